	.target	sm_80

	.elftype	@"ET_EXEC"


//--------------------- .note.nv.tkinfo           --------------------------
	.section	.note.nv.tkinfo,"",@"SHT_NOTE"
	.sectionflags	@"SHF_NOTE_NV_TKINFO"
	.tkinfo
        /*0018*/ 	.word	0x00000002
        /*0030*/ 	.string	""
        /*0030*/ 	.string	"ptxas"
        /*0030*/ 	.string	"Cuda compilation tools, release 13.0, V13.0.88"
        /*0030*/ 	.string	"Build cuda_13.0.r13.0/compiler.36424714_0"
        /*0030*/ 	.string	"-arch sm_80 -m 64 "



//--------------------- .note.nv.cuinfo           --------------------------
	.section	.note.nv.cuinfo,"",@"SHT_NOTE"
	.sectionflags	@"SHF_NOTE_NV_CUINFO"
        /*0018*/ 	.short	0x0002
        /*001a*/ 	.short	0x0050
        /*001c*/ 	.short	0x0082
	.zero		2


//--------------------- .nv.info                  --------------------------
	.section	.nv.info,"",@"SHT_CUDA_INFO"
	.align	4


	//----- nvinfo : EIATTR_REGCOUNT
	.align		4
        /*0000*/ 	.byte	0x04, 0x2f
        /*0002*/ 	.short	(.L_50 - .L_49)
	.align		4
.L_49:
        /*0004*/ 	.word	index@(_ZN2at6native29vectorized_elementwise_kernelILi8EZNS0_43_GLOBAL__N__7cc8d1ed_10_Dropout_cu_0e96ed3819masked_scale_kernelIbddEEvRNS_6TensorERKS4_S7_T1_EUldbE_St5arrayIPcLm3EEEEviT0_S8_)
        /*0008*/ 	.word	0x00000004


	//----- nvinfo : EIATTR_FRAME_SIZE
	.align		4
.L_50:
        /*000c*/ 	.byte	0x04, 0x11
        /*000e*/ 	.short	(.L_52 - .L_51)
	.align		4
.L_51:
        /*0010*/ 	.word	index@(_ZN2at6native29vectorized_elementwise_kernelILi8EZNS0_43_GLOBAL__N__7cc8d1ed_10_Dropout_cu_0e96ed3819masked_scale_kernelIbddEEvRNS_6TensorERKS4_S7_T1_EUldbE_St5arrayIPcLm3EEEEviT0_S8_)
        /*0014*/ 	.word	0x00000000


	//----- nvinfo : EIATTR_REGCOUNT
	.align		4
.L_52:
        /*0018*/ 	.byte	0x04, 0x2f
        /*001a*/ 	.short	(.L_54 - .L_53)
	.align		4
.L_53:
        /*001c*/ 	.word	index@(_ZN2at6native29vectorized_elementwise_kernelILi4EZNS0_43_GLOBAL__N__7cc8d1ed_10_Dropout_cu_0e96ed3819masked_scale_kernelIbddEEvRNS_6TensorERKS4_S7_T1_EUldbE_St5arrayIPcLm3EEEEviT0_S8_)
        /*0020*/ 	.word	0x00000020


	//----- nvinfo : EIATTR_FRAME_SIZE
	.align		4
.L_54:
        /*0024*/ 	.byte	0x04, 0x11
        /*0026*/ 	.short	(.L_56 - .L_55)
	.align		4
.L_55:
        /*0028*/ 	.word	index@(_ZN2at6native29vectorized_elementwise_kernelILi4EZNS0_43_GLOBAL__N__7cc8d1ed_10_Dropout_cu_0e96ed3819masked_scale_kernelIbddEEvRNS_6TensorERKS4_S7_T1_EUldbE_St5arrayIPcLm3EEEEviT0_S8_)
        /*002c*/ 	.word	0x00000000


	//----- nvinfo : EIATTR_REGCOUNT
	.align		4
.L_56:
        /*0030*/ 	.byte	0x04, 0x2f
        /*0032*/ 	.short	(.L_58 - .L_57)
	.align		4
.L_57:
        /*0034*/ 	.word	index@(_ZN2at6native29vectorized_elementwise_kernelILi2EZNS0_43_GLOBAL__N__7cc8d1ed_10_Dropout_cu_0e96ed3819masked_scale_kernelIbddEEvRNS_6TensorERKS4_S7_T1_EUldbE_St5arrayIPcLm3EEEEviT0_S8_)
        /*0038*/ 	.word	0x00000020


	//----- nvinfo : EIATTR_FRAME_SIZE
	.align		4
.L_58:
        /*003c*/ 	.byte	0x04, 0x11
        /*003e*/ 	.short	(.L_60 - .L_59)
	.align		4
.L_59:
        /*0040*/ 	.word	index@(_ZN2at6native29vectorized_elementwise_kernelILi2EZNS0_43_GLOBAL__N__7cc8d1ed_10_Dropout_cu_0e96ed3819masked_scale_kernelIbddEEvRNS_6TensorERKS4_S7_T1_EUldbE_St5arrayIPcLm3EEEEviT0_S8_)
        /*0044*/ 	.word	0x00000000


	//----- nvinfo : EIATTR_REGCOUNT
	.align		4
.L_60:
        /*0048*/ 	.byte	0x04, 0x2f
        /*004a*/ 	.short	(.L_62 - .L_61)
	.align		4
.L_61:
        /*004c*/ 	.word	index@(_ZN2at6native27unrolled_elementwise_kernelIZNS0_43_GLOBAL__N__7cc8d1ed_10_Dropout_cu_0e96ed3819masked_scale_kernelIbddEEvRNS_6TensorERKS4_S7_T1_EUldbE_St5arrayIPcLm3EELi4E23TrivialOffsetCalculatorILi2EjESD_ILi1EjENS0_6memory15LoadWithoutCastENSG_16StoreWithoutCastEEEviT_T0_T2_T3_T4_T5_)
        /*0050*/ 	.word	0x0000001c


	//----- nvinfo : EIATTR_FRAME_SIZE
	.align		4
.L_62:
        /*0054*/ 	.byte	0x04, 0x11
        /*0056*/ 	.short	(.L_64 - .L_63)
	.align		4
.L_63:
        /*0058*/ 	.word	index@(_ZN2at6native27unrolled_elementwise_kernelIZNS0_43_GLOBAL__N__7cc8d1ed_10_Dropout_cu_0e96ed3819masked_scale_kernelIbddEEvRNS_6TensorERKS4_S7_T1_EUldbE_St5arrayIPcLm3EELi4E23TrivialOffsetCalculatorILi2EjESD_ILi1EjENS0_6memory15LoadWithoutCastENSG_16StoreWithoutCastEEEviT_T0_T2_T3_T4_T5_)
        /*005c*/ 	.word	0x00000000


	//----- nvinfo : EIATTR_REGCOUNT
	.align		4
.L_64:
        /*0060*/ 	.byte	0x04, 0x2f
        /*0062*/ 	.short	(.L_66 - .L_65)
	.align		4
.L_65:
        /*0064*/ 	.word	index@(_ZN2at6native18elementwise_kernelILi128ELi2EZNS0_22gpu_kernel_impl_nocastIZNS0_43_GLOBAL__N__7cc8d1ed_10_Dropout_cu_0e96ed3819masked_scale_kernelIbddEEvRNS_6TensorERKS5_S8_T1_EUldbE_EEvRNS_18TensorIteratorBaseERKT_EUliE_EEviS9_)
        /*0068*/ 	.word	0x0000000d


	//----- nvinfo : EIATTR_FRAME_SIZE
	.align		4
.L_66:
        /*006c*/ 	.byte	0x04, 0x11
        /*006e*/ 	.short	(.L_68 - .L_67)
	.align		4
.L_67:
        /*0070*/ 	.word	index@(_ZN2at6native18elementwise_kernelILi128ELi2EZNS0_22gpu_kernel_impl_nocastIZNS0_43_GLOBAL__N__7cc8d1ed_10_Dropout_cu_0e96ed3819masked_scale_kernelIbddEEvRNS_6TensorERKS5_S8_T1_EUldbE_EEvRNS_18TensorIteratorBaseERKT_EUliE_EEviS9_)
        /*0074*/ 	.word	0x00000000


	//----- nvinfo : EIATTR_REGCOUNT
	.align		4
.L_68:
        /*0078*/ 	.byte	0x04, 0x2f
        /*007a*/ 	.short	(.L_70 - .L_69)
	.align		4
.L_69:
        /*007c*/ 	.word	index@(_ZN2at6native27unrolled_elementwise_kernelIZNS0_43_GLOBAL__N__7cc8d1ed_10_Dropout_cu_0e96ed3819masked_scale_kernelIbddEEvRNS_6TensorERKS4_S7_T1_EUldbE_St5arrayIPcLm3EELi4E23TrivialOffsetCalculatorILi2EjESD_ILi1EjENS0_6memory12LoadWithCastILi2EEENSG_13StoreWithCastILi1EEEEEviT_T0_T2_T3_T4_T5_)
        /*0080*/ 	.word	0x00000023


	//----- nvinfo : EIATTR_FRAME_SIZE
	.align		4
.L_70:
        /*0084*/ 	.byte	0x04, 0x11
        /*0086*/ 	.short	(.L_72 - .L_71)
	.align		4
.L_71:
        /*0088*/ 	.word	index@(_ZN2at6native27unrolled_elementwise_kernelIZNS0_43_GLOBAL__N__7cc8d1ed_10_Dropout_cu_0e96ed3819masked_scale_kernelIbddEEvRNS_6TensorERKS4_S7_T1_EUldbE_St5arrayIPcLm3EELi4E23TrivialOffsetCalculatorILi2EjESD_ILi1EjENS0_6memory12LoadWithCastILi2EEENSG_13StoreWithCastILi1EEEEEviT_T0_T2_T3_T4_T5_)
        /*008c*/ 	.word	0x00000000


	//----- nvinfo : EIATTR_REGCOUNT
	.align		4
.L_72:
        /*0090*/ 	.byte	0x04, 0x2f
        /*0092*/ 	.short	(.L_74 - .L_73)
	.align		4
.L_73:
        /*0094*/ 	.word	index@(_ZN2at6native18elementwise_kernelILi128ELi4EZNS0_15gpu_kernel_implIZNS0_43_GLOBAL__N__7cc8d1ed_10_Dropout_cu_0e96ed3819masked_scale_kernelIbddEEvRNS_6TensorERKS5_S8_T1_EUldbE_EEvRNS_18TensorIteratorBaseERKT_EUliE_EEviS9_)
        /*0098*/ 	.word	0x0000001c


	//----- nvinfo : EIATTR_FRAME_SIZE
	.align		4
.L_74:
        /*009c*/ 	.byte	0x04, 0x11
        /*009e*/ 	.short	(.L_76 - .L_75)
	.align		4
.L_75:
        /*00a0*/ 	.word	index@(_ZN2at6native18elementwise_kernelILi128ELi4EZNS0_15gpu_kernel_implIZNS0_43_GLOBAL__N__7cc8d1ed_10_Dropout_cu_0e96ed3819masked_scale_kernelIbddEEvRNS_6TensorERKS5_S8_T1_EUldbE_EEvRNS_18TensorIteratorBaseERKT_EUliE_EEviS9_)
        /*00a4*/ 	.word	0x00000000


	//----- nvinfo : EIATTR_REGCOUNT
	.align		4
.L_76:
        /*00a8*/ 	.byte	0x04, 0x2f
        /*00aa*/ 	.short	(.L_78 - .L_77)
	.align		4
.L_77:
        /*00ac*/ 	.word	index@(_ZN2at6native29vectorized_elementwise_kernelILi8EZNS0_43_GLOBAL__N__7cc8d1ed_10_Dropout_cu_0e96ed3819masked_scale_kernelIbffEEvRNS_6TensorERKS4_S7_T1_EUlfbE_St5arrayIPcLm3EEEEviT0_S8_)
        /*00b0*/ 	.word	0x00000004


	//----- nvinfo : EIATTR_FRAME_SIZE
	.align		4
.L_78:
        /*00b4*/ 	.byte	0x04, 0x11
        /*00b6*/ 	.short	(.L_80 - .L_79)
	.align		4
.L_79:
        /*00b8*/ 	.word	index@(_ZN2at6native29vectorized_elementwise_kernelILi8EZNS0_43_GLOBAL__N__7cc8d1ed_10_Dropout_cu_0e96ed3819masked_scale_kernelIbffEEvRNS_6TensorERKS4_S7_T1_EUlfbE_St5arrayIPcLm3EEEEviT0_S8_)
        /*00bc*/ 	.word	0x00000000


	//----- nvinfo : EIATTR_REGCOUNT
	.align		4
.L_80:
        /*00c0*/ 	.byte	0x04, 0x2f
        /*00c2*/ 	.short	(.L_82 - .L_81)
	.align		4
.L_81:
        /*00c4*/ 	.word	index@(_ZN2at6native29vectorized_elementwise_kernelILi4EZNS0_43_GLOBAL__N__7cc8d1ed_10_Dropout_cu_0e96ed3819masked_scale_kernelIbffEEvRNS_6TensorERKS4_S7_T1_EUlfbE_St5arrayIPcLm3EEEEviT0_S8_)
        /*00c8*/ 	.word	0x00000020


	//----- nvinfo : EIATTR_FRAME_SIZE
	.align		4
.L_82:
        /*00cc*/ 	.byte	0x04, 0x11
        /*00ce*/ 	.short	(.L_84 - .L_83)
	.align		4
.L_83:
        /*00d0*/ 	.word	index@(_ZN2at6native29vectorized_elementwise_kernelILi4EZNS0_43_GLOBAL__N__7cc8d1ed_10_Dropout_cu_0e96ed3819masked_scale_kernelIbffEEvRNS_6TensorERKS4_S7_T1_EUlfbE_St5arrayIPcLm3EEEEviT0_S8_)
        /*00d4*/ 	.word	0x00000000


	//----- nvinfo : EIATTR_REGCOUNT
	.align		4
.L_84:
        /*00d8*/ 	.byte	0x04, 0x2f
        /*00da*/ 	.short	(.L_86 - .L_85)
	.align		4
.L_85:
        /*00dc*/ 	.word	index@(_ZN2at6native29vectorized_elementwise_kernelILi2EZNS0_43_GLOBAL__N__7cc8d1ed_10_Dropout_cu_0e96ed3819masked_scale_kernelIbffEEvRNS_6TensorERKS4_S7_T1_EUlfbE_St5arrayIPcLm3EEEEviT0_S8_)
        /*00e0*/ 	.word	0x00000020


	//----- nvinfo : EIATTR_FRAME_SIZE
	.align		4
.L_86:
        /*00e4*/ 	.byte	0x04, 0x11
        /*00e6*/ 	.short	(.L_88 - .L_87)
	.align		4
.L_87:
        /*00e8*/ 	.word	index@(_ZN2at6native29vectorized_elementwise_kernelILi2EZNS0_43_GLOBAL__N__7cc8d1ed_10_Dropout_cu_0e96ed3819masked_scale_kernelIbffEEvRNS_6TensorERKS4_S7_T1_EUlfbE_St5arrayIPcLm3EEEEviT0_S8_)
        /*00ec*/ 	.word	0x00000000


	//----- nvinfo : EIATTR_REGCOUNT
	.align		4
.L_88:
        /*00f0*/ 	.byte	0x04, 0x2f
        /*00f2*/ 	.short	(.L_90 - .L_89)
	.align		4
.L_89:
        /*00f4*/ 	.word	index@(_ZN2at6native27unrolled_elementwise_kernelIZNS0_43_GLOBAL__N__7cc8d1ed_10_Dropout_cu_0e96ed3819masked_scale_kernelIbffEEvRNS_6TensorERKS4_S7_T1_EUlfbE_St5arrayIPcLm3EELi4E23TrivialOffsetCalculatorILi2EjESD_ILi1EjENS0_6memory15LoadWithoutCastENSG_16StoreWithoutCastEEEviT_T0_T2_T3_T4_T5_)
        /*00f8*/ 	.word	0x00000019


	//----- nvinfo : EIATTR_FRAME_SIZE
	.align		4
.L_90:
        /*00fc*/ 	.byte	0x04, 0x11
        /*00fe*/ 	.short	(.L_92 - .L_91)
	.align		4
.L_91:
        /*0100*/ 	.word	index@(_ZN2at6native27unrolled_elementwise_kernelIZNS0_43_GLOBAL__N__7cc8d1ed_10_Dropout_cu_0e96ed3819masked_scale_kernelIbffEEvRNS_6TensorERKS4_S7_T1_EUlfbE_St5arrayIPcLm3EELi4E23TrivialOffsetCalculatorILi2EjESD_ILi1EjENS0_6memory15LoadWithoutCastENSG_16StoreWithoutCastEEEviT_T0_T2_T3_T4_T5_)
        /*0104*/ 	.word	0x00000000


	//----- nvinfo : EIATTR_REGCOUNT
	.align		4
.L_92:
        /*0108*/ 	.byte	0x04, 0x2f
        /*010a*/ 	.short	(.L_94 - .L_93)
	.align		4
.L_93:
        /*010c*/ 	.word	index@(_ZN2at6native18elementwise_kernelILi128ELi2EZNS0_22gpu_kernel_impl_nocastIZNS0_43_GLOBAL__N__7cc8d1ed_10_Dropout_cu_0e96ed3819masked_scale_kernelIbffEEvRNS_6TensorERKS5_S8_T1_EUlfbE_EEvRNS_18TensorIteratorBaseERKT_EUliE_EEviS9_)
        /*0110*/ 	.word	0x0000000e


	//----- nvinfo : EIATTR_FRAME_SIZE
	.align		4
.L_94:
        /*0114*/ 	.byte	0x04, 0x11
        /*0116*/ 	.short	(.L_96 - .L_95)
	.align		4
.L_95:
        /*0118*/ 	.word	index@(_ZN2at6native18elementwise_kernelILi128ELi2EZNS0_22gpu_kernel_impl_nocastIZNS0_43_GLOBAL__N__7cc8d1ed_10_Dropout_cu_0e96ed3819masked_scale_kernelIbffEEvRNS_6TensorERKS5_S8_T1_EUlfbE_EEvRNS_18TensorIteratorBaseERKT_EUliE_EEviS9_)
        /*011c*/ 	.word	0x00000000


	//----- nvinfo : EIATTR_REGCOUNT
	.align		4
.L_96:
        /*0120*/ 	.byte	0x04, 0x2f
        /*0122*/ 	.short	(.L_98 - .L_97)
	.align		4
.L_97:
        /*0124*/ 	.word	index@(_ZN2at6native27unrolled_elementwise_kernelIZNS0_43_GLOBAL__N__7cc8d1ed_10_Dropout_cu_0e96ed3819masked_scale_kernelIbffEEvRNS_6TensorERKS4_S7_T1_EUlfbE_St5arrayIPcLm3EELi4E23TrivialOffsetCalculatorILi2EjESD_ILi1EjENS0_6memory12LoadWithCastILi2EEENSG_13StoreWithCastILi1EEEEEviT_T0_T2_T3_T4_T5_)
        /*0128*/ 	.word	0x0000001f


	//----- nvinfo : EIATTR_FRAME_SIZE
	.align		4
.L_98:
        /*012c*/ 	.byte	0x04, 0x11
        /*012e*/ 	.short	(.L_100 - .L_99)
	.align		4
.L_99:
        /*0130*/ 	.word	index@(_ZN2at6native27unrolled_elementwise_kernelIZNS0_43_GLOBAL__N__7cc8d1ed_10_Dropout_cu_0e96ed3819masked_scale_kernelIbffEEvRNS_6TensorERKS4_S7_T1_EUlfbE_St5arrayIPcLm3EELi4E23TrivialOffsetCalculatorILi2EjESD_ILi1EjENS0_6memory12LoadWithCastILi2EEENSG_13StoreWithCastILi1EEEEEviT_T0_T2_T3_T4_T5_)
        /*0134*/ 	.word	0x00000000


	//----- nvinfo : EIATTR_REGCOUNT
	.align		4
.L_100:
        /*0138*/ 	.byte	0x04, 0x2f
        /*013a*/ 	.short	(.L_102 - .L_101)
	.align		4
.L_101:
        /*013c*/ 	.word	index@(_ZN2at6native18elementwise_kernelILi128ELi4EZNS0_15gpu_kernel_implIZNS0_43_GLOBAL__N__7cc8d1ed_10_Dropout_cu_0e96ed3819masked_scale_kernelIbffEEvRNS_6TensorERKS5_S8_T1_EUlfbE_EEvRNS_18TensorIteratorBaseERKT_EUliE_EEviS9_)
        /*0140*/ 	.word	0x0000001a


	//----- nvinfo : EIATTR_FRAME_SIZE
	.align		4
.L_102:
        /*0144*/ 	.byte	0x04, 0x11
        /*0146*/ 	.short	(.L_104 - .L_103)
	.align		4
.L_103:
        /*0148*/ 	.word	index@(_ZN2at6native18elementwise_kernelILi128ELi4EZNS0_15gpu_kernel_implIZNS0_43_GLOBAL__N__7cc8d1ed_10_Dropout_cu_0e96ed3819masked_scale_kernelIbffEEvRNS_6TensorERKS5_S8_T1_EUlfbE_EEvRNS_18TensorIteratorBaseERKT_EUliE_EEviS9_)
        /*014c*/ 	.word	0x00000000


	//----- nvinfo : EIATTR_REGCOUNT
	.align		4
.L_104:
        /*0150*/ 	.byte	0x04, 0x2f
        /*0152*/ 	.short	(.L_106 - .L_105)
	.align		4
.L_105:
        /*0154*/ 	.word	index@(_ZN2at6native29vectorized_elementwise_kernelILi8EZNS0_43_GLOBAL__N__7cc8d1ed_10_Dropout_cu_0e96ed3819masked_scale_kernelIbN3c104HalfEfEEvRNS_6TensorERKS6_S9_T1_EUlS5_bE_St5arrayIPcLm3EEEEviT0_SA_)
        /*0158*/ 	.word	0x00000004


	//----- nvinfo : EIATTR_FRAME_SIZE
	.align		4
.L_106:
        /*015c*/ 	.byte	0x04, 0x11
        /*015e*/ 	.short	(.L_108 - .L_107)
	.align		4
.L_107:
        /*0160*/ 	.word	index@(_ZN2at6native29vectorized_elementwise_kernelILi8EZNS0_43_GLOBAL__N__7cc8d1ed_10_Dropout_cu_0e96ed3819masked_scale_kernelIbN3c104HalfEfEEvRNS_6TensorERKS6_S9_T1_EUlS5_bE_St5arrayIPcLm3EEEEviT0_SA_)
        /*0164*/ 	.word	0x00000000


	//----- nvinfo : EIATTR_REGCOUNT
	.align		4
.L_108:
        /*0168*/ 	.byte	0x04, 0x2f
        /*016a*/ 	.short	(.L_110 - .L_109)
	.align		4
.L_109:
        /*016c*/ 	.word	index@(_ZN2at6native29vectorized_elementwise_kernelILi4EZNS0_43_GLOBAL__N__7cc8d1ed_10_Dropout_cu_0e96ed3819masked_scale_kernelIbN3c104HalfEfEEvRNS_6TensorERKS6_S9_T1_EUlS5_bE_St5arrayIPcLm3EEEEviT0_SA_)
        /*0170*/ 	.word	0x00000020


	//----- nvinfo : EIATTR_FRAME_SIZE
	.align		4
.L_110:
        /*0174*/ 	.byte	0x04, 0x11
        /*0176*/ 	.short	(.L_112 - .L_111)
	.align		4
.L_111:
        /*0178*/ 	.word	index@(_ZN2at6native29vectorized_elementwise_kernelILi4EZNS0_43_GLOBAL__N__7cc8d1ed_10_Dropout_cu_0e96ed3819masked_scale_kernelIbN3c104HalfEfEEvRNS_6TensorERKS6_S9_T1_EUlS5_bE_St5arrayIPcLm3EEEEviT0_SA_)
        /*017c*/ 	.word	0x00000000


	//----- nvinfo : EIATTR_REGCOUNT
	.align		4
.L_112:
        /*0180*/ 	.byte	0x04, 0x2f
        /*0182*/ 	.short	(.L_114 - .L_113)
	.align		4
.L_113:
        /*0184*/ 	.word	index@(_ZN2at6native29vectorized_elementwise_kernelILi2EZNS0_43_GLOBAL__N__7cc8d1ed_10_Dropout_cu_0e96ed3819masked_scale_kernelIbN3c104HalfEfEEvRNS_6TensorERKS6_S9_T1_EUlS5_bE_St5arrayIPcLm3EEEEviT0_SA_)
        /*0188*/ 	.word	0x00000020


	//----- nvinfo : EIATTR_FRAME_SIZE
	.align		4
.L_114:
        /*018c*/ 	.byte	0x04, 0x11
        /*018e*/ 	.short	(.L_116 - .L_115)
	.align		4
.L_115:
        /*0190*/ 	.word	index@(_ZN2at6native29vectorized_elementwise_kernelILi2EZNS0_43_GLOBAL__N__7cc8d1ed_10_Dropout_cu_0e96ed3819masked_scale_kernelIbN3c104HalfEfEEvRNS_6TensorERKS6_S9_T1_EUlS5_bE_St5arrayIPcLm3EEEEviT0_SA_)
        /*0194*/ 	.word	0x00000000


	//----- nvinfo : EIATTR_REGCOUNT
	.align		4
.L_116:
        /*0198*/ 	.byte	0x04, 0x2f
        /*019a*/ 	.short	(.L_118 - .L_117)
	.align		4
.L_117:
        /*019c*/ 	.word	index@(_ZN2at6native27unrolled_elementwise_kernelIZNS0_43_GLOBAL__N__7cc8d1ed_10_Dropout_cu_0e96ed3819masked_scale_kernelIbN3c104HalfEfEEvRNS_6TensorERKS6_S9_T1_EUlS5_bE_St5arrayIPcLm3EELi4E23TrivialOffsetCalculatorILi2EjESF_ILi1EjENS0_6memory15LoadWithoutCastENSI_16StoreWithoutCastEEEviT_T0_T2_T3_T4_T5_)
        /*01a0*/ 	.word	0x0000001a


	//----- nvinfo : EIATTR_FRAME_SIZE
	.align		4
.L_118:
        /*01a4*/ 	.byte	0x04, 0x11
        /*01a6*/ 	.short	(.L_120 - .L_119)
	.align		4
.L_119:
        /*01a8*/ 	.word	index@(_ZN2at6native27unrolled_elementwise_kernelIZNS0_43_GLOBAL__N__7cc8d1ed_10_Dropout_cu_0e96ed3819masked_scale_kernelIbN3c104HalfEfEEvRNS_6TensorERKS6_S9_T1_EUlS5_bE_St5arrayIPcLm3EELi4E23TrivialOffsetCalculatorILi2EjESF_ILi1EjENS0_6memory15LoadWithoutCastENSI_16StoreWithoutCastEEEviT_T0_T2_T3_T4_T5_)
        /*01ac*/ 	.word	0x00000000


	//----- nvinfo : EIATTR_REGCOUNT
	.align		4
.L_120:
        /*01b0*/ 	.byte	0x04, 0x2f
        /*01b2*/ 	.short	(.L_122 - .L_121)
	.align		4
.L_121:
        /*01b4*/ 	.word	index@(_ZN2at6native18elementwise_kernelILi128ELi4EZNS0_22gpu_kernel_impl_nocastIZNS0_43_GLOBAL__N__7cc8d1ed_10_Dropout_cu_0e96ed3819masked_scale_kernelIbN3c104HalfEfEEvRNS_6TensorERKS7_SA_T1_EUlS6_bE_EEvRNS_18TensorIteratorBaseERKT_EUliE_EEviSB_)
        /*01b8*/ 	.word	0x0000000c


	//----- nvinfo : EIATTR_FRAME_SIZE
	.align		4
.L_122:
        /*01bc*/ 	.byte	0x04, 0x11
        /*01be*/ 	.short	(.L_124 - .L_123)
	.align		4
.L_123:
        /*01c0*/ 	.word	index@(_ZN2at6native18elementwise_kernelILi128ELi4EZNS0_22gpu_kernel_impl_nocastIZNS0_43_GLOBAL__N__7cc8d1ed_10_Dropout_cu_0e96ed3819masked_scale_kernelIbN3c104HalfEfEEvRNS_6TensorERKS7_SA_T1_EUlS6_bE_EEvRNS_18TensorIteratorBaseERKT_EUliE_EEviSB_)
        /*01c4*/ 	.word	0x00000000


	//----- nvinfo : EIATTR_REGCOUNT
	.align		4
.L_124:
        /*01c8*/ 	.byte	0x04, 0x2f
        /*01ca*/ 	.short	(.L_126 - .L_125)
	.align		4
.L_125:
        /*01cc*/ 	.word	index@(_ZN2at6native27unrolled_elementwise_kernelIZNS0_43_GLOBAL__N__7cc8d1ed_10_Dropout_cu_0e96ed3819masked_scale_kernelIbN3c104HalfEfEEvRNS_6TensorERKS6_S9_T1_EUlS5_bE_St5arrayIPcLm3EELi4E23TrivialOffsetCalculatorILi2EjESF_ILi1EjENS0_6memory12LoadWithCastILi2EEENSI_13StoreWithCastILi1EEEEEviT_T0_T2_T3_T4_T5_)
        /*01d0*/ 	.word	0x0000001f


	//----- nvinfo : EIATTR_FRAME_SIZE
	.align		4
.L_126:
        /*01d4*/ 	.byte	0x04, 0x11
        /*01d6*/ 	.short	(.L_128 - .L_127)
	.align		4
.L_127:
        /*01d8*/ 	.word	index@(_ZN2at6native27unrolled_elementwise_kernelIZNS0_43_GLOBAL__N__7cc8d1ed_10_Dropout_cu_0e96ed3819masked_scale_kernelIbN3c104HalfEfEEvRNS_6TensorERKS6_S9_T1_EUlS5_bE_St5arrayIPcLm3EELi4E23TrivialOffsetCalculatorILi2EjESF_ILi1EjENS0_6memory12LoadWithCastILi2EEENSI_13StoreWithCastILi1EEEEEviT_T0_T2_T3_T4_T5_)
        /*01dc*/ 	.word	0x00000000


	//----- nvinfo : EIATTR_REGCOUNT
	.align		4
.L_128:
        /*01e0*/ 	.byte	0x04, 0x2f
        /*01e2*/ 	.short	(.L_130 - .L_129)
	.align		4
.L_129:
        /*01e4*/ 	.word	index@(_ZN2at6native18elementwise_kernelILi128ELi4EZNS0_15gpu_kernel_implIZNS0_43_GLOBAL__N__7cc8d1ed_10_Dropout_cu_0e96ed3819masked_scale_kernelIbN3c104HalfEfEEvRNS_6TensorERKS7_SA_T1_EUlS6_bE_EEvRNS_18TensorIteratorBaseERKT_EUliE_EEviSB_)
        /*01e8*/ 	.word	0x0000001a


	//----- nvinfo : EIATTR_FRAME_SIZE
	.align		4
.L_130:
        /*01ec*/ 	.byte	0x04, 0x11
        /*01ee*/ 	.short	(.L_132 - .L_131)
	.align		4
.L_131:
        /*01f0*/ 	.word	index@(_ZN2at6native18elementwise_kernelILi128ELi4EZNS0_15gpu_kernel_implIZNS0_43_GLOBAL__N__7cc8d1ed_10_Dropout_cu_0e96ed3819masked_scale_kernelIbN3c104HalfEfEEvRNS_6TensorERKS7_SA_T1_EUlS6_bE_EEvRNS_18TensorIteratorBaseERKT_EUliE_EEviSB_)
        /*01f4*/ 	.word	0x00000000


	//----- nvinfo : EIATTR_REGCOUNT
	.align		4
.L_132:
        /*01f8*/ 	.byte	0x04, 0x2f
        /*01fa*/ 	.short	(.L_134 - .L_133)
	.align		4
.L_133:
        /*01fc*/ 	.word	index@(_ZN2at6native29vectorized_elementwise_kernelILi8EZNS0_43_GLOBAL__N__7cc8d1ed_10_Dropout_cu_0e96ed3819masked_scale_kernelIbN3c108BFloat16EfEEvRNS_6TensorERKS6_S9_T1_EUlS5_bE_St5arrayIPcLm3EEEEviT0_SA_)
        /*0200*/ 	.word	0x00000004


	//----- nvinfo : EIATTR_FRAME_SIZE
	.align		4
.L_134:
        /*0204*/ 	.byte	0x04, 0x11
        /*0206*/ 	.short	(.L_136 - .L_135)
	.align		4
.L_135:
        /*0208*/ 	.word	index@(_ZN2at6native29vectorized_elementwise_kernelILi8EZNS0_43_GLOBAL__N__7cc8d1ed_10_Dropout_cu_0e96ed3819masked_scale_kernelIbN3c108BFloat16EfEEvRNS_6TensorERKS6_S9_T1_EUlS5_bE_St5arrayIPcLm3EEEEviT0_SA_)
        /*020c*/ 	.word	0x00000000


	//----- nvinfo : EIATTR_REGCOUNT
	.align		4
.L_136:
        /*0210*/ 	.byte	0x04, 0x2f
        /*0212*/ 	.short	(.L_138 - .L_137)
	.align		4
.L_137:
        /*0214*/ 	.word	index@(_ZN2at6native29vectorized_elementwise_kernelILi4EZNS0_43_GLOBAL__N__7cc8d1ed_10_Dropout_cu_0e96ed3819masked_scale_kernelIbN3c108BFloat16EfEEvRNS_6TensorERKS6_S9_T1_EUlS5_bE_St5arrayIPcLm3EEEEviT0_SA_)
        /*0218*/ 	.word	0x00000020


	//----- nvinfo : EIATTR_FRAME_SIZE
	.align		4
.L_138:
        /*021c*/ 	.byte	0x04, 0x11
        /*021e*/ 	.short	(.L_140 - .L_139)
	.align		4
.L_139:
        /*0220*/ 	.word	index@(_ZN2at6native29vectorized_elementwise_kernelILi4EZNS0_43_GLOBAL__N__7cc8d1ed_10_Dropout_cu_0e96ed3819masked_scale_kernelIbN3c108BFloat16EfEEvRNS_6TensorERKS6_S9_T1_EUlS5_bE_St5arrayIPcLm3EEEEviT0_SA_)
        /*0224*/ 	.word	0x00000000


	//----- nvinfo : EIATTR_REGCOUNT
	.align		4
.L_140:
        /*0228*/ 	.byte	0x04, 0x2f
        /*022a*/ 	.short	(.L_142 - .L_141)
	.align		4
.L_141:
        /*022c*/ 	.word	index@(_ZN2at6native29vectorized_elementwise_kernelILi2EZNS0_43_GLOBAL__N__7cc8d1ed_10_Dropout_cu_0e96ed3819masked_scale_kernelIbN3c108BFloat16EfEEvRNS_6TensorERKS6_S9_T1_EUlS5_bE_St5arrayIPcLm3EEEEviT0_SA_)
        /*0230*/ 	.word	0x00000020


	//----- nvinfo : EIATTR_FRAME_SIZE
	.align		4
.L_142:
        /*0234*/ 	.byte	0x04, 0x11
        /*0236*/ 	.short	(.L_144 - .L_143)
	.align		4
.L_143:
        /*0238*/ 	.word	index@(_ZN2at6native29vectorized_elementwise_kernelILi2EZNS0_43_GLOBAL__N__7cc8d1ed_10_Dropout_cu_0e96ed3819masked_scale_kernelIbN3c108BFloat16EfEEvRNS_6TensorERKS6_S9_T1_EUlS5_bE_St5arrayIPcLm3EEEEviT0_SA_)
        /*023c*/ 	.word	0x00000000


	//----- nvinfo : EIATTR_REGCOUNT
	.align		4
.L_144:
        /*0240*/ 	.byte	0x04, 0x2f
        /*0242*/ 	.short	(.L_146 - .L_145)
	.align		4
.L_145:
        /*0244*/ 	.word	index@(_ZN2at6native27unrolled_elementwise_kernelIZNS0_43_GLOBAL__N__7cc8d1ed_10_Dropout_cu_0e96ed3819masked_scale_kernelIbN3c108BFloat16EfEEvRNS_6TensorERKS6_S9_T1_EUlS5_bE_St5arrayIPcLm3EELi4E23TrivialOffsetCalculatorILi2EjESF_ILi1EjENS0_6memory15LoadWithoutCastENSI_16StoreWithoutCastEEEviT_T0_T2_T3_T4_T5_)
        /*0248*/ 	.word	0x0000001a


	//----- nvinfo : EIATTR_FRAME_SIZE
	.align		4
.L_146:
        /*024c*/ 	.byte	0x04, 0x11
        /*024e*/ 	.short	(.L_148 - .L_147)
	.align		4
.L_147:
        /*0250*/ 	.word	index@(_ZN2at6native27unrolled_elementwise_kernelIZNS0_43_GLOBAL__N__7cc8d1ed_10_Dropout_cu_0e96ed3819masked_scale_kernelIbN3c108BFloat16EfEEvRNS_6TensorERKS6_S9_T1_EUlS5_bE_St5arrayIPcLm3EELi4E23TrivialOffsetCalculatorILi2EjESF_ILi1EjENS0_6memory15LoadWithoutCastENSI_16StoreWithoutCastEEEviT_T0_T2_T3_T4_T5_)
        /*0254*/ 	.word	0x00000000


	//----- nvinfo : EIATTR_REGCOUNT
	.align		4
.L_148:
        /*0258*/ 	.byte	0x04, 0x2f
        /*025a*/ 	.short	(.L_150 - .L_149)
	.align		4
.L_149:
        /*025c*/ 	.word	index@(_ZN2at6native18elementwise_kernelILi128ELi4EZNS0_22gpu_kernel_impl_nocastIZNS0_43_GLOBAL__N__7cc8d1ed_10_Dropout_cu_0e96ed3819masked_scale_kernelIbN3c108BFloat16EfEEvRNS_6TensorERKS7_SA_T1_EUlS6_bE_EEvRNS_18TensorIteratorBaseERKT_EUliE_EEviSB_)
        /*0260*/ 	.word	0x0000000c


	//----- nvinfo : EIATTR_FRAME_SIZE
	.align		4
.L_150:
        /*0264*/ 	.byte	0x04, 0x11
        /*0266*/ 	.short	(.L_152 - .L_151)
	.align		4
.L_151:
        /*0268*/ 	.word	index@(_ZN2at6native18elementwise_kernelILi128ELi4EZNS0_22gpu_kernel_impl_nocastIZNS0_43_GLOBAL__N__7cc8d1ed_10_Dropout_cu_0e96ed3819masked_scale_kernelIbN3c108BFloat16EfEEvRNS_6TensorERKS7_SA_T1_EUlS6_bE_EEvRNS_18TensorIteratorBaseERKT_EUliE_EEviSB_)
        /*026c*/ 	.word	0x00000000


	//----- nvinfo : EIATTR_REGCOUNT
	.align		4
.L_152:
        /*0270*/ 	.byte	0x04, 0x2f
        /*0272*/ 	.short	(.L_154 - .L_153)
	.align		4
.L_153:
        /*0274*/ 	.word	index@(_ZN2at6native27unrolled_elementwise_kernelIZNS0_43_GLOBAL__N__7cc8d1ed_10_Dropout_cu_0e96ed3819masked_scale_kernelIbN3c108BFloat16EfEEvRNS_6TensorERKS6_S9_T1_EUlS5_bE_St5arrayIPcLm3EELi4E23TrivialOffsetCalculatorILi2EjESF_ILi1EjENS0_6memory12LoadWithCastILi2EEENSI_13StoreWithCastILi1EEEEEviT_T0_T2_T3_T4_T5_)
        /*0278*/ 	.word	0x0000001f


	//----- nvinfo : EIATTR_FRAME_SIZE
	.align		4
.L_154:
        /*027c*/ 	.byte	0x04, 0x11
        /*027e*/ 	.short	(.L_156 - .L_155)
	.align		4
.L_155:
        /*0280*/ 	.word	index@(_ZN2at6native27unrolled_elementwise_kernelIZNS0_43_GLOBAL__N__7cc8d1ed_10_Dropout_cu_0e96ed3819masked_scale_kernelIbN3c108BFloat16EfEEvRNS_6TensorERKS6_S9_T1_EUlS5_bE_St5arrayIPcLm3EELi4E23TrivialOffsetCalculatorILi2EjESF_ILi1EjENS0_6memory12LoadWithCastILi2EEENSI_13StoreWithCastILi1EEEEEviT_T0_T2_T3_T4_T5_)
        /*0284*/ 	.word	0x00000000


	//----- nvinfo : EIATTR_REGCOUNT
	.align		4
.L_156:
        /*0288*/ 	.byte	0x04, 0x2f
        /*028a*/ 	.short	(.L_158 - .L_157)
	.align		4
.L_157:
        /*028c*/ 	.word	index@(_ZN2at6native18elementwise_kernelILi128ELi4EZNS0_15gpu_kernel_implIZNS0_43_GLOBAL__N__7cc8d1ed_10_Dropout_cu_0e96ed3819masked_scale_kernelIbN3c108BFloat16EfEEvRNS_6TensorERKS7_SA_T1_EUlS6_bE_EEvRNS_18TensorIteratorBaseERKT_EUliE_EEviSB_)
        /*0290*/ 	.word	0x0000001a


	//----- nvinfo : EIATTR_FRAME_SIZE
	.align		4
.L_158:
        /*0294*/ 	.byte	0x04, 0x11
        /*0296*/ 	.short	(.L_160 - .L_159)
	.align		4
.L_159:
        /*0298*/ 	.word	index@(_ZN2at6native18elementwise_kernelILi128ELi4EZNS0_15gpu_kernel_implIZNS0_43_GLOBAL__N__7cc8d1ed_10_Dropout_cu_0e96ed3819masked_scale_kernelIbN3c108BFloat16EfEEvRNS_6TensorERKS7_SA_T1_EUlS6_bE_EEvRNS_18TensorIteratorBaseERKT_EUliE_EEviSB_)
        /*029c*/ 	.word	0x00000000


	//----- nvinfo : EIATTR_REGCOUNT
	.align		4
.L_160:
        /*02a0*/ 	.byte	0x04, 0x2f
        /*02a2*/ 	.short	(.L_162 - .L_161)
	.align		4
.L_161:
        /*02a4*/ 	.word	index@(_ZN2at6native29vectorized_elementwise_kernelILi8EZNS0_43_GLOBAL__N__7cc8d1ed_10_Dropout_cu_0e96ed3819masked_scale_kernelIhddEEvRNS_6TensorERKS4_S7_T1_EUldhE_St5arrayIPcLm3EEEEviT0_S8_)
        /*02a8*/ 	.word	0x00000004


	//----- nvinfo : EIATTR_FRAME_SIZE
	.align		4
.L_162:
        /*02ac*/ 	.byte	0x04, 0x11
        /*02ae*/ 	.short	(.L_164 - .L_163)
	.align		4
.L_163:
        /*02b0*/ 	.word	index@(_ZN2at6native29vectorized_elementwise_kernelILi8EZNS0_43_GLOBAL__N__7cc8d1ed_10_Dropout_cu_0e96ed3819masked_scale_kernelIhddEEvRNS_6TensorERKS4_S7_T1_EUldhE_St5arrayIPcLm3EEEEviT0_S8_)
        /*02b4*/ 	.word	0x00000000


	//----- nvinfo : EIATTR_REGCOUNT
	.align		4
.L_164:
        /*02b8*/ 	.byte	0x04, 0x2f
        /*02ba*/ 	.short	(.L_166 - .L_165)
	.align		4
.L_165:
        /*02bc*/ 	.word	index@(_ZN2at6native29vectorized_elementwise_kernelILi4EZNS0_43_GLOBAL__N__7cc8d1ed_10_Dropout_cu_0e96ed3819masked_scale_kernelIhddEEvRNS_6TensorERKS4_S7_T1_EUldhE_St5arrayIPcLm3EEEEviT0_S8_)
        /*02c0*/ 	.word	0x00000020


	//----- nvinfo : EIATTR_FRAME_SIZE
	.align		4
.L_166:
        /*02c4*/ 	.byte	0x04, 0x11
        /*02c6*/ 	.short	(.L_168 - .L_167)
	.align		4
.L_167:
        /*02c8*/ 	.word	index@(_ZN2at6native29vectorized_elementwise_kernelILi4EZNS0_43_GLOBAL__N__7cc8d1ed_10_Dropout_cu_0e96ed3819masked_scale_kernelIhddEEvRNS_6TensorERKS4_S7_T1_EUldhE_St5arrayIPcLm3EEEEviT0_S8_)
        /*02cc*/ 	.word	0x00000000


	//----- nvinfo : EIATTR_REGCOUNT
	.align		4
.L_168:
        /*02d0*/ 	.byte	0x04, 0x2f
        /*02d2*/ 	.short	(.L_170 - .L_169)
	.align		4
.L_169:
        /*02d4*/ 	.word	index@(_ZN2at6native29vectorized_elementwise_kernelILi2EZNS0_43_GLOBAL__N__7cc8d1ed_10_Dropout_cu_0e96ed3819masked_scale_kernelIhddEEvRNS_6TensorERKS4_S7_T1_EUldhE_St5arrayIPcLm3EEEEviT0_S8_)
        /*02d8*/ 	.word	0x00000020


	//----- nvinfo : EIATTR_FRAME_SIZE
	.align		4
.L_170:
        /*02dc*/ 	.byte	0x04, 0x11
        /*02de*/ 	.short	(.L_172 - .L_171)
	.align		4
.L_171:
        /*02e0*/ 	.word	index@(_ZN2at6native29vectorized_elementwise_kernelILi2EZNS0_43_GLOBAL__N__7cc8d1ed_10_Dropout_cu_0e96ed3819masked_scale_kernelIhddEEvRNS_6TensorERKS4_S7_T1_EUldhE_St5arrayIPcLm3EEEEviT0_S8_)
        /*02e4*/ 	.word	0x00000000


	//----- nvinfo : EIATTR_REGCOUNT
	.align		4
.L_172:
        /*02e8*/ 	.byte	0x04, 0x2f
        /*02ea*/ 	.short	(.L_174 - .L_173)
	.align		4
.L_173:
        /*02ec*/ 	.word	index@(_ZN2at6native27unrolled_elementwise_kernelIZNS0_43_GLOBAL__N__7cc8d1ed_10_Dropout_cu_0e96ed3819masked_scale_kernelIhddEEvRNS_6TensorERKS4_S7_T1_EUldhE_St5arrayIPcLm3EELi4E23TrivialOffsetCalculatorILi2EjESD_ILi1EjENS0_6memory15LoadWithoutCastENSG_16StoreWithoutCastEEEviT_T0_T2_T3_T4_T5_)
        /*02f0*/ 	.word	0x0000001e


	//----- nvinfo : EIATTR_FRAME_SIZE
	.align		4
.L_174:
        /*02f4*/ 	.byte	0x04, 0x11
        /*02f6*/ 	.short	(.L_176 - .L_175)
	.align		4
.L_175:
        /*02f8*/ 	.word	index@(_ZN2at6native27unrolled_elementwise_kernelIZNS0_43_GLOBAL__N__7cc8d1ed_10_Dropout_cu_0e96ed3819masked_scale_kernelIhddEEvRNS_6TensorERKS4_S7_T1_EUldhE_St5arrayIPcLm3EELi4E23TrivialOffsetCalculatorILi2EjESD_ILi1EjENS0_6memory15LoadWithoutCastENSG_16StoreWithoutCastEEEviT_T0_T2_T3_T4_T5_)
        /*02fc*/ 	.word	0x00000000


	//----- nvinfo : EIATTR_REGCOUNT
	.align		4
.L_176:
        /*0300*/ 	.byte	0x04, 0x2f
        /*0302*/ 	.short	(.L_178 - .L_177)
	.align		4
.L_177:
        /*0304*/ 	.word	index@(_ZN2at6native18elementwise_kernelILi128ELi2EZNS0_22gpu_kernel_impl_nocastIZNS0_43_GLOBAL__N__7cc8d1ed_10_Dropout_cu_0e96ed3819masked_scale_kernelIhddEEvRNS_6TensorERKS5_S8_T1_EUldhE_EEvRNS_18TensorIteratorBaseERKT_EUliE_EEviS9_)
        /*0308*/ 	.word	0x0000000d


	//----- nvinfo : EIATTR_FRAME_SIZE
	.align		4
.L_178:
        /*030c*/ 	.byte	0x04, 0x11
        /*030e*/ 	.short	(.L_180 - .L_179)
	.align		4
.L_179:
        /*0310*/ 	.word	index@(_ZN2at6native18elementwise_kernelILi128ELi2EZNS0_22gpu_kernel_impl_nocastIZNS0_43_GLOBAL__N__7cc8d1ed_10_Dropout_cu_0e96ed3819masked_scale_kernelIhddEEvRNS_6TensorERKS5_S8_T1_EUldhE_EEvRNS_18TensorIteratorBaseERKT_EUliE_EEviS9_)
        /*0314*/ 	.word	0x00000000


	//----- nvinfo : EIATTR_REGCOUNT
	.align		4
.L_180:
        /*0318*/ 	.byte	0x04, 0x2f
        /*031a*/ 	.short	(.L_182 - .L_181)
	.align		4
.L_181:
        /*031c*/ 	.word	index@(_ZN2at6native27unrolled_elementwise_kernelIZNS0_43_GLOBAL__N__7cc8d1ed_10_Dropout_cu_0e96ed3819masked_scale_kernelIhddEEvRNS_6TensorERKS4_S7_T1_EUldhE_St5arrayIPcLm3EELi4E23TrivialOffsetCalculatorILi2EjESD_ILi1EjENS0_6memory12LoadWithCastILi2EEENSG_13StoreWithCastILi1EEEEEviT_T0_T2_T3_T4_T5_)
        /*0320*/ 	.word	0x00000024


	//----- nvinfo : EIATTR_FRAME_SIZE
	.align		4
.L_182:
        /*0324*/ 	.byte	0x04, 0x11
        /*0326*/ 	.short	(.L_184 - .L_183)
	.align		4
.L_183:
        /*0328*/ 	.word	index@(_ZN2at6native27unrolled_elementwise_kernelIZNS0_43_GLOBAL__N__7cc8d1ed_10_Dropout_cu_0e96ed3819masked_scale_kernelIhddEEvRNS_6TensorERKS4_S7_T1_EUldhE_St5arrayIPcLm3EELi4E23TrivialOffsetCalculatorILi2EjESD_ILi1EjENS0_6memory12LoadWithCastILi2EEENSG_13StoreWithCastILi1EEEEEviT_T0_T2_T3_T4_T5_)
        /*032c*/ 	.word	0x00000000


	//----- nvinfo : EIATTR_REGCOUNT
	.align		4
.L_184:
        /*0330*/ 	.byte	0x04, 0x2f
        /*0332*/ 	.short	(.L_186 - .L_185)
	.align		4
.L_185:
        /*0334*/ 	.word	index@(_ZN2at6native18elementwise_kernelILi128ELi4EZNS0_15gpu_kernel_implIZNS0_43_GLOBAL__N__7cc8d1ed_10_Dropout_cu_0e96ed3819masked_scale_kernelIhddEEvRNS_6TensorERKS5_S8_T1_EUldhE_EEvRNS_18TensorIteratorBaseERKT_EUliE_EEviS9_)
        /*0338*/ 	.word	0x0000001c


	//----- nvinfo : EIATTR_FRAME_SIZE
	.align		4
.L_186:
        /*033c*/ 	.byte	0x04, 0x11
        /*033e*/ 	.short	(.L_188 - .L_187)
	.align		4
.L_187:
        /*0340*/ 	.word	index@(_ZN2at6native18elementwise_kernelILi128ELi4EZNS0_15gpu_kernel_implIZNS0_43_GLOBAL__N__7cc8d1ed_10_Dropout_cu_0e96ed3819masked_scale_kernelIhddEEvRNS_6TensorERKS5_S8_T1_EUldhE_EEvRNS_18TensorIteratorBaseERKT_EUliE_EEviS9_)
        /*0344*/ 	.word	0x00000000


	//----- nvinfo : EIATTR_REGCOUNT
	.align		4
.L_188:
        /*0348*/ 	.byte	0x04, 0x2f
        /*034a*/ 	.short	(.L_190 - .L_189)
	.align		4
.L_189:
        /*034c*/ 	.word	index@(_ZN2at6native29vectorized_elementwise_kernelILi8EZNS0_43_GLOBAL__N__7cc8d1ed_10_Dropout_cu_0e96ed3819masked_scale_kernelIhffEEvRNS_6TensorERKS4_S7_T1_EUlfhE_St5arrayIPcLm3EEEEviT0_S8_)
        /*0350*/ 	.word	0x00000004


	//----- nvinfo : EIATTR_FRAME_SIZE
	.align		4
.L_190:
        /*0354*/ 	.byte	0x04, 0x11
        /*0356*/ 	.short	(.L_192 - .L_191)
	.align		4
.L_191:
        /*0358*/ 	.word	index@(_ZN2at6native29vectorized_elementwise_kernelILi8EZNS0_43_GLOBAL__N__7cc8d1ed_10_Dropout_cu_0e96ed3819masked_scale_kernelIhffEEvRNS_6TensorERKS4_S7_T1_EUlfhE_St5arrayIPcLm3EEEEviT0_S8_)
        /*035c*/ 	.word	0x00000000


	//----- nvinfo : EIATTR_REGCOUNT
	.align		4
.L_192:
        /*0360*/ 	.byte	0x04, 0x2f
        /*0362*/ 	.short	(.L_194 - .L_193)
	.align		4
.L_193:
        /*0364*/ 	.word	index@(_ZN2at6native29vectorized_elementwise_kernelILi4EZNS0_43_GLOBAL__N__7cc8d1ed_10_Dropout_cu_0e96ed3819masked_scale_kernelIhffEEvRNS_6TensorERKS4_S7_T1_EUlfhE_St5arrayIPcLm3EEEEviT0_S8_)
        /*0368*/ 	.word	0x00000020


	//----- nvinfo : EIATTR_FRAME_SIZE
	.align		4
.L_194:
        /*036c*/ 	.byte	0x04, 0x11
        /*036e*/ 	.short	(.L_196 - .L_195)
	.align		4
.L_195:
        /*0370*/ 	.word	index@(_ZN2at6native29vectorized_elementwise_kernelILi4EZNS0_43_GLOBAL__N__7cc8d1ed_10_Dropout_cu_0e96ed3819masked_scale_kernelIhffEEvRNS_6TensorERKS4_S7_T1_EUlfhE_St5arrayIPcLm3EEEEviT0_S8_)
        /*0374*/ 	.word	0x00000000


	//----- nvinfo : EIATTR_REGCOUNT
	.align		4
.L_196:
        /*0378*/ 	.byte	0x04, 0x2f
        /*037a*/ 	.short	(.L_198 - .L_197)
	.align		4
.L_197:
        /*037c*/ 	.word	index@(_ZN2at6native29vectorized_elementwise_kernelILi2EZNS0_43_GLOBAL__N__7cc8d1ed_10_Dropout_cu_0e96ed3819masked_scale_kernelIhffEEvRNS_6TensorERKS4_S7_T1_EUlfhE_St5arrayIPcLm3EEEEviT0_S8_)
        /*0380*/ 	.word	0x00000020


	//----- nvinfo : EIATTR_FRAME_SIZE
	.align		4
.L_198:
        /*0384*/ 	.byte	0x04, 0x11
        /*0386*/ 	.short	(.L_200 - .L_199)
	.align		4
.L_199:
        /*0388*/ 	.word	index@(_ZN2at6native29vectorized_elementwise_kernelILi2EZNS0_43_GLOBAL__N__7cc8d1ed_10_Dropout_cu_0e96ed3819masked_scale_kernelIhffEEvRNS_6TensorERKS4_S7_T1_EUlfhE_St5arrayIPcLm3EEEEviT0_S8_)
        /*038c*/ 	.word	0x00000000


	//----- nvinfo : EIATTR_REGCOUNT
	.align		4
.L_200:
        /*0390*/ 	.byte	0x04, 0x2f
        /*0392*/ 	.short	(.L_202 - .L_201)
	.align		4
.L_201:
        /*0394*/ 	.word	index@(_ZN2at6native27unrolled_elementwise_kernelIZNS0_43_GLOBAL__N__7cc8d1ed_10_Dropout_cu_0e96ed3819masked_scale_kernelIhffEEvRNS_6TensorERKS4_S7_T1_EUlfhE_St5arrayIPcLm3EELi4E23TrivialOffsetCalculatorILi2EjESD_ILi1EjENS0_6memory15LoadWithoutCastENSG_16StoreWithoutCastEEEviT_T0_T2_T3_T4_T5_)
        /*0398*/ 	.word	0x0000001b


	//----- nvinfo : EIATTR_FRAME_SIZE
	.align		4
.L_202:
        /*039c*/ 	.byte	0x04, 0x11
        /*039e*/ 	.short	(.L_204 - .L_203)
	.align		4
.L_203:
        /*03a0*/ 	.word	index@(_ZN2at6native27unrolled_elementwise_kernelIZNS0_43_GLOBAL__N__7cc8d1ed_10_Dropout_cu_0e96ed3819masked_scale_kernelIhffEEvRNS_6TensorERKS4_S7_T1_EUlfhE_St5arrayIPcLm3EELi4E23TrivialOffsetCalculatorILi2EjESD_ILi1EjENS0_6memory15LoadWithoutCastENSG_16StoreWithoutCastEEEviT_T0_T2_T3_T4_T5_)
        /*03a4*/ 	.word	0x00000000


	//----- nvinfo : EIATTR_REGCOUNT
	.align		4
.L_204:
        /*03a8*/ 	.byte	0x04, 0x2f
        /*03aa*/ 	.short	(.L_206 - .L_205)
	.align		4
.L_205:
        /*03ac*/ 	.word	index@(_ZN2at6native18elementwise_kernelILi128ELi2EZNS0_22gpu_kernel_impl_nocastIZNS0_43_GLOBAL__N__7cc8d1ed_10_Dropout_cu_0e96ed3819masked_scale_kernelIhffEEvRNS_6TensorERKS5_S8_T1_EUlfhE_EEvRNS_18TensorIteratorBaseERKT_EUliE_EEviS9_)
        /*03b0*/ 	.word	0x0000000e


	//----- nvinfo : EIATTR_FRAME_SIZE
	.align		4
.L_206:
        /*03b4*/ 	.byte	0x04, 0x11
        /*03b6*/ 	.short	(.L_208 - .L_207)
	.align		4
.L_207:
        /*03b8*/ 	.word	index@(_ZN2at6native18elementwise_kernelILi128ELi2EZNS0_22gpu_kernel_impl_nocastIZNS0_43_GLOBAL__N__7cc8d1ed_10_Dropout_cu_0e96ed3819masked_scale_kernelIhffEEvRNS_6TensorERKS5_S8_T1_EUlfhE_EEvRNS_18TensorIteratorBaseERKT_EUliE_EEviS9_)
        /*03bc*/ 	.word	0x00000000


	//----- nvinfo : EIATTR_REGCOUNT
	.align		4
.L_208:
        /*03c0*/ 	.byte	0x04, 0x2f
        /*03c2*/ 	.short	(.L_210 - .L_209)
	.align		4
.L_209:
        /*03c4*/ 	.word	index@(_ZN2at6native27unrolled_elementwise_kernelIZNS0_43_GLOBAL__N__7cc8d1ed_10_Dropout_cu_0e96ed3819masked_scale_kernelIhffEEvRNS_6TensorERKS4_S7_T1_EUlfhE_St5arrayIPcLm3EELi4E23TrivialOffsetCalculatorILi2EjESD_ILi1EjENS0_6memory12LoadWithCastILi2EEENSG_13StoreWithCastILi1EEEEEviT_T0_T2_T3_T4_T5_)
        /*03c8*/ 	.word	0x00000020


	//----- nvinfo : EIATTR_FRAME_SIZE
	.align		4
.L_210:
        /*03cc*/ 	.byte	0x04, 0x11
        /*03ce*/ 	.short	(.L_212 - .L_211)
	.align		4
.L_211:
        /*03d0*/ 	.word	index@(_ZN2at6native27unrolled_elementwise_kernelIZNS0_43_GLOBAL__N__7cc8d1ed_10_Dropout_cu_0e96ed3819masked_scale_kernelIhffEEvRNS_6TensorERKS4_S7_T1_EUlfhE_St5arrayIPcLm3EELi4E23TrivialOffsetCalculatorILi2EjESD_ILi1EjENS0_6memory12LoadWithCastILi2EEENSG_13StoreWithCastILi1EEEEEviT_T0_T2_T3_T4_T5_)
        /*03d4*/ 	.word	0x00000000


	//----- nvinfo : EIATTR_REGCOUNT
	.align		4
.L_212:
        /*03d8*/ 	.byte	0x04, 0x2f
        /*03da*/ 	.short	(.L_214 - .L_213)
	.align		4
.L_213:
        /*03dc*/ 	.word	index@(_ZN2at6native18elementwise_kernelILi128ELi4EZNS0_15gpu_kernel_implIZNS0_43_GLOBAL__N__7cc8d1ed_10_Dropout_cu_0e96ed3819masked_scale_kernelIhffEEvRNS_6TensorERKS5_S8_T1_EUlfhE_EEvRNS_18TensorIteratorBaseERKT_EUliE_EEviS9_)
        /*03e0*/ 	.word	0x0000001a


	//----- nvinfo : EIATTR_FRAME_SIZE
	.align		4
.L_214:
        /*03e4*/ 	.byte	0x04, 0x11
        /*03e6*/ 	.short	(.L_216 - .L_215)
	.align		4
.L_215:
        /*03e8*/ 	.word	index@(_ZN2at6native18elementwise_kernelILi128ELi4EZNS0_15gpu_kernel_implIZNS0_43_GLOBAL__N__7cc8d1ed_10_Dropout_cu_0e96ed3819masked_scale_kernelIhffEEvRNS_6TensorERKS5_S8_T1_EUlfhE_EEvRNS_18TensorIteratorBaseERKT_EUliE_EEviS9_)
        /*03ec*/ 	.word	0x00000000


	//----- nvinfo : EIATTR_REGCOUNT
	.align		4
.L_216:
        /*03f0*/ 	.byte	0x04, 0x2f
        /*03f2*/ 	.short	(.L_218 - .L_217)
	.align		4
.L_217:
        /*03f4*/ 	.word	index@(_ZN2at6native29vectorized_elementwise_kernelILi8EZNS0_43_GLOBAL__N__7cc8d1ed_10_Dropout_cu_0e96ed3819masked_scale_kernelIhN3c104HalfEfEEvRNS_6TensorERKS6_S9_T1_EUlS5_hE_St5arrayIPcLm3EEEEviT0_SA_)
        /*03f8*/ 	.word	0x00000004


	//----- nvinfo : EIATTR_FRAME_SIZE
	.align		4
.L_218:
        /*03fc*/ 	.byte	0x04, 0x11
        /*03fe*/ 	.short	(.L_220 - .L_219)
	.align		4
.L_219:
        /*0400*/ 	.word	index@(_ZN2at6native29vectorized_elementwise_kernelILi8EZNS0_43_GLOBAL__N__7cc8d1ed_10_Dropout_cu_0e96ed3819masked_scale_kernelIhN3c104HalfEfEEvRNS_6TensorERKS6_S9_T1_EUlS5_hE_St5arrayIPcLm3EEEEviT0_SA_)
        /*0404*/ 	.word	0x00000000


	//----- nvinfo : EIATTR_REGCOUNT
	.align		4
.L_220:
        /*0408*/ 	.byte	0x04, 0x2f
        /*040a*/ 	.short	(.L_222 - .L_221)
	.align		4
.L_221:
        /*040c*/ 	.word	index@(_ZN2at6native29vectorized_elementwise_kernelILi4EZNS0_43_GLOBAL__N__7cc8d1ed_10_Dropout_cu_0e96ed3819masked_scale_kernelIhN3c104HalfEfEEvRNS_6TensorERKS6_S9_T1_EUlS5_hE_St5arrayIPcLm3EEEEviT0_SA_)
        /*0410*/ 	.word	0x00000020


	//----- nvinfo : EIATTR_FRAME_SIZE
	.align		4
.L_222:
        /*0414*/ 	.byte	0x04, 0x11
        /*0416*/ 	.short	(.L_224 - .L_223)
	.align		4
.L_223:
        /*0418*/ 	.word	index@(_ZN2at6native29vectorized_elementwise_kernelILi4EZNS0_43_GLOBAL__N__7cc8d1ed_10_Dropout_cu_0e96ed3819masked_scale_kernelIhN3c104HalfEfEEvRNS_6TensorERKS6_S9_T1_EUlS5_hE_St5arrayIPcLm3EEEEviT0_SA_)
        /*041c*/ 	.word	0x00000000


	//----- nvinfo : EIATTR_REGCOUNT
	.align		4
.L_224:
        /*0420*/ 	.byte	0x04, 0x2f
        /*0422*/ 	.short	(.L_226 - .L_225)
	.align		4
.L_225:
        /*0424*/ 	.word	index@(_ZN2at6native29vectorized_elementwise_kernelILi2EZNS0_43_GLOBAL__N__7cc8d1ed_10_Dropout_cu_0e96ed3819masked_scale_kernelIhN3c104HalfEfEEvRNS_6TensorERKS6_S9_T1_EUlS5_hE_St5arrayIPcLm3EEEEviT0_SA_)
        /*0428*/ 	.word	0x00000020


	//----- nvinfo : EIATTR_FRAME_SIZE
	.align		4
.L_226:
        /*042c*/ 	.byte	0x04, 0x11
        /*042e*/ 	.short	(.L_228 - .L_227)
	.align		4
.L_227:
        /*0430*/ 	.word	index@(_ZN2at6native29vectorized_elementwise_kernelILi2EZNS0_43_GLOBAL__N__7cc8d1ed_10_Dropout_cu_0e96ed3819masked_scale_kernelIhN3c104HalfEfEEvRNS_6TensorERKS6_S9_T1_EUlS5_hE_St5arrayIPcLm3EEEEviT0_SA_)
        /*0434*/ 	.word	0x00000000


	//----- nvinfo : EIATTR_REGCOUNT
	.align		4
.L_228:
        /*0438*/ 	.byte	0x04, 0x2f
        /*043a*/ 	.short	(.L_230 - .L_229)
	.align		4
.L_229:
        /*043c*/ 	.word	index@(_ZN2at6native27unrolled_elementwise_kernelIZNS0_43_GLOBAL__N__7cc8d1ed_10_Dropout_cu_0e96ed3819masked_scale_kernelIhN3c104HalfEfEEvRNS_6TensorERKS6_S9_T1_EUlS5_hE_St5arrayIPcLm3EELi4E23TrivialOffsetCalculatorILi2EjESF_ILi1EjENS0_6memory15LoadWithoutCastENSI_16StoreWithoutCastEEEviT_T0_T2_T3_T4_T5_)
        /*0440*/ 	.word	0x00000018


	//----- nvinfo : EIATTR_FRAME_SIZE
	.align		4
.L_230:
        /*0444*/ 	.byte	0x04, 0x11
        /*0446*/ 	.short	(.L_232 - .L_231)
	.align		4
.L_231:
        /*0448*/ 	.word	index@(_ZN2at6native27unrolled_elementwise_kernelIZNS0_43_GLOBAL__N__7cc8d1ed_10_Dropout_cu_0e96ed3819masked_scale_kernelIhN3c104HalfEfEEvRNS_6TensorERKS6_S9_T1_EUlS5_hE_St5arrayIPcLm3EELi4E23TrivialOffsetCalculatorILi2EjESF_ILi1EjENS0_6memory15LoadWithoutCastENSI_16StoreWithoutCastEEEviT_T0_T2_T3_T4_T5_)
        /*044c*/ 	.word	0x00000000


	//----- nvinfo : EIATTR_REGCOUNT
	.align		4
.L_232:
        /*0450*/ 	.byte	0x04, 0x2f
        /*0452*/ 	.short	(.L_234 - .L_233)
	.align		4
.L_233:
        /*0454*/ 	.word	index@(_ZN2at6native18elementwise_kernelILi128ELi4EZNS0_22gpu_kernel_impl_nocastIZNS0_43_GLOBAL__N__7cc8d1ed_10_Dropout_cu_0e96ed3819masked_scale_kernelIhN3c104HalfEfEEvRNS_6TensorERKS7_SA_T1_EUlS6_hE_EEvRNS_18TensorIteratorBaseERKT_EUliE_EEviSB_)
        /*0458*/ 	.word	0x0000000c


	//----- nvinfo : EIATTR_FRAME_SIZE
	.align		4
.L_234:
        /*045c*/ 	.byte	0x04, 0x11
        /*045e*/ 	.short	(.L_236 - .L_235)
	.align		4
.L_235:
        /*0460*/ 	.word	index@(_ZN2at6native18elementwise_kernelILi128ELi4EZNS0_22gpu_kernel_impl_nocastIZNS0_43_GLOBAL__N__7cc8d1ed_10_Dropout_cu_0e96ed3819masked_scale_kernelIhN3c104HalfEfEEvRNS_6TensorERKS7_SA_T1_EUlS6_hE_EEvRNS_18TensorIteratorBaseERKT_EUliE_EEviSB_)
        /*0464*/ 	.word	0x00000000


	//----- nvinfo : EIATTR_REGCOUNT
	.align		4
.L_236:
        /*0468*/ 	.byte	0x04, 0x2f
        /*046a*/ 	.short	(.L_238 - .L_237)
	.align		4
.L_237:
        /*046c*/ 	.word	index@(_ZN2at6native27unrolled_elementwise_kernelIZNS0_43_GLOBAL__N__7cc8d1ed_10_Dropout_cu_0e96ed3819masked_scale_kernelIhN3c104HalfEfEEvRNS_6TensorERKS6_S9_T1_EUlS5_hE_St5arrayIPcLm3EELi4E23TrivialOffsetCalculatorILi2EjESF_ILi1EjENS0_6memory12LoadWithCastILi2EEENSI_13StoreWithCastILi1EEEEEviT_T0_T2_T3_T4_T5_)
        /*0470*/ 	.word	0x00000020


	//----- nvinfo : EIATTR_FRAME_SIZE
	.align		4
.L_238:
        /*0474*/ 	.byte	0x04, 0x11
        /*0476*/ 	.short	(.L_240 - .L_239)
	.align		4
.L_239:
        /*0478*/ 	.word	index@(_ZN2at6native27unrolled_elementwise_kernelIZNS0_43_GLOBAL__N__7cc8d1ed_10_Dropout_cu_0e96ed3819masked_scale_kernelIhN3c104HalfEfEEvRNS_6TensorERKS6_S9_T1_EUlS5_hE_St5arrayIPcLm3EELi4E23TrivialOffsetCalculatorILi2EjESF_ILi1EjENS0_6memory12LoadWithCastILi2EEENSI_13StoreWithCastILi1EEEEEviT_T0_T2_T3_T4_T5_)
        /*047c*/ 	.word	0x00000000


	//----- nvinfo : EIATTR_REGCOUNT
	.align		4
.L_240:
        /*0480*/ 	.byte	0x04, 0x2f
        /*0482*/ 	.short	(.L_242 - .L_241)
	.align		4
.L_241:
        /*0484*/ 	.word	index@(_ZN2at6native18elementwise_kernelILi128ELi4EZNS0_15gpu_kernel_implIZNS0_43_GLOBAL__N__7cc8d1ed_10_Dropout_cu_0e96ed3819masked_scale_kernelIhN3c104HalfEfEEvRNS_6TensorERKS7_SA_T1_EUlS6_hE_EEvRNS_18TensorIteratorBaseERKT_EUliE_EEviSB_)
        /*0488*/ 	.word	0x0000001a


	//----- nvinfo : EIATTR_FRAME_SIZE
	.align		4
.L_242:
        /*048c*/ 	.byte	0x04, 0x11
        /*048e*/ 	.short	(.L_244 - .L_243)
	.align		4
.L_243:
        /*0490*/ 	.word	index@(_ZN2at6native18elementwise_kernelILi128ELi4EZNS0_15gpu_kernel_implIZNS0_43_GLOBAL__N__7cc8d1ed_10_Dropout_cu_0e96ed3819masked_scale_kernelIhN3c104HalfEfEEvRNS_6TensorERKS7_SA_T1_EUlS6_hE_EEvRNS_18TensorIteratorBaseERKT_EUliE_EEviSB_)
        /*0494*/ 	.word	0x00000000


	//----- nvinfo : EIATTR_REGCOUNT
	.align		4
.L_244:
        /*0498*/ 	.byte	0x04, 0x2f
        /*049a*/ 	.short	(.L_246 - .L_245)
	.align		4
.L_245:
        /*049c*/ 	.word	index@(_ZN2at6native29vectorized_elementwise_kernelILi8EZNS0_43_GLOBAL__N__7cc8d1ed_10_Dropout_cu_0e96ed3819masked_scale_kernelIhN3c108BFloat16EfEEvRNS_6TensorERKS6_S9_T1_EUlS5_hE_St5arrayIPcLm3EEEEviT0_SA_)
        /*04a0*/ 	.word	0x00000004


	//----- nvinfo : EIATTR_FRAME_SIZE
	.align		4
.L_246:
        /*04a4*/ 	.byte	0x04, 0x11
        /*04a6*/ 	.short	(.L_248 - .L_247)
	.align		4
.L_247:
        /*04a8*/ 	.word	index@(_ZN2at6native29vectorized_elementwise_kernelILi8EZNS0_43_GLOBAL__N__7cc8d1ed_10_Dropout_cu_0e96ed3819masked_scale_kernelIhN3c108BFloat16EfEEvRNS_6TensorERKS6_S9_T1_EUlS5_hE_St5arrayIPcLm3EEEEviT0_SA_)
        /*04ac*/ 	.word	0x00000000


	//----- nvinfo : EIATTR_REGCOUNT
	.align		4
.L_248:
        /*04b0*/ 	.byte	0x04, 0x2f
        /*04b2*/ 	.short	(.L_250 - .L_249)
	.align		4
.L_249:
        /*04b4*/ 	.word	index@(_ZN2at6native29vectorized_elementwise_kernelILi4EZNS0_43_GLOBAL__N__7cc8d1ed_10_Dropout_cu_0e96ed3819masked_scale_kernelIhN3c108BFloat16EfEEvRNS_6TensorERKS6_S9_T1_EUlS5_hE_St5arrayIPcLm3EEEEviT0_SA_)
        /*04b8*/ 	.word	0x00000020


	//----- nvinfo : EIATTR_FRAME_SIZE
	.align		4
.L_250:
        /*04bc*/ 	.byte	0x04, 0x11
        /*04be*/ 	.short	(.L_252 - .L_251)
	.align		4
.L_251:
        /*04c0*/ 	.word	index@(_ZN2at6native29vectorized_elementwise_kernelILi4EZNS0_43_GLOBAL__N__7cc8d1ed_10_Dropout_cu_0e96ed3819masked_scale_kernelIhN3c108BFloat16EfEEvRNS_6TensorERKS6_S9_T1_EUlS5_hE_St5arrayIPcLm3EEEEviT0_SA_)
        /*04c4*/ 	.word	0x00000000


	//----- nvinfo : EIATTR_REGCOUNT
	.align		4
.L_252:
        /*04c8*/ 	.byte	0x04, 0x2f
        /*04ca*/ 	.short	(.L_254 - .L_253)
	.align		4
.L_253:
        /*04cc*/ 	.word	index@(_ZN2at6native29vectorized_elementwise_kernelILi2EZNS0_43_GLOBAL__N__7cc8d1ed_10_Dropout_cu_0e96ed3819masked_scale_kernelIhN3c108BFloat16EfEEvRNS_6TensorERKS6_S9_T1_EUlS5_hE_St5arrayIPcLm3EEEEviT0_SA_)
        /*04d0*/ 	.word	0x00000020


	//----- nvinfo : EIATTR_FRAME_SIZE
	.align		4
.L_254:
        /*04d4*/ 	.byte	0x04, 0x11
        /*04d6*/ 	.short	(.L_256 - .L_255)
	.align		4
.L_255:
        /*04d8*/ 	.word	index@(_ZN2at6native29vectorized_elementwise_kernelILi2EZNS0_43_GLOBAL__N__7cc8d1ed_10_Dropout_cu_0e96ed3819masked_scale_kernelIhN3c108BFloat16EfEEvRNS_6TensorERKS6_S9_T1_EUlS5_hE_St5arrayIPcLm3EEEEviT0_SA_)
        /*04dc*/ 	.word	0x00000000


	//----- nvinfo : EIATTR_REGCOUNT
	.align		4
.L_256:
        /*04e0*/ 	.byte	0x04, 0x2f
        /*04e2*/ 	.short	(.L_258 - .L_257)
	.align		4
.L_257:
        /*04e4*/ 	.word	index@(_ZN2at6native27unrolled_elementwise_kernelIZNS0_43_GLOBAL__N__7cc8d1ed_10_Dropout_cu_0e96ed3819masked_scale_kernelIhN3c108BFloat16EfEEvRNS_6TensorERKS6_S9_T1_EUlS5_hE_St5arrayIPcLm3EELi4E23TrivialOffsetCalculatorILi2EjESF_ILi1EjENS0_6memory15LoadWithoutCastENSI_16StoreWithoutCastEEEviT_T0_T2_T3_T4_T5_)
        /*04e8*/ 	.word	0x00000018


	//----- nvinfo : EIATTR_FRAME_SIZE
	.align		4
.L_258:
        /*04ec*/ 	.byte	0x04, 0x11
        /*04ee*/ 	.short	(.L_260 - .L_259)
	.align		4
.L_259:
        /*04f0*/ 	.word	index@(_ZN2at6native27unrolled_elementwise_kernelIZNS0_43_GLOBAL__N__7cc8d1ed_10_Dropout_cu_0e96ed3819masked_scale_kernelIhN3c108BFloat16EfEEvRNS_6TensorERKS6_S9_T1_EUlS5_hE_St5arrayIPcLm3EELi4E23TrivialOffsetCalculatorILi2EjESF_ILi1EjENS0_6memory15LoadWithoutCastENSI_16StoreWithoutCastEEEviT_T0_T2_T3_T4_T5_)
        /*04f4*/ 	.word	0x00000000


	//----- nvinfo : EIATTR_REGCOUNT
	.align		4
.L_260:
        /*04f8*/ 	.byte	0x04, 0x2f
        /*04fa*/ 	.short	(.L_262 - .L_261)
	.align		4
.L_261:
        /*04fc*/ 	.word	index@(_ZN2at6native18elementwise_kernelILi128ELi4EZNS0_22gpu_kernel_impl_nocastIZNS0_43_GLOBAL__N__7cc8d1ed_10_Dropout_cu_0e96ed3819masked_scale_kernelIhN3c108BFloat16EfEEvRNS_6TensorERKS7_SA_T1_EUlS6_hE_EEvRNS_18TensorIteratorBaseERKT_EUliE_EEviSB_)
        /*0500*/ 	.word	0x0000000c


	//----- nvinfo : EIATTR_FRAME_SIZE
	.align		4
.L_262:
        /*0504*/ 	.byte	0x04, 0x11
        /*0506*/ 	.short	(.L_264 - .L_263)
	.align		4
.L_263:
        /*0508*/ 	.word	index@(_ZN2at6native18elementwise_kernelILi128ELi4EZNS0_22gpu_kernel_impl_nocastIZNS0_43_GLOBAL__N__7cc8d1ed_10_Dropout_cu_0e96ed3819masked_scale_kernelIhN3c108BFloat16EfEEvRNS_6TensorERKS7_SA_T1_EUlS6_hE_EEvRNS_18TensorIteratorBaseERKT_EUliE_EEviSB_)
        /*050c*/ 	.word	0x00000000


	//----- nvinfo : EIATTR_REGCOUNT
	.align		4
.L_264:
        /*0510*/ 	.byte	0x04, 0x2f
        /*0512*/ 	.short	(.L_266 - .L_265)
	.align		4
.L_265:
        /*0514*/ 	.word	index@(_ZN2at6native27unrolled_elementwise_kernelIZNS0_43_GLOBAL__N__7cc8d1ed_10_Dropout_cu_0e96ed3819masked_scale_kernelIhN3c108BFloat16EfEEvRNS_6TensorERKS6_S9_T1_EUlS5_hE_St5arrayIPcLm3EELi4E23TrivialOffsetCalculatorILi2EjESF_ILi1EjENS0_6memory12LoadWithCastILi2EEENSI_13StoreWithCastILi1EEEEEviT_T0_T2_T3_T4_T5_)
        /*0518*/ 	.word	0x00000020


	//----- nvinfo : EIATTR_FRAME_SIZE
	.align		4
.L_266:
        /*051c*/ 	.byte	0x04, 0x11
        /*051e*/ 	.short	(.L_268 - .L_267)
	.align		4
.L_267:
        /*0520*/ 	.word	index@(_ZN2at6native27unrolled_elementwise_kernelIZNS0_43_GLOBAL__N__7cc8d1ed_10_Dropout_cu_0e96ed3819masked_scale_kernelIhN3c108BFloat16EfEEvRNS_6TensorERKS6_S9_T1_EUlS5_hE_St5arrayIPcLm3EELi4E23TrivialOffsetCalculatorILi2EjESF_ILi1EjENS0_6memory12LoadWithCastILi2EEENSI_13StoreWithCastILi1EEEEEviT_T0_T2_T3_T4_T5_)
        /*0524*/ 	.word	0x00000000


	//----- nvinfo : EIATTR_REGCOUNT
	.align		4
.L_268:
        /*0528*/ 	.byte	0x04, 0x2f
        /*052a*/ 	.short	(.L_270 - .L_269)
	.align		4
.L_269:
        /*052c*/ 	.word	index@(_ZN2at6native18elementwise_kernelILi128ELi4EZNS0_15gpu_kernel_implIZNS0_43_GLOBAL__N__7cc8d1ed_10_Dropout_cu_0e96ed3819masked_scale_kernelIhN3c108BFloat16EfEEvRNS_6TensorERKS7_SA_T1_EUlS6_hE_EEvRNS_18TensorIteratorBaseERKT_EUliE_EEviSB_)
        /*0530*/ 	.word	0x0000001a


	//----- nvinfo : EIATTR_FRAME_SIZE
	.align		4
.L_270:
        /*0534*/ 	.byte	0x04, 0x11
        /*0536*/ 	.short	(.L_272 - .L_271)
	.align		4
.L_271:
        /*0538*/ 	.word	index@(_ZN2at6native18elementwise_kernelILi128ELi4EZNS0_15gpu_kernel_implIZNS0_43_GLOBAL__N__7cc8d1ed_10_Dropout_cu_0e96ed3819masked_scale_kernelIhN3c108BFloat16EfEEvRNS_6TensorERKS7_SA_T1_EUlS6_hE_EEvRNS_18TensorIteratorBaseERKT_EUliE_EEviSB_)
        /*053c*/ 	.word	0x00000000


	//----- nvinfo : EIATTR_REGCOUNT
	.align		4
.L_272:
        /*0540*/ 	.byte	0x04, 0x2f
        /*0542*/ 	.short	(.L_274 - .L_273)
	.align		4
.L_273:
        /*0544*/ 	.word	index@(_ZN2at6native43_GLOBAL__N__7cc8d1ed_10_Dropout_cu_0e96ed3824fused_dropout_kernel_vecIddjLi1ELi16EbEEvNS_4cuda6detail10TensorInfoIKT_T1_EENS5_IS6_S8_EENS5_IT4_S8_EES8_T0_NS_15PhiloxCudaStateE)
        /*0548*/ 	.word	0x00000040


	//----- nvinfo : EIATTR_FRAME_SIZE
	.align		4
.L_274:
        /*054c*/ 	.byte	0x04, 0x11
        /*054e*/ 	.short	(.L_276 - .L_275)
	.align		4
.L_275:
        /*0550*/ 	.word	index@($__internal_135_$__cuda_sm20_dblrcp_rn_slowpath_v3)
        /*0554*/ 	.word	0x00000000


	//----- nvinfo : EIATTR_FRAME_SIZE
	.align		4
.L_276:
        /*0558*/ 	.byte	0x04, 0x11
        /*055a*/ 	.short	(.L_278 - .L_277)
	.align		4
.L_277:
        /*055c*/ 	.word	index@(_ZN2at6native43_GLOBAL__N__7cc8d1ed_10_Dropout_cu_0e96ed3824fused_dropout_kernel_vecIddjLi1ELi16EbEEvNS_4cuda6detail10TensorInfoIKT_T1_EENS5_IS6_S8_EENS5_IT4_S8_EES8_T0_NS_15PhiloxCudaStateE)
        /*0560*/ 	.word	0x00000000


	//----- nvinfo : EIATTR_REGCOUNT
	.align		4
.L_278:
        /*0564*/ 	.byte	0x04, 0x2f
        /*0566*/ 	.short	(.L_280 - .L_279)
	.align		4
.L_279:
        /*0568*/ 	.word	index@(_ZN2at6native43_GLOBAL__N__7cc8d1ed_10_Dropout_cu_0e96ed3824fused_dropout_kernel_vecIddjLi1ELi8EbEEvNS_4cuda6detail10TensorInfoIKT_T1_EENS5_IS6_S8_EENS5_IT4_S8_EES8_T0_NS_15PhiloxCudaStateE)
        /*056c*/ 	.word	0x00000032


	//----- nvinfo : EIATTR_FRAME_SIZE
	.align		4
.L_280:
        /*0570*/ 	.byte	0x04, 0x11
        /*0572*/ 	.short	(.L_282 - .L_281)
	.align		4
.L_281:
        /*0574*/ 	.word	index@($__internal_134_$__cuda_sm20_dblrcp_rn_slowpath_v3)
        /*0578*/ 	.word	0x00000000


	//----- nvinfo : EIATTR_FRAME_SIZE
	.align		4
.L_282:
        /*057c*/ 	.byte	0x04, 0x11
        /*057e*/ 	.short	(.L_284 - .L_283)
	.align		4
.L_283:
        /*0580*/ 	.word	index@(_ZN2at6native43_GLOBAL__N__7cc8d1ed_10_Dropout_cu_0e96ed3824fused_dropout_kernel_vecIddjLi1ELi8EbEEvNS_4cuda6detail10TensorInfoIKT_T1_EENS5_IS6_S8_EENS5_IT4_S8_EES8_T0_NS_15PhiloxCudaStateE)
        /*0584*/ 	.word	0x00000000


	//----- nvinfo : EIATTR_REGCOUNT
	.align		4
.L_284:
        /*0588*/ 	.byte	0x04, 0x2f
        /*058a*/ 	.short	(.L_286 - .L_285)
	.align		4
.L_285:
        /*058c*/ 	.word	index@(_ZN2at6native43_GLOBAL__N__7cc8d1ed_10_Dropout_cu_0e96ed3824fused_dropout_kernel_vecIddjLi1ELi4EbEEvNS_4cuda6detail10TensorInfoIKT_T1_EENS5_IS6_S8_EENS5_IT4_S8_EES8_T0_NS_15PhiloxCudaStateE)
        /*0590*/ 	.word	0x00000038


	//----- nvinfo : EIATTR_FRAME_SIZE
	.align		4
.L_286:
        /*0594*/ 	.byte	0x04, 0x11
        /*0596*/ 	.short	(.L_288 - .L_287)
	.align		4
.L_287:
        /*0598*/ 	.word	index@($__internal_133_$__cuda_sm20_dblrcp_rn_slowpath_v3)
        /*059c*/ 	.word	0x00000000


	//----- nvinfo : EIATTR_FRAME_SIZE
	.align		4
.L_288:
        /*05a0*/ 	.byte	0x04, 0x11
        /*05a2*/ 	.short	(.L_290 - .L_289)
	.align		4
.L_289:
        /*05a4*/ 	.word	index@(_ZN2at6native43_GLOBAL__N__7cc8d1ed_10_Dropout_cu_0e96ed3824fused_dropout_kernel_vecIddjLi1ELi4EbEEvNS_4cuda6detail10TensorInfoIKT_T1_EENS5_IS6_S8_EENS5_IT4_S8_EES8_T0_NS_15PhiloxCudaStateE)
        /*05a8*/ 	.word	0x00000000


	//----- nvinfo : EIATTR_REGCOUNT
	.align		4
.L_290:
        /*05ac*/ 	.byte	0x04, 0x2f
        /*05ae*/ 	.short	(.L_292 - .L_291)
	.align		4
.L_291:
        /*05b0*/ 	.word	index@(_ZN2at6native43_GLOBAL__N__7cc8d1ed_10_Dropout_cu_0e96ed3824fused_dropout_kernel_vecIddjLi1ELi2EbEEvNS_4cuda6detail10TensorInfoIKT_T1_EENS5_IS6_S8_EENS5_IT4_S8_EES8_T0_NS_15PhiloxCudaStateE)
        /*05b4*/ 	.word	0x00000030


	//----- nvinfo : EIATTR_FRAME_SIZE
	.align		4
.L_292:
        /*05b8*/ 	.byte	0x04, 0x11
        /*05ba*/ 	.short	(.L_294 - .L_293)
	.align		4
.L_293:
        /*05bc*/ 	.word	index@($__internal_132_$__cuda_sm20_dblrcp_rn_slowpath_v3)
        /*05c0*/ 	.word	0x00000000


	//----- nvinfo : EIATTR_FRAME_SIZE
	.align		4
.L_294:
        /*05c4*/ 	.byte	0x04, 0x11
        /*05c6*/ 	.short	(.L_296 - .L_295)
	.align		4
.L_295:
        /*05c8*/ 	.word	index@(_ZN2at6native43_GLOBAL__N__7cc8d1ed_10_Dropout_cu_0e96ed3824fused_dropout_kernel_vecIddjLi1ELi2EbEEvNS_4cuda6detail10TensorInfoIKT_T1_EENS5_IS6_S8_EENS5_IT4_S8_EES8_T0_NS_15PhiloxCudaStateE)
        /*05cc*/ 	.word	0x00000000


	//----- nvinfo : EIATTR_REGCOUNT
	.align		4
.L_296:
        /*05d0*/ 	.byte	0x04, 0x2f
        /*05d2*/ 	.short	(.L_298 - .L_297)
	.align		4
.L_297:
        /*05d4*/ 	.word	index@(_ZN2at6native43_GLOBAL__N__7cc8d1ed_10_Dropout_cu_0e96ed3820fused_dropout_kernelIddjLi1ELi1EbEEvNS_4cuda6detail10TensorInfoIKT_T1_EENS5_IS6_S8_EENS5_IT4_S8_EES8_T0_NS_15PhiloxCudaStateE)
        /*05d8*/ 	.word	0x00000036


	//----- nvinfo : EIATTR_FRAME_SIZE
	.align		4
.L_298:
        /*05dc*/ 	.byte	0x04, 0x11
        /*05de*/ 	.short	(.L_300 - .L_299)
	.align		4
.L_299:
        /*05e0*/ 	.word	index@($__internal_131_$__cuda_sm20_dblrcp_rn_slowpath_v3)
        /*05e4*/ 	.word	0x00000000


	//----- nvinfo : EIATTR_FRAME_SIZE
	.align		4
.L_300:
        /*05e8*/ 	.byte	0x04, 0x11
        /*05ea*/ 	.short	(.L_302 - .L_301)
	.align		4
.L_301:
        /*05ec*/ 	.word	index@(_ZN2at6native43_GLOBAL__N__7cc8d1ed_10_Dropout_cu_0e96ed3820fused_dropout_kernelIddjLi1ELi1EbEEvNS_4cuda6detail10TensorInfoIKT_T1_EENS5_IS6_S8_EENS5_IT4_S8_EES8_T0_NS_15PhiloxCudaStateE)
        /*05f0*/ 	.word	0x00000000


	//----- nvinfo : EIATTR_REGCOUNT
	.align		4
.L_302:
        /*05f4*/ 	.byte	0x04, 0x2f
        /*05f6*/ 	.short	(.L_304 - .L_303)
	.align		4
.L_303:
        /*05f8*/ 	.word	index@(_ZN2at6native43_GLOBAL__N__7cc8d1ed_10_Dropout_cu_0e96ed3820fused_dropout_kernelIddjLin1ELi1EbEEvNS_4cuda6detail10TensorInfoIKT_T1_EENS5_IS6_S8_EENS5_IT4_S8_EES8_T0_NS_15PhiloxCudaStateE)
        /*05fc*/ 	.word	0x00000038


	//----- nvinfo : EIATTR_FRAME_SIZE
	.align		4
.L_304:
        /*0600*/ 	.byte	0x04, 0x11
        /*0602*/ 	.short	(.L_306 - .L_305)
	.align		4
.L_305:
        /*0604*/ 	.word	index@($__internal_130_$__cuda_sm20_dblrcp_rn_slowpath_v3)
        /*0608*/ 	.word	0x00000000


	//----- nvinfo : EIATTR_FRAME_SIZE
	.align		4
.L_306:
        /*060c*/ 	.byte	0x04, 0x11
        /*060e*/ 	.short	(.L_308 - .L_307)
	.align		4
.L_307:
        /*0610*/ 	.word	index@(_ZN2at6native43_GLOBAL__N__7cc8d1ed_10_Dropout_cu_0e96ed3820fused_dropout_kernelIddjLin1ELi1EbEEvNS_4cuda6detail10TensorInfoIKT_T1_EENS5_IS6_S8_EENS5_IT4_S8_EES8_T0_NS_15PhiloxCudaStateE)
        /*0614*/ 	.word	0x00000000


	//----- nvinfo : EIATTR_REGCOUNT
	.align		4
.L_308:
        /*0618*/ 	.byte	0x04, 0x2f
        /*061a*/ 	.short	(.L_310 - .L_309)
	.align		4
.L_309:
        /*061c*/ 	.word	index@(_ZN2at6native43_GLOBAL__N__7cc8d1ed_10_Dropout_cu_0e96ed3820fused_dropout_kernelIddjLin1ELin1EbEEvNS_4cuda6detail10TensorInfoIKT_T1_EENS5_IS6_S8_EENS5_IT4_S8_EES8_T0_NS_15PhiloxCudaStateE)
        /*0620*/ 	.word	0x0000003a


	//----- nvinfo : EIATTR_FRAME_SIZE
	.align		4
.L_310:
        /*0624*/ 	.byte	0x04, 0x11
        /*0626*/ 	.short	(.L_312 - .L_311)
	.align		4
.L_311:
        /*0628*/ 	.word	index@($__internal_129_$__cuda_sm20_dblrcp_rn_slowpath_v3)
        /*062c*/ 	.word	0x00000000


	//----- nvinfo : EIATTR_FRAME_SIZE
	.align		4
.L_312:
        /*0630*/ 	.byte	0x04, 0x11
        /*0632*/ 	.short	(.L_314 - .L_313)
	.align		4
.L_313:
        /*0634*/ 	.word	index@(_ZN2at6native43_GLOBAL__N__7cc8d1ed_10_Dropout_cu_0e96ed3820fused_dropout_kernelIddjLin1ELin1EbEEvNS_4cuda6detail10TensorInfoIKT_T1_EENS5_IS6_S8_EENS5_IT4_S8_EES8_T0_NS_15PhiloxCudaStateE)
        /*0638*/ 	.word	0x00000000


	//----- nvinfo : EIATTR_REGCOUNT
	.align		4
.L_314:
        /*063c*/ 	.byte	0x04, 0x2f
        /*063e*/ 	.short	(.L_316 - .L_315)
	.align		4
.L_315:
        /*0640*/ 	.word	index@(_ZN2at6native43_GLOBAL__N__7cc8d1ed_10_Dropout_cu_0e96ed3824fused_dropout_kernel_vecIffjLi1ELi16EbEEvNS_4cuda6detail10TensorInfoIKT_T1_EENS5_IS6_S8_EENS5_IT4_S8_EES8_T0_NS_15PhiloxCudaStateE)
        /*0644*/ 	.word	0x00000038


	//----- nvinfo : EIATTR_FRAME_SIZE
	.align		4
.L_316:
        /*0648*/ 	.byte	0x04, 0x11
        /*064a*/ 	.short	(.L_318 - .L_317)
	.align		4
.L_317:
        /*064c*/ 	.word	index@($__internal_128_$__cuda_sm20_dblrcp_rn_slowpath_v3)
        /*0650*/ 	.word	0x00000000


	//----- nvinfo : EIATTR_FRAME_SIZE
	.align		4
.L_318:
        /*0654*/ 	.byte	0x04, 0x11
        /*0656*/ 	.short	(.L_320 - .L_319)
	.align		4
.L_319:
        /*0658*/ 	.word	index@(_ZN2at6native43_GLOBAL__N__7cc8d1ed_10_Dropout_cu_0e96ed3824fused_dropout_kernel_vecIffjLi1ELi16EbEEvNS_4cuda6detail10TensorInfoIKT_T1_EENS5_IS6_S8_EENS5_IT4_S8_EES8_T0_NS_15PhiloxCudaStateE)
        /*065c*/ 	.word	0x00000000


	//----- nvinfo : EIATTR_REGCOUNT
	.align		4
.L_320:
        /*0660*/ 	.byte	0x04, 0x2f
        /*0662*/ 	.short	(.L_322 - .L_321)
	.align		4
.L_321:
        /*0664*/ 	.word	index@(_ZN2at6native43_GLOBAL__N__7cc8d1ed_10_Dropout_cu_0e96ed3824fused_dropout_kernel_vecIffjLi1ELi8EbEEvNS_4cuda6detail10TensorInfoIKT_T1_EENS5_IS6_S8_EENS5_IT4_S8_EES8_T0_NS_15PhiloxCudaStateE)
        /*0668*/ 	.word	0x00000038


	//----- nvinfo : EIATTR_FRAME_SIZE
	.align		4
.L_322:
        /*066c*/ 	.byte	0x04, 0x11
        /*066e*/ 	.short	(.L_324 - .L_323)
	.align		4
.L_323:
        /*0670*/ 	.word	index@($__internal_127_$__cuda_sm20_dblrcp_rn_slowpath_v3)
        /*0674*/ 	.word	0x00000000


	//----- nvinfo : EIATTR_FRAME_SIZE
	.align		4
.L_324:
        /*0678*/ 	.byte	0x04, 0x11
        /*067a*/ 	.short	(.L_326 - .L_325)
	.align		4
.L_325:
        /*067c*/ 	.word	index@(_ZN2at6native43_GLOBAL__N__7cc8d1ed_10_Dropout_cu_0e96ed3824fused_dropout_kernel_vecIffjLi1ELi8EbEEvNS_4cuda6detail10TensorInfoIKT_T1_EENS5_IS6_S8_EENS5_IT4_S8_EES8_T0_NS_15PhiloxCudaStateE)
        /*0680*/ 	.word	0x00000000


	//----- nvinfo : EIATTR_REGCOUNT
	.align		4
.L_326:
        /*0684*/ 	.byte	0x04, 0x2f
        /*0686*/ 	.short	(.L_328 - .L_327)
	.align		4
.L_327:
        /*0688*/ 	.word	index@(_ZN2at6native43_GLOBAL__N__7cc8d1ed_10_Dropout_cu_0e96ed3824fused_dropout_kernel_vecIffjLi1ELi4EbEEvNS_4cuda6detail10TensorInfoIKT_T1_EENS5_IS6_S8_EENS5_IT4_S8_EES8_T0_NS_15PhiloxCudaStateE)
        /*068c*/ 	.word	0x00000030


	//----- nvinfo : EIATTR_FRAME_SIZE
	.align		4
.L_328:
        /*0690*/ 	.byte	0x04, 0x11
        /*0692*/ 	.short	(.L_330 - .L_329)
	.align		4
.L_329:
        /*0694*/ 	.word	index@($__internal_126_$__cuda_sm20_dblrcp_rn_slowpath_v3)
        /*0698*/ 	.word	0x00000000


	//----- nvinfo : EIATTR_FRAME_SIZE
	.align		4
.L_330:
        /*069c*/ 	.byte	0x04, 0x11
        /*069e*/ 	.short	(.L_332 - .L_331)
	.align		4
.L_331:
        /*06a0*/ 	.word	index@(_ZN2at6native43_GLOBAL__N__7cc8d1ed_10_Dropout_cu_0e96ed3824fused_dropout_kernel_vecIffjLi1ELi4EbEEvNS_4cuda6detail10TensorInfoIKT_T1_EENS5_IS6_S8_EENS5_IT4_S8_EES8_T0_NS_15PhiloxCudaStateE)
        /*06a4*/ 	.word	0x00000000


	//----- nvinfo : EIATTR_REGCOUNT
	.align		4
.L_332:
        /*06a8*/ 	.byte	0x04, 0x2f
        /*06aa*/ 	.short	(.L_334 - .L_333)
	.align		4
.L_333:
        /*06ac*/ 	.word	index@(_ZN2at6native43_GLOBAL__N__7cc8d1ed_10_Dropout_cu_0e96ed3824fused_dropout_kernel_vecIffjLi1ELi2EbEEvNS_4cuda6detail10TensorInfoIKT_T1_EENS5_IS6_S8_EENS5_IT4_S8_EES8_T0_NS_15PhiloxCudaStateE)
        /*06b0*/ 	.word	0x0000002e


	//----- nvinfo : EIATTR_FRAME_SIZE
	.align		4
.L_334:
        /*06b4*/ 	.byte	0x04, 0x11
        /*06b6*/ 	.short	(.L_336 - .L_335)
	.align		4
.L_335:
        /*06b8*/ 	.word	index@($__internal_125_$__cuda_sm20_dblrcp_rn_slowpath_v3)
        /*06bc*/ 	.word	0x00000000


	//----- nvinfo : EIATTR_FRAME_SIZE
	.align		4
.L_336:
        /*06c0*/ 	.byte	0x04, 0x11
        /*06c2*/ 	.short	(.L_338 - .L_337)
	.align		4
.L_337:
        /*06c4*/ 	.word	index@(_ZN2at6native43_GLOBAL__N__7cc8d1ed_10_Dropout_cu_0e96ed3824fused_dropout_kernel_vecIffjLi1ELi2EbEEvNS_4cuda6detail10TensorInfoIKT_T1_EENS5_IS6_S8_EENS5_IT4_S8_EES8_T0_NS_15PhiloxCudaStateE)
        /*06c8*/ 	.word	0x00000000


	//----- nvinfo : EIATTR_REGCOUNT
	.align		4
.L_338:
        /*06cc*/ 	.byte	0x04, 0x2f
        /*06ce*/ 	.short	(.L_340 - .L_339)
	.align		4
.L_339:
        /*06d0*/ 	.word	index@(_ZN2at6native43_GLOBAL__N__7cc8d1ed_10_Dropout_cu_0e96ed3820fused_dropout_kernelIffjLi1ELi1EbEEvNS_4cuda6detail10TensorInfoIKT_T1_EENS5_IS6_S8_EENS5_IT4_S8_EES8_T0_NS_15PhiloxCudaStateE)
        /*06d4*/ 	.word	0x00000030


	//----- nvinfo : EIATTR_FRAME_SIZE
	.align		4
.L_340:
        /*06d8*/ 	.byte	0x04, 0x11
        /*06da*/ 	.short	(.L_342 - .L_341)
	.align		4
.L_341:
        /*06dc*/ 	.word	index@($__internal_124_$__cuda_sm20_dblrcp_rn_slowpath_v3)
        /*06e0*/ 	.word	0x00000000


	//----- nvinfo : EIATTR_FRAME_SIZE
	.align		4
.L_342:
        /*06e4*/ 	.byte	0x04, 0x11
        /*06e6*/ 	.short	(.L_344 - .L_343)
	.align		4
.L_343:
        /*06e8*/ 	.word	index@(_ZN2at6native43_GLOBAL__N__7cc8d1ed_10_Dropout_cu_0e96ed3820fused_dropout_kernelIffjLi1ELi1EbEEvNS_4cuda6detail10TensorInfoIKT_T1_EENS5_IS6_S8_EENS5_IT4_S8_EES8_T0_NS_15PhiloxCudaStateE)
        /*06ec*/ 	.word	0x00000000


	//----- nvinfo : EIATTR_REGCOUNT
	.align		4
.L_344:
        /*06f0*/ 	.byte	0x04, 0x2f
        /*06f2*/ 	.short	(.L_346 - .L_345)
	.align		4
.L_345:
        /*06f4*/ 	.word	index@(_ZN2at6native43_GLOBAL__N__7cc8d1ed_10_Dropout_cu_0e96ed3820fused_dropout_kernelIffjLin1ELi1EbEEvNS_4cuda6detail10TensorInfoIKT_T1_EENS5_IS6_S8_EENS5_IT4_S8_EES8_T0_NS_15PhiloxCudaStateE)
        /*06f8*/ 	.word	0x00000030


	//----- nvinfo : EIATTR_FRAME_SIZE
	.align		4
.L_346:
        /*06fc*/ 	.byte	0x04, 0x11
        /*06fe*/ 	.short	(.L_348 - .L_347)
	.align		4
.L_347:
        /*0700*/ 	.word	index@($__internal_123_$__cuda_sm20_dblrcp_rn_slowpath_v3)
        /*0704*/ 	.word	0x00000000


	//----- nvinfo : EIATTR_FRAME_SIZE
	.align		4
.L_348:
        /*0708*/ 	.byte	0x04, 0x11
        /*070a*/ 	.short	(.L_350 - .L_349)
	.align		4
.L_349:
        /*070c*/ 	.word	index@(_ZN2at6native43_GLOBAL__N__7cc8d1ed_10_Dropout_cu_0e96ed3820fused_dropout_kernelIffjLin1ELi1EbEEvNS_4cuda6detail10TensorInfoIKT_T1_EENS5_IS6_S8_EENS5_IT4_S8_EES8_T0_NS_15PhiloxCudaStateE)
        /*0710*/ 	.word	0x00000000


	//----- nvinfo : EIATTR_REGCOUNT
	.align		4
.L_350:
        /*0714*/ 	.byte	0x04, 0x2f
        /*0716*/ 	.short	(.L_352 - .L_351)
	.align		4
.L_351:
        /*0718*/ 	.word	index@(_ZN2at6native43_GLOBAL__N__7cc8d1ed_10_Dropout_cu_0e96ed3820fused_dropout_kernelIffjLin1ELin1EbEEvNS_4cuda6detail10TensorInfoIKT_T1_EENS5_IS6_S8_EENS5_IT4_S8_EES8_T0_NS_15PhiloxCudaStateE)
        /*071c*/ 	.word	0x00000036


	//----- nvinfo : EIATTR_FRAME_SIZE
	.align		4
.L_352:
        /*0720*/ 	.byte	0x04, 0x11
        /*0722*/ 	.short	(.L_354 - .L_353)
	.align		4
.L_353:
        /*0724*/ 	.word	index@($__internal_122_$__cuda_sm20_dblrcp_rn_slowpath_v3)
        /*0728*/ 	.word	0x00000000


	//----- nvinfo : EIATTR_FRAME_SIZE
	.align		4
.L_354:
        /*072c*/ 	.byte	0x04, 0x11
        /*072e*/ 	.short	(.L_356 - .L_355)
	.align		4
.L_355:
        /*0730*/ 	.word	index@(_ZN2at6native43_GLOBAL__N__7cc8d1ed_10_Dropout_cu_0e96ed3820fused_dropout_kernelIffjLin1ELin1EbEEvNS_4cuda6detail10TensorInfoIKT_T1_EENS5_IS6_S8_EENS5_IT4_S8_EES8_T0_NS_15PhiloxCudaStateE)
        /*0734*/ 	.word	0x00000000


	//----- nvinfo : EIATTR_REGCOUNT
	.align		4
.L_356:
        /*0738*/ 	.byte	0x04, 0x2f
        /*073a*/ 	.short	(.L_358 - .L_357)
	.align		4
.L_357:
        /*073c*/ 	.word	index@(_ZN2at6native43_GLOBAL__N__7cc8d1ed_10_Dropout_cu_0e96ed3824fused_dropout_kernel_vecIN3c104HalfEfjLi1ELi16EbEEvNS_4cuda6detail10TensorInfoIKT_T1_EENS7_IS8_SA_EENS7_IT4_SA_EESA_T0_NS_15PhiloxCudaStateE)
        /*0740*/ 	.word	0x00000035


	//----- nvinfo : EIATTR_FRAME_SIZE
	.align		4
.L_358:
        /*0744*/ 	.byte	0x04, 0x11
        /*0746*/ 	.short	(.L_360 - .L_359)
	.align		4
.L_359:
        /*0748*/ 	.word	index@($__internal_121_$__cuda_sm20_dblrcp_rn_slowpath_v3)
        /*074c*/ 	.word	0x00000000


	//----- nvinfo : EIATTR_FRAME_SIZE
	.align		4
.L_360:
        /*0750*/ 	.byte	0x04, 0x11
        /*0752*/ 	.short	(.L_362 - .L_361)
	.align		4
.L_361:
        /*0754*/ 	.word	index@(_ZN2at6native43_GLOBAL__N__7cc8d1ed_10_Dropout_cu_0e96ed3824fused_dropout_kernel_vecIN3c104HalfEfjLi1ELi16EbEEvNS_4cuda6detail10TensorInfoIKT_T1_EENS7_IS8_SA_EENS7_IT4_SA_EESA_T0_NS_15PhiloxCudaStateE)
        /*0758*/ 	.word	0x00000000


	//----- nvinfo : EIATTR_REGCOUNT
	.align		4
.L_362:
        /*075c*/ 	.byte	0x04, 0x2f
        /*075e*/ 	.short	(.L_364 - .L_363)
	.align		4
.L_363:
        /*0760*/ 	.word	index@(_ZN2at6native43_GLOBAL__N__7cc8d1ed_10_Dropout_cu_0e96ed3824fused_dropout_kernel_vecIN3c104HalfEfjLi1ELi8EbEEvNS_4cuda6detail10TensorInfoIKT_T1_EENS7_IS8_SA_EENS7_IT4_SA_EESA_T0_NS_15PhiloxCudaStateE)
        /*0764*/ 	.word	0x00000037


	//----- nvinfo : EIATTR_FRAME_SIZE
	.align		4
.L_364:
        /*0768*/ 	.byte	0x04, 0x11
        /*076a*/ 	.short	(.L_366 - .L_365)
	.align		4
.L_365:
        /*076c*/ 	.word	index@($__internal_120_$__cuda_sm20_dblrcp_rn_slowpath_v3)
        /*0770*/ 	.word	0x00000000


	//----- nvinfo : EIATTR_FRAME_SIZE
	.align		4
.L_366:
        /*0774*/ 	.byte	0x04, 0x11
        /*0776*/ 	.short	(.L_368 - .L_367)
	.align		4
.L_367:
        /*0778*/ 	.word	index@(_ZN2at6native43_GLOBAL__N__7cc8d1ed_10_Dropout_cu_0e96ed3824fused_dropout_kernel_vecIN3c104HalfEfjLi1ELi8EbEEvNS_4cuda6detail10TensorInfoIKT_T1_EENS7_IS8_SA_EENS7_IT4_SA_EESA_T0_NS_15PhiloxCudaStateE)
        /*077c*/ 	.word	0x00000000


	//----- nvinfo : EIATTR_REGCOUNT
	.align		4
.L_368:
        /*0780*/ 	.byte	0x04, 0x2f
        /*0782*/ 	.short	(.L_370 - .L_369)
	.align		4
.L_369:
        /*0784*/ 	.word	index@(_ZN2at6native43_GLOBAL__N__7cc8d1ed_10_Dropout_cu_0e96ed3824fused_dropout_kernel_vecIN3c104HalfEfjLi1ELi4EbEEvNS_4cuda6detail10TensorInfoIKT_T1_EENS7_IS8_SA_EENS7_IT4_SA_EESA_T0_NS_15PhiloxCudaStateE)
        /*0788*/ 	.word	0x0000002f


	//----- nvinfo : EIATTR_FRAME_SIZE
	.align		4
.L_370:
        /*078c*/ 	.byte	0x04, 0x11
        /*078e*/ 	.short	(.L_372 - .L_371)
	.align		4
.L_371:
        /*0790*/ 	.word	index@($__internal_119_$__cuda_sm20_dblrcp_rn_slowpath_v3)
        /*0794*/ 	.word	0x00000000


	//----- nvinfo : EIATTR_FRAME_SIZE
	.align		4
.L_372:
        /*0798*/ 	.byte	0x04, 0x11
        /*079a*/ 	.short	(.L_374 - .L_373)
	.align		4
.L_373:
        /*079c*/ 	.word	index@(_ZN2at6native43_GLOBAL__N__7cc8d1ed_10_Dropout_cu_0e96ed3824fused_dropout_kernel_vecIN3c104HalfEfjLi1ELi4EbEEvNS_4cuda6detail10TensorInfoIKT_T1_EENS7_IS8_SA_EENS7_IT4_SA_EESA_T0_NS_15PhiloxCudaStateE)
        /*07a0*/ 	.word	0x00000000


	//----- nvinfo : EIATTR_REGCOUNT
	.align		4
.L_374:
        /*07a4*/ 	.byte	0x04, 0x2f
        /*07a6*/ 	.short	(.L_376 - .L_375)
	.align		4
.L_375:
        /*07a8*/ 	.word	index@(_ZN2at6native43_GLOBAL__N__7cc8d1ed_10_Dropout_cu_0e96ed3824fused_dropout_kernel_vecIN3c104HalfEfjLi1ELi2EbEEvNS_4cuda6detail10TensorInfoIKT_T1_EENS7_IS8_SA_EENS7_IT4_SA_EESA_T0_NS_15PhiloxCudaStateE)
        /*07ac*/ 	.word	0x00000030


	//----- nvinfo : EIATTR_FRAME_SIZE
	.align		4
.L_376:
        /*07b0*/ 	.byte	0x04, 0x11
        /*07b2*/ 	.short	(.L_378 - .L_377)
	.align		4
.L_377:
        /*07b4*/ 	.word	index@($__internal_118_$__cuda_sm20_dblrcp_rn_slowpath_v3)
        /*07b8*/ 	.word	0x00000000


	//----- nvinfo : EIATTR_FRAME_SIZE
	.align		4
.L_378:
        /*07bc*/ 	.byte	0x04, 0x11
        /*07be*/ 	.short	(.L_380 - .L_379)
	.align		4
.L_379:
        /*07c0*/ 	.word	index@(_ZN2at6native43_GLOBAL__N__7cc8d1ed_10_Dropout_cu_0e96ed3824fused_dropout_kernel_vecIN3c104HalfEfjLi1ELi2EbEEvNS_4cuda6detail10TensorInfoIKT_T1_EENS7_IS8_SA_EENS7_IT4_SA_EESA_T0_NS_15PhiloxCudaStateE)
        /*07c4*/ 	.word	0x00000000


	//----- nvinfo : EIATTR_REGCOUNT
	.align		4
.L_380:
        /*07c8*/ 	.byte	0x04, 0x2f
        /*07ca*/ 	.short	(.L_382 - .L_381)
	.align		4
.L_381:
        /*07cc*/ 	.word	index@(_ZN2at6native43_GLOBAL__N__7cc8d1ed_10_Dropout_cu_0e96ed3820fused_dropout_kernelIN3c104HalfEfjLi1ELi1EbEEvNS_4cuda6detail10TensorInfoIKT_T1_EENS7_IS8_SA_EENS7_IT4_SA_EESA_T0_NS_15PhiloxCudaStateE)
        /*07d0*/ 	.word	0x00000030


	//----- nvinfo : EIATTR_FRAME_SIZE
	.align		4
.L_382:
        /*07d4*/ 	.byte	0x04, 0x11
        /*07d6*/ 	.short	(.L_384 - .L_383)
	.align		4
.L_383:
        /*07d8*/ 	.word	index@($__internal_117_$__cuda_sm20_dblrcp_rn_slowpath_v3)
        /*07dc*/ 	.word	0x00000000


	//----- nvinfo : EIATTR_FRAME_SIZE
	.align		4
.L_384:
        /*07e0*/ 	.byte	0x04, 0x11
        /*07e2*/ 	.short	(.L_386 - .L_385)
	.align		4
.L_385:
        /*07e4*/ 	.word	index@(_ZN2at6native43_GLOBAL__N__7cc8d1ed_10_Dropout_cu_0e96ed3820fused_dropout_kernelIN3c104HalfEfjLi1ELi1EbEEvNS_4cuda6detail10TensorInfoIKT_T1_EENS7_IS8_SA_EENS7_IT4_SA_EESA_T0_NS_15PhiloxCudaStateE)
        /*07e8*/ 	.word	0x00000000


	//----- nvinfo : EIATTR_REGCOUNT
	.align		4
.L_386:
        /*07ec*/ 	.byte	0x04, 0x2f
        /*07ee*/ 	.short	(.L_388 - .L_387)
	.align		4
.L_387:
        /*07f0*/ 	.word	index@(_ZN2at6native43_GLOBAL__N__7cc8d1ed_10_Dropout_cu_0e96ed3820fused_dropout_kernelIN3c104HalfEfjLin1ELi1EbEEvNS_4cuda6detail10TensorInfoIKT_T1_EENS7_IS8_SA_EENS7_IT4_SA_EESA_T0_NS_15PhiloxCudaStateE)
        /*07f4*/ 	.word	0x00000032


	//----- nvinfo : EIATTR_FRAME_SIZE
	.align		4
.L_388:
        /*07f8*/ 	.byte	0x04, 0x11
        /*07fa*/ 	.short	(.L_390 - .L_389)
	.align		4
.L_389:
        /*07fc*/ 	.word	index@($__internal_116_$__cuda_sm20_dblrcp_rn_slowpath_v3)
        /*0800*/ 	.word	0x00000000


	//----- nvinfo : EIATTR_FRAME_SIZE
	.align		4
.L_390:
        /*0804*/ 	.byte	0x04, 0x11
        /*0806*/ 	.short	(.L_392 - .L_391)
	.align		4
.L_391:
        /*0808*/ 	.word	index@(_ZN2at6native43_GLOBAL__N__7cc8d1ed_10_Dropout_cu_0e96ed3820fused_dropout_kernelIN3c104HalfEfjLin1ELi1EbEEvNS_4cuda6detail10TensorInfoIKT_T1_EENS7_IS8_SA_EENS7_IT4_SA_EESA_T0_NS_15PhiloxCudaStateE)
        /*080c*/ 	.word	0x00000000


	//----- nvinfo : EIATTR_REGCOUNT
	.align		4
.L_392:
        /*0810*/ 	.byte	0x04, 0x2f
        /*0812*/ 	.short	(.L_394 - .L_393)
	.align		4
.L_393:
        /*0814*/ 	.word	index@(_ZN2at6native43_GLOBAL__N__7cc8d1ed_10_Dropout_cu_0e96ed3820fused_dropout_kernelIN3c104HalfEfjLin1ELin1EbEEvNS_4cuda6detail10TensorInfoIKT_T1_EENS7_IS8_SA_EENS7_IT4_SA_EESA_T0_NS_15PhiloxCudaStateE)
        /*0818*/ 	.word	0x00000036


	//----- nvinfo : EIATTR_FRAME_SIZE
	.align		4
.L_394:
        /*081c*/ 	.byte	0x04, 0x11
        /*081e*/ 	.short	(.L_396 - .L_395)
	.align		4
.L_395:
        /*0820*/ 	.word	index@($__internal_115_$__cuda_sm20_dblrcp_rn_slowpath_v3)
        /*0824*/ 	.word	0x00000000


	//----- nvinfo : EIATTR_FRAME_SIZE
	.align		4
.L_396:
        /*0828*/ 	.byte	0x04, 0x11
        /*082a*/ 	.short	(.L_398 - .L_397)
	.align		4
.L_397:
        /*082c*/ 	.word	index@(_ZN2at6native43_GLOBAL__N__7cc8d1ed_10_Dropout_cu_0e96ed3820fused_dropout_kernelIN3c104HalfEfjLin1ELin1EbEEvNS_4cuda6detail10TensorInfoIKT_T1_EENS7_IS8_SA_EENS7_IT4_SA_EESA_T0_NS_15PhiloxCudaStateE)
        /*0830*/ 	.word	0x00000000


	//----- nvinfo : EIATTR_REGCOUNT
	.align		4
.L_398:
        /*0834*/ 	.byte	0x04, 0x2f
        /*0836*/ 	.short	(.L_400 - .L_399)
	.align		4
.L_399:
        /*0838*/ 	.word	index@(_ZN2at6native43_GLOBAL__N__7cc8d1ed_10_Dropout_cu_0e96ed3824fused_dropout_kernel_vecIN3c108BFloat16EfjLi1ELi16EbEEvNS_4cuda6detail10TensorInfoIKT_T1_EENS7_IS8_SA_EENS7_IT4_SA_EESA_T0_NS_15PhiloxCudaStateE)
        /*083c*/ 	.word	0x00000035


	//----- nvinfo : EIATTR_FRAME_SIZE
	.align		4
.L_400:
        /*0840*/ 	.byte	0x04, 0x11
        /*0842*/ 	.short	(.L_402 - .L_401)
	.align		4
.L_401:
        /*0844*/ 	.word	index@($__internal_114_$__cuda_sm20_dblrcp_rn_slowpath_v3)
        /*0848*/ 	.word	0x00000000


	//----- nvinfo : EIATTR_FRAME_SIZE
	.align		4
.L_402:
        /*084c*/ 	.byte	0x04, 0x11
        /*084e*/ 	.short	(.L_404 - .L_403)
	.align		4
.L_403:
        /*0850*/ 	.word	index@(_ZN2at6native43_GLOBAL__N__7cc8d1ed_10_Dropout_cu_0e96ed3824fused_dropout_kernel_vecIN3c108BFloat16EfjLi1ELi16EbEEvNS_4cuda6detail10TensorInfoIKT_T1_EENS7_IS8_SA_EENS7_IT4_SA_EESA_T0_NS_15PhiloxCudaStateE)
        /*0854*/ 	.word	0x00000000


	//----- nvinfo : EIATTR_REGCOUNT
	.align		4
.L_404:
        /*0858*/ 	.byte	0x04, 0x2f
        /*085a*/ 	.short	(.L_406 - .L_405)
	.align		4
.L_405:
        /*085c*/ 	.word	index@(_ZN2at6native43_GLOBAL__N__7cc8d1ed_10_Dropout_cu_0e96ed3824fused_dropout_kernel_vecIN3c108BFloat16EfjLi1ELi8EbEEvNS_4cuda6detail10TensorInfoIKT_T1_EENS7_IS8_SA_EENS7_IT4_SA_EESA_T0_NS_15PhiloxCudaStateE)
        /*0860*/ 	.word	0x00000037


	//----- nvinfo : EIATTR_FRAME_SIZE
	.align		4
.L_406:
        /*0864*/ 	.byte	0x04, 0x11
        /*0866*/ 	.short	(.L_408 - .L_407)
	.align		4
.L_407:
        /*0868*/ 	.word	index@($__internal_113_$__cuda_sm20_dblrcp_rn_slowpath_v3)
        /*086c*/ 	.word	0x00000000


	//----- nvinfo : EIATTR_FRAME_SIZE
	.align		4
.L_408:
        /*0870*/ 	.byte	0x04, 0x11
        /*0872*/ 	.short	(.L_410 - .L_409)
	.align		4
.L_409:
        /*0874*/ 	.word	index@(_ZN2at6native43_GLOBAL__N__7cc8d1ed_10_Dropout_cu_0e96ed3824fused_dropout_kernel_vecIN3c108BFloat16EfjLi1ELi8EbEEvNS_4cuda6detail10TensorInfoIKT_T1_EENS7_IS8_SA_EENS7_IT4_SA_EESA_T0_NS_15PhiloxCudaStateE)
        /*0878*/ 	.word	0x00000000


	//----- nvinfo : EIATTR_REGCOUNT
	.align		4
.L_410:
        /*087c*/ 	.byte	0x04, 0x2f
        /*087e*/ 	.short	(.L_412 - .L_411)
	.align		4
.L_411:
        /*0880*/ 	.word	index@(_ZN2at6native43_GLOBAL__N__7cc8d1ed_10_Dropout_cu_0e96ed3824fused_dropout_kernel_vecIN3c108BFloat16EfjLi1ELi4EbEEvNS_4cuda6detail10TensorInfoIKT_T1_EENS7_IS8_SA_EENS7_IT4_SA_EESA_T0_NS_15PhiloxCudaStateE)
        /*0884*/ 	.word	0x0000002f


	//----- nvinfo : EIATTR_FRAME_SIZE
	.align		4
.L_412:
        /*0888*/ 	.byte	0x04, 0x11
        /*088a*/ 	.short	(.L_414 - .L_413)
	.align		4
.L_413:
        /*088c*/ 	.word	index@($__internal_112_$__cuda_sm20_dblrcp_rn_slowpath_v3)
        /*0890*/ 	.word	0x00000000


	//----- nvinfo : EIATTR_FRAME_SIZE
	.align		4
.L_414:
        /*0894*/ 	.byte	0x04, 0x11
        /*0896*/ 	.short	(.L_416 - .L_415)
	.align		4
.L_415:
        /*0898*/ 	.word	index@(_ZN2at6native43_GLOBAL__N__7cc8d1ed_10_Dropout_cu_0e96ed3824fused_dropout_kernel_vecIN3c108BFloat16EfjLi1ELi4EbEEvNS_4cuda6detail10TensorInfoIKT_T1_EENS7_IS8_SA_EENS7_IT4_SA_EESA_T0_NS_15PhiloxCudaStateE)
        /*089c*/ 	.word	0x00000000


	//----- nvinfo : EIATTR_REGCOUNT
	.align		4
.L_416:
        /*08a0*/ 	.byte	0x04, 0x2f
        /*08a2*/ 	.short	(.L_418 - .L_417)
	.align		4
.L_417:
        /*08a4*/ 	.word	index@(_ZN2at6native43_GLOBAL__N__7cc8d1ed_10_Dropout_cu_0e96ed3824fused_dropout_kernel_vecIN3c108BFloat16EfjLi1ELi2EbEEvNS_4cuda6detail10TensorInfoIKT_T1_EENS7_IS8_SA_EENS7_IT4_SA_EESA_T0_NS_15PhiloxCudaStateE)
        /*08a8*/ 	.word	0x0000002e


	//----- nvinfo : EIATTR_FRAME_SIZE
	.align		4
.L_418:
        /*08ac*/ 	.byte	0x04, 0x11
        /*08ae*/ 	.short	(.L_420 - .L_419)
	.align		4
.L_419:
        /*08b0*/ 	.word	index@($__internal_111_$__cuda_sm20_dblrcp_rn_slowpath_v3)
        /*08b4*/ 	.word	0x00000000


	//----- nvinfo : EIATTR_FRAME_SIZE
	.align		4
.L_420:
        /*08b8*/ 	.byte	0x04, 0x11
        /*08ba*/ 	.short	(.L_422 - .L_421)
	.align		4
.L_421:
        /*08bc*/ 	.word	index@(_ZN2at6native43_GLOBAL__N__7cc8d1ed_10_Dropout_cu_0e96ed3824fused_dropout_kernel_vecIN3c108BFloat16EfjLi1ELi2EbEEvNS_4cuda6detail10TensorInfoIKT_T1_EENS7_IS8_SA_EENS7_IT4_SA_EESA_T0_NS_15PhiloxCudaStateE)
        /*08c0*/ 	.word	0x00000000


	//----- nvinfo : EIATTR_REGCOUNT
	.align		4
.L_422:
        /*08c4*/ 	.byte	0x04, 0x2f
        /*08c6*/ 	.short	(.L_424 - .L_423)
	.align		4
.L_423:
        /*08c8*/ 	.word	index@(_ZN2at6native43_GLOBAL__N__7cc8d1ed_10_Dropout_cu_0e96ed3820fused_dropout_kernelIN3c108BFloat16EfjLi1ELi1EbEEvNS_4cuda6detail10TensorInfoIKT_T1_EENS7_IS8_SA_EENS7_IT4_SA_EESA_T0_NS_15PhiloxCudaStateE)
        /*08cc*/ 	.word	0x00000030


	//----- nvinfo : EIATTR_FRAME_SIZE
	.align		4
.L_424:
        /*08d0*/ 	.byte	0x04, 0x11
        /*08d2*/ 	.short	(.L_426 - .L_425)
	.align		4
.L_425:
        /*08d4*/ 	.word	index@($__internal_110_$__cuda_sm20_dblrcp_rn_slowpath_v3)
        /*08d8*/ 	.word	0x00000000


	//----- nvinfo : EIATTR_FRAME_SIZE
	.align		4
.L_426:
        /*08dc*/ 	.byte	0x04, 0x11
        /*08de*/ 	.short	(.L_428 - .L_427)
	.align		4
.L_427:
        /*08e0*/ 	.word	index@(_ZN2at6native43_GLOBAL__N__7cc8d1ed_10_Dropout_cu_0e96ed3820fused_dropout_kernelIN3c108BFloat16EfjLi1ELi1EbEEvNS_4cuda6detail10TensorInfoIKT_T1_EENS7_IS8_SA_EENS7_IT4_SA_EESA_T0_NS_15PhiloxCudaStateE)
        /*08e4*/ 	.word	0x00000000


	//----- nvinfo : EIATTR_REGCOUNT
	.align		4
.L_428:
        /*08e8*/ 	.byte	0x04, 0x2f
        /*08ea*/ 	.short	(.L_430 - .L_429)
	.align		4
.L_429:
        /*08ec*/ 	.word	index@(_ZN2at6native43_GLOBAL__N__7cc8d1ed_10_Dropout_cu_0e96ed3820fused_dropout_kernelIN3c108BFloat16EfjLin1ELi1EbEEvNS_4cuda6detail10TensorInfoIKT_T1_EENS7_IS8_SA_EENS7_IT4_SA_EESA_T0_NS_15PhiloxCudaStateE)
        /*08f0*/ 	.word	0x00000032


	//----- nvinfo : EIATTR_FRAME_SIZE
	.align		4
.L_430:
        /*08f4*/ 	.byte	0x04, 0x11
        /*08f6*/ 	.short	(.L_432 - .L_431)
	.align		4
.L_431:
        /*08f8*/ 	.word	index@($__internal_109_$__cuda_sm20_dblrcp_rn_slowpath_v3)
        /*08fc*/ 	.word	0x00000000


	//----- nvinfo : EIATTR_FRAME_SIZE
	.align		4
.L_432:
        /*0900*/ 	.byte	0x04, 0x11
        /*0902*/ 	.short	(.L_434 - .L_433)
	.align		4
.L_433:
        /*0904*/ 	.word	index@(_ZN2at6native43_GLOBAL__N__7cc8d1ed_10_Dropout_cu_0e96ed3820fused_dropout_kernelIN3c108BFloat16EfjLin1ELi1EbEEvNS_4cuda6detail10TensorInfoIKT_T1_EENS7_IS8_SA_EENS7_IT4_SA_EESA_T0_NS_15PhiloxCudaStateE)
        /*0908*/ 	.word	0x00000000


	//----- nvinfo : EIATTR_REGCOUNT
	.align		4
.L_434:
        /*090c*/ 	.byte	0x04, 0x2f
        /*090e*/ 	.short	(.L_436 - .L_435)
	.align		4
.L_435:
        /*0910*/ 	.word	index@(_ZN2at6native43_GLOBAL__N__7cc8d1ed_10_Dropout_cu_0e96ed3820fused_dropout_kernelIN3c108BFloat16EfjLin1ELin1EbEEvNS_4cuda6detail10TensorInfoIKT_T1_EENS7_IS8_SA_EENS7_IT4_SA_EESA_T0_NS_15PhiloxCudaStateE)
        /*0914*/ 	.word	0x00000036


	//----- nvinfo : EIATTR_FRAME_SIZE
	.align		4
.L_436:
        /*0918*/ 	.byte	0x04, 0x11
        /*091a*/ 	.short	(.L_438 - .L_437)
	.align		4
.L_437:
        /*091c*/ 	.word	index@($__internal_108_$__cuda_sm20_dblrcp_rn_slowpath_v3)
        /*0920*/ 	.word	0x00000000


	//----- nvinfo : EIATTR_FRAME_SIZE
	.align		4
.L_438:
        /*0924*/ 	.byte	0x04, 0x11
        /*0926*/ 	.short	(.L_440 - .L_439)
	.align		4
.L_439:
        /*0928*/ 	.word	index@(_ZN2at6native43_GLOBAL__N__7cc8d1ed_10_Dropout_cu_0e96ed3820fused_dropout_kernelIN3c108BFloat16EfjLin1ELin1EbEEvNS_4cuda6detail10TensorInfoIKT_T1_EENS7_IS8_SA_EENS7_IT4_SA_EESA_T0_NS_15PhiloxCudaStateE)
        /*092c*/ 	.word	0x00000000


	//----- nvinfo : EIATTR_REGCOUNT
	.align		4
.L_440:
        /*0930*/ 	.byte	0x04, 0x2f
        /*0932*/ 	.short	(.L_442 - .L_441)
	.align		4
.L_441:
        /*0934*/ 	.word	index@(_ZN2at6native43_GLOBAL__N__7cc8d1ed_10_Dropout_cu_0e96ed3824fused_dropout_kernel_vecIddmLi1ELi16EbEEvNS_4cuda6detail10TensorInfoIKT_T1_EENS5_IS6_S8_EENS5_IT4_S8_EES8_T0_NS_15PhiloxCudaStateE)
        /*0938*/ 	.word	0x00000040


	//----- nvinfo : EIATTR_FRAME_SIZE
	.align		4
.L_442:
        /*093c*/ 	.byte	0x04, 0x11
        /*093e*/ 	.short	(.L_444 - .L_443)
	.align		4
.L_443:
        /*0940*/ 	.word	index@($__internal_107_$__cuda_sm20_dblrcp_rn_slowpath_v3)
        /*0944*/ 	.word	0x00000000


	//----- nvinfo : EIATTR_FRAME_SIZE
	.align		4
.L_444:
        /*0948*/ 	.byte	0x04, 0x11
        /*094a*/ 	.short	(.L_446 - .L_445)
	.align		4
.L_445:
        /*094c*/ 	.word	index@(_ZN2at6native43_GLOBAL__N__7cc8d1ed_10_Dropout_cu_0e96ed3824fused_dropout_kernel_vecIddmLi1ELi16EbEEvNS_4cuda6detail10TensorInfoIKT_T1_EENS5_IS6_S8_EENS5_IT4_S8_EES8_T0_NS_15PhiloxCudaStateE)
        /*0950*/ 	.word	0x00000000


	//----- nvinfo : EIATTR_REGCOUNT
	.align		4
.L_446:
        /*0954*/ 	.byte	0x04, 0x2f
        /*0956*/ 	.short	(.L_448 - .L_447)
	.align		4
.L_447:
        /*0958*/ 	.word	index@(_ZN2at6native43_GLOBAL__N__7cc8d1ed_10_Dropout_cu_0e96ed3824fused_dropout_kernel_vecIddmLi1ELi8EbEEvNS_4cuda6detail10TensorInfoIKT_T1_EENS5_IS6_S8_EENS5_IT4_S8_EES8_T0_NS_15PhiloxCudaStateE)
        /*095c*/ 	.word	0x00000034


	//----- nvinfo : EIATTR_FRAME_SIZE
	.align		4
.L_448:
        /*0960*/ 	.byte	0x04, 0x11
        /*0962*/ 	.short	(.L_450 - .L_449)
	.align		4
.L_449:
        /*0964*/ 	.word	index@($__internal_106_$__cuda_sm20_dblrcp_rn_slowpath_v3)
        /*0968*/ 	.word	0x00000000


	//----- nvinfo : EIATTR_FRAME_SIZE
	.align		4
.L_450:
        /*096c*/ 	.byte	0x04, 0x11
        /*096e*/ 	.short	(.L_452 - .L_451)
	.align		4
.L_451:
        /*0970*/ 	.word	index@(_ZN2at6native43_GLOBAL__N__7cc8d1ed_10_Dropout_cu_0e96ed3824fused_dropout_kernel_vecIddmLi1ELi8EbEEvNS_4cuda6detail10TensorInfoIKT_T1_EENS5_IS6_S8_EENS5_IT4_S8_EES8_T0_NS_15PhiloxCudaStateE)
        /*0974*/ 	.word	0x00000000


	//----- nvinfo : EIATTR_REGCOUNT
	.align		4
.L_452:
        /*0978*/ 	.byte	0x04, 0x2f
        /*097a*/ 	.short	(.L_454 - .L_453)
	.align		4
.L_453:
        /*097c*/ 	.word	index@(_ZN2at6native43_GLOBAL__N__7cc8d1ed_10_Dropout_cu_0e96ed3824fused_dropout_kernel_vecIddmLi1ELi4EbEEvNS_4cuda6detail10TensorInfoIKT_T1_EENS5_IS6_S8_EENS5_IT4_S8_EES8_T0_NS_15PhiloxCudaStateE)
        /*0980*/ 	.word	0x00000038


	//----- nvinfo : EIATTR_FRAME_SIZE
	.align		4
.L_454:
        /*0984*/ 	.byte	0x04, 0x11
        /*0986*/ 	.short	(.L_456 - .L_455)
	.align		4
.L_455:
        /*0988*/ 	.word	index@($__internal_105_$__cuda_sm20_dblrcp_rn_slowpath_v3)
        /*098c*/ 	.word	0x00000000


	//----- nvinfo : EIATTR_FRAME_SIZE
	.align		4
.L_456:
        /*0990*/ 	.byte	0x04, 0x11
        /*0992*/ 	.short	(.L_458 - .L_457)
	.align		4
.L_457:
        /*0994*/ 	.word	index@(_ZN2at6native43_GLOBAL__N__7cc8d1ed_10_Dropout_cu_0e96ed3824fused_dropout_kernel_vecIddmLi1ELi4EbEEvNS_4cuda6detail10TensorInfoIKT_T1_EENS5_IS6_S8_EENS5_IT4_S8_EES8_T0_NS_15PhiloxCudaStateE)
        /*0998*/ 	.word	0x00000000


	//----- nvinfo : EIATTR_REGCOUNT
	.align		4
.L_458:
        /*099c*/ 	.byte	0x04, 0x2f
        /*099e*/ 	.short	(.L_460 - .L_459)
	.align		4
.L_459:
        /*09a0*/ 	.word	index@(_ZN2at6native43_GLOBAL__N__7cc8d1ed_10_Dropout_cu_0e96ed3824fused_dropout_kernel_vecIddmLi1ELi2EbEEvNS_4cuda6detail10TensorInfoIKT_T1_EENS5_IS6_S8_EENS5_IT4_S8_EES8_T0_NS_15PhiloxCudaStateE)
        /*09a4*/ 	.word	0x00000030


	//----- nvinfo : EIATTR_FRAME_SIZE
	.align		4
.L_460:
        /*09a8*/ 	.byte	0x04, 0x11
        /*09aa*/ 	.short	(.L_462 - .L_461)
	.align		4
.L_461:
        /*09ac*/ 	.word	index@($__internal_104_$__cuda_sm20_dblrcp_rn_slowpath_v3)
        /*09b0*/ 	.word	0x00000000


	//----- nvinfo : EIATTR_FRAME_SIZE
	.align		4
.L_462:
        /*09b4*/ 	.byte	0x04, 0x11
        /*09b6*/ 	.short	(.L_464 - .L_463)
	.align		4
.L_463:
        /*09b8*/ 	.word	index@(_ZN2at6native43_GLOBAL__N__7cc8d1ed_10_Dropout_cu_0e96ed3824fused_dropout_kernel_vecIddmLi1ELi2EbEEvNS_4cuda6detail10TensorInfoIKT_T1_EENS5_IS6_S8_EENS5_IT4_S8_EES8_T0_NS_15PhiloxCudaStateE)
        /*09bc*/ 	.word	0x00000000


	//----- nvinfo : EIATTR_REGCOUNT
	.align		4
.L_464:
        /*09c0*/ 	.byte	0x04, 0x2f
        /*09c2*/ 	.short	(.L_466 - .L_465)
	.align		4
.L_465:
        /*09c4*/ 	.word	index@(_ZN2at6native43_GLOBAL__N__7cc8d1ed_10_Dropout_cu_0e96ed3820fused_dropout_kernelIddmLi1ELi1EbEEvNS_4cuda6detail10TensorInfoIKT_T1_EENS5_IS6_S8_EENS5_IT4_S8_EES8_T0_NS_15PhiloxCudaStateE)
        /*09c8*/ 	.word	0x0000003c


	//----- nvinfo : EIATTR_FRAME_SIZE
	.align		4
.L_466:
        /*09cc*/ 	.byte	0x04, 0x11
        /*09ce*/ 	.short	(.L_468 - .L_467)
	.align		4
.L_467:
        /*09d0*/ 	.word	index@($__internal_103_$__cuda_sm20_div_u64)
        /*09d4*/ 	.word	0x00000000


	//----- nvinfo : EIATTR_FRAME_SIZE
	.align		4
.L_468:
        /*09d8*/ 	.byte	0x04, 0x11
        /*09da*/ 	.short	(.L_470 - .L_469)
	.align		4
.L_469:
        /*09dc*/ 	.word	index@($__internal_102_$__cuda_sm20_dblrcp_rn_slowpath_v3)
        /*09e0*/ 	.word	0x00000000


	//----- nvinfo : EIATTR_FRAME_SIZE
	.align		4
.L_470:
        /*09e4*/ 	.byte	0x04, 0x11
        /*09e6*/ 	.short	(.L_472 - .L_471)
	.align		4
.L_471:
        /*09e8*/ 	.word	index@(_ZN2at6native43_GLOBAL__N__7cc8d1ed_10_Dropout_cu_0e96ed3820fused_dropout_kernelIddmLi1ELi1EbEEvNS_4cuda6detail10TensorInfoIKT_T1_EENS5_IS6_S8_EENS5_IT4_S8_EES8_T0_NS_15PhiloxCudaStateE)
        /*09ec*/ 	.word	0x00000000


	//----- nvinfo : EIATTR_REGCOUNT
	.align		4
.L_472:
        /*09f0*/ 	.byte	0x04, 0x2f
        /*09f2*/ 	.short	(.L_474 - .L_473)
	.align		4
.L_473:
        /*09f4*/ 	.word	index@(_ZN2at6native43_GLOBAL__N__7cc8d1ed_10_Dropout_cu_0e96ed3820fused_dropout_kernelIddmLin1ELi1EbEEvNS_4cuda6detail10TensorInfoIKT_T1_EENS5_IS6_S8_EENS5_IT4_S8_EES8_T0_NS_15PhiloxCudaStateE)
        /*09f8*/ 	.word	0x00000040


	//----- nvinfo : EIATTR_FRAME_SIZE
	.align		4
.L_474:
        /*09fc*/ 	.byte	0x04, 0x11
        /*09fe*/ 	.short	(.L_476 - .L_475)
	.align		4
.L_475:
        /*0a00*/ 	.word	index@($__internal_101_$__cuda_sm20_div_u64)
        /*0a04*/ 	.word	0x00000000


	//----- nvinfo : EIATTR_FRAME_SIZE
	.align		4
.L_476:
        /*0a08*/ 	.byte	0x04, 0x11
        /*0a0a*/ 	.short	(.L_478 - .L_477)
	.align		4
.L_477:
        /*0a0c*/ 	.word	index@($__internal_100_$__cuda_sm20_dblrcp_rn_slowpath_v3)
        /*0a10*/ 	.word	0x00000000


	//----- nvinfo : EIATTR_FRAME_SIZE
	.align		4
.L_478:
        /*0a14*/ 	.byte	0x04, 0x11
        /*0a16*/ 	.short	(.L_480 - .L_479)
	.align		4
.L_479:
        /*0a18*/ 	.word	index@(_ZN2at6native43_GLOBAL__N__7cc8d1ed_10_Dropout_cu_0e96ed3820fused_dropout_kernelIddmLin1ELi1EbEEvNS_4cuda6detail10TensorInfoIKT_T1_EENS5_IS6_S8_EENS5_IT4_S8_EES8_T0_NS_15PhiloxCudaStateE)
        /*0a1c*/ 	.word	0x00000000


	//----- nvinfo : EIATTR_REGCOUNT
	.align		4
.L_480:
        /*0a20*/ 	.byte	0x04, 0x2f
        /*0a22*/ 	.short	(.L_482 - .L_481)
	.align		4
.L_481:
        /*0a24*/ 	.word	index@(_ZN2at6native43_GLOBAL__N__7cc8d1ed_10_Dropout_cu_0e96ed3820fused_dropout_kernelIddmLin1ELin1EbEEvNS_4cuda6detail10TensorInfoIKT_T1_EENS5_IS6_S8_EENS5_IT4_S8_EES8_T0_NS_15PhiloxCudaStateE)
        /*0a28*/ 	.word	0x0000003e


	//----- nvinfo : EIATTR_FRAME_SIZE
	.align		4
.L_482:
        /*0a2c*/ 	.byte	0x04, 0x11
        /*0a2e*/ 	.short	(.L_484 - .L_483)
	.align		4
.L_483:
        /*0a30*/ 	.word	index@($__internal_99_$__cuda_sm20_div_u64)
        /*0a34*/ 	.word	0x00000000


	//----- nvinfo : EIATTR_FRAME_SIZE
	.align		4
.L_484:
        /*0a38*/ 	.byte	0x04, 0x11
        /*0a3a*/ 	.short	(.L_486 - .L_485)
	.align		4
.L_485:
        /*0a3c*/ 	.word	index@($__internal_98_$__cuda_sm20_dblrcp_rn_slowpath_v3)
        /*0a40*/ 	.word	0x00000000


	//----- nvinfo : EIATTR_FRAME_SIZE
	.align		4
.L_486:
        /*0a44*/ 	.byte	0x04, 0x11
        /*0a46*/ 	.short	(.L_488 - .L_487)
	.align		4
.L_487:
        /*0a48*/ 	.word	index@(_ZN2at6native43_GLOBAL__N__7cc8d1ed_10_Dropout_cu_0e96ed3820fused_dropout_kernelIddmLin1ELin1EbEEvNS_4cuda6detail10TensorInfoIKT_T1_EENS5_IS6_S8_EENS5_IT4_S8_EES8_T0_NS_15PhiloxCudaStateE)
        /*0a4c*/ 	.word	0x00000000


	//----- nvinfo : EIATTR_REGCOUNT
	.align		4
.L_488:
        /*0a50*/ 	.byte	0x04, 0x2f
        /*0a52*/ 	.short	(.L_490 - .L_489)
	.align		4
.L_489:
        /*0a54*/ 	.word	index@(_ZN2at6native43_GLOBAL__N__7cc8d1ed_10_Dropout_cu_0e96ed3824fused_dropout_kernel_vecIffmLi1ELi16EbEEvNS_4cuda6detail10TensorInfoIKT_T1_EENS5_IS6_S8_EENS5_IT4_S8_EES8_T0_NS_15PhiloxCudaStateE)
        /*0a58*/ 	.word	0x0000003f


	//----- nvinfo : EIATTR_FRAME_SIZE
	.align		4
.L_490:
        /*0a5c*/ 	.byte	0x04, 0x11
        /*0a5e*/ 	.short	(.L_492 - .L_491)
	.align		4
.L_491:
        /*0a60*/ 	.word	index@($__internal_97_$__cuda_sm20_dblrcp_rn_slowpath_v3)
        /*0a64*/ 	.word	0x00000000


	//----- nvinfo : EIATTR_FRAME_SIZE
	.align		4
.L_492:
        /*0a68*/ 	.byte	0x04, 0x11
        /*0a6a*/ 	.short	(.L_494 - .L_493)
	.align		4
.L_493:
        /*0a6c*/ 	.word	index@(_ZN2at6native43_GLOBAL__N__7cc8d1ed_10_Dropout_cu_0e96ed3824fused_dropout_kernel_vecIffmLi1ELi16EbEEvNS_4cuda6detail10TensorInfoIKT_T1_EENS5_IS6_S8_EENS5_IT4_S8_EES8_T0_NS_15PhiloxCudaStateE)
        /*0a70*/ 	.word	0x00000000


	//----- nvinfo : EIATTR_REGCOUNT
	.align		4
.L_494:
        /*0a74*/ 	.byte	0x04, 0x2f
        /*0a76*/ 	.short	(.L_496 - .L_495)
	.align		4
.L_495:
        /*0a78*/ 	.word	index@(_ZN2at6native43_GLOBAL__N__7cc8d1ed_10_Dropout_cu_0e96ed3824fused_dropout_kernel_vecIffmLi1ELi8EbEEvNS_4cuda6detail10TensorInfoIKT_T1_EENS5_IS6_S8_EENS5_IT4_S8_EES8_T0_NS_15PhiloxCudaStateE)
        /*0a7c*/ 	.word	0x0000003b


	//----- nvinfo : EIATTR_FRAME_SIZE
	.align		4
.L_496:
        /*0a80*/ 	.byte	0x04, 0x11
        /*0a82*/ 	.short	(.L_498 - .L_497)
	.align		4
.L_497:
        /*0a84*/ 	.word	index@($__internal_96_$__cuda_sm20_dblrcp_rn_slowpath_v3)
        /*0a88*/ 	.word	0x00000000


	//----- nvinfo : EIATTR_FRAME_SIZE
	.align		4
.L_498:
        /*0a8c*/ 	.byte	0x04, 0x11
        /*0a8e*/ 	.short	(.L_500 - .L_499)
	.align		4
.L_499:
        /*0a90*/ 	.word	index@(_ZN2at6native43_GLOBAL__N__7cc8d1ed_10_Dropout_cu_0e96ed3824fused_dropout_kernel_vecIffmLi1ELi8EbEEvNS_4cuda6detail10TensorInfoIKT_T1_EENS5_IS6_S8_EENS5_IT4_S8_EES8_T0_NS_15PhiloxCudaStateE)
        /*0a94*/ 	.word	0x00000000


	//----- nvinfo : EIATTR_REGCOUNT
	.align		4
.L_500:
        /*0a98*/ 	.byte	0x04, 0x2f
        /*0a9a*/ 	.short	(.L_502 - .L_501)
	.align		4
.L_501:
        /*0a9c*/ 	.word	index@(_ZN2at6native43_GLOBAL__N__7cc8d1ed_10_Dropout_cu_0e96ed3824fused_dropout_kernel_vecIffmLi1ELi4EbEEvNS_4cuda6detail10TensorInfoIKT_T1_EENS5_IS6_S8_EENS5_IT4_S8_EES8_T0_NS_15PhiloxCudaStateE)
        /*0aa0*/ 	.word	0x00000034


	//----- nvinfo : EIATTR_FRAME_SIZE
	.align		4
.L_502:
        /*0aa4*/ 	.byte	0x04, 0x11
        /*0aa6*/ 	.short	(.L_504 - .L_503)
	.align		4
.L_503:
        /*0aa8*/ 	.word	index@($__internal_95_$__cuda_sm20_dblrcp_rn_slowpath_v3)
        /*0aac*/ 	.word	0x00000000


	//----- nvinfo : EIATTR_FRAME_SIZE
	.align		4
.L_504:
        /*0ab0*/ 	.byte	0x04, 0x11
        /*0ab2*/ 	.short	(.L_506 - .L_505)
	.align		4
.L_505:
        /*0ab4*/ 	.word	index@(_ZN2at6native43_GLOBAL__N__7cc8d1ed_10_Dropout_cu_0e96ed3824fused_dropout_kernel_vecIffmLi1ELi4EbEEvNS_4cuda6detail10TensorInfoIKT_T1_EENS5_IS6_S8_EENS5_IT4_S8_EES8_T0_NS_15PhiloxCudaStateE)
        /*0ab8*/ 	.word	0x00000000


	//----- nvinfo : EIATTR_REGCOUNT
	.align		4
.L_506:
        /*0abc*/ 	.byte	0x04, 0x2f
        /*0abe*/ 	.short	(.L_508 - .L_507)
	.align		4
.L_507:
        /*0ac0*/ 	.word	index@(_ZN2at6native43_GLOBAL__N__7cc8d1ed_10_Dropout_cu_0e96ed3824fused_dropout_kernel_vecIffmLi1ELi2EbEEvNS_4cuda6detail10TensorInfoIKT_T1_EENS5_IS6_S8_EENS5_IT4_S8_EES8_T0_NS_15PhiloxCudaStateE)
        /*0ac4*/ 	.word	0x0000002f


	//----- nvinfo : EIATTR_FRAME_SIZE
	.align		4
.L_508:
        /*0ac8*/ 	.byte	0x04, 0x11
        /*0aca*/ 	.short	(.L_510 - .L_509)
	.align		4
.L_509:
        /*0acc*/ 	.word	index@($__internal_94_$__cuda_sm20_dblrcp_rn_slowpath_v3)
        /*0ad0*/ 	.word	0x00000000


	//----- nvinfo : EIATTR_FRAME_SIZE
	.align		4
.L_510:
        /*0ad4*/ 	.byte	0x04, 0x11
        /*0ad6*/ 	.short	(.L_512 - .L_511)
	.align		4
.L_511:
        /*0ad8*/ 	.word	index@(_ZN2at6native43_GLOBAL__N__7cc8d1ed_10_Dropout_cu_0e96ed3824fused_dropout_kernel_vecIffmLi1ELi2EbEEvNS_4cuda6detail10TensorInfoIKT_T1_EENS5_IS6_S8_EENS5_IT4_S8_EES8_T0_NS_15PhiloxCudaStateE)
        /*0adc*/ 	.word	0x00000000


	//----- nvinfo : EIATTR_REGCOUNT
	.align		4
.L_512:
        /*0ae0*/ 	.byte	0x04, 0x2f
        /*0ae2*/ 	.short	(.L_514 - .L_513)
	.align		4
.L_513:
        /*0ae4*/ 	.word	index@(_ZN2at6native43_GLOBAL__N__7cc8d1ed_10_Dropout_cu_0e96ed3820fused_dropout_kernelIffmLi1ELi1EbEEvNS_4cuda6detail10TensorInfoIKT_T1_EENS5_IS6_S8_EENS5_IT4_S8_EES8_T0_NS_15PhiloxCudaStateE)
        /*0ae8*/ 	.word	0x0000003a


	//----- nvinfo : EIATTR_FRAME_SIZE
	.align		4
.L_514:
        /*0aec*/ 	.byte	0x04, 0x11
        /*0aee*/ 	.short	(.L_516 - .L_515)
	.align		4
.L_515:
        /*0af0*/ 	.word	index@($__internal_93_$__cuda_sm20_div_u64)
        /*0af4*/ 	.word	0x00000000


	//----- nvinfo : EIATTR_FRAME_SIZE
	.align		4
.L_516:
        /*0af8*/ 	.byte	0x04, 0x11
        /*0afa*/ 	.short	(.L_518 - .L_517)
	.align		4
.L_517:
        /*0afc*/ 	.word	index@($__internal_92_$__cuda_sm20_dblrcp_rn_slowpath_v3)
        /*0b00*/ 	.word	0x00000000


	//----- nvinfo : EIATTR_FRAME_SIZE
	.align		4
.L_518:
        /*0b04*/ 	.byte	0x04, 0x11
        /*0b06*/ 	.short	(.L_520 - .L_519)
	.align		4
.L_519:
        /*0b08*/ 	.word	index@(_ZN2at6native43_GLOBAL__N__7cc8d1ed_10_Dropout_cu_0e96ed3820fused_dropout_kernelIffmLi1ELi1EbEEvNS_4cuda6detail10TensorInfoIKT_T1_EENS5_IS6_S8_EENS5_IT4_S8_EES8_T0_NS_15PhiloxCudaStateE)
        /*0b0c*/ 	.word	0x00000000


	//----- nvinfo : EIATTR_REGCOUNT
	.align		4
.L_520:
        /*0b10*/ 	.byte	0x04, 0x2f
        /*0b12*/ 	.short	(.L_522 - .L_521)
	.align		4
.L_521:
        /*0b14*/ 	.word	index@(_ZN2at6native43_GLOBAL__N__7cc8d1ed_10_Dropout_cu_0e96ed3820fused_dropout_kernelIffmLin1ELi1EbEEvNS_4cuda6detail10TensorInfoIKT_T1_EENS5_IS6_S8_EENS5_IT4_S8_EES8_T0_NS_15PhiloxCudaStateE)
        /*0b18*/ 	.word	0x0000003e


	//----- nvinfo : EIATTR_FRAME_SIZE
	.align		4
.L_522:
        /*0b1c*/ 	.byte	0x04, 0x11
        /*0b1e*/ 	.short	(.L_524 - .L_523)
	.align		4
.L_523:
        /*0b20*/ 	.word	index@($__internal_91_$__cuda_sm20_div_u64)
        /*0b24*/ 	.word	0x00000000


	//----- nvinfo : EIATTR_FRAME_SIZE
	.align		4
.L_524:
        /*0b28*/ 	.byte	0x04, 0x11
        /*0b2a*/ 	.short	(.L_526 - .L_525)
	.align		4
.L_525:
        /*0b2c*/ 	.word	index@($__internal_90_$__cuda_sm20_dblrcp_rn_slowpath_v3)
        /*0b30*/ 	.word	0x00000000


	//----- nvinfo : EIATTR_FRAME_SIZE
	.align		4
.L_526:
        /*0b34*/ 	.byte	0x04, 0x11
        /*0b36*/ 	.short	(.L_528 - .L_527)
	.align		4
.L_527:
        /*0b38*/ 	.word	index@(_ZN2at6native43_GLOBAL__N__7cc8d1ed_10_Dropout_cu_0e96ed3820fused_dropout_kernelIffmLin1ELi1EbEEvNS_4cuda6detail10TensorInfoIKT_T1_EENS5_IS6_S8_EENS5_IT4_S8_EES8_T0_NS_15PhiloxCudaStateE)
        /*0b3c*/ 	.word	0x00000000


	//----- nvinfo : EIATTR_REGCOUNT
	.align		4
.L_528:
        /*0b40*/ 	.byte	0x04, 0x2f
        /*0b42*/ 	.short	(.L_530 - .L_529)
	.align		4
.L_529:
        /*0b44*/ 	.word	index@(_ZN2at6native43_GLOBAL__N__7cc8d1ed_10_Dropout_cu_0e96ed3820fused_dropout_kernelIffmLin1ELin1EbEEvNS_4cuda6detail10TensorInfoIKT_T1_EENS5_IS6_S8_EENS5_IT4_S8_EES8_T0_NS_15PhiloxCudaStateE)
        /*0b48*/ 	.word	0x0000003e


	//----- nvinfo : EIATTR_FRAME_SIZE
	.align		4
.L_530:
        /*0b4c*/ 	.byte	0x04, 0x11
        /*0b4e*/ 	.short	(.L_532 - .L_531)
	.align		4
.L_531:
        /*0b50*/ 	.word	index@($__internal_89_$__cuda_sm20_div_u64)
        /*0b54*/ 	.word	0x00000000


	//----- nvinfo : EIATTR_FRAME_SIZE
	.align		4
.L_532:
        /*0b58*/ 	.byte	0x04, 0x11
        /*0b5a*/ 	.short	(.L_534 - .L_533)
	.align		4
.L_533:
        /*0b5c*/ 	.word	index@($__internal_88_$__cuda_sm20_dblrcp_rn_slowpath_v3)
        /*0b60*/ 	.word	0x00000000


	//----- nvinfo : EIATTR_FRAME_SIZE
	.align		4
.L_534:
        /*0b64*/ 	.byte	0x04, 0x11
        /*0b66*/ 	.short	(.L_536 - .L_535)
	.align		4
.L_535:
        /*0b68*/ 	.word	index@(_ZN2at6native43_GLOBAL__N__7cc8d1ed_10_Dropout_cu_0e96ed3820fused_dropout_kernelIffmLin1ELin1EbEEvNS_4cuda6detail10TensorInfoIKT_T1_EENS5_IS6_S8_EENS5_IT4_S8_EES8_T0_NS_15PhiloxCudaStateE)
        /*0b6c*/ 	.word	0x00000000


	//----- nvinfo : EIATTR_REGCOUNT
	.align		4
.L_536:
        /*0b70*/ 	.byte	0x04, 0x2f
        /*0b72*/ 	.short	(.L_538 - .L_537)
	.align		4
.L_537:
        /*0b74*/ 	.word	index@(_ZN2at6native43_GLOBAL__N__7cc8d1ed_10_Dropout_cu_0e96ed3824fused_dropout_kernel_vecIN3c104HalfEfmLi1ELi16EbEEvNS_4cuda6detail10TensorInfoIKT_T1_EENS7_IS8_SA_EENS7_IT4_SA_EESA_T0_NS_15PhiloxCudaStateE)
        /*0b78*/ 	.word	0x00000037


	//----- nvinfo : EIATTR_FRAME_SIZE
	.align		4
.L_538:
        /*0b7c*/ 	.byte	0x04, 0x11
        /*0b7e*/ 	.short	(.L_540 - .L_539)
	.align		4
.L_539:
        /*0b80*/ 	.word	index@($__internal_87_$__cuda_sm20_dblrcp_rn_slowpath_v3)
        /*0b84*/ 	.word	0x00000000


	//----- nvinfo : EIATTR_FRAME_SIZE
	.align		4
.L_540:
        /*0b88*/ 	.byte	0x04, 0x11
        /*0b8a*/ 	.short	(.L_542 - .L_541)
	.align		4
.L_541:
        /*0b8c*/ 	.word	index@(_ZN2at6native43_GLOBAL__N__7cc8d1ed_10_Dropout_cu_0e96ed3824fused_dropout_kernel_vecIN3c104HalfEfmLi1ELi16EbEEvNS_4cuda6detail10TensorInfoIKT_T1_EENS7_IS8_SA_EENS7_IT4_SA_EESA_T0_NS_15PhiloxCudaStateE)
        /*0b90*/ 	.word	0x00000000


	//----- nvinfo : EIATTR_REGCOUNT
	.align		4
.L_542:
        /*0b94*/ 	.byte	0x04, 0x2f
        /*0b96*/ 	.short	(.L_544 - .L_543)
	.align		4
.L_543:
        /*0b98*/ 	.word	index@(_ZN2at6native43_GLOBAL__N__7cc8d1ed_10_Dropout_cu_0e96ed3824fused_dropout_kernel_vecIN3c104HalfEfmLi1ELi8EbEEvNS_4cuda6detail10TensorInfoIKT_T1_EENS7_IS8_SA_EENS7_IT4_SA_EESA_T0_NS_15PhiloxCudaStateE)
        /*0b9c*/ 	.word	0x00000038


	//----- nvinfo : EIATTR_FRAME_SIZE
	.align		4
.L_544:
        /*0ba0*/ 	.byte	0x04, 0x11
        /*0ba2*/ 	.short	(.L_546 - .L_545)
	.align		4
.L_545:
        /*0ba4*/ 	.word	index@($__internal_86_$__cuda_sm20_dblrcp_rn_slowpath_v3)
        /*0ba8*/ 	.word	0x00000000


	//----- nvinfo : EIATTR_FRAME_SIZE
	.align		4
.L_546:
        /*0bac*/ 	.byte	0x04, 0x11
        /*0bae*/ 	.short	(.L_548 - .L_547)
	.align		4
.L_547:
        /*0bb0*/ 	.word	index@(_ZN2at6native43_GLOBAL__N__7cc8d1ed_10_Dropout_cu_0e96ed3824fused_dropout_kernel_vecIN3c104HalfEfmLi1ELi8EbEEvNS_4cuda6detail10TensorInfoIKT_T1_EENS7_IS8_SA_EENS7_IT4_SA_EESA_T0_NS_15PhiloxCudaStateE)
        /*0bb4*/ 	.word	0x00000000


	//----- nvinfo : EIATTR_REGCOUNT
	.align		4
.L_548:
        /*0bb8*/ 	.byte	0x04, 0x2f
        /*0bba*/ 	.short	(.L_550 - .L_549)
	.align		4
.L_549:
        /*0bbc*/ 	.word	index@(_ZN2at6native43_GLOBAL__N__7cc8d1ed_10_Dropout_cu_0e96ed3824fused_dropout_kernel_vecIN3c104HalfEfmLi1ELi4EbEEvNS_4cuda6detail10TensorInfoIKT_T1_EENS7_IS8_SA_EENS7_IT4_SA_EESA_T0_NS_15PhiloxCudaStateE)
        /*0bc0*/ 	.word	0x00000030


	//----- nvinfo : EIATTR_FRAME_SIZE
	.align		4
.L_550:
        /*0bc4*/ 	.byte	0x04, 0x11
        /*0bc6*/ 	.short	(.L_552 - .L_551)
	.align		4
.L_551:
        /*0bc8*/ 	.word	index@($__internal_85_$__cuda_sm20_dblrcp_rn_slowpath_v3)
        /*0bcc*/ 	.word	0x00000000


	//----- nvinfo : EIATTR_FRAME_SIZE
	.align		4
.L_552:
        /*0bd0*/ 	.byte	0x04, 0x11
        /*0bd2*/ 	.short	(.L_554 - .L_553)
	.align		4
.L_553:
        /*0bd4*/ 	.word	index@(_ZN2at6native43_GLOBAL__N__7cc8d1ed_10_Dropout_cu_0e96ed3824fused_dropout_kernel_vecIN3c104HalfEfmLi1ELi4EbEEvNS_4cuda6detail10TensorInfoIKT_T1_EENS7_IS8_SA_EENS7_IT4_SA_EESA_T0_NS_15PhiloxCudaStateE)
        /*0bd8*/ 	.word	0x00000000


	//----- nvinfo : EIATTR_REGCOUNT
	.align		4
.L_554:
        /*0bdc*/ 	.byte	0x04, 0x2f
        /*0bde*/ 	.short	(.L_556 - .L_555)
	.align		4
.L_555:
        /*0be0*/ 	.word	index@(_ZN2at6native43_GLOBAL__N__7cc8d1ed_10_Dropout_cu_0e96ed3824fused_dropout_kernel_vecIN3c104HalfEfmLi1ELi2EbEEvNS_4cuda6detail10TensorInfoIKT_T1_EENS7_IS8_SA_EENS7_IT4_SA_EESA_T0_NS_15PhiloxCudaStateE)
        /*0be4*/ 	.word	0x00000030


	//----- nvinfo : EIATTR_FRAME_SIZE
	.align		4
.L_556:
        /*0be8*/ 	.byte	0x04, 0x11
        /*0bea*/ 	.short	(.L_558 - .L_557)
	.align		4
.L_557:
        /*0bec*/ 	.word	index@($__internal_84_$__cuda_sm20_dblrcp_rn_slowpath_v3)
        /*0bf0*/ 	.word	0x00000000


	//----- nvinfo : EIATTR_FRAME_SIZE
	.align		4
.L_558:
        /*0bf4*/ 	.byte	0x04, 0x11
        /*0bf6*/ 	.short	(.L_560 - .L_559)
	.align		4
.L_559:
        /*0bf8*/ 	.word	index@(_ZN2at6native43_GLOBAL__N__7cc8d1ed_10_Dropout_cu_0e96ed3824fused_dropout_kernel_vecIN3c104HalfEfmLi1ELi2EbEEvNS_4cuda6detail10TensorInfoIKT_T1_EENS7_IS8_SA_EENS7_IT4_SA_EESA_T0_NS_15PhiloxCudaStateE)
        /*0bfc*/ 	.word	0x00000000


	//----- nvinfo : EIATTR_REGCOUNT
	.align		4
.L_560:
        /*0c00*/ 	.byte	0x04, 0x2f
        /*0c02*/ 	.short	(.L_562 - .L_561)
	.align		4
.L_561:
        /*0c04*/ 	.word	index@(_ZN2at6native43_GLOBAL__N__7cc8d1ed_10_Dropout_cu_0e96ed3820fused_dropout_kernelIN3c104HalfEfmLi1ELi1EbEEvNS_4cuda6detail10TensorInfoIKT_T1_EENS7_IS8_SA_EENS7_IT4_SA_EESA_T0_NS_15PhiloxCudaStateE)
        /*0c08*/ 	.word	0x0000003a


	//----- nvinfo : EIATTR_FRAME_SIZE
	.align		4
.L_562:
        /*0c0c*/ 	.byte	0x04, 0x11
        /*0c0e*/ 	.short	(.L_564 - .L_563)
	.align		4
.L_563:
        /*0c10*/ 	.word	index@($__internal_83_$__cuda_sm20_div_u64)
        /*0c14*/ 	.word	0x00000000


	//----- nvinfo : EIATTR_FRAME_SIZE
	.align		4
.L_564:
        /*0c18*/ 	.byte	0x04, 0x11
        /*0c1a*/ 	.short	(.L_566 - .L_565)
	.align		4
.L_565:
        /*0c1c*/ 	.word	index@($__internal_82_$__cuda_sm20_dblrcp_rn_slowpath_v3)
        /*0c20*/ 	.word	0x00000000


	//----- nvinfo : EIATTR_FRAME_SIZE
	.align		4
.L_566:
        /*0c24*/ 	.byte	0x04, 0x11
        /*0c26*/ 	.short	(.L_568 - .L_567)
	.align		4
.L_567:
        /*0c28*/ 	.word	index@(_ZN2at6native43_GLOBAL__N__7cc8d1ed_10_Dropout_cu_0e96ed3820fused_dropout_kernelIN3c104HalfEfmLi1ELi1EbEEvNS_4cuda6detail10TensorInfoIKT_T1_EENS7_IS8_SA_EENS7_IT4_SA_EESA_T0_NS_15PhiloxCudaStateE)
        /*0c2c*/ 	.word	0x00000000


	//----- nvinfo : EIATTR_REGCOUNT
	.align		4
.L_568:
        /*0c30*/ 	.byte	0x04, 0x2f
        /*0c32*/ 	.short	(.L_570 - .L_569)
	.align		4
.L_569:
        /*0c34*/ 	.word	index@(_ZN2at6native43_GLOBAL__N__7cc8d1ed_10_Dropout_cu_0e96ed3820fused_dropout_kernelIN3c104HalfEfmLin1ELi1EbEEvNS_4cuda6detail10TensorInfoIKT_T1_EENS7_IS8_SA_EENS7_IT4_SA_EESA_T0_NS_15PhiloxCudaStateE)
        /*0c38*/ 	.word	0x0000003e


	//----- nvinfo : EIATTR_FRAME_SIZE
	.align		4
.L_570:
        /*0c3c*/ 	.byte	0x04, 0x11
        /*0c3e*/ 	.short	(.L_572 - .L_571)
	.align		4
.L_571:
        /*0c40*/ 	.word	index@($__internal_81_$__cuda_sm20_div_u64)
        /*0c44*/ 	.word	0x00000000


	//----- nvinfo : EIATTR_FRAME_SIZE
	.align		4
.L_572:
        /*0c48*/ 	.byte	0x04, 0x11
        /*0c4a*/ 	.short	(.L_574 - .L_573)
	.align		4
.L_573:
        /*0c4c*/ 	.word	index@($__internal_80_$__cuda_sm20_dblrcp_rn_slowpath_v3)
        /*0c50*/ 	.word	0x00000000


	//----- nvinfo : EIATTR_FRAME_SIZE
	.align		4
.L_574:
        /*0c54*/ 	.byte	0x04, 0x11
        /*0c56*/ 	.short	(.L_576 - .L_575)
	.align		4
.L_575:
        /*0c58*/ 	.word	index@(_ZN2at6native43_GLOBAL__N__7cc8d1ed_10_Dropout_cu_0e96ed3820fused_dropout_kernelIN3c104HalfEfmLin1ELi1EbEEvNS_4cuda6detail10TensorInfoIKT_T1_EENS7_IS8_SA_EENS7_IT4_SA_EESA_T0_NS_15PhiloxCudaStateE)
        /*0c5c*/ 	.word	0x00000000


	//----- nvinfo : EIATTR_REGCOUNT
	.align		4
.L_576:
        /*0c60*/ 	.byte	0x04, 0x2f
        /*0c62*/ 	.short	(.L_578 - .L_577)
	.align		4
.L_577:
        /*0c64*/ 	.word	index@(_ZN2at6native43_GLOBAL__N__7cc8d1ed_10_Dropout_cu_0e96ed3820fused_dropout_kernelIN3c104HalfEfmLin1ELin1EbEEvNS_4cuda6detail10TensorInfoIKT_T1_EENS7_IS8_SA_EENS7_IT4_SA_EESA_T0_NS_15PhiloxCudaStateE)
        /*0c68*/ 	.word	0x0000003e


	//----- nvinfo : EIATTR_FRAME_SIZE
	.align		4
.L_578:
        /*0c6c*/ 	.byte	0x04, 0x11
        /*0c6e*/ 	.short	(.L_580 - .L_579)
	.align		4
.L_579:
        /*0c70*/ 	.word	index@($__internal_79_$__cuda_sm20_div_u64)
        /*0c74*/ 	.word	0x00000000


	//----- nvinfo : EIATTR_FRAME_SIZE
	.align		4
.L_580:
        /*0c78*/ 	.byte	0x04, 0x11
        /*0c7a*/ 	.short	(.L_582 - .L_581)
	.align		4
.L_581:
        /*0c7c*/ 	.word	index@($__internal_78_$__cuda_sm20_dblrcp_rn_slowpath_v3)
        /*0c80*/ 	.word	0x00000000


	//----- nvinfo : EIATTR_FRAME_SIZE
	.align		4
.L_582:
        /*0c84*/ 	.byte	0x04, 0x11
        /*0c86*/ 	.short	(.L_584 - .L_583)
	.align		4
.L_583:
        /*0c88*/ 	.word	index@(_ZN2at6native43_GLOBAL__N__7cc8d1ed_10_Dropout_cu_0e96ed3820fused_dropout_kernelIN3c104HalfEfmLin1ELin1EbEEvNS_4cuda6detail10TensorInfoIKT_T1_EENS7_IS8_SA_EENS7_IT4_SA_EESA_T0_NS_15PhiloxCudaStateE)
        /*0c8c*/ 	.word	0x00000000


	//----- nvinfo : EIATTR_REGCOUNT
	.align		4
.L_584:
        /*0c90*/ 	.byte	0x04, 0x2f
        /*0c92*/ 	.short	(.L_586 - .L_585)
	.align		4
.L_585:
        /*0c94*/ 	.word	index@(_ZN2at6native43_GLOBAL__N__7cc8d1ed_10_Dropout_cu_0e96ed3824fused_dropout_kernel_vecIN3c108BFloat16EfmLi1ELi16EbEEvNS_4cuda6detail10TensorInfoIKT_T1_EENS7_IS8_SA_EENS7_IT4_SA_EESA_T0_NS_15PhiloxCudaStateE)
        /*0c98*/ 	.word	0x00000037


	//----- nvinfo : EIATTR_FRAME_SIZE
	.align		4
.L_586:
        /*0c9c*/ 	.byte	0x04, 0x11
        /*0c9e*/ 	.short	(.L_588 - .L_587)
	.align		4
.L_587:
        /*0ca0*/ 	.word	index@($__internal_77_$__cuda_sm20_dblrcp_rn_slowpath_v3)
        /*0ca4*/ 	.word	0x00000000


	//----- nvinfo : EIATTR_FRAME_SIZE
	.align		4
.L_588:
        /*0ca8*/ 	.byte	0x04, 0x11
        /*0caa*/ 	.short	(.L_590 - .L_589)
	.align		4
.L_589:
        /*0cac*/ 	.word	index@(_ZN2at6native43_GLOBAL__N__7cc8d1ed_10_Dropout_cu_0e96ed3824fused_dropout_kernel_vecIN3c108BFloat16EfmLi1ELi16EbEEvNS_4cuda6detail10TensorInfoIKT_T1_EENS7_IS8_SA_EENS7_IT4_SA_EESA_T0_NS_15PhiloxCudaStateE)
        /*0cb0*/ 	.word	0x00000000


	//----- nvinfo : EIATTR_REGCOUNT
	.align		4
.L_590:
        /*0cb4*/ 	.byte	0x04, 0x2f
        /*0cb6*/ 	.short	(.L_592 - .L_591)
	.align		4
.L_591:
        /*0cb8*/ 	.word	index@(_ZN2at6native43_GLOBAL__N__7cc8d1ed_10_Dropout_cu_0e96ed3824fused_dropout_kernel_vecIN3c108BFloat16EfmLi1ELi8EbEEvNS_4cuda6detail10TensorInfoIKT_T1_EENS7_IS8_SA_EENS7_IT4_SA_EESA_T0_NS_15PhiloxCudaStateE)
        /*0cbc*/ 	.word	0x00000038


	//----- nvinfo : EIATTR_FRAME_SIZE
	.align		4
.L_592:
        /*0cc0*/ 	.byte	0x04, 0x11
        /*0cc2*/ 	.short	(.L_594 - .L_593)
	.align		4
.L_593:
        /*0cc4*/ 	.word	index@($__internal_76_$__cuda_sm20_dblrcp_rn_slowpath_v3)
        /*0cc8*/ 	.word	0x00000000


	//----- nvinfo : EIATTR_FRAME_SIZE
	.align		4
.L_594:
        /*0ccc*/ 	.byte	0x04, 0x11
        /*0cce*/ 	.short	(.L_596 - .L_595)
	.align		4
.L_595:
        /*0cd0*/ 	.word	index@(_ZN2at6native43_GLOBAL__N__7cc8d1ed_10_Dropout_cu_0e96ed3824fused_dropout_kernel_vecIN3c108BFloat16EfmLi1ELi8EbEEvNS_4cuda6detail10TensorInfoIKT_T1_EENS7_IS8_SA_EENS7_IT4_SA_EESA_T0_NS_15PhiloxCudaStateE)
        /*0cd4*/ 	.word	0x00000000


	//----- nvinfo : EIATTR_REGCOUNT
	.align		4
.L_596:
        /*0cd8*/ 	.byte	0x04, 0x2f
        /*0cda*/ 	.short	(.L_598 - .L_597)
	.align		4
.L_597:
        /*0cdc*/ 	.word	index@(_ZN2at6native43_GLOBAL__N__7cc8d1ed_10_Dropout_cu_0e96ed3824fused_dropout_kernel_vecIN3c108BFloat16EfmLi1ELi4EbEEvNS_4cuda6detail10TensorInfoIKT_T1_EENS7_IS8_SA_EENS7_IT4_SA_EESA_T0_NS_15PhiloxCudaStateE)
        /*0ce0*/ 	.word	0x00000030


	//----- nvinfo : EIATTR_FRAME_SIZE
	.align		4
.L_598:
        /*0ce4*/ 	.byte	0x04, 0x11
        /*0ce6*/ 	.short	(.L_600 - .L_599)
	.align		4
.L_599:
        /*0ce8*/ 	.word	index@($__internal_75_$__cuda_sm20_dblrcp_rn_slowpath_v3)
        /*0cec*/ 	.word	0x00000000


	//----- nvinfo : EIATTR_FRAME_SIZE
	.align		4
.L_600:
        /*0cf0*/ 	.byte	0x04, 0x11
        /*0cf2*/ 	.short	(.L_602 - .L_601)
	.align		4
.L_601:
        /*0cf4*/ 	.word	index@(_ZN2at6native43_GLOBAL__N__7cc8d1ed_10_Dropout_cu_0e96ed3824fused_dropout_kernel_vecIN3c108BFloat16EfmLi1ELi4EbEEvNS_4cuda6detail10TensorInfoIKT_T1_EENS7_IS8_SA_EENS7_IT4_SA_EESA_T0_NS_15PhiloxCudaStateE)
        /*0cf8*/ 	.word	0x00000000


	//----- nvinfo : EIATTR_REGCOUNT
	.align		4
.L_602:
        /*0cfc*/ 	.byte	0x04, 0x2f
        /*0cfe*/ 	.short	(.L_604 - .L_603)
	.align		4
.L_603:
        /*0d00*/ 	.word	index@(_ZN2at6native43_GLOBAL__N__7cc8d1ed_10_Dropout_cu_0e96ed3824fused_dropout_kernel_vecIN3c108BFloat16EfmLi1ELi2EbEEvNS_4cuda6detail10TensorInfoIKT_T1_EENS7_IS8_SA_EENS7_IT4_SA_EESA_T0_NS_15PhiloxCudaStateE)
        /*0d04*/ 	.word	0x0000002e


	//----- nvinfo : EIATTR_FRAME_SIZE
	.align		4
.L_604:
        /*0d08*/ 	.byte	0x04, 0x11
        /*0d0a*/ 	.short	(.L_606 - .L_605)
	.align		4
.L_605:
        /*0d0c*/ 	.word	index@($__internal_74_$__cuda_sm20_dblrcp_rn_slowpath_v3)
        /*0d10*/ 	.word	0x00000000


	//----- nvinfo : EIATTR_FRAME_SIZE
	.align		4
.L_606:
        /*0d14*/ 	.byte	0x04, 0x11
        /*0d16*/ 	.short	(.L_608 - .L_607)
	.align		4
.L_607:
        /*0d18*/ 	.word	index@(_ZN2at6native43_GLOBAL__N__7cc8d1ed_10_Dropout_cu_0e96ed3824fused_dropout_kernel_vecIN3c108BFloat16EfmLi1ELi2EbEEvNS_4cuda6detail10TensorInfoIKT_T1_EENS7_IS8_SA_EENS7_IT4_SA_EESA_T0_NS_15PhiloxCudaStateE)
        /*0d1c*/ 	.word	0x00000000


	//----- nvinfo : EIATTR_REGCOUNT
	.align		4
.L_608:
        /*0d20*/ 	.byte	0x04, 0x2f
        /*0d22*/ 	.short	(.L_610 - .L_609)
	.align		4
.L_609:
        /*0d24*/ 	.word	index@(_ZN2at6native43_GLOBAL__N__7cc8d1ed_10_Dropout_cu_0e96ed3820fused_dropout_kernelIN3c108BFloat16EfmLi1ELi1EbEEvNS_4cuda6detail10TensorInfoIKT_T1_EENS7_IS8_SA_EENS7_IT4_SA_EESA_T0_NS_15PhiloxCudaStateE)
        /*0d28*/ 	.word	0x0000003a


	//----- nvinfo : EIATTR_FRAME_SIZE
	.align		4
.L_610:
        /*0d2c*/ 	.byte	0x04, 0x11
        /*0d2e*/ 	.short	(.L_612 - .L_611)
	.align		4
.L_611:
        /*0d30*/ 	.word	index@($__internal_73_$__cuda_sm20_div_u64)
        /*0d34*/ 	.word	0x00000000


	//----- nvinfo : EIATTR_FRAME_SIZE
	.align		4
.L_612:
        /*0d38*/ 	.byte	0x04, 0x11
        /*0d3a*/ 	.short	(.L_614 - .L_613)
	.align		4
.L_613:
        /*0d3c*/ 	.word	index@($__internal_72_$__cuda_sm20_dblrcp_rn_slowpath_v3)
        /*0d40*/ 	.word	0x00000000


	//----- nvinfo : EIATTR_FRAME_SIZE
	.align		4
.L_614:
        /*0d44*/ 	.byte	0x04, 0x11
        /*0d46*/ 	.short	(.L_616 - .L_615)
	.align		4
.L_615:
        /*0d48*/ 	.word	index@(_ZN2at6native43_GLOBAL__N__7cc8d1ed_10_Dropout_cu_0e96ed3820fused_dropout_kernelIN3c108BFloat16EfmLi1ELi1EbEEvNS_4cuda6detail10TensorInfoIKT_T1_EENS7_IS8_SA_EENS7_IT4_SA_EESA_T0_NS_15PhiloxCudaStateE)
        /*0d4c*/ 	.word	0x00000000


	//----- nvinfo : EIATTR_REGCOUNT
	.align		4
.L_616:
        /*0d50*/ 	.byte	0x04, 0x2f
        /*0d52*/ 	.short	(.L_618 - .L_617)
	.align		4
.L_617:
        /*0d54*/ 	.word	index@(_ZN2at6native43_GLOBAL__N__7cc8d1ed_10_Dropout_cu_0e96ed3820fused_dropout_kernelIN3c108BFloat16EfmLin1ELi1EbEEvNS_4cuda6detail10TensorInfoIKT_T1_EENS7_IS8_SA_EENS7_IT4_SA_EESA_T0_NS_15PhiloxCudaStateE)
        /*0d58*/ 	.word	0x0000003e


	//----- nvinfo : EIATTR_FRAME_SIZE
	.align		4
.L_618:
        /*0d5c*/ 	.byte	0x04, 0x11
        /*0d5e*/ 	.short	(.L_620 - .L_619)
	.align		4
.L_619:
        /*0d60*/ 	.word	index@($__internal_71_$__cuda_sm20_div_u64)
        /*0d64*/ 	.word	0x00000000


	//----- nvinfo : EIATTR_FRAME_SIZE
	.align		4
.L_620:
        /*0d68*/ 	.byte	0x04, 0x11
        /*0d6a*/ 	.short	(.L_622 - .L_621)
	.align		4
.L_621:
        /*0d6c*/ 	.word	index@($__internal_70_$__cuda_sm20_dblrcp_rn_slowpath_v3)
        /*0d70*/ 	.word	0x00000000


	//----- nvinfo : EIATTR_FRAME_SIZE
	.align		4
.L_622:
        /*0d74*/ 	.byte	0x04, 0x11
        /*0d76*/ 	.short	(.L_624 - .L_623)
	.align		4
.L_623:
        /*0d78*/ 	.word	index@(_ZN2at6native43_GLOBAL__N__7cc8d1ed_10_Dropout_cu_0e96ed3820fused_dropout_kernelIN3c108BFloat16EfmLin1ELi1EbEEvNS_4cuda6detail10TensorInfoIKT_T1_EENS7_IS8_SA_EENS7_IT4_SA_EESA_T0_NS_15PhiloxCudaStateE)
        /*0d7c*/ 	.word	0x00000000


	//----- nvinfo : EIATTR_REGCOUNT
	.align		4
.L_624:
        /*0d80*/ 	.byte	0x04, 0x2f
        /*0d82*/ 	.short	(.L_626 - .L_625)
	.align		4
.L_625:
        /*0d84*/ 	.word	index@(_ZN2at6native43_GLOBAL__N__7cc8d1ed_10_Dropout_cu_0e96ed3820fused_dropout_kernelIN3c108BFloat16EfmLin1ELin1EbEEvNS_4cuda6detail10TensorInfoIKT_T1_EENS7_IS8_SA_EENS7_IT4_SA_EESA_T0_NS_15PhiloxCudaStateE)
        /*0d88*/ 	.word	0x0000003e


	//----- nvinfo : EIATTR_FRAME_SIZE
	.align		4
.L_626:
        /*0d8c*/ 	.byte	0x04, 0x11
        /*0d8e*/ 	.short	(.L_628 - .L_627)
	.align		4
.L_627:
        /*0d90*/ 	.word	index@($__internal_69_$__cuda_sm20_div_u64)
        /*0d94*/ 	.word	0x00000000


	//----- nvinfo : EIATTR_FRAME_SIZE
	.align		4
.L_628:
        /*0d98*/ 	.byte	0x04, 0x11
        /*0d9a*/ 	.short	(.L_630 - .L_629)
	.align		4
.L_629:
        /*0d9c*/ 	.word	index@($__internal_68_$__cuda_sm20_dblrcp_rn_slowpath_v3)
        /*0da0*/ 	.word	0x00000000


	//----- nvinfo : EIATTR_FRAME_SIZE
	.align		4
.L_630:
        /*0da4*/ 	.byte	0x04, 0x11
        /*0da6*/ 	.short	(.L_632 - .L_631)
	.align		4
.L_631:
        /*0da8*/ 	.word	index@(_ZN2at6native43_GLOBAL__N__7cc8d1ed_10_Dropout_cu_0e96ed3820fused_dropout_kernelIN3c108BFloat16EfmLin1ELin1EbEEvNS_4cuda6detail10TensorInfoIKT_T1_EENS7_IS8_SA_EENS7_IT4_SA_EESA_T0_NS_15PhiloxCudaStateE)
        /*0dac*/ 	.word	0x00000000


	//----- nvinfo : EIATTR_REGCOUNT
	.align		4
.L_632:
        /*0db0*/ 	.byte	0x04, 0x2f
        /*0db2*/ 	.short	(.L_634 - .L_633)
	.align		4
.L_633:
        /*0db4*/ 	.word	index@(_ZN2at6native43_GLOBAL__N__7cc8d1ed_10_Dropout_cu_0e96ed3824fused_dropout_kernel_vecIddjLi1ELi16EhEEvNS_4cuda6detail10TensorInfoIKT_T1_EENS5_IS6_S8_EENS5_IT4_S8_EES8_T0_NS_15PhiloxCudaStateE)
        /*0db8*/ 	.word	0x00000040


	//----- nvinfo : EIATTR_FRAME_SIZE
	.align		4
.L_634:
        /*0dbc*/ 	.byte	0x04, 0x11
        /*0dbe*/ 	.short	(.L_636 - .L_635)
	.align		4
.L_635:
        /*0dc0*/ 	.word	index@($__internal_67_$__cuda_sm20_dblrcp_rn_slowpath_v3)
        /*0dc4*/ 	.word	0x00000000


	//----- nvinfo : EIATTR_FRAME_SIZE
	.align		4
.L_636:
        /*0dc8*/ 	.byte	0x04, 0x11
        /*0dca*/ 	.short	(.L_638 - .L_637)
	.align		4
.L_637:
        /*0dcc*/ 	.word	index@(_ZN2at6native43_GLOBAL__N__7cc8d1ed_10_Dropout_cu_0e96ed3824fused_dropout_kernel_vecIddjLi1ELi16EhEEvNS_4cuda6detail10TensorInfoIKT_T1_EENS5_IS6_S8_EENS5_IT4_S8_EES8_T0_NS_15PhiloxCudaStateE)
        /*0dd0*/ 	.word	0x00000008


	//----- nvinfo : EIATTR_REGCOUNT
	.align		4
.L_638:
        /*0dd4*/ 	.byte	0x04, 0x2f
        /*0dd6*/ 	.short	(.L_640 - .L_639)
	.align		4
.L_639:
        /*0dd8*/ 	.word	index@(_ZN2at6native43_GLOBAL__N__7cc8d1ed_10_Dropout_cu_0e96ed3824fused_dropout_kernel_vecIddjLi1ELi8EhEEvNS_4cuda6detail10TensorInfoIKT_T1_EENS5_IS6_S8_EENS5_IT4_S8_EES8_T0_NS_15PhiloxCudaStateE)
        /*0ddc*/ 	.word	0x00000038


	//----- nvinfo : EIATTR_FRAME_SIZE
	.align		4
.L_640:
        /*0de0*/ 	.byte	0x04, 0x11
        /*0de2*/ 	.short	(.L_642 - .L_641)
	.align		4
.L_641:
        /*0de4*/ 	.word	index@($__internal_66_$__cuda_sm20_dblrcp_rn_slowpath_v3)
        /*0de8*/ 	.word	0x00000000


	//----- nvinfo : EIATTR_FRAME_SIZE
	.align		4
.L_642:
        /*0dec*/ 	.byte	0x04, 0x11
        /*0dee*/ 	.short	(.L_644 - .L_643)
	.align		4
.L_643:
        /*0df0*/ 	.word	index@(_ZN2at6native43_GLOBAL__N__7cc8d1ed_10_Dropout_cu_0e96ed3824fused_dropout_kernel_vecIddjLi1ELi8EhEEvNS_4cuda6detail10TensorInfoIKT_T1_EENS5_IS6_S8_EENS5_IT4_S8_EES8_T0_NS_15PhiloxCudaStateE)
        /*0df4*/ 	.word	0x00000000


	//----- nvinfo : EIATTR_REGCOUNT
	.align		4
.L_644:
        /*0df8*/ 	.byte	0x04, 0x2f
        /*0dfa*/ 	.short	(.L_646 - .L_645)
	.align		4
.L_645:
        /*0dfc*/ 	.word	index@(_ZN2at6native43_GLOBAL__N__7cc8d1ed_10_Dropout_cu_0e96ed3824fused_dropout_kernel_vecIddjLi1ELi4EhEEvNS_4cuda6detail10TensorInfoIKT_T1_EENS5_IS6_S8_EENS5_IT4_S8_EES8_T0_NS_15PhiloxCudaStateE)
        /*0e00*/ 	.word	0x00000038


	//----- nvinfo : EIATTR_FRAME_SIZE
	.align		4
.L_646:
        /*0e04*/ 	.byte	0x04, 0x11
        /*0e06*/ 	.short	(.L_648 - .L_647)
	.align		4
.L_647:
        /*0e08*/ 	.word	index@($__internal_65_$__cuda_sm20_dblrcp_rn_slowpath_v3)
        /*0e0c*/ 	.word	0x00000000


	//----- nvinfo : EIATTR_FRAME_SIZE
	.align		4
.L_648:
        /*0e10*/ 	.byte	0x04, 0x11
        /*0e12*/ 	.short	(.L_650 - .L_649)
	.align		4
.L_649:
        /*0e14*/ 	.word	index@(_ZN2at6native43_GLOBAL__N__7cc8d1ed_10_Dropout_cu_0e96ed3824fused_dropout_kernel_vecIddjLi1ELi4EhEEvNS_4cuda6detail10TensorInfoIKT_T1_EENS5_IS6_S8_EENS5_IT4_S8_EES8_T0_NS_15PhiloxCudaStateE)
        /*0e18*/ 	.word	0x00000000


	//----- nvinfo : EIATTR_REGCOUNT
	.align		4
.L_650:
        /*0e1c*/ 	.byte	0x04, 0x2f
        /*0e1e*/ 	.short	(.L_652 - .L_651)
	.align		4
.L_651:
        /*0e20*/ 	.word	index@(_ZN2at6native43_GLOBAL__N__7cc8d1ed_10_Dropout_cu_0e96ed3824fused_dropout_kernel_vecIddjLi1ELi2EhEEvNS_4cuda6detail10TensorInfoIKT_T1_EENS5_IS6_S8_EENS5_IT4_S8_EES8_T0_NS_15PhiloxCudaStateE)
        /*0e24*/ 	.word	0x00000030


	//----- nvinfo : EIATTR_FRAME_SIZE
	.align		4
.L_652:
        /*0e28*/ 	.byte	0x04, 0x11
        /*0e2a*/ 	.short	(.L_654 - .L_653)
	.align		4
.L_653:
        /*0e2c*/ 	.word	index@($__internal_64_$__cuda_sm20_dblrcp_rn_slowpath_v3)
        /*0e30*/ 	.word	0x00000000


	//----- nvinfo : EIATTR_FRAME_SIZE
	.align		4
.L_654:
        /*0e34*/ 	.byte	0x04, 0x11
        /*0e36*/ 	.short	(.L_656 - .L_655)
	.align		4
.L_655:
        /*0e38*/ 	.word	index@(_ZN2at6native43_GLOBAL__N__7cc8d1ed_10_Dropout_cu_0e96ed3824fused_dropout_kernel_vecIddjLi1ELi2EhEEvNS_4cuda6detail10TensorInfoIKT_T1_EENS5_IS6_S8_EENS5_IT4_S8_EES8_T0_NS_15PhiloxCudaStateE)
        /*0e3c*/ 	.word	0x00000000


	//----- nvinfo : EIATTR_REGCOUNT
	.align		4
.L_656:
        /*0e40*/ 	.byte	0x04, 0x2f
        /*0e42*/ 	.short	(.L_658 - .L_657)
	.align		4
.L_657:
        /*0e44*/ 	.word	index@(_ZN2at6native43_GLOBAL__N__7cc8d1ed_10_Dropout_cu_0e96ed3820fused_dropout_kernelIddjLi1ELi1EhEEvNS_4cuda6detail10TensorInfoIKT_T1_EENS5_IS6_S8_EENS5_IT4_S8_EES8_T0_NS_15PhiloxCudaStateE)
        /*0e48*/ 	.word	0x00000036


	//----- nvinfo : EIATTR_FRAME_SIZE
	.align		4
.L_658:
        /*0e4c*/ 	.byte	0x04, 0x11
        /*0e4e*/ 	.short	(.L_660 - .L_659)
	.align		4
.L_659:
        /*0e50*/ 	.word	index@($__internal_63_$__cuda_sm20_dblrcp_rn_slowpath_v3)
        /*0e54*/ 	.word	0x00000000


	//----- nvinfo : EIATTR_FRAME_SIZE
	.align		4
.L_660:
        /*0e58*/ 	.byte	0x04, 0x11
        /*0e5a*/ 	.short	(.L_662 - .L_661)
	.align		4
.L_661:
        /*0e5c*/ 	.word	index@(_ZN2at6native43_GLOBAL__N__7cc8d1ed_10_Dropout_cu_0e96ed3820fused_dropout_kernelIddjLi1ELi1EhEEvNS_4cuda6detail10TensorInfoIKT_T1_EENS5_IS6_S8_EENS5_IT4_S8_EES8_T0_NS_15PhiloxCudaStateE)
        /*0e60*/ 	.word	0x00000000


	//----- nvinfo : EIATTR_REGCOUNT
	.align		4
.L_662:
        /*0e64*/ 	.byte	0x04, 0x2f
        /*0e66*/ 	.short	(.L_664 - .L_663)
	.align		4
.L_663:
        /*0e68*/ 	.word	index@(_ZN2at6native43_GLOBAL__N__7cc8d1ed_10_Dropout_cu_0e96ed3820fused_dropout_kernelIddjLin1ELi1EhEEvNS_4cuda6detail10TensorInfoIKT_T1_EENS5_IS6_S8_EENS5_IT4_S8_EES8_T0_NS_15PhiloxCudaStateE)
        /*0e6c*/ 	.word	0x00000038


	//----- nvinfo : EIATTR_FRAME_SIZE
	.align		4
.L_664:
        /*0e70*/ 	.byte	0x04, 0x11
        /*0e72*/ 	.short	(.L_666 - .L_665)
	.align		4
.L_665:
        /*0e74*/ 	.word	index@($__internal_62_$__cuda_sm20_dblrcp_rn_slowpath_v3)
        /*0e78*/ 	.word	0x00000000


	//----- nvinfo : EIATTR_FRAME_SIZE
	.align		4
.L_666:
        /*0e7c*/ 	.byte	0x04, 0x11
        /*0e7e*/ 	.short	(.L_668 - .L_667)
	.align		4
.L_667:
        /*0e80*/ 	.word	index@(_ZN2at6native43_GLOBAL__N__7cc8d1ed_10_Dropout_cu_0e96ed3820fused_dropout_kernelIddjLin1ELi1EhEEvNS_4cuda6detail10TensorInfoIKT_T1_EENS5_IS6_S8_EENS5_IT4_S8_EES8_T0_NS_15PhiloxCudaStateE)
        /*0e84*/ 	.word	0x00000000


	//----- nvinfo : EIATTR_REGCOUNT
	.align		4
.L_668:
        /*0e88*/ 	.byte	0x04, 0x2f
        /*0e8a*/ 	.short	(.L_670 - .L_669)
	.align		4
.L_669:
        /*0e8c*/ 	.word	index@(_ZN2at6native43_GLOBAL__N__7cc8d1ed_10_Dropout_cu_0e96ed3820fused_dropout_kernelIddjLin1ELin1EhEEvNS_4cuda6detail10TensorInfoIKT_T1_EENS5_IS6_S8_EENS5_IT4_S8_EES8_T0_NS_15PhiloxCudaStateE)
        /*0e90*/ 	.word	0x0000003a


	//----- nvinfo : EIATTR_FRAME_SIZE
	.align		4
.L_670:
        /*0e94*/ 	.byte	0x04, 0x11
        /*0e96*/ 	.short	(.L_672 - .L_671)
	.align		4
.L_671:
        /*0e98*/ 	.word	index@($__internal_61_$__cuda_sm20_dblrcp_rn_slowpath_v3)
        /*0e9c*/ 	.word	0x00000000


	//----- nvinfo : EIATTR_FRAME_SIZE
	.align		4
.L_672:
        /*0ea0*/ 	.byte	0x04, 0x11
        /*0ea2*/ 	.short	(.L_674 - .L_673)
	.align		4
.L_673:
        /*0ea4*/ 	.word	index@(_ZN2at6native43_GLOBAL__N__7cc8d1ed_10_Dropout_cu_0e96ed3820fused_dropout_kernelIddjLin1ELin1EhEEvNS_4cuda6detail10TensorInfoIKT_T1_EENS5_IS6_S8_EENS5_IT4_S8_EES8_T0_NS_15PhiloxCudaStateE)
        /*0ea8*/ 	.word	0x00000000


	//----- nvinfo : EIATTR_REGCOUNT
	.align		4
.L_674:
        /*0eac*/ 	.byte	0x04, 0x2f
        /*0eae*/ 	.short	(.L_676 - .L_675)
	.align		4
.L_675:
        /*0eb0*/ 	.word	index@(_ZN2at6native43_GLOBAL__N__7cc8d1ed_10_Dropout_cu_0e96ed3824fused_dropout_kernel_vecIffjLi1ELi16EhEEvNS_4cuda6detail10TensorInfoIKT_T1_EENS5_IS6_S8_EENS5_IT4_S8_EES8_T0_NS_15PhiloxCudaStateE)
        /*0eb4*/ 	.word	0x00000040


	//----- nvinfo : EIATTR_FRAME_SIZE
	.align		4
.L_676:
        /*0eb8*/ 	.byte	0x04, 0x11
        /*0eba*/ 	.short	(.L_678 - .L_677)
	.align		4
.L_677:
        /*0ebc*/ 	.word	index@($__internal_60_$__cuda_sm20_dblrcp_rn_slowpath_v3)
        /*0ec0*/ 	.word	0x00000000


	//----- nvinfo : EIATTR_FRAME_SIZE
	.align		4
.L_678:
        /*0ec4*/ 	.byte	0x04, 0x11
        /*0ec6*/ 	.short	(.L_680 - .L_679)
	.align		4
.L_679:
        /*0ec8*/ 	.word	index@(_ZN2at6native43_GLOBAL__N__7cc8d1ed_10_Dropout_cu_0e96ed3824fused_dropout_kernel_vecIffjLi1ELi16EhEEvNS_4cuda6detail10TensorInfoIKT_T1_EENS5_IS6_S8_EENS5_IT4_S8_EES8_T0_NS_15PhiloxCudaStateE)
        /*0ecc*/ 	.word	0x00000000


	//----- nvinfo : EIATTR_REGCOUNT
	.align		4
.L_680:
        /*0ed0*/ 	.byte	0x04, 0x2f
        /*0ed2*/ 	.short	(.L_682 - .L_681)
	.align		4
.L_681:
        /*0ed4*/ 	.word	index@(_ZN2at6native43_GLOBAL__N__7cc8d1ed_10_Dropout_cu_0e96ed3824fused_dropout_kernel_vecIffjLi1ELi8EhEEvNS_4cuda6detail10TensorInfoIKT_T1_EENS5_IS6_S8_EENS5_IT4_S8_EES8_T0_NS_15PhiloxCudaStateE)
        /*0ed8*/ 	.word	0x0000003e


	//----- nvinfo : EIATTR_FRAME_SIZE
	.align		4
.L_682:
        /*0edc*/ 	.byte	0x04, 0x11
        /*0ede*/ 	.short	(.L_684 - .L_683)
	.align		4
.L_683:
        /*0ee0*/ 	.word	index@($__internal_59_$__cuda_sm20_dblrcp_rn_slowpath_v3)
        /*0ee4*/ 	.word	0x00000000


	//----- nvinfo : EIATTR_FRAME_SIZE
	.align		4
.L_684:
        /*0ee8*/ 	.byte	0x04, 0x11
        /*0eea*/ 	.short	(.L_686 - .L_685)
	.align		4
.L_685:
        /*0eec*/ 	.word	index@(_ZN2at6native43_GLOBAL__N__7cc8d1ed_10_Dropout_cu_0e96ed3824fused_dropout_kernel_vecIffjLi1ELi8EhEEvNS_4cuda6detail10TensorInfoIKT_T1_EENS5_IS6_S8_EENS5_IT4_S8_EES8_T0_NS_15PhiloxCudaStateE)
        /*0ef0*/ 	.word	0x00000000


	//----- nvinfo : EIATTR_REGCOUNT
	.align		4
.L_686:
        /*0ef4*/ 	.byte	0x04, 0x2f
        /*0ef6*/ 	.short	(.L_688 - .L_687)
	.align		4
.L_687:
        /*0ef8*/ 	.word	index@(_ZN2at6native43_GLOBAL__N__7cc8d1ed_10_Dropout_cu_0e96ed3824fused_dropout_kernel_vecIffjLi1ELi4EhEEvNS_4cuda6detail10TensorInfoIKT_T1_EENS5_IS6_S8_EENS5_IT4_S8_EES8_T0_NS_15PhiloxCudaStateE)
        /*0efc*/ 	.word	0x00000030


	//----- nvinfo : EIATTR_FRAME_SIZE
	.align		4
.L_688:
        /*0f00*/ 	.byte	0x04, 0x11
        /*0f02*/ 	.short	(.L_690 - .L_689)
	.align		4
.L_689:
        /*0f04*/ 	.word	index@($__internal_58_$__cuda_sm20_dblrcp_rn_slowpath_v3)
        /*0f08*/ 	.word	0x00000000


	//----- nvinfo : EIATTR_FRAME_SIZE
	.align		4
.L_690:
        /*0f0c*/ 	.byte	0x04, 0x11
        /*0f0e*/ 	.short	(.L_692 - .L_691)
	.align		4
.L_691:
        /*0f10*/ 	.word	index@(_ZN2at6native43_GLOBAL__N__7cc8d1ed_10_Dropout_cu_0e96ed3824fused_dropout_kernel_vecIffjLi1ELi4EhEEvNS_4cuda6detail10TensorInfoIKT_T1_EENS5_IS6_S8_EENS5_IT4_S8_EES8_T0_NS_15PhiloxCudaStateE)
        /*0f14*/ 	.word	0x00000000


	//----- nvinfo : EIATTR_REGCOUNT
	.align		4
.L_692:
        /*0f18*/ 	.byte	0x04, 0x2f
        /*0f1a*/ 	.short	(.L_694 - .L_693)
	.align		4
.L_693:
        /*0f1c*/ 	.word	index@(_ZN2at6native43_GLOBAL__N__7cc8d1ed_10_Dropout_cu_0e96ed3824fused_dropout_kernel_vecIffjLi1ELi2EhEEvNS_4cuda6detail10TensorInfoIKT_T1_EENS5_IS6_S8_EENS5_IT4_S8_EES8_T0_NS_15PhiloxCudaStateE)
        /*0f20*/ 	.word	0x0000002e


	//----- nvinfo : EIATTR_FRAME_SIZE
	.align		4
.L_694:
        /*0f24*/ 	.byte	0x04, 0x11
        /*0f26*/ 	.short	(.L_696 - .L_695)
	.align		4
.L_695:
        /*0f28*/ 	.word	index@($__internal_57_$__cuda_sm20_dblrcp_rn_slowpath_v3)
        /*0f2c*/ 	.word	0x00000000


	//----- nvinfo : EIATTR_FRAME_SIZE
	.align		4
.L_696:
        /*0f30*/ 	.byte	0x04, 0x11
        /*0f32*/ 	.short	(.L_698 - .L_697)
	.align		4
.L_697:
        /*0f34*/ 	.word	index@(_ZN2at6native43_GLOBAL__N__7cc8d1ed_10_Dropout_cu_0e96ed3824fused_dropout_kernel_vecIffjLi1ELi2EhEEvNS_4cuda6detail10TensorInfoIKT_T1_EENS5_IS6_S8_EENS5_IT4_S8_EES8_T0_NS_15PhiloxCudaStateE)
        /*0f38*/ 	.word	0x00000000


	//----- nvinfo : EIATTR_REGCOUNT
	.align		4
.L_698:
        /*0f3c*/ 	.byte	0x04, 0x2f
        /*0f3e*/ 	.short	(.L_700 - .L_699)
	.align		4
.L_699:
        /*0f40*/ 	.word	index@(_ZN2at6native43_GLOBAL__N__7cc8d1ed_10_Dropout_cu_0e96ed3820fused_dropout_kernelIffjLi1ELi1EhEEvNS_4cuda6detail10TensorInfoIKT_T1_EENS5_IS6_S8_EENS5_IT4_S8_EES8_T0_NS_15PhiloxCudaStateE)
        /*0f44*/ 	.word	0x00000030


	//----- nvinfo : EIATTR_FRAME_SIZE
	.align		4
.L_700:
        /*0f48*/ 	.byte	0x04, 0x11
        /*0f4a*/ 	.short	(.L_702 - .L_701)
	.align		4
.L_701:
        /*0f4c*/ 	.word	index@($__internal_56_$__cuda_sm20_dblrcp_rn_slowpath_v3)
        /*0f50*/ 	.word	0x00000000


	//----- nvinfo : EIATTR_FRAME_SIZE
	.align		4
.L_702:
        /*0f54*/ 	.byte	0x04, 0x11
        /*0f56*/ 	.short	(.L_704 - .L_703)
	.align		4
.L_703:
        /*0f58*/ 	.word	index@(_ZN2at6native43_GLOBAL__N__7cc8d1ed_10_Dropout_cu_0e96ed3820fused_dropout_kernelIffjLi1ELi1EhEEvNS_4cuda6detail10TensorInfoIKT_T1_EENS5_IS6_S8_EENS5_IT4_S8_EES8_T0_NS_15PhiloxCudaStateE)
        /*0f5c*/ 	.word	0x00000000


	//----- nvinfo : EIATTR_REGCOUNT
	.align		4
.L_704:
        /*0f60*/ 	.byte	0x04, 0x2f
        /*0f62*/ 	.short	(.L_706 - .L_705)
	.align		4
.L_705:
        /*0f64*/ 	.word	index@(_ZN2at6native43_GLOBAL__N__7cc8d1ed_10_Dropout_cu_0e96ed3820fused_dropout_kernelIffjLin1ELi1EhEEvNS_4cuda6detail10TensorInfoIKT_T1_EENS5_IS6_S8_EENS5_IT4_S8_EES8_T0_NS_15PhiloxCudaStateE)
        /*0f68*/ 	.word	0x00000030


	//----- nvinfo : EIATTR_FRAME_SIZE
	.align		4
.L_706:
        /*0f6c*/ 	.byte	0x04, 0x11
        /*0f6e*/ 	.short	(.L_708 - .L_707)
	.align		4
.L_707:
        /*0f70*/ 	.word	index@($__internal_55_$__cuda_sm20_dblrcp_rn_slowpath_v3)
        /*0f74*/ 	.word	0x00000000


	//----- nvinfo : EIATTR_FRAME_SIZE
	.align		4
.L_708:
        /*0f78*/ 	.byte	0x04, 0x11
        /*0f7a*/ 	.short	(.L_710 - .L_709)
	.align		4
.L_709:
        /*0f7c*/ 	.word	index@(_ZN2at6native43_GLOBAL__N__7cc8d1ed_10_Dropout_cu_0e96ed3820fused_dropout_kernelIffjLin1ELi1EhEEvNS_4cuda6detail10TensorInfoIKT_T1_EENS5_IS6_S8_EENS5_IT4_S8_EES8_T0_NS_15PhiloxCudaStateE)
        /*0f80*/ 	.word	0x00000000


	//----- nvinfo : EIATTR_REGCOUNT
	.align		4
.L_710:
        /*0f84*/ 	.byte	0x04, 0x2f
        /*0f86*/ 	.short	(.L_712 - .L_711)
	.align		4
.L_711:
        /*0f88*/ 	.word	index@(_ZN2at6native43_GLOBAL__N__7cc8d1ed_10_Dropout_cu_0e96ed3820fused_dropout_kernelIffjLin1ELin1EhEEvNS_4cuda6detail10TensorInfoIKT_T1_EENS5_IS6_S8_EENS5_IT4_S8_EES8_T0_NS_15PhiloxCudaStateE)
        /*0f8c*/ 	.word	0x00000036


	//----- nvinfo : EIATTR_FRAME_SIZE
	.align		4
.L_712:
        /*0f90*/ 	.byte	0x04, 0x11
        /*0f92*/ 	.short	(.L_714 - .L_713)
	.align		4
.L_713:
        /*0f94*/ 	.word	index@($__internal_54_$__cuda_sm20_dblrcp_rn_slowpath_v3)
        /*0f98*/ 	.word	0x00000000


	//----- nvinfo : EIATTR_FRAME_SIZE
	.align		4
.L_714:
        /*0f9c*/ 	.byte	0x04, 0x11
        /*0f9e*/ 	.short	(.L_716 - .L_715)
	.align		4
.L_715:
        /*0fa0*/ 	.word	index@(_ZN2at6native43_GLOBAL__N__7cc8d1ed_10_Dropout_cu_0e96ed3820fused_dropout_kernelIffjLin1ELin1EhEEvNS_4cuda6detail10TensorInfoIKT_T1_EENS5_IS6_S8_EENS5_IT4_S8_EES8_T0_NS_15PhiloxCudaStateE)
        /*0fa4*/ 	.word	0x00000000


	//----- nvinfo : EIATTR_REGCOUNT
	.align		4
.L_716:
        /*0fa8*/ 	.byte	0x04, 0x2f
        /*0faa*/ 	.short	(.L_718 - .L_717)
	.align		4
.L_717:
        /*0fac*/ 	.word	index@(_ZN2at6native43_GLOBAL__N__7cc8d1ed_10_Dropout_cu_0e96ed3824fused_dropout_kernel_vecIN3c104HalfEfjLi1ELi16EhEEvNS_4cuda6detail10TensorInfoIKT_T1_EENS7_IS8_SA_EENS7_IT4_SA_EESA_T0_NS_15PhiloxCudaStateE)
        /*0fb0*/ 	.word	0x00000037


	//----- nvinfo : EIATTR_FRAME_SIZE
	.align		4
.L_718:
        /*0fb4*/ 	.byte	0x04, 0x11
        /*0fb6*/ 	.short	(.L_720 - .L_719)
	.align		4
.L_719:
        /*0fb8*/ 	.word	index@($__internal_53_$__cuda_sm20_dblrcp_rn_slowpath_v3)
        /*0fbc*/ 	.word	0x00000000


	//----- nvinfo : EIATTR_FRAME_SIZE
	.align		4
.L_720:
        /*0fc0*/ 	.byte	0x04, 0x11
        /*0fc2*/ 	.short	(.L_722 - .L_721)
	.align		4
.L_721:
        /*0fc4*/ 	.word	index@(_ZN2at6native43_GLOBAL__N__7cc8d1ed_10_Dropout_cu_0e96ed3824fused_dropout_kernel_vecIN3c104HalfEfjLi1ELi16EhEEvNS_4cuda6detail10TensorInfoIKT_T1_EENS7_IS8_SA_EENS7_IT4_SA_EESA_T0_NS_15PhiloxCudaStateE)
        /*0fc8*/ 	.word	0x00000000


	//----- nvinfo : EIATTR_REGCOUNT
	.align		4
.L_722:
        /*0fcc*/ 	.byte	0x04, 0x2f
        /*0fce*/ 	.short	(.L_724 - .L_723)
	.align		4
.L_723:
        /*0fd0*/ 	.word	index@(_ZN2at6native43_GLOBAL__N__7cc8d1ed_10_Dropout_cu_0e96ed3824fused_dropout_kernel_vecIN3c104HalfEfjLi1ELi8EhEEvNS_4cuda6detail10TensorInfoIKT_T1_EENS7_IS8_SA_EENS7_IT4_SA_EESA_T0_NS_15PhiloxCudaStateE)
        /*0fd4*/ 	.word	0x00000038


	//----- nvinfo : EIATTR_FRAME_SIZE
	.align		4
.L_724:
        /*0fd8*/ 	.byte	0x04, 0x11
        /*0fda*/ 	.short	(.L_726 - .L_725)
	.align		4
.L_725:
        /*0fdc*/ 	.word	index@($__internal_52_$__cuda_sm20_dblrcp_rn_slowpath_v3)
        /*0fe0*/ 	.word	0x00000000


	//----- nvinfo : EIATTR_FRAME_SIZE
	.align		4
.L_726:
        /*0fe4*/ 	.byte	0x04, 0x11
        /*0fe6*/ 	.short	(.L_728 - .L_727)
	.align		4
.L_727:
        /*0fe8*/ 	.word	index@(_ZN2at6native43_GLOBAL__N__7cc8d1ed_10_Dropout_cu_0e96ed3824fused_dropout_kernel_vecIN3c104HalfEfjLi1ELi8EhEEvNS_4cuda6detail10TensorInfoIKT_T1_EENS7_IS8_SA_EENS7_IT4_SA_EESA_T0_NS_15PhiloxCudaStateE)
        /*0fec*/ 	.word	0x00000000


	//----- nvinfo : EIATTR_REGCOUNT
	.align		4
.L_728:
        /*0ff0*/ 	.byte	0x04, 0x2f
        /*0ff2*/ 	.short	(.L_730 - .L_729)
	.align		4
.L_729:
        /*0ff4*/ 	.word	index@(_ZN2at6native43_GLOBAL__N__7cc8d1ed_10_Dropout_cu_0e96ed3824fused_dropout_kernel_vecIN3c104HalfEfjLi1ELi4EhEEvNS_4cuda6detail10TensorInfoIKT_T1_EENS7_IS8_SA_EENS7_IT4_SA_EESA_T0_NS_15PhiloxCudaStateE)
        /*0ff8*/ 	.word	0x0000002f


	//----- nvinfo : EIATTR_FRAME_SIZE
	.align		4
.L_730:
        /*0ffc*/ 	.byte	0x04, 0x11
        /*0ffe*/ 	.short	(.L_732 - .L_731)
	.align		4
.L_731:
        /*1000*/ 	.word	index@($__internal_51_$__cuda_sm20_dblrcp_rn_slowpath_v3)
        /*1004*/ 	.word	0x00000000


	//----- nvinfo : EIATTR_FRAME_SIZE
	.align		4
.L_732:
        /*1008*/ 	.byte	0x04, 0x11
        /*100a*/ 	.short	(.L_734 - .L_733)
	.align		4
.L_733:
        /*100c*/ 	.word	index@(_ZN2at6native43_GLOBAL__N__7cc8d1ed_10_Dropout_cu_0e96ed3824fused_dropout_kernel_vecIN3c104HalfEfjLi1ELi4EhEEvNS_4cuda6detail10TensorInfoIKT_T1_EENS7_IS8_SA_EENS7_IT4_SA_EESA_T0_NS_15PhiloxCudaStateE)
        /*1010*/ 	.word	0x00000000


	//----- nvinfo : EIATTR_REGCOUNT
	.align		4
.L_734:
        /*1014*/ 	.byte	0x04, 0x2f
        /*1016*/ 	.short	(.L_736 - .L_735)
	.align		4
.L_735:
        /*1018*/ 	.word	index@(_ZN2at6native43_GLOBAL__N__7cc8d1ed_10_Dropout_cu_0e96ed3824fused_dropout_kernel_vecIN3c104HalfEfjLi1ELi2EhEEvNS_4cuda6detail10TensorInfoIKT_T1_EENS7_IS8_SA_EENS7_IT4_SA_EESA_T0_NS_15PhiloxCudaStateE)
        /*101c*/ 	.word	0x00000030


	//----- nvinfo : EIATTR_FRAME_SIZE
	.align		4
.L_736:
        /*1020*/ 	.byte	0x04, 0x11
        /*1022*/ 	.short	(.L_738 - .L_737)
	.align		4
.L_737:
        /*1024*/ 	.word	index@($__internal_50_$__cuda_sm20_dblrcp_rn_slowpath_v3)
        /*1028*/ 	.word	0x00000000


	//----- nvinfo : EIATTR_FRAME_SIZE
	.align		4
.L_738:
        /*102c*/ 	.byte	0x04, 0x11
        /*102e*/ 	.short	(.L_740 - .L_739)
	.align		4
.L_739:
        /*1030*/ 	.word	index@(_ZN2at6native43_GLOBAL__N__7cc8d1ed_10_Dropout_cu_0e96ed3824fused_dropout_kernel_vecIN3c104HalfEfjLi1ELi2EhEEvNS_4cuda6detail10TensorInfoIKT_T1_EENS7_IS8_SA_EENS7_IT4_SA_EESA_T0_NS_15PhiloxCudaStateE)
        /*1034*/ 	.word	0x00000000


	//----- nvinfo : EIATTR_REGCOUNT
	.align		4
.L_740:
        /*1038*/ 	.byte	0x04, 0x2f
        /*103a*/ 	.short	(.L_742 - .L_741)
	.align		4
.L_741:
        /*103c*/ 	.word	index@(_ZN2at6native43_GLOBAL__N__7cc8d1ed_10_Dropout_cu_0e96ed3820fused_dropout_kernelIN3c104HalfEfjLi1ELi1EhEEvNS_4cuda6detail10TensorInfoIKT_T1_EENS7_IS8_SA_EENS7_IT4_SA_EESA_T0_NS_15PhiloxCudaStateE)
        /*1040*/ 	.word	0x00000030


	//----- nvinfo : EIATTR_FRAME_SIZE
	.align		4
.L_742:
        /*1044*/ 	.byte	0x04, 0x11
        /*1046*/ 	.short	(.L_744 - .L_743)
	.align		4
.L_743:
        /*1048*/ 	.word	index@($__internal_49_$__cuda_sm20_dblrcp_rn_slowpath_v3)
        /*104c*/ 	.word	0x00000000


	//----- nvinfo : EIATTR_FRAME_SIZE
	.align		4
.L_744:
        /*1050*/ 	.byte	0x04, 0x11
        /*1052*/ 	.short	(.L_746 - .L_745)
	.align		4
.L_745:
        /*1054*/ 	.word	index@(_ZN2at6native43_GLOBAL__N__7cc8d1ed_10_Dropout_cu_0e96ed3820fused_dropout_kernelIN3c104HalfEfjLi1ELi1EhEEvNS_4cuda6detail10TensorInfoIKT_T1_EENS7_IS8_SA_EENS7_IT4_SA_EESA_T0_NS_15PhiloxCudaStateE)
        /*1058*/ 	.word	0x00000000


	//----- nvinfo : EIATTR_REGCOUNT
	.align		4
.L_746:
        /*105c*/ 	.byte	0x04, 0x2f
        /*105e*/ 	.short	(.L_748 - .L_747)
	.align		4
.L_747:
        /*1060*/ 	.word	index@(_ZN2at6native43_GLOBAL__N__7cc8d1ed_10_Dropout_cu_0e96ed3820fused_dropout_kernelIN3c104HalfEfjLin1ELi1EhEEvNS_4cuda6detail10TensorInfoIKT_T1_EENS7_IS8_SA_EENS7_IT4_SA_EESA_T0_NS_15PhiloxCudaStateE)
        /*1064*/ 	.word	0x00000032


	//----- nvinfo : EIATTR_FRAME_SIZE
	.align		4
.L_748:
        /*1068*/ 	.byte	0x04, 0x11
        /*106a*/ 	.short	(.L_750 - .L_749)
	.align		4
.L_749:
        /*106c*/ 	.word	index@($__internal_48_$__cuda_sm20_dblrcp_rn_slowpath_v3)
        /*1070*/ 	.word	0x00000000


	//----- nvinfo : EIATTR_FRAME_SIZE
	.align		4
.L_750:
        /*1074*/ 	.byte	0x04, 0x11
        /*1076*/ 	.short	(.L_752 - .L_751)
	.align		4
.L_751:
        /*1078*/ 	.word	index@(_ZN2at6native43_GLOBAL__N__7cc8d1ed_10_Dropout_cu_0e96ed3820fused_dropout_kernelIN3c104HalfEfjLin1ELi1EhEEvNS_4cuda6detail10TensorInfoIKT_T1_EENS7_IS8_SA_EENS7_IT4_SA_EESA_T0_NS_15PhiloxCudaStateE)
        /*107c*/ 	.word	0x00000000


	//----- nvinfo : EIATTR_REGCOUNT
	.align		4
.L_752:
        /*1080*/ 	.byte	0x04, 0x2f
        /*1082*/ 	.short	(.L_754 - .L_753)
	.align		4
.L_753:
        /*1084*/ 	.word	index@(_ZN2at6native43_GLOBAL__N__7cc8d1ed_10_Dropout_cu_0e96ed3820fused_dropout_kernelIN3c104HalfEfjLin1ELin1EhEEvNS_4cuda6detail10TensorInfoIKT_T1_EENS7_IS8_SA_EENS7_IT4_SA_EESA_T0_NS_15PhiloxCudaStateE)
        /*1088*/ 	.word	0x00000036


	//----- nvinfo : EIATTR_FRAME_SIZE
	.align		4
.L_754:
        /*108c*/ 	.byte	0x04, 0x11
        /*108e*/ 	.short	(.L_756 - .L_755)
	.align		4
.L_755:
        /*1090*/ 	.word	index@($__internal_47_$__cuda_sm20_dblrcp_rn_slowpath_v3)
        /*1094*/ 	.word	0x00000000


	//----- nvinfo : EIATTR_FRAME_SIZE
	.align		4
.L_756:
        /*1098*/ 	.byte	0x04, 0x11
        /*109a*/ 	.short	(.L_758 - .L_757)
	.align		4
.L_757:
        /*109c*/ 	.word	index@(_ZN2at6native43_GLOBAL__N__7cc8d1ed_10_Dropout_cu_0e96ed3820fused_dropout_kernelIN3c104HalfEfjLin1ELin1EhEEvNS_4cuda6detail10TensorInfoIKT_T1_EENS7_IS8_SA_EENS7_IT4_SA_EESA_T0_NS_15PhiloxCudaStateE)
        /*10a0*/ 	.word	0x00000000


	//----- nvinfo : EIATTR_REGCOUNT
	.align		4
.L_758:
        /*10a4*/ 	.byte	0x04, 0x2f
        /*10a6*/ 	.short	(.L_760 - .L_759)
	.align		4
.L_759:
        /*10a8*/ 	.word	index@(_ZN2at6native43_GLOBAL__N__7cc8d1ed_10_Dropout_cu_0e96ed3824fused_dropout_kernel_vecIN3c108BFloat16EfjLi1ELi16EhEEvNS_4cuda6detail10TensorInfoIKT_T1_EENS7_IS8_SA_EENS7_IT4_SA_EESA_T0_NS_15PhiloxCudaStateE)
        /*10ac*/ 	.word	0x00000037


	//----- nvinfo : EIATTR_FRAME_SIZE
	.align		4
.L_760:
        /*10b0*/ 	.byte	0x04, 0x11
        /*10b2*/ 	.short	(.L_762 - .L_761)
	.align		4
.L_761:
        /*10b4*/ 	.word	index@($__internal_46_$__cuda_sm20_dblrcp_rn_slowpath_v3)
        /*10b8*/ 	.word	0x00000000


	//----- nvinfo : EIATTR_FRAME_SIZE
	.align		4
.L_762:
        /*10bc*/ 	.byte	0x04, 0x11
        /*10be*/ 	.short	(.L_764 - .L_763)
	.align		4
.L_763:
        /*10c0*/ 	.word	index@(_ZN2at6native43_GLOBAL__N__7cc8d1ed_10_Dropout_cu_0e96ed3824fused_dropout_kernel_vecIN3c108BFloat16EfjLi1ELi16EhEEvNS_4cuda6detail10TensorInfoIKT_T1_EENS7_IS8_SA_EENS7_IT4_SA_EESA_T0_NS_15PhiloxCudaStateE)
        /*10c4*/ 	.word	0x00000000


	//----- nvinfo : EIATTR_REGCOUNT
	.align		4
.L_764:
        /*10c8*/ 	.byte	0x04, 0x2f
        /*10ca*/ 	.short	(.L_766 - .L_765)
	.align		4
.L_765:
        /*10cc*/ 	.word	index@(_ZN2at6native43_GLOBAL__N__7cc8d1ed_10_Dropout_cu_0e96ed3824fused_dropout_kernel_vecIN3c108BFloat16EfjLi1ELi8EhEEvNS_4cuda6detail10TensorInfoIKT_T1_EENS7_IS8_SA_EENS7_IT4_SA_EESA_T0_NS_15PhiloxCudaStateE)
        /*10d0*/ 	.word	0x00000038


	//----- nvinfo : EIATTR_FRAME_SIZE
	.align		4
.L_766:
        /*10d4*/ 	.byte	0x04, 0x11
        /*10d6*/ 	.short	(.L_768 - .L_767)
	.align		4
.L_767:
        /*10d8*/ 	.word	index@($__internal_45_$__cuda_sm20_dblrcp_rn_slowpath_v3)
        /*10dc*/ 	.word	0x00000000


	//----- nvinfo : EIATTR_FRAME_SIZE
	.align		4
.L_768:
        /*10e0*/ 	.byte	0x04, 0x11
        /*10e2*/ 	.short	(.L_770 - .L_769)
	.align		4
.L_769:
        /*10e4*/ 	.word	index@(_ZN2at6native43_GLOBAL__N__7cc8d1ed_10_Dropout_cu_0e96ed3824fused_dropout_kernel_vecIN3c108BFloat16EfjLi1ELi8EhEEvNS_4cuda6detail10TensorInfoIKT_T1_EENS7_IS8_SA_EENS7_IT4_SA_EESA_T0_NS_15PhiloxCudaStateE)
        /*10e8*/ 	.word	0x00000000


	//----- nvinfo : EIATTR_REGCOUNT
	.align		4
.L_770:
        /*10ec*/ 	.byte	0x04, 0x2f
        /*10ee*/ 	.short	(.L_772 - .L_771)
	.align		4
.L_771:
        /*10f0*/ 	.word	index@(_ZN2at6native43_GLOBAL__N__7cc8d1ed_10_Dropout_cu_0e96ed3824fused_dropout_kernel_vecIN3c108BFloat16EfjLi1ELi4EhEEvNS_4cuda6detail10TensorInfoIKT_T1_EENS7_IS8_SA_EENS7_IT4_SA_EESA_T0_NS_15PhiloxCudaStateE)
        /*10f4*/ 	.word	0x00000030


	//----- nvinfo : EIATTR_FRAME_SIZE
	.align		4
.L_772:
        /*10f8*/ 	.byte	0x04, 0x11
        /*10fa*/ 	.short	(.L_774 - .L_773)
	.align		4
.L_773:
        /*10fc*/ 	.word	index@($__internal_44_$__cuda_sm20_dblrcp_rn_slowpath_v3)
        /*1100*/ 	.word	0x00000000


	//----- nvinfo : EIATTR_FRAME_SIZE
	.align		4
.L_774:
        /*1104*/ 	.byte	0x04, 0x11
        /*1106*/ 	.short	(.L_776 - .L_775)
	.align		4
.L_775:
        /*1108*/ 	.word	index@(_ZN2at6native43_GLOBAL__N__7cc8d1ed_10_Dropout_cu_0e96ed3824fused_dropout_kernel_vecIN3c108BFloat16EfjLi1ELi4EhEEvNS_4cuda6detail10TensorInfoIKT_T1_EENS7_IS8_SA_EENS7_IT4_SA_EESA_T0_NS_15PhiloxCudaStateE)
        /*110c*/ 	.word	0x00000000


	//----- nvinfo : EIATTR_REGCOUNT
	.align		4
.L_776:
        /*1110*/ 	.byte	0x04, 0x2f
        /*1112*/ 	.short	(.L_778 - .L_777)
	.align		4
.L_777:
        /*1114*/ 	.word	index@(_ZN2at6native43_GLOBAL__N__7cc8d1ed_10_Dropout_cu_0e96ed3824fused_dropout_kernel_vecIN3c108BFloat16EfjLi1ELi2EhEEvNS_4cuda6detail10TensorInfoIKT_T1_EENS7_IS8_SA_EENS7_IT4_SA_EESA_T0_NS_15PhiloxCudaStateE)
        /*1118*/ 	.word	0x0000002e


	//----- nvinfo : EIATTR_FRAME_SIZE
	.align		4
.L_778:
        /*111c*/ 	.byte	0x04, 0x11
        /*111e*/ 	.short	(.L_780 - .L_779)
	.align		4
.L_779:
        /*1120*/ 	.word	index@($__internal_43_$__cuda_sm20_dblrcp_rn_slowpath_v3)
        /*1124*/ 	.word	0x00000000


	//----- nvinfo : EIATTR_FRAME_SIZE
	.align		4
.L_780:
        /*1128*/ 	.byte	0x04, 0x11
        /*112a*/ 	.short	(.L_782 - .L_781)
	.align		4
.L_781:
        /*112c*/ 	.word	index@(_ZN2at6native43_GLOBAL__N__7cc8d1ed_10_Dropout_cu_0e96ed3824fused_dropout_kernel_vecIN3c108BFloat16EfjLi1ELi2EhEEvNS_4cuda6detail10TensorInfoIKT_T1_EENS7_IS8_SA_EENS7_IT4_SA_EESA_T0_NS_15PhiloxCudaStateE)
        /*1130*/ 	.word	0x00000000


	//----- nvinfo : EIATTR_REGCOUNT
	.align		4
.L_782:
        /*1134*/ 	.byte	0x04, 0x2f
        /*1136*/ 	.short	(.L_784 - .L_783)
	.align		4
.L_783:
        /*1138*/ 	.word	index@(_ZN2at6native43_GLOBAL__N__7cc8d1ed_10_Dropout_cu_0e96ed3820fused_dropout_kernelIN3c108BFloat16EfjLi1ELi1EhEEvNS_4cuda6detail10TensorInfoIKT_T1_EENS7_IS8_SA_EENS7_IT4_SA_EESA_T0_NS_15PhiloxCudaStateE)
        /*113c*/ 	.word	0x00000030


	//----- nvinfo : EIATTR_FRAME_SIZE
	.align		4
.L_784:
        /*1140*/ 	.byte	0x04, 0x11
        /*1142*/ 	.short	(.L_786 - .L_785)
	.align		4
.L_785:
        /*1144*/ 	.word	index@($__internal_42_$__cuda_sm20_dblrcp_rn_slowpath_v3)
        /*1148*/ 	.word	0x00000000


	//----- nvinfo : EIATTR_FRAME_SIZE
	.align		4
.L_786:
        /*114c*/ 	.byte	0x04, 0x11
        /*114e*/ 	.short	(.L_788 - .L_787)
	.align		4
.L_787:
        /*1150*/ 	.word	index@(_ZN2at6native43_GLOBAL__N__7cc8d1ed_10_Dropout_cu_0e96ed3820fused_dropout_kernelIN3c108BFloat16EfjLi1ELi1EhEEvNS_4cuda6detail10TensorInfoIKT_T1_EENS7_IS8_SA_EENS7_IT4_SA_EESA_T0_NS_15PhiloxCudaStateE)
        /*1154*/ 	.word	0x00000000


	//----- nvinfo : EIATTR_REGCOUNT
	.align		4
.L_788:
        /*1158*/ 	.byte	0x04, 0x2f
        /*115a*/ 	.short	(.L_790 - .L_789)
	.align		4
.L_789:
        /*115c*/ 	.word	index@(_ZN2at6native43_GLOBAL__N__7cc8d1ed_10_Dropout_cu_0e96ed3820fused_dropout_kernelIN3c108BFloat16EfjLin1ELi1EhEEvNS_4cuda6detail10TensorInfoIKT_T1_EENS7_IS8_SA_EENS7_IT4_SA_EESA_T0_NS_15PhiloxCudaStateE)
        /*1160*/ 	.word	0x00000032


	//----- nvinfo : EIATTR_FRAME_SIZE
	.align		4
.L_790:
        /*1164*/ 	.byte	0x04, 0x11
        /*1166*/ 	.short	(.L_792 - .L_791)
	.align		4
.L_791:
        /*1168*/ 	.word	index@($__internal_41_$__cuda_sm20_dblrcp_rn_slowpath_v3)
        /*116c*/ 	.word	0x00000000


	//----- nvinfo : EIATTR_FRAME_SIZE
	.align		4
.L_792:
        /*1170*/ 	.byte	0x04, 0x11
        /*1172*/ 	.short	(.L_794 - .L_793)
	.align		4
.L_793:
        /*1174*/ 	.word	index@(_ZN2at6native43_GLOBAL__N__7cc8d1ed_10_Dropout_cu_0e96ed3820fused_dropout_kernelIN3c108BFloat16EfjLin1ELi1EhEEvNS_4cuda6detail10TensorInfoIKT_T1_EENS7_IS8_SA_EENS7_IT4_SA_EESA_T0_NS_15PhiloxCudaStateE)
        /*1178*/ 	.word	0x00000000


	//----- nvinfo : EIATTR_REGCOUNT
	.align		4
.L_794:
        /*117c*/ 	.byte	0x04, 0x2f
        /*117e*/ 	.short	(.L_796 - .L_795)
	.align		4
.L_795:
        /*1180*/ 	.word	index@(_ZN2at6native43_GLOBAL__N__7cc8d1ed_10_Dropout_cu_0e96ed3820fused_dropout_kernelIN3c108BFloat16EfjLin1ELin1EhEEvNS_4cuda6detail10TensorInfoIKT_T1_EENS7_IS8_SA_EENS7_IT4_SA_EESA_T0_NS_15PhiloxCudaStateE)
        /*1184*/ 	.word	0x00000036


	//----- nvinfo : EIATTR_FRAME_SIZE
	.align		4
.L_796:
        /*1188*/ 	.byte	0x04, 0x11
        /*118a*/ 	.short	(.L_798 - .L_797)
	.align		4
.L_797:
        /*118c*/ 	.word	index@($__internal_40_$__cuda_sm20_dblrcp_rn_slowpath_v3)
        /*1190*/ 	.word	0x00000000


	//----- nvinfo : EIATTR_FRAME_SIZE
	.align		4
.L_798:
        /*1194*/ 	.byte	0x04, 0x11
        /*1196*/ 	.short	(.L_800 - .L_799)
	.align		4
.L_799:
        /*1198*/ 	.word	index@(_ZN2at6native43_GLOBAL__N__7cc8d1ed_10_Dropout_cu_0e96ed3820fused_dropout_kernelIN3c108BFloat16EfjLin1ELin1EhEEvNS_4cuda6detail10TensorInfoIKT_T1_EENS7_IS8_SA_EENS7_IT4_SA_EESA_T0_NS_15PhiloxCudaStateE)
        /*119c*/ 	.word	0x00000000


	//----- nvinfo : EIATTR_REGCOUNT
	.align		4
.L_800:
        /*11a0*/ 	.byte	0x04, 0x2f
        /*11a2*/ 	.short	(.L_802 - .L_801)
	.align		4
.L_801:
        /*11a4*/ 	.word	index@(_ZN2at6native43_GLOBAL__N__7cc8d1ed_10_Dropout_cu_0e96ed3824fused_dropout_kernel_vecIddmLi1ELi16EhEEvNS_4cuda6detail10TensorInfoIKT_T1_EENS5_IS6_S8_EENS5_IT4_S8_EES8_T0_NS_15PhiloxCudaStateE)
        /*11a8*/ 	.word	0x00000040


	//----- nvinfo : EIATTR_FRAME_SIZE
	.align		4
.L_802:
        /*11ac*/ 	.byte	0x04, 0x11
        /*11ae*/ 	.short	(.L_804 - .L_803)
	.align		4
.L_803:
        /*11b0*/ 	.word	index@($__internal_39_$__cuda_sm20_dblrcp_rn_slowpath_v3)
        /*11b4*/ 	.word	0x00000000


	//----- nvinfo : EIATTR_FRAME_SIZE
	.align		4
.L_804:
        /*11b8*/ 	.byte	0x04, 0x11
        /*11ba*/ 	.short	(.L_806 - .L_805)
	.align		4
.L_805:
        /*11bc*/ 	.word	index@(_ZN2at6native43_GLOBAL__N__7cc8d1ed_10_Dropout_cu_0e96ed3824fused_dropout_kernel_vecIddmLi1ELi16EhEEvNS_4cuda6detail10TensorInfoIKT_T1_EENS5_IS6_S8_EENS5_IT4_S8_EES8_T0_NS_15PhiloxCudaStateE)
        /*11c0*/ 	.word	0x00000008


	//----- nvinfo : EIATTR_REGCOUNT
	.align		4
.L_806:
        /*11c4*/ 	.byte	0x04, 0x2f
        /*11c6*/ 	.short	(.L_808 - .L_807)
	.align		4
.L_807:
        /*11c8*/ 	.word	index@(_ZN2at6native43_GLOBAL__N__7cc8d1ed_10_Dropout_cu_0e96ed3824fused_dropout_kernel_vecIddmLi1ELi8EhEEvNS_4cuda6detail10TensorInfoIKT_T1_EENS5_IS6_S8_EENS5_IT4_S8_EES8_T0_NS_15PhiloxCudaStateE)
        /*11cc*/ 	.word	0x0000003a


	//----- nvinfo : EIATTR_FRAME_SIZE
	.align		4
.L_808:
        /*11d0*/ 	.byte	0x04, 0x11
        /*11d2*/ 	.short	(.L_810 - .L_809)
	.align		4
.L_809:
        /*11d4*/ 	.word	index@($__internal_38_$__cuda_sm20_dblrcp_rn_slowpath_v3)
        /*11d8*/ 	.word	0x00000000


	//----- nvinfo : EIATTR_FRAME_SIZE
	.align		4
.L_810:
        /*11dc*/ 	.byte	0x04, 0x11
        /*11de*/ 	.short	(.L_812 - .L_811)
	.align		4
.L_811:
        /*11e0*/ 	.word	index@(_ZN2at6native43_GLOBAL__N__7cc8d1ed_10_Dropout_cu_0e96ed3824fused_dropout_kernel_vecIddmLi1ELi8EhEEvNS_4cuda6detail10TensorInfoIKT_T1_EENS5_IS6_S8_EENS5_IT4_S8_EES8_T0_NS_15PhiloxCudaStateE)
        /*11e4*/ 	.word	0x00000000


	//----- nvinfo : EIATTR_REGCOUNT
	.align		4
.L_812:
        /*11e8*/ 	.byte	0x04, 0x2f
        /*11ea*/ 	.short	(.L_814 - .L_813)
	.align		4
.L_813:
        /*11ec*/ 	.word	index@(_ZN2at6native43_GLOBAL__N__7cc8d1ed_10_Dropout_cu_0e96ed3824fused_dropout_kernel_vecIddmLi1ELi4EhEEvNS_4cuda6detail10TensorInfoIKT_T1_EENS5_IS6_S8_EENS5_IT4_S8_EES8_T0_NS_15PhiloxCudaStateE)
        /*11f0*/ 	.word	0x0000003c


	//----- nvinfo : EIATTR_FRAME_SIZE
	.align		4
.L_814:
        /*11f4*/ 	.byte	0x04, 0x11
        /*11f6*/ 	.short	(.L_816 - .L_815)
	.align		4
.L_815:
        /*11f8*/ 	.word	index@($__internal_37_$__cuda_sm20_dblrcp_rn_slowpath_v3)
        /*11fc*/ 	.word	0x00000000


	//----- nvinfo : EIATTR_FRAME_SIZE
	.align		4
.L_816:
        /*1200*/ 	.byte	0x04, 0x11
        /*1202*/ 	.short	(.L_818 - .L_817)
	.align		4
.L_817:
        /*1204*/ 	.word	index@(_ZN2at6native43_GLOBAL__N__7cc8d1ed_10_Dropout_cu_0e96ed3824fused_dropout_kernel_vecIddmLi1ELi4EhEEvNS_4cuda6detail10TensorInfoIKT_T1_EENS5_IS6_S8_EENS5_IT4_S8_EES8_T0_NS_15PhiloxCudaStateE)
        /*1208*/ 	.word	0x00000000


	//----- nvinfo : EIATTR_REGCOUNT
	.align		4
.L_818:
        /*120c*/ 	.byte	0x04, 0x2f
        /*120e*/ 	.short	(.L_820 - .L_819)
	.align		4
.L_819:
        /*1210*/ 	.word	index@(_ZN2at6native43_GLOBAL__N__7cc8d1ed_10_Dropout_cu_0e96ed3824fused_dropout_kernel_vecIddmLi1ELi2EhEEvNS_4cuda6detail10TensorInfoIKT_T1_EENS5_IS6_S8_EENS5_IT4_S8_EES8_T0_NS_15PhiloxCudaStateE)
        /*1214*/ 	.word	0x00000036


	//----- nvinfo : EIATTR_FRAME_SIZE
	.align		4
.L_820:
        /*1218*/ 	.byte	0x04, 0x11
        /*121a*/ 	.short	(.L_822 - .L_821)
	.align		4
.L_821:
        /*121c*/ 	.word	index@($__internal_36_$__cuda_sm20_dblrcp_rn_slowpath_v3)
        /*1220*/ 	.word	0x00000000


	//----- nvinfo : EIATTR_FRAME_SIZE
	.align		4
.L_822:
        /*1224*/ 	.byte	0x04, 0x11
        /*1226*/ 	.short	(.L_824 - .L_823)
	.align		4
.L_823:
        /*1228*/ 	.word	index@(_ZN2at6native43_GLOBAL__N__7cc8d1ed_10_Dropout_cu_0e96ed3824fused_dropout_kernel_vecIddmLi1ELi2EhEEvNS_4cuda6detail10TensorInfoIKT_T1_EENS5_IS6_S8_EENS5_IT4_S8_EES8_T0_NS_15PhiloxCudaStateE)
        /*122c*/ 	.word	0x00000000


	//----- nvinfo : EIATTR_REGCOUNT
	.align		4
.L_824:
        /*1230*/ 	.byte	0x04, 0x2f
        /*1232*/ 	.short	(.L_826 - .L_825)
	.align		4
.L_825:
        /*1234*/ 	.word	index@(_ZN2at6native43_GLOBAL__N__7cc8d1ed_10_Dropout_cu_0e96ed3820fused_dropout_kernelIddmLi1ELi1EhEEvNS_4cuda6detail10TensorInfoIKT_T1_EENS5_IS6_S8_EENS5_IT4_S8_EES8_T0_NS_15PhiloxCudaStateE)
        /*1238*/ 	.word	0x0000003c


	//----- nvinfo : EIATTR_FRAME_SIZE
	.align		4
.L_826:
        /*123c*/ 	.byte	0x04, 0x11
        /*123e*/ 	.short	(.L_828 - .L_827)
	.align		4
.L_827:
        /*1240*/ 	.word	index@($__internal_35_$__cuda_sm20_div_u64)
        /*1244*/ 	.word	0x00000000


	//----- nvinfo : EIATTR_FRAME_SIZE
	.align		4
.L_828:
        /*1248*/ 	.byte	0x04, 0x11
        /*124a*/ 	.short	(.L_830 - .L_829)
	.align		4
.L_829:
        /*124c*/ 	.word	index@($__internal_34_$__cuda_sm20_dblrcp_rn_slowpath_v3)
        /*1250*/ 	.word	0x00000000


	//----- nvinfo : EIATTR_FRAME_SIZE
	.align		4
.L_830:
        /*1254*/ 	.byte	0x04, 0x11
        /*1256*/ 	.short	(.L_832 - .L_831)
	.align		4
.L_831:
        /*1258*/ 	.word	index@(_ZN2at6native43_GLOBAL__N__7cc8d1ed_10_Dropout_cu_0e96ed3820fused_dropout_kernelIddmLi1ELi1EhEEvNS_4cuda6detail10TensorInfoIKT_T1_EENS5_IS6_S8_EENS5_IT4_S8_EES8_T0_NS_15PhiloxCudaStateE)
        /*125c*/ 	.word	0x00000000


	//----- nvinfo : EIATTR_REGCOUNT
	.align		4
.L_832:
        /*1260*/ 	.byte	0x04, 0x2f
        /*1262*/ 	.short	(.L_834 - .L_833)
	.align		4
.L_833:
        /*1264*/ 	.word	index@(_ZN2at6native43_GLOBAL__N__7cc8d1ed_10_Dropout_cu_0e96ed3820fused_dropout_kernelIddmLin1ELi1EhEEvNS_4cuda6detail10TensorInfoIKT_T1_EENS5_IS6_S8_EENS5_IT4_S8_EES8_T0_NS_15PhiloxCudaStateE)
        /*1268*/ 	.word	0x00000040


	//----- nvinfo : EIATTR_FRAME_SIZE
	.align		4
.L_834:
        /*126c*/ 	.byte	0x04, 0x11
        /*126e*/ 	.short	(.L_836 - .L_835)
	.align		4
.L_835:
        /*1270*/ 	.word	index@($__internal_33_$__cuda_sm20_div_u64)
        /*1274*/ 	.word	0x00000000


	//----- nvinfo : EIATTR_FRAME_SIZE
	.align		4
.L_836:
        /*1278*/ 	.byte	0x04, 0x11
        /*127a*/ 	.short	(.L_838 - .L_837)
	.align		4
.L_837:
        /*127c*/ 	.word	index@($__internal_32_$__cuda_sm20_dblrcp_rn_slowpath_v3)
        /*1280*/ 	.word	0x00000000


	//----- nvinfo : EIATTR_FRAME_SIZE
	.align		4
.L_838:
        /*1284*/ 	.byte	0x04, 0x11
        /*1286*/ 	.short	(.L_840 - .L_839)
	.align		4
.L_839:
        /*1288*/ 	.word	index@(_ZN2at6native43_GLOBAL__N__7cc8d1ed_10_Dropout_cu_0e96ed3820fused_dropout_kernelIddmLin1ELi1EhEEvNS_4cuda6detail10TensorInfoIKT_T1_EENS5_IS6_S8_EENS5_IT4_S8_EES8_T0_NS_15PhiloxCudaStateE)
        /*128c*/ 	.word	0x00000000


	//----- nvinfo : EIATTR_REGCOUNT
	.align		4
.L_840:
        /*1290*/ 	.byte	0x04, 0x2f
        /*1292*/ 	.short	(.L_842 - .L_841)
	.align		4
.L_841:
        /*1294*/ 	.word	index@(_ZN2at6native43_GLOBAL__N__7cc8d1ed_10_Dropout_cu_0e96ed3820fused_dropout_kernelIddmLin1ELin1EhEEvNS_4cuda6detail10TensorInfoIKT_T1_EENS5_IS6_S8_EENS5_IT4_S8_EES8_T0_NS_15PhiloxCudaStateE)
        /*1298*/ 	.word	0x0000003e


	//----- nvinfo : EIATTR_FRAME_SIZE
	.align		4
.L_842:
        /*129c*/ 	.byte	0x04, 0x11
        /*129e*/ 	.short	(.L_844 - .L_843)
	.align		4
.L_843:
        /*12a0*/ 	.word	index@($__internal_31_$__cuda_sm20_div_u64)
        /*12a4*/ 	.word	0x00000000


	//----- nvinfo : EIATTR_FRAME_SIZE
	.align		4
.L_844:
        /*12a8*/ 	.byte	0x04, 0x11
        /*12aa*/ 	.short	(.L_846 - .L_845)
	.align		4
.L_845:
        /*12ac*/ 	.word	index@($__internal_30_$__cuda_sm20_dblrcp_rn_slowpath_v3)
        /*12b0*/ 	.word	0x00000000


	//----- nvinfo : EIATTR_FRAME_SIZE
	.align		4
.L_846:
        /*12b4*/ 	.byte	0x04, 0x11
        /*12b6*/ 	.short	(.L_848 - .L_847)
	.align		4
.L_847:
        /*12b8*/ 	.word	index@(_ZN2at6native43_GLOBAL__N__7cc8d1ed_10_Dropout_cu_0e96ed3820fused_dropout_kernelIddmLin1ELin1EhEEvNS_4cuda6detail10TensorInfoIKT_T1_EENS5_IS6_S8_EENS5_IT4_S8_EES8_T0_NS_15PhiloxCudaStateE)
        /*12bc*/ 	.word	0x00000000


	//----- nvinfo : EIATTR_REGCOUNT
	.align		4
.L_848:
        /*12c0*/ 	.byte	0x04, 0x2f
        /*12c2*/ 	.short	(.L_850 - .L_849)
	.align		4
.L_849:
        /*12c4*/ 	.word	index@(_ZN2at6native43_GLOBAL__N__7cc8d1ed_10_Dropout_cu_0e96ed3824fused_dropout_kernel_vecIffmLi1ELi16EhEEvNS_4cuda6detail10TensorInfoIKT_T1_EENS5_IS6_S8_EENS5_IT4_S8_EES8_T0_NS_15PhiloxCudaStateE)
        /*12c8*/ 	.word	0x0000003f


	//----- nvinfo : EIATTR_FRAME_SIZE
	.align		4
.L_850:
        /*12cc*/ 	.byte	0x04, 0x11
        /*12ce*/ 	.short	(.L_852 - .L_851)
	.align		4
.L_851:
        /*12d0*/ 	.word	index@($__internal_29_$__cuda_sm20_dblrcp_rn_slowpath_v3)
        /*12d4*/ 	.word	0x00000000


	//----- nvinfo : EIATTR_FRAME_SIZE
	.align		4
.L_852:
        /*12d8*/ 	.byte	0x04, 0x11
        /*12da*/ 	.short	(.L_854 - .L_853)
	.align		4
.L_853:
        /*12dc*/ 	.word	index@(_ZN2at6native43_GLOBAL__N__7cc8d1ed_10_Dropout_cu_0e96ed3824fused_dropout_kernel_vecIffmLi1ELi16EhEEvNS_4cuda6detail10TensorInfoIKT_T1_EENS5_IS6_S8_EENS5_IT4_S8_EES8_T0_NS_15PhiloxCudaStateE)
        /*12e0*/ 	.word	0x00000000


	//----- nvinfo : EIATTR_REGCOUNT
	.align		4
.L_854:
        /*12e4*/ 	.byte	0x04, 0x2f
        /*12e6*/ 	.short	(.L_856 - .L_855)
	.align		4
.L_855:
        /*12e8*/ 	.word	index@(_ZN2at6native43_GLOBAL__N__7cc8d1ed_10_Dropout_cu_0e96ed3824fused_dropout_kernel_vecIffmLi1ELi8EhEEvNS_4cuda6detail10TensorInfoIKT_T1_EENS5_IS6_S8_EENS5_IT4_S8_EES8_T0_NS_15PhiloxCudaStateE)
        /*12ec*/ 	.word	0x00000040


	//----- nvinfo : EIATTR_FRAME_SIZE
	.align		4
.L_856:
        /*12f0*/ 	.byte	0x04, 0x11
        /*12f2*/ 	.short	(.L_858 - .L_857)
	.align		4
.L_857:
        /*12f4*/ 	.word	index@($__internal_28_$__cuda_sm20_dblrcp_rn_slowpath_v3)
        /*12f8*/ 	.word	0x00000000


	//----- nvinfo : EIATTR_FRAME_SIZE
	.align		4
.L_858:
        /*12fc*/ 	.byte	0x04, 0x11
        /*12fe*/ 	.short	(.L_860 - .L_859)
	.align		4
.L_859:
        /*1300*/ 	.word	index@(_ZN2at6native43_GLOBAL__N__7cc8d1ed_10_Dropout_cu_0e96ed3824fused_dropout_kernel_vecIffmLi1ELi8EhEEvNS_4cuda6detail10TensorInfoIKT_T1_EENS5_IS6_S8_EENS5_IT4_S8_EES8_T0_NS_15PhiloxCudaStateE)
        /*1304*/ 	.word	0x00000000


	//----- nvinfo : EIATTR_REGCOUNT
	.align		4
.L_860:
        /*1308*/ 	.byte	0x04, 0x2f
        /*130a*/ 	.short	(.L_862 - .L_861)
	.align		4
.L_861:
        /*130c*/ 	.word	index@(_ZN2at6native43_GLOBAL__N__7cc8d1ed_10_Dropout_cu_0e96ed3824fused_dropout_kernel_vecIffmLi1ELi4EhEEvNS_4cuda6detail10TensorInfoIKT_T1_EENS5_IS6_S8_EENS5_IT4_S8_EES8_T0_NS_15PhiloxCudaStateE)
        /*1310*/ 	.word	0x00000035


	//----- nvinfo : EIATTR_FRAME_SIZE
	.align		4
.L_862:
        /*1314*/ 	.byte	0x04, 0x11
        /*1316*/ 	.short	(.L_864 - .L_863)
	.align		4
.L_863:
        /*1318*/ 	.word	index@($__internal_27_$__cuda_sm20_dblrcp_rn_slowpath_v3)
        /*131c*/ 	.word	0x00000000


	//----- nvinfo : EIATTR_FRAME_SIZE
	.align		4
.L_864:
        /*1320*/ 	.byte	0x04, 0x11
        /*1322*/ 	.short	(.L_866 - .L_865)
	.align		4
.L_865:
        /*1324*/ 	.word	index@(_ZN2at6native43_GLOBAL__N__7cc8d1ed_10_Dropout_cu_0e96ed3824fused_dropout_kernel_vecIffmLi1ELi4EhEEvNS_4cuda6detail10TensorInfoIKT_T1_EENS5_IS6_S8_EENS5_IT4_S8_EES8_T0_NS_15PhiloxCudaStateE)
        /*1328*/ 	.word	0x00000000


	//----- nvinfo : EIATTR_REGCOUNT
	.align		4
.L_866:
        /*132c*/ 	.byte	0x04, 0x2f
        /*132e*/ 	.short	(.L_868 - .L_867)
	.align		4
.L_867:
        /*1330*/ 	.word	index@(_ZN2at6native43_GLOBAL__N__7cc8d1ed_10_Dropout_cu_0e96ed3824fused_dropout_kernel_vecIffmLi1ELi2EhEEvNS_4cuda6detail10TensorInfoIKT_T1_EENS5_IS6_S8_EENS5_IT4_S8_EES8_T0_NS_15PhiloxCudaStateE)
        /*1334*/ 	.word	0x0000002f


	//----- nvinfo : EIATTR_FRAME_SIZE
	.align		4
.L_868:
        /*1338*/ 	.byte	0x04, 0x11
        /*133a*/ 	.short	(.L_870 - .L_869)
	.align		4
.L_869:
        /*133c*/ 	.word	index@($__internal_26_$__cuda_sm20_dblrcp_rn_slowpath_v3)
        /*1340*/ 	.word	0x00000000


	//----- nvinfo : EIATTR_FRAME_SIZE
	.align		4
.L_870:
        /*1344*/ 	.byte	0x04, 0x11
        /*1346*/ 	.short	(.L_872 - .L_871)
	.align		4
.L_871:
        /*1348*/ 	.word	index@(_ZN2at6native43_GLOBAL__N__7cc8d1ed_10_Dropout_cu_0e96ed3824fused_dropout_kernel_vecIffmLi1ELi2EhEEvNS_4cuda6detail10TensorInfoIKT_T1_EENS5_IS6_S8_EENS5_IT4_S8_EES8_T0_NS_15PhiloxCudaStateE)
        /*134c*/ 	.word	0x00000000


	//----- nvinfo : EIATTR_REGCOUNT
	.align		4
.L_872:
        /*1350*/ 	.byte	0x04, 0x2f
        /*1352*/ 	.short	(.L_874 - .L_873)
	.align		4
.L_873:
        /*1354*/ 	.word	index@(_ZN2at6native43_GLOBAL__N__7cc8d1ed_10_Dropout_cu_0e96ed3820fused_dropout_kernelIffmLi1ELi1EhEEvNS_4cuda6detail10TensorInfoIKT_T1_EENS5_IS6_S8_EENS5_IT4_S8_EES8_T0_NS_15PhiloxCudaStateE)
        /*1358*/ 	.word	0x0000003a


	//----- nvinfo : EIATTR_FRAME_SIZE
	.align		4
.L_874:
        /*135c*/ 	.byte	0x04, 0x11
        /*135e*/ 	.short	(.L_876 - .L_875)
	.align		4
.L_875:
        /*1360*/ 	.word	index@($__internal_25_$__cuda_sm20_div_u64)
        /*1364*/ 	.word	0x00000000


	//----- nvinfo : EIATTR_FRAME_SIZE
	.align		4
.L_876:
        /*1368*/ 	.byte	0x04, 0x11
        /*136a*/ 	.short	(.L_878 - .L_877)
	.align		4
.L_877:
        /*136c*/ 	.word	index@($__internal_24_$__cuda_sm20_dblrcp_rn_slowpath_v3)
        /*1370*/ 	.word	0x00000000


	//----- nvinfo : EIATTR_FRAME_SIZE
	.align		4
.L_878:
        /*1374*/ 	.byte	0x04, 0x11
        /*1376*/ 	.short	(.L_880 - .L_879)
	.align		4
.L_879:
        /*1378*/ 	.word	index@(_ZN2at6native43_GLOBAL__N__7cc8d1ed_10_Dropout_cu_0e96ed3820fused_dropout_kernelIffmLi1ELi1EhEEvNS_4cuda6detail10TensorInfoIKT_T1_EENS5_IS6_S8_EENS5_IT4_S8_EES8_T0_NS_15PhiloxCudaStateE)
        /*137c*/ 	.word	0x00000000


	//----- nvinfo : EIATTR_REGCOUNT
	.align		4
.L_880:
        /*1380*/ 	.byte	0x04, 0x2f
        /*1382*/ 	.short	(.L_882 - .L_881)
	.align		4
.L_881:
        /*1384*/ 	.word	index@(_ZN2at6native43_GLOBAL__N__7cc8d1ed_10_Dropout_cu_0e96ed3820fused_dropout_kernelIffmLin1ELi1EhEEvNS_4cuda6detail10TensorInfoIKT_T1_EENS5_IS6_S8_EENS5_IT4_S8_EES8_T0_NS_15PhiloxCudaStateE)
        /*1388*/ 	.word	0x0000003e


	//----- nvinfo : EIATTR_FRAME_SIZE
	.align		4
.L_882:
        /*138c*/ 	.byte	0x04, 0x11
        /*138e*/ 	.short	(.L_884 - .L_883)
	.align		4
.L_883:
        /*1390*/ 	.word	index@($__internal_23_$__cuda_sm20_div_u64)
        /*1394*/ 	.word	0x00000000


	//----- nvinfo : EIATTR_FRAME_SIZE
	.align		4
.L_884:
        /*1398*/ 	.byte	0x04, 0x11
        /*139a*/ 	.short	(.L_886 - .L_885)
	.align		4
.L_885:
        /*139c*/ 	.word	index@($__internal_22_$__cuda_sm20_dblrcp_rn_slowpath_v3)
        /*13a0*/ 	.word	0x00000000


	//----- nvinfo : EIATTR_FRAME_SIZE
	.align		4
.L_886:
        /*13a4*/ 	.byte	0x04, 0x11
        /*13a6*/ 	.short	(.L_888 - .L_887)
	.align		4
.L_887:
        /*13a8*/ 	.word	index@(_ZN2at6native43_GLOBAL__N__7cc8d1ed_10_Dropout_cu_0e96ed3820fused_dropout_kernelIffmLin1ELi1EhEEvNS_4cuda6detail10TensorInfoIKT_T1_EENS5_IS6_S8_EENS5_IT4_S8_EES8_T0_NS_15PhiloxCudaStateE)
        /*13ac*/ 	.word	0x00000000


	//----- nvinfo : EIATTR_REGCOUNT
	.align		4
.L_888:
        /*13b0*/ 	.byte	0x04, 0x2f
        /*13b2*/ 	.short	(.L_890 - .L_889)
	.align		4
.L_889:
        /*13b4*/ 	.word	index@(_ZN2at6native43_GLOBAL__N__7cc8d1ed_10_Dropout_cu_0e96ed3820fused_dropout_kernelIffmLin1ELin1EhEEvNS_4cuda6detail10TensorInfoIKT_T1_EENS5_IS6_S8_EENS5_IT4_S8_EES8_T0_NS_15PhiloxCudaStateE)
        /*13b8*/ 	.word	0x0000003e


	//----- nvinfo : EIATTR_FRAME_SIZE
	.align		4
.L_890:
        /*13bc*/ 	.byte	0x04, 0x11
        /*13be*/ 	.short	(.L_892 - .L_891)
	.align		4
.L_891:
        /*13c0*/ 	.word	index@($__internal_21_$__cuda_sm20_div_u64)
        /*13c4*/ 	.word	0x00000000


	//----- nvinfo : EIATTR_FRAME_SIZE
	.align		4
.L_892:
        /*13c8*/ 	.byte	0x04, 0x11
        /*13ca*/ 	.short	(.L_894 - .L_893)
	.align		4
.L_893:
        /*13cc*/ 	.word	index@($__internal_20_$__cuda_sm20_dblrcp_rn_slowpath_v3)
        /*13d0*/ 	.word	0x00000000


	//----- nvinfo : EIATTR_FRAME_SIZE
	.align		4
.L_894:
        /*13d4*/ 	.byte	0x04, 0x11
        /*13d6*/ 	.short	(.L_896 - .L_895)
	.align		4
.L_895:
        /*13d8*/ 	.word	index@(_ZN2at6native43_GLOBAL__N__7cc8d1ed_10_Dropout_cu_0e96ed3820fused_dropout_kernelIffmLin1ELin1EhEEvNS_4cuda6detail10TensorInfoIKT_T1_EENS5_IS6_S8_EENS5_IT4_S8_EES8_T0_NS_15PhiloxCudaStateE)
        /*13dc*/ 	.word	0x00000000


	//----- nvinfo : EIATTR_REGCOUNT
	.align		4
.L_896:
        /*13e0*/ 	.byte	0x04, 0x2f
        /*13e2*/ 	.short	(.L_898 - .L_897)
	.align		4
.L_897:
        /*13e4*/ 	.word	index@(_ZN2at6native43_GLOBAL__N__7cc8d1ed_10_Dropout_cu_0e96ed3824fused_dropout_kernel_vecIN3c104HalfEfmLi1ELi16EhEEvNS_4cuda6detail10TensorInfoIKT_T1_EENS7_IS8_SA_EENS7_IT4_SA_EESA_T0_NS_15PhiloxCudaStateE)
        /*13e8*/ 	.word	0x00000038


	//----- nvinfo : EIATTR_FRAME_SIZE
	.align		4
.L_898:
        /*13ec*/ 	.byte	0x04, 0x11
        /*13ee*/ 	.short	(.L_900 - .L_899)
	.align		4
.L_899:
        /*13f0*/ 	.word	index@($__internal_19_$__cuda_sm20_dblrcp_rn_slowpath_v3)
        /*13f4*/ 	.word	0x00000000


	//----- nvinfo : EIATTR_FRAME_SIZE
	.align		4
.L_900:
        /*13f8*/ 	.byte	0x04, 0x11
        /*13fa*/ 	.short	(.L_902 - .L_901)
	.align		4
.L_901:
        /*13fc*/ 	.word	index@(_ZN2at6native43_GLOBAL__N__7cc8d1ed_10_Dropout_cu_0e96ed3824fused_dropout_kernel_vecIN3c104HalfEfmLi1ELi16EhEEvNS_4cuda6detail10TensorInfoIKT_T1_EENS7_IS8_SA_EENS7_IT4_SA_EESA_T0_NS_15PhiloxCudaStateE)
        /*1400*/ 	.word	0x00000000


	//----- nvinfo : EIATTR_REGCOUNT
	.align		4
.L_902:
        /*1404*/ 	.byte	0x04, 0x2f
        /*1406*/ 	.short	(.L_904 - .L_903)
	.align		4
.L_903:
        /*1408*/ 	.word	index@(_ZN2at6native43_GLOBAL__N__7cc8d1ed_10_Dropout_cu_0e96ed3824fused_dropout_kernel_vecIN3c104HalfEfmLi1ELi8EhEEvNS_4cuda6detail10TensorInfoIKT_T1_EENS7_IS8_SA_EENS7_IT4_SA_EESA_T0_NS_15PhiloxCudaStateE)
        /*140c*/ 	.word	0x0000003d


	//----- nvinfo : EIATTR_FRAME_SIZE
	.align		4
.L_904:
        /*1410*/ 	.byte	0x04, 0x11
        /*1412*/ 	.short	(.L_906 - .L_905)
	.align		4
.L_905:
        /*1414*/ 	.word	index@($__internal_18_$__cuda_sm20_dblrcp_rn_slowpath_v3)
        /*1418*/ 	.word	0x00000000


	//----- nvinfo : EIATTR_FRAME_SIZE
	.align		4
.L_906:
        /*141c*/ 	.byte	0x04, 0x11
        /*141e*/ 	.short	(.L_908 - .L_907)
	.align		4
.L_907:
        /*1420*/ 	.word	index@(_ZN2at6native43_GLOBAL__N__7cc8d1ed_10_Dropout_cu_0e96ed3824fused_dropout_kernel_vecIN3c104HalfEfmLi1ELi8EhEEvNS_4cuda6detail10TensorInfoIKT_T1_EENS7_IS8_SA_EENS7_IT4_SA_EESA_T0_NS_15PhiloxCudaStateE)
        /*1424*/ 	.word	0x00000000


	//----- nvinfo : EIATTR_REGCOUNT
	.align		4
.L_908:
        /*1428*/ 	.byte	0x04, 0x2f
        /*142a*/ 	.short	(.L_910 - .L_909)
	.align		4
.L_909:
        /*142c*/ 	.word	index@(_ZN2at6native43_GLOBAL__N__7cc8d1ed_10_Dropout_cu_0e96ed3824fused_dropout_kernel_vecIN3c104HalfEfmLi1ELi4EhEEvNS_4cuda6detail10TensorInfoIKT_T1_EENS7_IS8_SA_EENS7_IT4_SA_EESA_T0_NS_15PhiloxCudaStateE)
        /*1430*/ 	.word	0x00000033


	//----- nvinfo : EIATTR_FRAME_SIZE
	.align		4
.L_910:
        /*1434*/ 	.byte	0x04, 0x11
        /*1436*/ 	.short	(.L_912 - .L_911)
	.align		4
.L_911:
        /*1438*/ 	.word	index@($__internal_17_$__cuda_sm20_dblrcp_rn_slowpath_v3)
        /*143c*/ 	.word	0x00000000


	//----- nvinfo : EIATTR_FRAME_SIZE
	.align		4
.L_912:
        /*1440*/ 	.byte	0x04, 0x11
        /*1442*/ 	.short	(.L_914 - .L_913)
	.align		4
.L_913:
        /*1444*/ 	.word	index@(_ZN2at6native43_GLOBAL__N__7cc8d1ed_10_Dropout_cu_0e96ed3824fused_dropout_kernel_vecIN3c104HalfEfmLi1ELi4EhEEvNS_4cuda6detail10TensorInfoIKT_T1_EENS7_IS8_SA_EENS7_IT4_SA_EESA_T0_NS_15PhiloxCudaStateE)
        /*1448*/ 	.word	0x00000000


	//----- nvinfo : EIATTR_REGCOUNT
	.align		4
.L_914:
        /*144c*/ 	.byte	0x04, 0x2f
        /*144e*/ 	.short	(.L_916 - .L_915)
	.align		4
.L_915:
        /*1450*/ 	.word	index@(_ZN2at6native43_GLOBAL__N__7cc8d1ed_10_Dropout_cu_0e96ed3824fused_dropout_kernel_vecIN3c104HalfEfmLi1ELi2EhEEvNS_4cuda6detail10TensorInfoIKT_T1_EENS7_IS8_SA_EENS7_IT4_SA_EESA_T0_NS_15PhiloxCudaStateE)
        /*1454*/ 	.word	0x00000030


	//----- nvinfo : EIATTR_FRAME_SIZE
	.align		4
.L_916:
        /*1458*/ 	.byte	0x04, 0x11
        /*145a*/ 	.short	(.L_918 - .L_917)
	.align		4
.L_917:
        /*145c*/ 	.word	index@($__internal_16_$__cuda_sm20_dblrcp_rn_slowpath_v3)
        /*1460*/ 	.word	0x00000000


	//----- nvinfo : EIATTR_FRAME_SIZE
	.align		4
.L_918:
        /*1464*/ 	.byte	0x04, 0x11
        /*1466*/ 	.short	(.L_920 - .L_919)
	.align		4
.L_919:
        /*1468*/ 	.word	index@(_ZN2at6native43_GLOBAL__N__7cc8d1ed_10_Dropout_cu_0e96ed3824fused_dropout_kernel_vecIN3c104HalfEfmLi1ELi2EhEEvNS_4cuda6detail10TensorInfoIKT_T1_EENS7_IS8_SA_EENS7_IT4_SA_EESA_T0_NS_15PhiloxCudaStateE)
        /*146c*/ 	.word	0x00000000


	//----- nvinfo : EIATTR_REGCOUNT
	.align		4
.L_920:
        /*1470*/ 	.byte	0x04, 0x2f
        /*1472*/ 	.short	(.L_922 - .L_921)
	.align		4
.L_921:
        /*1474*/ 	.word	index@(_ZN2at6native43_GLOBAL__N__7cc8d1ed_10_Dropout_cu_0e96ed3820fused_dropout_kernelIN3c104HalfEfmLi1ELi1EhEEvNS_4cuda6detail10TensorInfoIKT_T1_EENS7_IS8_SA_EENS7_IT4_SA_EESA_T0_NS_15PhiloxCudaStateE)
        /*1478*/ 	.word	0x0000003a


	//----- nvinfo : EIATTR_FRAME_SIZE
	.align		4
.L_922:
        /*147c*/ 	.byte	0x04, 0x11
        /*147e*/ 	.short	(.L_924 - .L_923)
	.align		4
.L_923:
        /*1480*/ 	.word	index@($__internal_15_$__cuda_sm20_div_u64)
        /*1484*/ 	.word	0x00000000


	//----- nvinfo : EIATTR_FRAME_SIZE
	.align		4
.L_924:
        /*1488*/ 	.byte	0x04, 0x11
        /*148a*/ 	.short	(.L_926 - .L_925)
	.align		4
.L_925:
        /*148c*/ 	.word	index@($__internal_14_$__cuda_sm20_dblrcp_rn_slowpath_v3)
        /*1490*/ 	.word	0x00000000


	//----- nvinfo : EIATTR_FRAME_SIZE
	.align		4
.L_926:
        /*1494*/ 	.byte	0x04, 0x11
        /*1496*/ 	.short	(.L_928 - .L_927)
	.align		4
.L_927:
        /*1498*/ 	.word	index@(_ZN2at6native43_GLOBAL__N__7cc8d1ed_10_Dropout_cu_0e96ed3820fused_dropout_kernelIN3c104HalfEfmLi1ELi1EhEEvNS_4cuda6detail10TensorInfoIKT_T1_EENS7_IS8_SA_EENS7_IT4_SA_EESA_T0_NS_15PhiloxCudaStateE)
        /*149c*/ 	.word	0x00000000


	//----- nvinfo : EIATTR_REGCOUNT
	.align		4
.L_928:
        /*14a0*/ 	.byte	0x04, 0x2f
        /*14a2*/ 	.short	(.L_930 - .L_929)
	.align		4
.L_929:
        /*14a4*/ 	.word	index@(_ZN2at6native43_GLOBAL__N__7cc8d1ed_10_Dropout_cu_0e96ed3820fused_dropout_kernelIN3c104HalfEfmLin1ELi1EhEEvNS_4cuda6detail10TensorInfoIKT_T1_EENS7_IS8_SA_EENS7_IT4_SA_EESA_T0_NS_15PhiloxCudaStateE)
        /*14a8*/ 	.word	0x0000003e


	//----- nvinfo : EIATTR_FRAME_SIZE
	.align		4
.L_930:
        /*14ac*/ 	.byte	0x04, 0x11
        /*14ae*/ 	.short	(.L_932 - .L_931)
	.align		4
.L_931:
        /*14b0*/ 	.word	index@($__internal_13_$__cuda_sm20_div_u64)
        /*14b4*/ 	.word	0x00000000


	//----- nvinfo : EIATTR_FRAME_SIZE
	.align		4
.L_932:
        /*14b8*/ 	.byte	0x04, 0x11
        /*14ba*/ 	.short	(.L_934 - .L_933)
	.align		4
.L_933:
        /*14bc*/ 	.word	index@($__internal_12_$__cuda_sm20_dblrcp_rn_slowpath_v3)
        /*14c0*/ 	.word	0x00000000


	//----- nvinfo : EIATTR_FRAME_SIZE
	.align		4
.L_934:
        /*14c4*/ 	.byte	0x04, 0x11
        /*14c6*/ 	.short	(.L_936 - .L_935)
	.align		4
.L_935:
        /*14c8*/ 	.word	index@(_ZN2at6native43_GLOBAL__N__7cc8d1ed_10_Dropout_cu_0e96ed3820fused_dropout_kernelIN3c104HalfEfmLin1ELi1EhEEvNS_4cuda6detail10TensorInfoIKT_T1_EENS7_IS8_SA_EENS7_IT4_SA_EESA_T0_NS_15PhiloxCudaStateE)
        /*14cc*/ 	.word	0x00000000


	//----- nvinfo : EIATTR_REGCOUNT
	.align		4
.L_936:
        /*14d0*/ 	.byte	0x04, 0x2f
        /*14d2*/ 	.short	(.L_938 - .L_937)
	.align		4
.L_937:
        /*14d4*/ 	.word	index@(_ZN2at6native43_GLOBAL__N__7cc8d1ed_10_Dropout_cu_0e96ed3820fused_dropout_kernelIN3c104HalfEfmLin1ELin1EhEEvNS_4cuda6detail10TensorInfoIKT_T1_EENS7_IS8_SA_EENS7_IT4_SA_EESA_T0_NS_15PhiloxCudaStateE)
        /*14d8*/ 	.word	0x0000003e


	//----- nvinfo : EIATTR_FRAME_SIZE
	.align		4
.L_938:
        /*14dc*/ 	.byte	0x04, 0x11
        /*14de*/ 	.short	(.L_940 - .L_939)
	.align		4
.L_939:
        /*14e0*/ 	.word	index@($__internal_11_$__cuda_sm20_div_u64)
        /*14e4*/ 	.word	0x00000000


	//----- nvinfo : EIATTR_FRAME_SIZE
	.align		4
.L_940:
        /*14e8*/ 	.byte	0x04, 0x11
        /*14ea*/ 	.short	(.L_942 - .L_941)
	.align		4
.L_941:
        /*14ec*/ 	.word	index@($__internal_10_$__cuda_sm20_dblrcp_rn_slowpath_v3)
        /*14f0*/ 	.word	0x00000000


	//----- nvinfo : EIATTR_FRAME_SIZE
	.align		4
.L_942:
        /*14f4*/ 	.byte	0x04, 0x11
        /*14f6*/ 	.short	(.L_944 - .L_943)
	.align		4
.L_943:
        /*14f8*/ 	.word	index@(_ZN2at6native43_GLOBAL__N__7cc8d1ed_10_Dropout_cu_0e96ed3820fused_dropout_kernelIN3c104HalfEfmLin1ELin1EhEEvNS_4cuda6detail10TensorInfoIKT_T1_EENS7_IS8_SA_EENS7_IT4_SA_EESA_T0_NS_15PhiloxCudaStateE)
        /*14fc*/ 	.word	0x00000000


	//----- nvinfo : EIATTR_REGCOUNT
	.align		4
.L_944:
        /*1500*/ 	.byte	0x04, 0x2f
        /*1502*/ 	.short	(.L_946 - .L_945)
	.align		4
.L_945:
        /*1504*/ 	.word	index@(_ZN2at6native43_GLOBAL__N__7cc8d1ed_10_Dropout_cu_0e96ed3824fused_dropout_kernel_vecIN3c108BFloat16EfmLi1ELi16EhEEvNS_4cuda6detail10TensorInfoIKT_T1_EENS7_IS8_SA_EENS7_IT4_SA_EESA_T0_NS_15PhiloxCudaStateE)
        /*1508*/ 	.word	0x00000038


	//----- nvinfo : EIATTR_FRAME_SIZE
	.align		4
.L_946:
        /*150c*/ 	.byte	0x04, 0x11
        /*150e*/ 	.short	(.L_948 - .L_947)
	.align		4
.L_947:
        /*1510*/ 	.word	index@($__internal_9_$__cuda_sm20_dblrcp_rn_slowpath_v3)
        /*1514*/ 	.word	0x00000000


	//----- nvinfo : EIATTR_FRAME_SIZE
	.align		4
.L_948:
        /*1518*/ 	.byte	0x04, 0x11
        /*151a*/ 	.short	(.L_950 - .L_949)
	.align		4
.L_949:
        /*151c*/ 	.word	index@(_ZN2at6native43_GLOBAL__N__7cc8d1ed_10_Dropout_cu_0e96ed3824fused_dropout_kernel_vecIN3c108BFloat16EfmLi1ELi16EhEEvNS_4cuda6detail10TensorInfoIKT_T1_EENS7_IS8_SA_EENS7_IT4_SA_EESA_T0_NS_15PhiloxCudaStateE)
        /*1520*/ 	.word	0x00000000


	//----- nvinfo : EIATTR_REGCOUNT
	.align		4
.L_950:
        /*1524*/ 	.byte	0x04, 0x2f
        /*1526*/ 	.short	(.L_952 - .L_951)
	.align		4
.L_951:
        /*1528*/ 	.word	index@(_ZN2at6native43_GLOBAL__N__7cc8d1ed_10_Dropout_cu_0e96ed3824fused_dropout_kernel_vecIN3c108BFloat16EfmLi1ELi8EhEEvNS_4cuda6detail10TensorInfoIKT_T1_EENS7_IS8_SA_EENS7_IT4_SA_EESA_T0_NS_15PhiloxCudaStateE)
        /*152c*/ 	.word	0x0000003d


	//----- nvinfo : EIATTR_FRAME_SIZE
	.align		4
.L_952:
        /*1530*/ 	.byte	0x04, 0x11
        /*1532*/ 	.short	(.L_954 - .L_953)
	.align		4
.L_953:
        /*1534*/ 	.word	index@($__internal_8_$__cuda_sm20_dblrcp_rn_slowpath_v3)
        /*1538*/ 	.word	0x00000000


	//----- nvinfo : EIATTR_FRAME_SIZE
	.align		4
.L_954:
        /*153c*/ 	.byte	0x04, 0x11
        /*153e*/ 	.short	(.L_956 - .L_955)
	.align		4
.L_955:
        /*1540*/ 	.word	index@(_ZN2at6native43_GLOBAL__N__7cc8d1ed_10_Dropout_cu_0e96ed3824fused_dropout_kernel_vecIN3c108BFloat16EfmLi1ELi8EhEEvNS_4cuda6detail10TensorInfoIKT_T1_EENS7_IS8_SA_EENS7_IT4_SA_EESA_T0_NS_15PhiloxCudaStateE)
        /*1544*/ 	.word	0x00000000


	//----- nvinfo : EIATTR_REGCOUNT
	.align		4
.L_956:
        /*1548*/ 	.byte	0x04, 0x2f
        /*154a*/ 	.short	(.L_958 - .L_957)
	.align		4
.L_957:
        /*154c*/ 	.word	index@(_ZN2at6native43_GLOBAL__N__7cc8d1ed_10_Dropout_cu_0e96ed3824fused_dropout_kernel_vecIN3c108BFloat16EfmLi1ELi4EhEEvNS_4cuda6detail10TensorInfoIKT_T1_EENS7_IS8_SA_EENS7_IT4_SA_EESA_T0_NS_15PhiloxCudaStateE)
        /*1550*/ 	.word	0x00000030


	//----- nvinfo : EIATTR_FRAME_SIZE
	.align		4
.L_958:
        /*1554*/ 	.byte	0x04, 0x11
        /*1556*/ 	.short	(.L_960 - .L_959)
	.align		4
.L_959:
        /*1558*/ 	.word	index@($__internal_7_$__cuda_sm20_dblrcp_rn_slowpath_v3)
        /*155c*/ 	.word	0x00000000


	//----- nvinfo : EIATTR_FRAME_SIZE
	.align		4
.L_960:
        /*1560*/ 	.byte	0x04, 0x11
        /*1562*/ 	.short	(.L_962 - .L_961)
	.align		4
.L_961:
        /*1564*/ 	.word	index@(_ZN2at6native43_GLOBAL__N__7cc8d1ed_10_Dropout_cu_0e96ed3824fused_dropout_kernel_vecIN3c108BFloat16EfmLi1ELi4EhEEvNS_4cuda6detail10TensorInfoIKT_T1_EENS7_IS8_SA_EENS7_IT4_SA_EESA_T0_NS_15PhiloxCudaStateE)
        /*1568*/ 	.word	0x00000000


	//----- nvinfo : EIATTR_REGCOUNT
	.align		4
.L_962:
        /*156c*/ 	.byte	0x04, 0x2f
        /*156e*/ 	.short	(.L_964 - .L_963)
	.align		4
.L_963:
        /*1570*/ 	.word	index@(_ZN2at6native43_GLOBAL__N__7cc8d1ed_10_Dropout_cu_0e96ed3824fused_dropout_kernel_vecIN3c108BFloat16EfmLi1ELi2EhEEvNS_4cuda6detail10TensorInfoIKT_T1_EENS7_IS8_SA_EENS7_IT4_SA_EESA_T0_NS_15PhiloxCudaStateE)
        /*1574*/ 	.word	0x00000030


	//----- nvinfo : EIATTR_FRAME_SIZE
	.align		4
.L_964:
        /*1578*/ 	.byte	0x04, 0x11
        /*157a*/ 	.short	(.L_966 - .L_965)
	.align		4
.L_965:
        /*157c*/ 	.word	index@($__internal_6_$__cuda_sm20_dblrcp_rn_slowpath_v3)
        /*1580*/ 	.word	0x00000000


	//----- nvinfo : EIATTR_FRAME_SIZE
	.align		4
.L_966:
        /*1584*/ 	.byte	0x04, 0x11
        /*1586*/ 	.short	(.L_968 - .L_967)
	.align		4
.L_967:
        /*1588*/ 	.word	index@(_ZN2at6native43_GLOBAL__N__7cc8d1ed_10_Dropout_cu_0e96ed3824fused_dropout_kernel_vecIN3c108BFloat16EfmLi1ELi2EhEEvNS_4cuda6detail10TensorInfoIKT_T1_EENS7_IS8_SA_EENS7_IT4_SA_EESA_T0_NS_15PhiloxCudaStateE)
        /*158c*/ 	.word	0x00000000


	//----- nvinfo : EIATTR_REGCOUNT
	.align		4
.L_968:
        /*1590*/ 	.byte	0x04, 0x2f
        /*1592*/ 	.short	(.L_970 - .L_969)
	.align		4
.L_969:
        /*1594*/ 	.word	index@(_ZN2at6native43_GLOBAL__N__7cc8d1ed_10_Dropout_cu_0e96ed3820fused_dropout_kernelIN3c108BFloat16EfmLi1ELi1EhEEvNS_4cuda6detail10TensorInfoIKT_T1_EENS7_IS8_SA_EENS7_IT4_SA_EESA_T0_NS_15PhiloxCudaStateE)
        /*1598*/ 	.word	0x0000003a


	//----- nvinfo : EIATTR_FRAME_SIZE
	.align		4
.L_970:
        /*159c*/ 	.byte	0x04, 0x11
        /*159e*/ 	.short	(.L_972 - .L_971)
	.align		4
.L_971:
        /*15a0*/ 	.word	index@($__internal_5_$__cuda_sm20_div_u64)
        /*15a4*/ 	.word	0x00000000


	//----- nvinfo : EIATTR_FRAME_SIZE
	.align		4
.L_972:
        /*15a8*/ 	.byte	0x04, 0x11
        /*15aa*/ 	.short	(.L_974 - .L_973)
	.align		4
.L_973:
        /*15ac*/ 	.word	index@($__internal_4_$__cuda_sm20_dblrcp_rn_slowpath_v3)
        /*15b0*/ 	.word	0x00000000


	//----- nvinfo : EIATTR_FRAME_SIZE
	.align		4
.L_974:
        /*15b4*/ 	.byte	0x04, 0x11
        /*15b6*/ 	.short	(.L_976 - .L_975)
	.align		4
.L_975:
        /*15b8*/ 	.word	index@(_ZN2at6native43_GLOBAL__N__7cc8d1ed_10_Dropout_cu_0e96ed3820fused_dropout_kernelIN3c108BFloat16EfmLi1ELi1EhEEvNS_4cuda6detail10TensorInfoIKT_T1_EENS7_IS8_SA_EENS7_IT4_SA_EESA_T0_NS_15PhiloxCudaStateE)
        /*15bc*/ 	.word	0x00000000


	//----- nvinfo : EIATTR_REGCOUNT
	.align		4
.L_976:
        /*15c0*/ 	.byte	0x04, 0x2f
        /*15c2*/ 	.short	(.L_978 - .L_977)
	.align		4
.L_977:
        /*15c4*/ 	.word	index@(_ZN2at6native43_GLOBAL__N__7cc8d1ed_10_Dropout_cu_0e96ed3820fused_dropout_kernelIN3c108BFloat16EfmLin1ELi1EhEEvNS_4cuda6detail10TensorInfoIKT_T1_EENS7_IS8_SA_EENS7_IT4_SA_EESA_T0_NS_15PhiloxCudaStateE)
        /*15c8*/ 	.word	0x0000003e


	//----- nvinfo : EIATTR_FRAME_SIZE
	.align		4
.L_978:
        /*15cc*/ 	.byte	0x04, 0x11
        /*15ce*/ 	.short	(.L_980 - .L_979)
	.align		4
.L_979:
        /*15d0*/ 	.word	index@($__internal_3_$__cuda_sm20_div_u64)
        /*15d4*/ 	.word	0x00000000


	//----- nvinfo : EIATTR_FRAME_SIZE
	.align		4
.L_980:
        /*15d8*/ 	.byte	0x04, 0x11
        /*15da*/ 	.short	(.L_982 - .L_981)
	.align		4
.L_981:
        /*15dc*/ 	.word	index@($__internal_2_$__cuda_sm20_dblrcp_rn_slowpath_v3)
        /*15e0*/ 	.word	0x00000000


	//----- nvinfo : EIATTR_FRAME_SIZE
	.align		4
.L_982:
        /*15e4*/ 	.byte	0x04, 0x11
        /*15e6*/ 	.short	(.L_984 - .L_983)
	.align		4
.L_983:
        /*15e8*/ 	.word	index@(_ZN2at6native43_GLOBAL__N__7cc8d1ed_10_Dropout_cu_0e96ed3820fused_dropout_kernelIN3c108BFloat16EfmLin1ELi1EhEEvNS_4cuda6detail10TensorInfoIKT_T1_EENS7_IS8_SA_EENS7_IT4_SA_EESA_T0_NS_15PhiloxCudaStateE)
        /*15ec*/ 	.word	0x00000000


	//----- nvinfo : EIATTR_REGCOUNT
	.align		4
.L_984:
        /*15f0*/ 	.byte	0x04, 0x2f
        /*15f2*/ 	.short	(.L_986 - .L_985)
	.align		4
.L_985:
        /*15f4*/ 	.word	index@(_ZN2at6native43_GLOBAL__N__7cc8d1ed_10_Dropout_cu_0e96ed3820fused_dropout_kernelIN3c108BFloat16EfmLin1ELin1EhEEvNS_4cuda6detail10TensorInfoIKT_T1_EENS7_IS8_SA_EENS7_IT4_SA_EESA_T0_NS_15PhiloxCudaStateE)
        /*15f8*/ 	.word	0x0000003e


	//----- nvinfo : EIATTR_FRAME_SIZE
	.align		4
.L_986:
        /*15fc*/ 	.byte	0x04, 0x11
        /*15fe*/ 	.short	(.L_988 - .L_987)
	.align		4
.L_987:
        /*1600*/ 	.word	index@($__internal_1_$__cuda_sm20_div_u64)
        /*1604*/ 	.word	0x00000000


	//----- nvinfo : EIATTR_FRAME_SIZE
	.align		4
.L_988:
        /*1608*/ 	.byte	0x04, 0x11
        /*160a*/ 	.short	(.L_990 - .L_989)
	.align		4
.L_989:
        /*160c*/ 	.word	index@($__internal_0_$__cuda_sm20_dblrcp_rn_slowpath_v3)
        /*1610*/ 	.word	0x00000000


	//----- nvinfo : EIATTR_FRAME_SIZE
	.align		4
.L_990:
        /*1614*/ 	.byte	0x04, 0x11
        /*1616*/ 	.short	(.L_992 - .L_991)
	.align		4
.L_991:
        /*1618*/ 	.word	index@(_ZN2at6native43_GLOBAL__N__7cc8d1ed_10_Dropout_cu_0e96ed3820fused_dropout_kernelIN3c108BFloat16EfmLin1ELin1EhEEvNS_4cuda6detail10TensorInfoIKT_T1_EENS7_IS8_SA_EENS7_IT4_SA_EESA_T0_NS_15PhiloxCudaStateE)
        /*161c*/ 	.word	0x00000000


	//----- nvinfo : EIATTR_MIN_STACK_SIZE
	.align		4
.L_992:
        /*1620*/ 	.byte	0x04, 0x12
        /*1622*/ 	.short	(.L_994 - .L_993)
	.align		4
.L_993:
        /*1624*/ 	.word	index@(_ZN2at6native43_GLOBAL__N__7cc8d1ed_10_Dropout_cu_0e96ed3820fused_dropout_kernelIN3c108BFloat16EfmLin1ELin1EhEEvNS_4cuda6detail10TensorInfoIKT_T1_EENS7_IS8_SA_EENS7_IT4_SA_EESA_T0_NS_15PhiloxCudaStateE)
        /*1628*/ 	.word	0x00000000


	//----- nvinfo : EIATTR_MIN_STACK_SIZE
	.align		4
.L_994:
        /*162c*/ 	.byte	0x04, 0x12
        /*162e*/ 	.short	(.L_996 - .L_995)
	.align		4
.L_995:
        /*1630*/ 	.word	index@(_ZN2at6native43_GLOBAL__N__7cc8d1ed_10_Dropout_cu_0e96ed3820fused_dropout_kernelIN3c108BFloat16EfmLin1ELi1EhEEvNS_4cuda6detail10TensorInfoIKT_T1_EENS7_IS8_SA_EENS7_IT4_SA_EESA_T0_NS_15PhiloxCudaStateE)
        /*1634*/ 	.word	0x00000000


	//----- nvinfo : EIATTR_MIN_STACK_SIZE
	.align		4
.L_996:
        /*1638*/ 	.byte	0x04, 0x12
        /*163a*/ 	.short	(.L_998 - .L_997)
	.align		4
.L_997:
        /*163c*/ 	.word	index@(_ZN2at6native43_GLOBAL__N__7cc8d1ed_10_Dropout_cu_0e96ed3820fused_dropout_kernelIN3c108BFloat16EfmLi1ELi1EhEEvNS_4cuda6detail10TensorInfoIKT_T1_EENS7_IS8_SA_EENS7_IT4_SA_EESA_T0_NS_15PhiloxCudaStateE)
        /*1640*/ 	.word	0x00000000


	//----- nvinfo : EIATTR_MIN_STACK_SIZE
	.align		4
.L_998:
        /*1644*/ 	.byte	0x04, 0x12
        /*1646*/ 	.short	(.L_1000 - .L_999)
	.align		4
.L_999:
        /*1648*/ 	.word	index@(_ZN2at6native43_GLOBAL__N__7cc8d1ed_10_Dropout_cu_0e96ed3824fused_dropout_kernel_vecIN3c108BFloat16EfmLi1ELi2EhEEvNS_4cuda6detail10TensorInfoIKT_T1_EENS7_IS8_SA_EENS7_IT4_SA_EESA_T0_NS_15PhiloxCudaStateE)
        /*164c*/ 	.word	0x00000000


	//----- nvinfo : EIATTR_MIN_STACK_SIZE
	.align		4
.L_1000:
        /*1650*/ 	.byte	0x04, 0x12
        /*1652*/ 	.short	(.L_1002 - .L_1001)
	.align		4
.L_1001:
        /*1654*/ 	.word	index@(_ZN2at6native43_GLOBAL__N__7cc8d1ed_10_Dropout_cu_0e96ed3824fused_dropout_kernel_vecIN3c108BFloat16EfmLi1ELi4EhEEvNS_4cuda6detail10TensorInfoIKT_T1_EENS7_IS8_SA_EENS7_IT4_SA_EESA_T0_NS_15PhiloxCudaStateE)
        /*1658*/ 	.word	0x00000000


	//----- nvinfo : EIATTR_MIN_STACK_SIZE
	.align		4
.L_1002:
        /*165c*/ 	.byte	0x04, 0x12
        /*165e*/ 	.short	(.L_1004 - .L_1003)
	.align		4
.L_1003:
        /*1660*/ 	.word	index@(_ZN2at6native43_GLOBAL__N__7cc8d1ed_10_Dropout_cu_0e96ed3824fused_dropout_kernel_vecIN3c108BFloat16EfmLi1ELi8EhEEvNS_4cuda6detail10TensorInfoIKT_T1_EENS7_IS8_SA_EENS7_IT4_SA_EESA_T0_NS_15PhiloxCudaStateE)
        /*1664*/ 	.word	0x00000000


	//----- nvinfo : EIATTR_MIN_STACK_SIZE
	.align		4
.L_1004:
        /*1668*/ 	.byte	0x04, 0x12
        /*166a*/ 	.short	(.L_1006 - .L_1005)
	.align		4
.L_1005:
        /*166c*/ 	.word	index@(_ZN2at6native43_GLOBAL__N__7cc8d1ed_10_Dropout_cu_0e96ed3824fused_dropout_kernel_vecIN3c108BFloat16EfmLi1ELi16EhEEvNS_4cuda6detail10TensorInfoIKT_T1_EENS7_IS8_SA_EENS7_IT4_SA_EESA_T0_NS_15PhiloxCudaStateE)
        /*1670*/ 	.word	0x00000000


	//----- nvinfo : EIATTR_MIN_STACK_SIZE
	.align		4
.L_1006:
        /*1674*/ 	.byte	0x04, 0x12
        /*1676*/ 	.short	(.L_1008 - .L_1007)
	.align		4
.L_1007:
        /*1678*/ 	.word	index@(_ZN2at6native43_GLOBAL__N__7cc8d1ed_10_Dropout_cu_0e96ed3820fused_dropout_kernelIN3c104HalfEfmLin1ELin1EhEEvNS_4cuda6detail10TensorInfoIKT_T1_EENS7_IS8_SA_EENS7_IT4_SA_EESA_T0_NS_15PhiloxCudaStateE)
        /*167c*/ 	.word	0x00000000


	//----- nvinfo : EIATTR_MIN_STACK_SIZE
	.align		4
.L_1008:
        /*1680*/ 	.byte	0x04, 0x12
        /*1682*/ 	.short	(.L_1010 - .L_1009)
	.align		4
.L_1009:
        /*1684*/ 	.word	index@(_ZN2at6native43_GLOBAL__N__7cc8d1ed_10_Dropout_cu_0e96ed3820fused_dropout_kernelIN3c104HalfEfmLin1ELi1EhEEvNS_4cuda6detail10TensorInfoIKT_T1_EENS7_IS8_SA_EENS7_IT4_SA_EESA_T0_NS_15PhiloxCudaStateE)
        /*1688*/ 	.word	0x00000000


	//----- nvinfo : EIATTR_MIN_STACK_SIZE
	.align		4
.L_1010:
        /*168c*/ 	.byte	0x04, 0x12
        /*168e*/ 	.short	(.L_1012 - .L_1011)
	.align		4
.L_1011:
        /*1690*/ 	.word	index@(_ZN2at6native43_GLOBAL__N__7cc8d1ed_10_Dropout_cu_0e96ed3820fused_dropout_kernelIN3c104HalfEfmLi1ELi1EhEEvNS_4cuda6detail10TensorInfoIKT_T1_EENS7_IS8_SA_EENS7_IT4_SA_EESA_T0_NS_15PhiloxCudaStateE)
        /*1694*/ 	.word	0x00000000


	//----- nvinfo : EIATTR_MIN_STACK_SIZE
	.align		4
.L_1012:
        /*1698*/ 	.byte	0x04, 0x12
        /*169a*/ 	.short	(.L_1014 - .L_1013)
	.align		4
.L_1013:
        /*169c*/ 	.word	index@(_ZN2at6native43_GLOBAL__N__7cc8d1ed_10_Dropout_cu_0e96ed3824fused_dropout_kernel_vecIN3c104HalfEfmLi1ELi2EhEEvNS_4cuda6detail10TensorInfoIKT_T1_EENS7_IS8_SA_EENS7_IT4_SA_EESA_T0_NS_15PhiloxCudaStateE)
        /*16a0*/ 	.word	0x00000000


	//----- nvinfo : EIATTR_MIN_STACK_SIZE
	.align		4
.L_1014:
        /*16a4*/ 	.byte	0x04, 0x12
        /*16a6*/ 	.short	(.L_1016 - .L_1015)
	.align		4
.L_1015:
        /*16a8*/ 	.word	index@(_ZN2at6native43_GLOBAL__N__7cc8d1ed_10_Dropout_cu_0e96ed3824fused_dropout_kernel_vecIN3c104HalfEfmLi1ELi4EhEEvNS_4cuda6detail10TensorInfoIKT_T1_EENS7_IS8_SA_EENS7_IT4_SA_EESA_T0_NS_15PhiloxCudaStateE)
        /*16ac*/ 	.word	0x00000000


	//----- nvinfo : EIATTR_MIN_STACK_SIZE
	.align		4
.L_1016:
        /*16b0*/ 	.byte	0x04, 0x12
        /*16b2*/ 	.short	(.L_1018 - .L_1017)
	.align		4
.L_1017:
        /*16b4*/ 	.word	index@(_ZN2at6native43_GLOBAL__N__7cc8d1ed_10_Dropout_cu_0e96ed3824fused_dropout_kernel_vecIN3c104HalfEfmLi1ELi8EhEEvNS_4cuda6detail10TensorInfoIKT_T1_EENS7_IS8_SA_EENS7_IT4_SA_EESA_T0_NS_15PhiloxCudaStateE)
        /*16b8*/ 	.word	0x00000000


	//----- nvinfo : EIATTR_MIN_STACK_SIZE
	.align		4
.L_1018:
        /*16bc*/ 	.byte	0x04, 0x12
        /*16be*/ 	.short	(.L_1020 - .L_1019)
	.align		4
.L_1019:
        /*16c0*/ 	.word	index@(_ZN2at6native43_GLOBAL__N__7cc8d1ed_10_Dropout_cu_0e96ed3824fused_dropout_kernel_vecIN3c104HalfEfmLi1ELi16EhEEvNS_4cuda6detail10TensorInfoIKT_T1_EENS7_IS8_SA_EENS7_IT4_SA_EESA_T0_NS_15PhiloxCudaStateE)
        /*16c4*/ 	.word	0x00000000


	//----- nvinfo : EIATTR_MIN_STACK_SIZE
	.align		4
.L_1020:
        /*16c8*/ 	.byte	0x04, 0x12
        /*16ca*/ 	.short	(.L_1022 - .L_1021)
	.align		4
.L_1021:
        /*16cc*/ 	.word	index@(_ZN2at6native43_GLOBAL__N__7cc8d1ed_10_Dropout_cu_0e96ed3820fused_dropout_kernelIffmLin1ELin1EhEEvNS_4cuda6detail10TensorInfoIKT_T1_EENS5_IS6_S8_EENS5_IT4_S8_EES8_T0_NS_15PhiloxCudaStateE)
        /*16d0*/ 	.word	0x00000000


	//----- nvinfo : EIATTR_MIN_STACK_SIZE
	.align		4
.L_1022:
        /*16d4*/ 	.byte	0x04, 0x12
        /*16d6*/ 	.short	(.L_1024 - .L_1023)
	.align		4
.L_1023:
        /*16d8*/ 	.word	index@(_ZN2at6native43_GLOBAL__N__7cc8d1ed_10_Dropout_cu_0e96ed3820fused_dropout_kernelIffmLin1ELi1EhEEvNS_4cuda6detail10TensorInfoIKT_T1_EENS5_IS6_S8_EENS5_IT4_S8_EES8_T0_NS_15PhiloxCudaStateE)
        /*16dc*/ 	.word	0x00000000


	//----- nvinfo : EIATTR_MIN_STACK_SIZE
	.align		4
.L_1024:
        /*16e0*/ 	.byte	0x04, 0x12
        /*16e2*/ 	.short	(.L_1026 - .L_1025)
	.align		4
.L_1025:
        /*16e4*/ 	.word	index@(_ZN2at6native43_GLOBAL__N__7cc8d1ed_10_Dropout_cu_0e96ed3820fused_dropout_kernelIffmLi1ELi1EhEEvNS_4cuda6detail10TensorInfoIKT_T1_EENS5_IS6_S8_EENS5_IT4_S8_EES8_T0_NS_15PhiloxCudaStateE)
        /*16e8*/ 	.word	0x00000000


	//----- nvinfo : EIATTR_MIN_STACK_SIZE
	.align		4
.L_1026:
        /*16ec*/ 	.byte	0x04, 0x12
        /*16ee*/ 	.short	(.L_1028 - .L_1027)
	.align		4
.L_1027:
        /*16f0*/ 	.word	index@(_ZN2at6native43_GLOBAL__N__7cc8d1ed_10_Dropout_cu_0e96ed3824fused_dropout_kernel_vecIffmLi1ELi2EhEEvNS_4cuda6detail10TensorInfoIKT_T1_EENS5_IS6_S8_EENS5_IT4_S8_EES8_T0_NS_15PhiloxCudaStateE)
        /*16f4*/ 	.word	0x00000000


	//----- nvinfo : EIATTR_MIN_STACK_SIZE
	.align		4
.L_1028:
        /*16f8*/ 	.byte	0x04, 0x12
        /*16fa*/ 	.short	(.L_1030 - .L_1029)
	.align		4
.L_1029:
        /*16fc*/ 	.word	index@(_ZN2at6native43_GLOBAL__N__7cc8d1ed_10_Dropout_cu_0e96ed3824fused_dropout_kernel_vecIffmLi1ELi4EhEEvNS_4cuda6detail10TensorInfoIKT_T1_EENS5_IS6_S8_EENS5_IT4_S8_EES8_T0_NS_15PhiloxCudaStateE)
        /*1700*/ 	.word	0x00000000


	//----- nvinfo : EIATTR_MIN_STACK_SIZE
	.align		4
.L_1030:
        /*1704*/ 	.byte	0x04, 0x12
        /*1706*/ 	.short	(.L_1032 - .L_1031)
	.align		4
.L_1031:
        /*1708*/ 	.word	index@(_ZN2at6native43_GLOBAL__N__7cc8d1ed_10_Dropout_cu_0e96ed3824fused_dropout_kernel_vecIffmLi1ELi8EhEEvNS_4cuda6detail10TensorInfoIKT_T1_EENS5_IS6_S8_EENS5_IT4_S8_EES8_T0_NS_15PhiloxCudaStateE)
        /*170c*/ 	.word	0x00000000


	//----- nvinfo : EIATTR_MIN_STACK_SIZE
	.align		4
.L_1032:
        /*1710*/ 	.byte	0x04, 0x12
        /*1712*/ 	.short	(.L_1034 - .L_1033)
	.align		4
.L_1033:
        /*1714*/ 	.word	index@(_ZN2at6native43_GLOBAL__N__7cc8d1ed_10_Dropout_cu_0e96ed3824fused_dropout_kernel_vecIffmLi1ELi16EhEEvNS_4cuda6detail10TensorInfoIKT_T1_EENS5_IS6_S8_EENS5_IT4_S8_EES8_T0_NS_15PhiloxCudaStateE)
        /*1718*/ 	.word	0x00000000


	//----- nvinfo : EIATTR_MIN_STACK_SIZE
	.align		4
.L_1034:
        /*171c*/ 	.byte	0x04, 0x12
        /*171e*/ 	.short	(.L_1036 - .L_1035)
	.align		4
.L_1035:
        /*1720*/ 	.word	index@(_ZN2at6native43_GLOBAL__N__7cc8d1ed_10_Dropout_cu_0e96ed3820fused_dropout_kernelIddmLin1ELin1EhEEvNS_4cuda6detail10TensorInfoIKT_T1_EENS5_IS6_S8_EENS5_IT4_S8_EES8_T0_NS_15PhiloxCudaStateE)
        /*1724*/ 	.word	0x00000000


	//----- nvinfo : EIATTR_MIN_STACK_SIZE
	.align		4
.L_1036:
        /*1728*/ 	.byte	0x04, 0x12
        /*172a*/ 	.short	(.L_1038 - .L_1037)
	.align		4
.L_1037:
        /*172c*/ 	.word	index@(_ZN2at6native43_GLOBAL__N__7cc8d1ed_10_Dropout_cu_0e96ed3820fused_dropout_kernelIddmLin1ELi1EhEEvNS_4cuda6detail10TensorInfoIKT_T1_EENS5_IS6_S8_EENS5_IT4_S8_EES8_T0_NS_15PhiloxCudaStateE)
        /*1730*/ 	.word	0x00000000


	//----- nvinfo : EIATTR_MIN_STACK_SIZE
	.align		4
.L_1038:
        /*1734*/ 	.byte	0x04, 0x12
        /*1736*/ 	.short	(.L_1040 - .L_1039)
	.align		4
.L_1039:
        /*1738*/ 	.word	index@(_ZN2at6native43_GLOBAL__N__7cc8d1ed_10_Dropout_cu_0e96ed3820fused_dropout_kernelIddmLi1ELi1EhEEvNS_4cuda6detail10TensorInfoIKT_T1_EENS5_IS6_S8_EENS5_IT4_S8_EES8_T0_NS_15PhiloxCudaStateE)
        /*173c*/ 	.word	0x00000000


	//----- nvinfo : EIATTR_MIN_STACK_SIZE
	.align		4
.L_1040:
        /*1740*/ 	.byte	0x04, 0x12
        /*1742*/ 	.short	(.L_1042 - .L_1041)
	.align		4
.L_1041:
        /*1744*/ 	.word	index@(_ZN2at6native43_GLOBAL__N__7cc8d1ed_10_Dropout_cu_0e96ed3824fused_dropout_kernel_vecIddmLi1ELi2EhEEvNS_4cuda6detail10TensorInfoIKT_T1_EENS5_IS6_S8_EENS5_IT4_S8_EES8_T0_NS_15PhiloxCudaStateE)
        /*1748*/ 	.word	0x00000000


	//----- nvinfo : EIATTR_MIN_STACK_SIZE
	.align		4
.L_1042:
        /*174c*/ 	.byte	0x04, 0x12
        /*174e*/ 	.short	(.L_1044 - .L_1043)
	.align		4
.L_1043:
        /*1750*/ 	.word	index@(_ZN2at6native43_GLOBAL__N__7cc8d1ed_10_Dropout_cu_0e96ed3824fused_dropout_kernel_vecIddmLi1ELi4EhEEvNS_4cuda6detail10TensorInfoIKT_T1_EENS5_IS6_S8_EENS5_IT4_S8_EES8_T0_NS_15PhiloxCudaStateE)
        /*1754*/ 	.word	0x00000000


	//----- nvinfo : EIATTR_MIN_STACK_SIZE
	.align		4
.L_1044:
        /*1758*/ 	.byte	0x04, 0x12
        /*175a*/ 	.short	(.L_1046 - .L_1045)
	.align		4
.L_1045:
        /*175c*/ 	.word	index@(_ZN2at6native43_GLOBAL__N__7cc8d1ed_10_Dropout_cu_0e96ed3824fused_dropout_kernel_vecIddmLi1ELi8EhEEvNS_4cuda6detail10TensorInfoIKT_T1_EENS5_IS6_S8_EENS5_IT4_S8_EES8_T0_NS_15PhiloxCudaStateE)
        /*1760*/ 	.word	0x00000000


	//----- nvinfo : EIATTR_MIN_STACK_SIZE
	.align		4
.L_1046:
        /*1764*/ 	.byte	0x04, 0x12
        /*1766*/ 	.short	(.L_1048 - .L_1047)
	.align		4
.L_1047:
        /*1768*/ 	.word	index@(_ZN2at6native43_GLOBAL__N__7cc8d1ed_10_Dropout_cu_0e96ed3824fused_dropout_kernel_vecIddmLi1ELi16EhEEvNS_4cuda6detail10TensorInfoIKT_T1_EENS5_IS6_S8_EENS5_IT4_S8_EES8_T0_NS_15PhiloxCudaStateE)
        /*176c*/ 	.word	0x00000008


	//----- nvinfo : EIATTR_MIN_STACK_SIZE
	.align		4
.L_1048:
        /*1770*/ 	.byte	0x04, 0x12
        /*1772*/ 	.short	(.L_1050 - .L_1049)
	.align		4
.L_1049:
        /*1774*/ 	.word	index@(_ZN2at6native43_GLOBAL__N__7cc8d1ed_10_Dropout_cu_0e96ed3820fused_dropout_kernelIN3c108BFloat16EfjLin1ELin1EhEEvNS_4cuda6detail10TensorInfoIKT_T1_EENS7_IS8_SA_EENS7_IT4_SA_EESA_T0_NS_15PhiloxCudaStateE)
        /*1778*/ 	.word	0x00000000


	//----- nvinfo : EIATTR_MIN_STACK_SIZE
	.align		4
.L_1050:
        /*177c*/ 	.byte	0x04, 0x12
        /*177e*/ 	.short	(.L_1052 - .L_1051)
	.align		4
.L_1051:
        /*1780*/ 	.word	index@(_ZN2at6native43_GLOBAL__N__7cc8d1ed_10_Dropout_cu_0e96ed3820fused_dropout_kernelIN3c108BFloat16EfjLin1ELi1EhEEvNS_4cuda6detail10TensorInfoIKT_T1_EENS7_IS8_SA_EENS7_IT4_SA_EESA_T0_NS_15PhiloxCudaStateE)
        /*1784*/ 	.word	0x00000000


	//----- nvinfo : EIATTR_MIN_STACK_SIZE
	.align		4
.L_1052:
        /*1788*/ 	.byte	0x04, 0x12
        /*178a*/ 	.short	(.L_1054 - .L_1053)
	.align		4
.L_1053:
        /*178c*/ 	.word	index@(_ZN2at6native43_GLOBAL__N__7cc8d1ed_10_Dropout_cu_0e96ed3820fused_dropout_kernelIN3c108BFloat16EfjLi1ELi1EhEEvNS_4cuda6detail10TensorInfoIKT_T1_EENS7_IS8_SA_EENS7_IT4_SA_EESA_T0_NS_15PhiloxCudaStateE)
        /*1790*/ 	.word	0x00000000


	//----- nvinfo : EIATTR_MIN_STACK_SIZE
	.align		4
.L_1054:
        /*1794*/ 	.byte	0x04, 0x12
        /*1796*/ 	.short	(.L_1056 - .L_1055)
	.align		4
.L_1055:
        /*1798*/ 	.word	index@(_ZN2at6native43_GLOBAL__N__7cc8d1ed_10_Dropout_cu_0e96ed3824fused_dropout_kernel_vecIN3c108BFloat16EfjLi1ELi2EhEEvNS_4cuda6detail10TensorInfoIKT_T1_EENS7_IS8_SA_EENS7_IT4_SA_EESA_T0_NS_15PhiloxCudaStateE)
        /*179c*/ 	.word	0x00000000


	//----- nvinfo : EIATTR_MIN_STACK_SIZE
	.align		4
.L_1056:
        /*17a0*/ 	.byte	0x04, 0x12
        /*17a2*/ 	.short	(.L_1058 - .L_1057)
	.align		4
.L_1057:
        /*17a4*/ 	.word	index@(_ZN2at6native43_GLOBAL__N__7cc8d1ed_10_Dropout_cu_0e96ed3824fused_dropout_kernel_vecIN3c108BFloat16EfjLi1ELi4EhEEvNS_4cuda6detail10TensorInfoIKT_T1_EENS7_IS8_SA_EENS7_IT4_SA_EESA_T0_NS_15PhiloxCudaStateE)
        /*17a8*/ 	.word	0x00000000


	//----- nvinfo : EIATTR_MIN_STACK_SIZE
	.align		4
.L_1058:
        /*17ac*/ 	.byte	0x04, 0x12
        /*17ae*/ 	.short	(.L_1060 - .L_1059)
	.align		4
.L_1059:
        /*17b0*/ 	.word	index@(_ZN2at6native43_GLOBAL__N__7cc8d1ed_10_Dropout_cu_0e96ed3824fused_dropout_kernel_vecIN3c108BFloat16EfjLi1ELi8EhEEvNS_4cuda6detail10TensorInfoIKT_T1_EENS7_IS8_SA_EENS7_IT4_SA_EESA_T0_NS_15PhiloxCudaStateE)
        /*17b4*/ 	.word	0x00000000


	//----- nvinfo : EIATTR_MIN_STACK_SIZE
	.align		4
.L_1060:
        /*17b8*/ 	.byte	0x04, 0x12
        /*17ba*/ 	.short	(.L_1062 - .L_1061)
	.align		4
.L_1061:
        /*17bc*/ 	.word	index@(_ZN2at6native43_GLOBAL__N__7cc8d1ed_10_Dropout_cu_0e96ed3824fused_dropout_kernel_vecIN3c108BFloat16EfjLi1ELi16EhEEvNS_4cuda6detail10TensorInfoIKT_T1_EENS7_IS8_SA_EENS7_IT4_SA_EESA_T0_NS_15PhiloxCudaStateE)
        /*17c0*/ 	.word	0x00000000


	//----- nvinfo : EIATTR_MIN_STACK_SIZE
	.align		4
.L_1062:
        /*17c4*/ 	.byte	0x04, 0x12
        /*17c6*/ 	.short	(.L_1064 - .L_1063)
	.align		4
.L_1063:
        /*17c8*/ 	.word	index@(_ZN2at6native43_GLOBAL__N__7cc8d1ed_10_Dropout_cu_0e96ed3820fused_dropout_kernelIN3c104HalfEfjLin1ELin1EhEEvNS_4cuda6detail10TensorInfoIKT_T1_EENS7_IS8_SA_EENS7_IT4_SA_EESA_T0_NS_15PhiloxCudaStateE)
        /*17cc*/ 	.word	0x00000000


	//----- nvinfo : EIATTR_MIN_STACK_SIZE
	.align		4
.L_1064:
        /*17d0*/ 	.byte	0x04, 0x12
        /*17d2*/ 	.short	(.L_1066 - .L_1065)
	.align		4
.L_1065:
        /*17d4*/ 	.word	index@(_ZN2at6native43_GLOBAL__N__7cc8d1ed_10_Dropout_cu_0e96ed3820fused_dropout_kernelIN3c104HalfEfjLin1ELi1EhEEvNS_4cuda6detail10TensorInfoIKT_T1_EENS7_IS8_SA_EENS7_IT4_SA_EESA_T0_NS_15PhiloxCudaStateE)
        /*17d8*/ 	.word	0x00000000


	//----- nvinfo : EIATTR_MIN_STACK_SIZE
	.align		4
.L_1066:
        /*17dc*/ 	.byte	0x04, 0x12
        /*17de*/ 	.short	(.L_1068 - .L_1067)
	.align		4
.L_1067:
        /*17e0*/ 	.word	index@(_ZN2at6native43_GLOBAL__N__7cc8d1ed_10_Dropout_cu_0e96ed3820fused_dropout_kernelIN3c104HalfEfjLi1ELi1EhEEvNS_4cuda6detail10TensorInfoIKT_T1_EENS7_IS8_SA_EENS7_IT4_SA_EESA_T0_NS_15PhiloxCudaStateE)
        /*17e4*/ 	.word	0x00000000


	//----- nvinfo : EIATTR_MIN_STACK_SIZE
	.align		4
.L_1068:
        /*17e8*/ 	.byte	0x04, 0x12
        /*17ea*/ 	.short	(.L_1070 - .L_1069)
	.align		4
.L_1069:
        /*17ec*/ 	.word	index@(_ZN2at6native43_GLOBAL__N__7cc8d1ed_10_Dropout_cu_0e96ed3824fused_dropout_kernel_vecIN3c104HalfEfjLi1ELi2EhEEvNS_4cuda6detail10TensorInfoIKT_T1_EENS7_IS8_SA_EENS7_IT4_SA_EESA_T0_NS_15PhiloxCudaStateE)
        /*17f0*/ 	.word	0x00000000


	//----- nvinfo : EIATTR_MIN_STACK_SIZE
	.align		4
.L_1070:
        /*17f4*/ 	.byte	0x04, 0x12
        /*17f6*/ 	.short	(.L_1072 - .L_1071)
	.align		4
.L_1071:
        /*17f8*/ 	.word	index@(_ZN2at6native43_GLOBAL__N__7cc8d1ed_10_Dropout_cu_0e96ed3824fused_dropout_kernel_vecIN3c104HalfEfjLi1ELi4EhEEvNS_4cuda6detail10TensorInfoIKT_T1_EENS7_IS8_SA_EENS7_IT4_SA_EESA_T0_NS_15PhiloxCudaStateE)
        /*17fc*/ 	.word	0x00000000


	//----- nvinfo : EIATTR_MIN_STACK_SIZE
	.align		4
.L_1072:
        /*1800*/ 	.byte	0x04, 0x12
        /*1802*/ 	.short	(.L_1074 - .L_1073)
	.align		4
.L_1073:
        /*1804*/ 	.word	index@(_ZN2at6native43_GLOBAL__N__7cc8d1ed_10_Dropout_cu_0e96ed3824fused_dropout_kernel_vecIN3c104HalfEfjLi1ELi8EhEEvNS_4cuda6detail10TensorInfoIKT_T1_EENS7_IS8_SA_EENS7_IT4_SA_EESA_T0_NS_15PhiloxCudaStateE)
        /*1808*/ 	.word	0x00000000


	//----- nvinfo : EIATTR_MIN_STACK_SIZE
	.align		4
.L_1074:
        /*180c*/ 	.byte	0x04, 0x12
        /*180e*/ 	.short	(.L_1076 - .L_1075)
	.align		4
.L_1075:
        /*1810*/ 	.word	index@(_ZN2at6native43_GLOBAL__N__7cc8d1ed_10_Dropout_cu_0e96ed3824fused_dropout_kernel_vecIN3c104HalfEfjLi1ELi16EhEEvNS_4cuda6detail10TensorInfoIKT_T1_EENS7_IS8_SA_EENS7_IT4_SA_EESA_T0_NS_15PhiloxCudaStateE)
        /*1814*/ 	.word	0x00000000


	//----- nvinfo : EIATTR_MIN_STACK_SIZE
	.align		4
.L_1076:
        /*1818*/ 	.byte	0x04, 0x12
        /*181a*/ 	.short	(.L_1078 - .L_1077)
	.align		4
.L_1077:
        /*181c*/ 	.word	index@(_ZN2at6native43_GLOBAL__N__7cc8d1ed_10_Dropout_cu_0e96ed3820fused_dropout_kernelIffjLin1ELin1EhEEvNS_4cuda6detail10TensorInfoIKT_T1_EENS5_IS6_S8_EENS5_IT4_S8_EES8_T0_NS_15PhiloxCudaStateE)
        /*1820*/ 	.word	0x00000000


	//----- nvinfo : EIATTR_MIN_STACK_SIZE
	.align		4
.L_1078:
        /*1824*/ 	.byte	0x04, 0x12
        /*1826*/ 	.short	(.L_1080 - .L_1079)
	.align		4
.L_1079:
        /*1828*/ 	.word	index@(_ZN2at6native43_GLOBAL__N__7cc8d1ed_10_Dropout_cu_0e96ed3820fused_dropout_kernelIffjLin1ELi1EhEEvNS_4cuda6detail10TensorInfoIKT_T1_EENS5_IS6_S8_EENS5_IT4_S8_EES8_T0_NS_15PhiloxCudaStateE)
        /*182c*/ 	.word	0x00000000


	//----- nvinfo : EIATTR_MIN_STACK_SIZE
	.align		4
.L_1080:
        /*1830*/ 	.byte	0x04, 0x12
        /*1832*/ 	.short	(.L_1082 - .L_1081)
	.align		4
.L_1081:
        /*1834*/ 	.word	index@(_ZN2at6native43_GLOBAL__N__7cc8d1ed_10_Dropout_cu_0e96ed3820fused_dropout_kernelIffjLi1ELi1EhEEvNS_4cuda6detail10TensorInfoIKT_T1_EENS5_IS6_S8_EENS5_IT4_S8_EES8_T0_NS_15PhiloxCudaStateE)
        /*1838*/ 	.word	0x00000000


	//----- nvinfo : EIATTR_MIN_STACK_SIZE
	.align		4
.L_1082:
        /*183c*/ 	.byte	0x04, 0x12
        /*183e*/ 	.short	(.L_1084 - .L_1083)
	.align		4
.L_1083:
        /*1840*/ 	.word	index@(_ZN2at6native43_GLOBAL__N__7cc8d1ed_10_Dropout_cu_0e96ed3824fused_dropout_kernel_vecIffjLi1ELi2EhEEvNS_4cuda6detail10TensorInfoIKT_T1_EENS5_IS6_S8_EENS5_IT4_S8_EES8_T0_NS_15PhiloxCudaStateE)
        /*1844*/ 	.word	0x00000000


	//----- nvinfo : EIATTR_MIN_STACK_SIZE
	.align		4
.L_1084:
        /*1848*/ 	.byte	0x04, 0x12
        /*184a*/ 	.short	(.L_1086 - .L_1085)
	.align		4
.L_1085:
        /*184c*/ 	.word	index@(_ZN2at6native43_GLOBAL__N__7cc8d1ed_10_Dropout_cu_0e96ed3824fused_dropout_kernel_vecIffjLi1ELi4EhEEvNS_4cuda6detail10TensorInfoIKT_T1_EENS5_IS6_S8_EENS5_IT4_S8_EES8_T0_NS_15PhiloxCudaStateE)
        /*1850*/ 	.word	0x00000000


	//----- nvinfo : EIATTR_MIN_STACK_SIZE
	.align		4
.L_1086:
        /*1854*/ 	.byte	0x04, 0x12
        /*1856*/ 	.short	(.L_1088 - .L_1087)
	.align		4
.L_1087:
        /*1858*/ 	.word	index@(_ZN2at6native43_GLOBAL__N__7cc8d1ed_10_Dropout_cu_0e96ed3824fused_dropout_kernel_vecIffjLi1ELi8EhEEvNS_4cuda6detail10TensorInfoIKT_T1_EENS5_IS6_S8_EENS5_IT4_S8_EES8_T0_NS_15PhiloxCudaStateE)
        /*185c*/ 	.word	0x00000000


	//----- nvinfo : EIATTR_MIN_STACK_SIZE
	.align		4
.L_1088:
        /*1860*/ 	.byte	0x04, 0x12
        /*1862*/ 	.short	(.L_1090 - .L_1089)
	.align		4
.L_1089:
        /*1864*/ 	.word	index@(_ZN2at6native43_GLOBAL__N__7cc8d1ed_10_Dropout_cu_0e96ed3824fused_dropout_kernel_vecIffjLi1ELi16EhEEvNS_4cuda6detail10TensorInfoIKT_T1_EENS5_IS6_S8_EENS5_IT4_S8_EES8_T0_NS_15PhiloxCudaStateE)
        /*1868*/ 	.word	0x00000000


	//----- nvinfo : EIATTR_MIN_STACK_SIZE
	.align		4
.L_1090:
        /*186c*/ 	.byte	0x04, 0x12
        /*186e*/ 	.short	(.L_1092 - .L_1091)
	.align		4
.L_1091:
        /*1870*/ 	.word	index@(_ZN2at6native43_GLOBAL__N__7cc8d1ed_10_Dropout_cu_0e96ed3820fused_dropout_kernelIddjLin1ELin1EhEEvNS_4cuda6detail10TensorInfoIKT_T1_EENS5_IS6_S8_EENS5_IT4_S8_EES8_T0_NS_15PhiloxCudaStateE)
        /*1874*/ 	.word	0x00000000


	//----- nvinfo : EIATTR_MIN_STACK_SIZE
	.align		4
.L_1092:
        /*1878*/ 	.byte	0x04, 0x12
        /*187a*/ 	.short	(.L_1094 - .L_1093)
	.align		4
.L_1093:
        /*187c*/ 	.word	index@(_ZN2at6native43_GLOBAL__N__7cc8d1ed_10_Dropout_cu_0e96ed3820fused_dropout_kernelIddjLin1ELi1EhEEvNS_4cuda6detail10TensorInfoIKT_T1_EENS5_IS6_S8_EENS5_IT4_S8_EES8_T0_NS_15PhiloxCudaStateE)
        /*1880*/ 	.word	0x00000000


	//----- nvinfo : EIATTR_MIN_STACK_SIZE
	.align		4
.L_1094:
        /*1884*/ 	.byte	0x04, 0x12
        /*1886*/ 	.short	(.L_1096 - .L_1095)
	.align		4
.L_1095:
        /*1888*/ 	.word	index@(_ZN2at6native43_GLOBAL__N__7cc8d1ed_10_Dropout_cu_0e96ed3820fused_dropout_kernelIddjLi1ELi1EhEEvNS_4cuda6detail10TensorInfoIKT_T1_EENS5_IS6_S8_EENS5_IT4_S8_EES8_T0_NS_15PhiloxCudaStateE)
        /*188c*/ 	.word	0x00000000


	//----- nvinfo : EIATTR_MIN_STACK_SIZE
	.align		4
.L_1096:
        /*1890*/ 	.byte	0x04, 0x12
        /*1892*/ 	.short	(.L_1098 - .L_1097)
	.align		4
.L_1097:
        /*1894*/ 	.word	index@(_ZN2at6native43_GLOBAL__N__7cc8d1ed_10_Dropout_cu_0e96ed3824fused_dropout_kernel_vecIddjLi1ELi2EhEEvNS_4cuda6detail10TensorInfoIKT_T1_EENS5_IS6_S8_EENS5_IT4_S8_EES8_T0_NS_15PhiloxCudaStateE)
        /*1898*/ 	.word	0x00000000


	//----- nvinfo : EIATTR_MIN_STACK_SIZE
	.align		4
.L_1098:
        /*189c*/ 	.byte	0x04, 0x12
        /*189e*/ 	.short	(.L_1100 - .L_1099)
	.align		4
.L_1099:
        /*18a0*/ 	.word	index@(_ZN2at6native43_GLOBAL__N__7cc8d1ed_10_Dropout_cu_0e96ed3824fused_dropout_kernel_vecIddjLi1ELi4EhEEvNS_4cuda6detail10TensorInfoIKT_T1_EENS5_IS6_S8_EENS5_IT4_S8_EES8_T0_NS_15PhiloxCudaStateE)
        /*18a4*/ 	.word	0x00000000


	//----- nvinfo : EIATTR_MIN_STACK_SIZE
	.align		4
.L_1100:
        /*18a8*/ 	.byte	0x04, 0x12
        /*18aa*/ 	.short	(.L_1102 - .L_1101)
	.align		4
.L_1101:
        /*18ac*/ 	.word	index@(_ZN2at6native43_GLOBAL__N__7cc8d1ed_10_Dropout_cu_0e96ed3824fused_dropout_kernel_vecIddjLi1ELi8EhEEvNS_4cuda6detail10TensorInfoIKT_T1_EENS5_IS6_S8_EENS5_IT4_S8_EES8_T0_NS_15PhiloxCudaStateE)
        /*18b0*/ 	.word	0x00000000


	//----- nvinfo : EIATTR_MIN_STACK_SIZE
	.align		4
.L_1102:
        /*18b4*/ 	.byte	0x04, 0x12
        /*18b6*/ 	.short	(.L_1104 - .L_1103)
	.align		4
.L_1103:
        /*18b8*/ 	.word	index@(_ZN2at6native43_GLOBAL__N__7cc8d1ed_10_Dropout_cu_0e96ed3824fused_dropout_kernel_vecIddjLi1ELi16EhEEvNS_4cuda6detail10TensorInfoIKT_T1_EENS5_IS6_S8_EENS5_IT4_S8_EES8_T0_NS_15PhiloxCudaStateE)
        /*18bc*/ 	.word	0x00000008


	//----- nvinfo : EIATTR_MIN_STACK_SIZE
	.align		4
.L_1104:
        /*18c0*/ 	.byte	0x04, 0x12
        /*18c2*/ 	.short	(.L_1106 - .L_1105)
	.align		4
.L_1105:
        /*18c4*/ 	.word	index@(_ZN2at6native43_GLOBAL__N__7cc8d1ed_10_Dropout_cu_0e96ed3820fused_dropout_kernelIN3c108BFloat16EfmLin1ELin1EbEEvNS_4cuda6detail10TensorInfoIKT_T1_EENS7_IS8_SA_EENS7_IT4_SA_EESA_T0_NS_15PhiloxCudaStateE)
        /*18c8*/ 	.word	0x00000000


	//----- nvinfo : EIATTR_MIN_STACK_SIZE
	.align		4
.L_1106:
        /*18cc*/ 	.byte	0x04, 0x12
        /*18ce*/ 	.short	(.L_1108 - .L_1107)
	.align		4
.L_1107:
        /*18d0*/ 	.word	index@(_ZN2at6native43_GLOBAL__N__7cc8d1ed_10_Dropout_cu_0e96ed3820fused_dropout_kernelIN3c108BFloat16EfmLin1ELi1EbEEvNS_4cuda6detail10TensorInfoIKT_T1_EENS7_IS8_SA_EENS7_IT4_SA_EESA_T0_NS_15PhiloxCudaStateE)
        /*18d4*/ 	.word	0x00000000


	//----- nvinfo : EIATTR_MIN_STACK_SIZE
	.align		4
.L_1108:
        /*18d8*/ 	.byte	0x04, 0x12
        /*18da*/ 	.short	(.L_1110 - .L_1109)
	.align		4
.L_1109:
        /*18dc*/ 	.word	index@(_ZN2at6native43_GLOBAL__N__7cc8d1ed_10_Dropout_cu_0e96ed3820fused_dropout_kernelIN3c108BFloat16EfmLi1ELi1EbEEvNS_4cuda6detail10TensorInfoIKT_T1_EENS7_IS8_SA_EENS7_IT4_SA_EESA_T0_NS_15PhiloxCudaStateE)
        /*18e0*/ 	.word	0x00000000


	//----- nvinfo : EIATTR_MIN_STACK_SIZE
	.align		4
.L_1110:
        /*18e4*/ 	.byte	0x04, 0x12
        /*18e6*/ 	.short	(.L_1112 - .L_1111)
	.align		4
.L_1111:
        /*18e8*/ 	.word	index@(_ZN2at6native43_GLOBAL__N__7cc8d1ed_10_Dropout_cu_0e96ed3824fused_dropout_kernel_vecIN3c108BFloat16EfmLi1ELi2EbEEvNS_4cuda6detail10TensorInfoIKT_T1_EENS7_IS8_SA_EENS7_IT4_SA_EESA_T0_NS_15PhiloxCudaStateE)
        /*18ec*/ 	.word	0x00000000


	//----- nvinfo : EIATTR_MIN_STACK_SIZE
	.align		4
.L_1112:
        /*18f0*/ 	.byte	0x04, 0x12
        /*18f2*/ 	.short	(.L_1114 - .L_1113)
	.align		4
.L_1113:
        /*18f4*/ 	.word	index@(_ZN2at6native43_GLOBAL__N__7cc8d1ed_10_Dropout_cu_0e96ed3824fused_dropout_kernel_vecIN3c108BFloat16EfmLi1ELi4EbEEvNS_4cuda6detail10TensorInfoIKT_T1_EENS7_IS8_SA_EENS7_IT4_SA_EESA_T0_NS_15PhiloxCudaStateE)
        /*18f8*/ 	.word	0x00000000


	//----- nvinfo : EIATTR_MIN_STACK_SIZE
	.align		4
.L_1114:
        /*18fc*/ 	.byte	0x04, 0x12
        /*18fe*/ 	.short	(.L_1116 - .L_1115)
	.align		4
.L_1115:
        /*1900*/ 	.word	index@(_ZN2at6native43_GLOBAL__N__7cc8d1ed_10_Dropout_cu_0e96ed3824fused_dropout_kernel_vecIN3c108BFloat16EfmLi1ELi8EbEEvNS_4cuda6detail10TensorInfoIKT_T1_EENS7_IS8_SA_EENS7_IT4_SA_EESA_T0_NS_15PhiloxCudaStateE)
        /*1904*/ 	.word	0x00000000


	//----- nvinfo : EIATTR_MIN_STACK_SIZE
	.align		4
.L_1116:
        /*1908*/ 	.byte	0x04, 0x12
        /*190a*/ 	.short	(.L_1118 - .L_1117)
	.align		4
.L_1117:
        /*190c*/ 	.word	index@(_ZN2at6native43_GLOBAL__N__7cc8d1ed_10_Dropout_cu_0e96ed3824fused_dropout_kernel_vecIN3c108BFloat16EfmLi1ELi16EbEEvNS_4cuda6detail10TensorInfoIKT_T1_EENS7_IS8_SA_EENS7_IT4_SA_EESA_T0_NS_15PhiloxCudaStateE)
        /*1910*/ 	.word	0x00000000


	//----- nvinfo : EIATTR_MIN_STACK_SIZE
	.align		4
.L_1118:
        /*1914*/ 	.byte	0x04, 0x12
        /*1916*/ 	.short	(.L_1120 - .L_1119)
	.align		4
.L_1119:
        /*1918*/ 	.word	index@(_ZN2at6native43_GLOBAL__N__7cc8d1ed_10_Dropout_cu_0e96ed3820fused_dropout_kernelIN3c104HalfEfmLin1ELin1EbEEvNS_4cuda6detail10TensorInfoIKT_T1_EENS7_IS8_SA_EENS7_IT4_SA_EESA_T0_NS_15PhiloxCudaStateE)
        /*191c*/ 	.word	0x00000000


	//----- nvinfo : EIATTR_MIN_STACK_SIZE
	.align		4
.L_1120:
        /*1920*/ 	.byte	0x04, 0x12
        /*1922*/ 	.short	(.L_1122 - .L_1121)
	.align		4
.L_1121:
        /*1924*/ 	.word	index@(_ZN2at6native43_GLOBAL__N__7cc8d1ed_10_Dropout_cu_0e96ed3820fused_dropout_kernelIN3c104HalfEfmLin1ELi1EbEEvNS_4cuda6detail10TensorInfoIKT_T1_EENS7_IS8_SA_EENS7_IT4_SA_EESA_T0_NS_15PhiloxCudaStateE)
        /*1928*/ 	.word	0x00000000


	//----- nvinfo : EIATTR_MIN_STACK_SIZE
	.align		4
.L_1122:
        /*192c*/ 	.byte	0x04, 0x12
        /*192e*/ 	.short	(.L_1124 - .L_1123)
	.align		4
.L_1123:
        /*1930*/ 	.word	index@(_ZN2at6native43_GLOBAL__N__7cc8d1ed_10_Dropout_cu_0e96ed3820fused_dropout_kernelIN3c104HalfEfmLi1ELi1EbEEvNS_4cuda6detail10TensorInfoIKT_T1_EENS7_IS8_SA_EENS7_IT4_SA_EESA_T0_NS_15PhiloxCudaStateE)
        /*1934*/ 	.word	0x00000000


	//----- nvinfo : EIATTR_MIN_STACK_SIZE
	.align		4
.L_1124:
        /*1938*/ 	.byte	0x04, 0x12
        /*193a*/ 	.short	(.L_1126 - .L_1125)
	.align		4
.L_1125:
        /*193c*/ 	.word	index@(_ZN2at6native43_GLOBAL__N__7cc8d1ed_10_Dropout_cu_0e96ed3824fused_dropout_kernel_vecIN3c104HalfEfmLi1ELi2EbEEvNS_4cuda6detail10TensorInfoIKT_T1_EENS7_IS8_SA_EENS7_IT4_SA_EESA_T0_NS_15PhiloxCudaStateE)
        /*1940*/ 	.word	0x00000000


	//----- nvinfo : EIATTR_MIN_STACK_SIZE
	.align		4
.L_1126:
        /*1944*/ 	.byte	0x04, 0x12
        /*1946*/ 	.short	(.L_1128 - .L_1127)
	.align		4
.L_1127:
        /*1948*/ 	.word	index@(_ZN2at6native43_GLOBAL__N__7cc8d1ed_10_Dropout_cu_0e96ed3824fused_dropout_kernel_vecIN3c104HalfEfmLi1ELi4EbEEvNS_4cuda6detail10TensorInfoIKT_T1_EENS7_IS8_SA_EENS7_IT4_SA_EESA_T0_NS_15PhiloxCudaStateE)
        /*194c*/ 	.word	0x00000000


	//----- nvinfo : EIATTR_MIN_STACK_SIZE
	.align		4
.L_1128:
        /*1950*/ 	.byte	0x04, 0x12
        /*1952*/ 	.short	(.L_1130 - .L_1129)
	.align		4
.L_1129:
        /*1954*/ 	.word	index@(_ZN2at6native43_GLOBAL__N__7cc8d1ed_10_Dropout_cu_0e96ed3824fused_dropout_kernel_vecIN3c104HalfEfmLi1ELi8EbEEvNS_4cuda6detail10TensorInfoIKT_T1_EENS7_IS8_SA_EENS7_IT4_SA_EESA_T0_NS_15PhiloxCudaStateE)
        /*1958*/ 	.word	0x00000000


	//----- nvinfo : EIATTR_MIN_STACK_SIZE
	.align		4
.L_1130:
        /*195c*/ 	.byte	0x04, 0x12
        /*195e*/ 	.short	(.L_1132 - .L_1131)
	.align		4
.L_1131:
        /*1960*/ 	.word	index@(_ZN2at6native43_GLOBAL__N__7cc8d1ed_10_Dropout_cu_0e96ed3824fused_dropout_kernel_vecIN3c104HalfEfmLi1ELi16EbEEvNS_4cuda6detail10TensorInfoIKT_T1_EENS7_IS8_SA_EENS7_IT4_SA_EESA_T0_NS_15PhiloxCudaStateE)
        /*1964*/ 	.word	0x00000000


	//----- nvinfo : EIATTR_MIN_STACK_SIZE
	.align		4
.L_1132:
        /*1968*/ 	.byte	0x04, 0x12
        /*196a*/ 	.short	(.L_1134 - .L_1133)
	.align		4
.L_1133:
        /*196c*/ 	.word	index@(_ZN2at6native43_GLOBAL__N__7cc8d1ed_10_Dropout_cu_0e96ed3820fused_dropout_kernelIffmLin1ELin1EbEEvNS_4cuda6detail10TensorInfoIKT_T1_EENS5_IS6_S8_EENS5_IT4_S8_EES8_T0_NS_15PhiloxCudaStateE)
        /*1970*/ 	.word	0x00000000


	//----- nvinfo : EIATTR_MIN_STACK_SIZE
	.align		4
.L_1134:
        /*1974*/ 	.byte	0x04, 0x12
        /*1976*/ 	.short	(.L_1136 - .L_1135)
	.align		4
.L_1135:
        /*1978*/ 	.word	index@(_ZN2at6native43_GLOBAL__N__7cc8d1ed_10_Dropout_cu_0e96ed3820fused_dropout_kernelIffmLin1ELi1EbEEvNS_4cuda6detail10TensorInfoIKT_T1_EENS5_IS6_S8_EENS5_IT4_S8_EES8_T0_NS_15PhiloxCudaStateE)
        /*197c*/ 	.word	0x00000000


	//----- nvinfo : EIATTR_MIN_STACK_SIZE
	.align		4
.L_1136:
        /*1980*/ 	.byte	0x04, 0x12
        /*1982*/ 	.short	(.L_1138 - .L_1137)
	.align		4
.L_1137:
        /*1984*/ 	.word	index@(_ZN2at6native43_GLOBAL__N__7cc8d1ed_10_Dropout_cu_0e96ed3820fused_dropout_kernelIffmLi1ELi1EbEEvNS_4cuda6detail10TensorInfoIKT_T1_EENS5_IS6_S8_EENS5_IT4_S8_EES8_T0_NS_15PhiloxCudaStateE)
        /*1988*/ 	.word	0x00000000


	//----- nvinfo : EIATTR_MIN_STACK_SIZE
	.align		4
.L_1138:
        /*198c*/ 	.byte	0x04, 0x12
        /*198e*/ 	.short	(.L_1140 - .L_1139)
	.align		4
.L_1139:
        /*1990*/ 	.word	index@(_ZN2at6native43_GLOBAL__N__7cc8d1ed_10_Dropout_cu_0e96ed3824fused_dropout_kernel_vecIffmLi1ELi2EbEEvNS_4cuda6detail10TensorInfoIKT_T1_EENS5_IS6_S8_EENS5_IT4_S8_EES8_T0_NS_15PhiloxCudaStateE)
        /*1994*/ 	.word	0x00000000


	//----- nvinfo : EIATTR_MIN_STACK_SIZE
	.align		4
.L_1140:
        /*1998*/ 	.byte	0x04, 0x12
        /*199a*/ 	.short	(.L_1142 - .L_1141)
	.align		4
.L_1141:
        /*199c*/ 	.word	index@(_ZN2at6native43_GLOBAL__N__7cc8d1ed_10_Dropout_cu_0e96ed3824fused_dropout_kernel_vecIffmLi1ELi4EbEEvNS_4cuda6detail10TensorInfoIKT_T1_EENS5_IS6_S8_EENS5_IT4_S8_EES8_T0_NS_15PhiloxCudaStateE)
        /*19a0*/ 	.word	0x00000000


	//----- nvinfo : EIATTR_MIN_STACK_SIZE
	.align		4
.L_1142:
        /*19a4*/ 	.byte	0x04, 0x12
        /*19a6*/ 	.short	(.L_1144 - .L_1143)
	.align		4
.L_1143:
        /*19a8*/ 	.word	index@(_ZN2at6native43_GLOBAL__N__7cc8d1ed_10_Dropout_cu_0e96ed3824fused_dropout_kernel_vecIffmLi1ELi8EbEEvNS_4cuda6detail10TensorInfoIKT_T1_EENS5_IS6_S8_EENS5_IT4_S8_EES8_T0_NS_15PhiloxCudaStateE)
        /*19ac*/ 	.word	0x00000000


	//----- nvinfo : EIATTR_MIN_STACK_SIZE
	.align		4
.L_1144:
        /*19b0*/ 	.byte	0x04, 0x12
        /*19b2*/ 	.short	(.L_1146 - .L_1145)
	.align		4
.L_1145:
        /*19b4*/ 	.word	index@(_ZN2at6native43_GLOBAL__N__7cc8d1ed_10_Dropout_cu_0e96ed3824fused_dropout_kernel_vecIffmLi1ELi16EbEEvNS_4cuda6detail10TensorInfoIKT_T1_EENS5_IS6_S8_EENS5_IT4_S8_EES8_T0_NS_15PhiloxCudaStateE)
        /*19b8*/ 	.word	0x00000000


	//----- nvinfo : EIATTR_MIN_STACK_SIZE
	.align		4
.L_1146:
        /*19bc*/ 	.byte	0x04, 0x12
        /*19be*/ 	.short	(.L_1148 - .L_1147)
	.align		4
.L_1147:
        /*19c0*/ 	.word	index@(_ZN2at6native43_GLOBAL__N__7cc8d1ed_10_Dropout_cu_0e96ed3820fused_dropout_kernelIddmLin1ELin1EbEEvNS_4cuda6detail10TensorInfoIKT_T1_EENS5_IS6_S8_EENS5_IT4_S8_EES8_T0_NS_15PhiloxCudaStateE)
        /*19c4*/ 	.word	0x00000000


	//----- nvinfo : EIATTR_MIN_STACK_SIZE
	.align		4
.L_1148:
        /*19c8*/ 	.byte	0x04, 0x12
        /*19ca*/ 	.short	(.L_1150 - .L_1149)
	.align		4
.L_1149:
        /*19cc*/ 	.word	index@(_ZN2at6native43_GLOBAL__N__7cc8d1ed_10_Dropout_cu_0e96ed3820fused_dropout_kernelIddmLin1ELi1EbEEvNS_4cuda6detail10TensorInfoIKT_T1_EENS5_IS6_S8_EENS5_IT4_S8_EES8_T0_NS_15PhiloxCudaStateE)
        /*19d0*/ 	.word	0x00000000


	//----- nvinfo : EIATTR_MIN_STACK_SIZE
	.align		4
.L_1150:
        /*19d4*/ 	.byte	0x04, 0x12
        /*19d6*/ 	.short	(.L_1152 - .L_1151)
	.align		4
.L_1151:
        /*19d8*/ 	.word	index@(_ZN2at6native43_GLOBAL__N__7cc8d1ed_10_Dropout_cu_0e96ed3820fused_dropout_kernelIddmLi1ELi1EbEEvNS_4cuda6detail10TensorInfoIKT_T1_EENS5_IS6_S8_EENS5_IT4_S8_EES8_T0_NS_15PhiloxCudaStateE)
        /*19dc*/ 	.word	0x00000000


	//----- nvinfo : EIATTR_MIN_STACK_SIZE
	.align		4
.L_1152:
        /*19e0*/ 	.byte	0x04, 0x12
        /*19e2*/ 	.short	(.L_1154 - .L_1153)
	.align		4
.L_1153:
        /*19e4*/ 	.word	index@(_ZN2at6native43_GLOBAL__N__7cc8d1ed_10_Dropout_cu_0e96ed3824fused_dropout_kernel_vecIddmLi1ELi2EbEEvNS_4cuda6detail10TensorInfoIKT_T1_EENS5_IS6_S8_EENS5_IT4_S8_EES8_T0_NS_15PhiloxCudaStateE)
        /*19e8*/ 	.word	0x00000000


	//----- nvinfo : EIATTR_MIN_STACK_SIZE
	.align		4
.L_1154:
        /*19ec*/ 	.byte	0x04, 0x12
        /*19ee*/ 	.short	(.L_1156 - .L_1155)
	.align		4
.L_1155:
        /*19f0*/ 	.word	index@(_ZN2at6native43_GLOBAL__N__7cc8d1ed_10_Dropout_cu_0e96ed3824fused_dropout_kernel_vecIddmLi1ELi4EbEEvNS_4cuda6detail10TensorInfoIKT_T1_EENS5_IS6_S8_EENS5_IT4_S8_EES8_T0_NS_15PhiloxCudaStateE)
        /*19f4*/ 	.word	0x00000000


	//----- nvinfo : EIATTR_MIN_STACK_SIZE
	.align		4
.L_1156:
        /*19f8*/ 	.byte	0x04, 0x12
        /*19fa*/ 	.short	(.L_1158 - .L_1157)
	.align		4
.L_1157:
        /*19fc*/ 	.word	index@(_ZN2at6native43_GLOBAL__N__7cc8d1ed_10_Dropout_cu_0e96ed3824fused_dropout_kernel_vecIddmLi1ELi8EbEEvNS_4cuda6detail10TensorInfoIKT_T1_EENS5_IS6_S8_EENS5_IT4_S8_EES8_T0_NS_15PhiloxCudaStateE)
        /*1a00*/ 	.word	0x00000000


	//----- nvinfo : EIATTR_MIN_STACK_SIZE
	.align		4
.L_1158:
        /*1a04*/ 	.byte	0x04, 0x12
        /*1a06*/ 	.short	(.L_1160 - .L_1159)
	.align		4
.L_1159:
        /*1a08*/ 	.word	index@(_ZN2at6native43_GLOBAL__N__7cc8d1ed_10_Dropout_cu_0e96ed3824fused_dropout_kernel_vecIddmLi1ELi16EbEEvNS_4cuda6detail10TensorInfoIKT_T1_EENS5_IS6_S8_EENS5_IT4_S8_EES8_T0_NS_15PhiloxCudaStateE)
        /*1a0c*/ 	.word	0x00000000


	//----- nvinfo : EIATTR_MIN_STACK_SIZE
	.align		4
.L_1160:
        /*1a10*/ 	.byte	0x04, 0x12
        /*1a12*/ 	.short	(.L_1162 - .L_1161)
	.align		4
.L_1161:
        /*1a14*/ 	.word	index@(_ZN2at6native43_GLOBAL__N__7cc8d1ed_10_Dropout_cu_0e96ed3820fused_dropout_kernelIN3c108BFloat16EfjLin1ELin1EbEEvNS_4cuda6detail10TensorInfoIKT_T1_EENS7_IS8_SA_EENS7_IT4_SA_EESA_T0_NS_15PhiloxCudaStateE)
        /*1a18*/ 	.word	0x00000000


	//----- nvinfo : EIATTR_MIN_STACK_SIZE
	.align		4
.L_1162:
        /*1a1c*/ 	.byte	0x04, 0x12
        /*1a1e*/ 	.short	(.L_1164 - .L_1163)
	.align		4
.L_1163:
        /*1a20*/ 	.word	index@(_ZN2at6native43_GLOBAL__N__7cc8d1ed_10_Dropout_cu_0e96ed3820fused_dropout_kernelIN3c108BFloat16EfjLin1ELi1EbEEvNS_4cuda6detail10TensorInfoIKT_T1_EENS7_IS8_SA_EENS7_IT4_SA_EESA_T0_NS_15PhiloxCudaStateE)
        /*1a24*/ 	.word	0x00000000


	//----- nvinfo : EIATTR_MIN_STACK_SIZE
	.align		4
.L_1164:
        /*1a28*/ 	.byte	0x04, 0x12
        /*1a2a*/ 	.short	(.L_1166 - .L_1165)
	.align		4
.L_1165:
        /*1a2c*/ 	.word	index@(_ZN2at6native43_GLOBAL__N__7cc8d1ed_10_Dropout_cu_0e96ed3820fused_dropout_kernelIN3c108BFloat16EfjLi1ELi1EbEEvNS_4cuda6detail10TensorInfoIKT_T1_EENS7_IS8_SA_EENS7_IT4_SA_EESA_T0_NS_15PhiloxCudaStateE)
        /*1a30*/ 	.word	0x00000000


	//----- nvinfo : EIATTR_MIN_STACK_SIZE
	.align		4
.L_1166:
        /*1a34*/ 	.byte	0x04, 0x12
        /*1a36*/ 	.short	(.L_1168 - .L_1167)
	.align		4
.L_1167:
        /*1a38*/ 	.word	index@(_ZN2at6native43_GLOBAL__N__7cc8d1ed_10_Dropout_cu_0e96ed3824fused_dropout_kernel_vecIN3c108BFloat16EfjLi1ELi2EbEEvNS_4cuda6detail10TensorInfoIKT_T1_EENS7_IS8_SA_EENS7_IT4_SA_EESA_T0_NS_15PhiloxCudaStateE)
        /*1a3c*/ 	.word	0x00000000


	//----- nvinfo : EIATTR_MIN_STACK_SIZE
	.align		4
.L_1168:
        /*1a40*/ 	.byte	0x04, 0x12
        /*1a42*/ 	.short	(.L_1170 - .L_1169)
	.align		4
.L_1169:
        /*1a44*/ 	.word	index@(_ZN2at6native43_GLOBAL__N__7cc8d1ed_10_Dropout_cu_0e96ed3824fused_dropout_kernel_vecIN3c108BFloat16EfjLi1ELi4EbEEvNS_4cuda6detail10TensorInfoIKT_T1_EENS7_IS8_SA_EENS7_IT4_SA_EESA_T0_NS_15PhiloxCudaStateE)
        /*1a48*/ 	.word	0x00000000


	//----- nvinfo : EIATTR_MIN_STACK_SIZE
	.align		4
.L_1170:
        /*1a4c*/ 	.byte	0x04, 0x12
        /*1a4e*/ 	.short	(.L_1172 - .L_1171)
	.align		4
.L_1171:
        /*1a50*/ 	.word	index@(_ZN2at6native43_GLOBAL__N__7cc8d1ed_10_Dropout_cu_0e96ed3824fused_dropout_kernel_vecIN3c108BFloat16EfjLi1ELi8EbEEvNS_4cuda6detail10TensorInfoIKT_T1_EENS7_IS8_SA_EENS7_IT4_SA_EESA_T0_NS_15PhiloxCudaStateE)
        /*1a54*/ 	.word	0x00000000


	//----- nvinfo : EIATTR_MIN_STACK_SIZE
	.align		4
.L_1172:
        /*1a58*/ 	.byte	0x04, 0x12
        /*1a5a*/ 	.short	(.L_1174 - .L_1173)
	.align		4
.L_1173:
        /*1a5c*/ 	.word	index@(_ZN2at6native43_GLOBAL__N__7cc8d1ed_10_Dropout_cu_0e96ed3824fused_dropout_kernel_vecIN3c108BFloat16EfjLi1ELi16EbEEvNS_4cuda6detail10TensorInfoIKT_T1_EENS7_IS8_SA_EENS7_IT4_SA_EESA_T0_NS_15PhiloxCudaStateE)
        /*1a60*/ 	.word	0x00000000


	//----- nvinfo : EIATTR_MIN_STACK_SIZE
	.align		4
.L_1174:
        /*1a64*/ 	.byte	0x04, 0x12
        /*1a66*/ 	.short	(.L_1176 - .L_1175)
	.align		4
.L_1175:
        /*1a68*/ 	.word	index@(_ZN2at6native43_GLOBAL__N__7cc8d1ed_10_Dropout_cu_0e96ed3820fused_dropout_kernelIN3c104HalfEfjLin1ELin1EbEEvNS_4cuda6detail10TensorInfoIKT_T1_EENS7_IS8_SA_EENS7_IT4_SA_EESA_T0_NS_15PhiloxCudaStateE)
        /*1a6c*/ 	.word	0x00000000


	//----- nvinfo : EIATTR_MIN_STACK_SIZE
	.align		4
.L_1176:
        /*1a70*/ 	.byte	0x04, 0x12
        /*1a72*/ 	.short	(.L_1178 - .L_1177)
	.align		4
.L_1177:
        /*1a74*/ 	.word	index@(_ZN2at6native43_GLOBAL__N__7cc8d1ed_10_Dropout_cu_0e96ed3820fused_dropout_kernelIN3c104HalfEfjLin1ELi1EbEEvNS_4cuda6detail10TensorInfoIKT_T1_EENS7_IS8_SA_EENS7_IT4_SA_EESA_T0_NS_15PhiloxCudaStateE)
        /*1a78*/ 	.word	0x00000000


	//----- nvinfo : EIATTR_MIN_STACK_SIZE
	.align		4
.L_1178:
        /*1a7c*/ 	.byte	0x04, 0x12
        /*1a7e*/ 	.short	(.L_1180 - .L_1179)
	.align		4
.L_1179:
        /*1a80*/ 	.word	index@(_ZN2at6native43_GLOBAL__N__7cc8d1ed_10_Dropout_cu_0e96ed3820fused_dropout_kernelIN3c104HalfEfjLi1ELi1EbEEvNS_4cuda6detail10TensorInfoIKT_T1_EENS7_IS8_SA_EENS7_IT4_SA_EESA_T0_NS_15PhiloxCudaStateE)
        /*1a84*/ 	.word	0x00000000


	//----- nvinfo : EIATTR_MIN_STACK_SIZE
	.align		4
.L_1180:
        /*1a88*/ 	.byte	0x04, 0x12
        /*1a8a*/ 	.short	(.L_1182 - .L_1181)
	.align		4
.L_1181:
        /*1a8c*/ 	.word	index@(_ZN2at6native43_GLOBAL__N__7cc8d1ed_10_Dropout_cu_0e96ed3824fused_dropout_kernel_vecIN3c104HalfEfjLi1ELi2EbEEvNS_4cuda6detail10TensorInfoIKT_T1_EENS7_IS8_SA_EENS7_IT4_SA_EESA_T0_NS_15PhiloxCudaStateE)
        /*1a90*/ 	.word	0x00000000


	//----- nvinfo : EIATTR_MIN_STACK_SIZE
	.align		4
.L_1182:
        /*1a94*/ 	.byte	0x04, 0x12
        /*1a96*/ 	.short	(.L_1184 - .L_1183)
	.align		4
.L_1183:
        /*1a98*/ 	.word	index@(_ZN2at6native43_GLOBAL__N__7cc8d1ed_10_Dropout_cu_0e96ed3824fused_dropout_kernel_vecIN3c104HalfEfjLi1ELi4EbEEvNS_4cuda6detail10TensorInfoIKT_T1_EENS7_IS8_SA_EENS7_IT4_SA_EESA_T0_NS_15PhiloxCudaStateE)
        /*1a9c*/ 	.word	0x00000000


	//----- nvinfo : EIATTR_MIN_STACK_SIZE
	.align		4
.L_1184:
        /*1aa0*/ 	.byte	0x04, 0x12
        /*1aa2*/ 	.short	(.L_1186 - .L_1185)
	.align		4
.L_1185:
        /*1aa4*/ 	.word	index@(_ZN2at6native43_GLOBAL__N__7cc8d1ed_10_Dropout_cu_0e96ed3824fused_dropout_kernel_vecIN3c104HalfEfjLi1ELi8EbEEvNS_4cuda6detail10TensorInfoIKT_T1_EENS7_IS8_SA_EENS7_IT4_SA_EESA_T0_NS_15PhiloxCudaStateE)
        /*1aa8*/ 	.word	0x00000000


	//----- nvinfo : EIATTR_MIN_STACK_SIZE
	.align		4
.L_1186:
        /*1aac*/ 	.byte	0x04, 0x12
        /*1aae*/ 	.short	(.L_1188 - .L_1187)
	.align		4
.L_1187:
        /*1ab0*/ 	.word	index@(_ZN2at6native43_GLOBAL__N__7cc8d1ed_10_Dropout_cu_0e96ed3824fused_dropout_kernel_vecIN3c104HalfEfjLi1ELi16EbEEvNS_4cuda6detail10TensorInfoIKT_T1_EENS7_IS8_SA_EENS7_IT4_SA_EESA_T0_NS_15PhiloxCudaStateE)
        /*1ab4*/ 	.word	0x00000000


	//----- nvinfo : EIATTR_MIN_STACK_SIZE
	.align		4
.L_1188:
        /*1ab8*/ 	.byte	0x04, 0x12
        /*1aba*/ 	.short	(.L_1190 - .L_1189)
	.align		4
.L_1189:
        /*1abc*/ 	.word	index@(_ZN2at6native43_GLOBAL__N__7cc8d1ed_10_Dropout_cu_0e96ed3820fused_dropout_kernelIffjLin1ELin1EbEEvNS_4cuda6detail10TensorInfoIKT_T1_EENS5_IS6_S8_EENS5_IT4_S8_EES8_T0_NS_15PhiloxCudaStateE)
        /*1ac0*/ 	.word	0x00000000


	//----- nvinfo : EIATTR_MIN_STACK_SIZE
	.align		4
.L_1190:
        /*1ac4*/ 	.byte	0x04, 0x12
        /*1ac6*/ 	.short	(.L_1192 - .L_1191)
	.align		4
.L_1191:
        /*1ac8*/ 	.word	index@(_ZN2at6native43_GLOBAL__N__7cc8d1ed_10_Dropout_cu_0e96ed3820fused_dropout_kernelIffjLin1ELi1EbEEvNS_4cuda6detail10TensorInfoIKT_T1_EENS5_IS6_S8_EENS5_IT4_S8_EES8_T0_NS_15PhiloxCudaStateE)
        /*1acc*/ 	.word	0x00000000


	//----- nvinfo : EIATTR_MIN_STACK_SIZE
	.align		4
.L_1192:
        /*1ad0*/ 	.byte	0x04, 0x12
        /*1ad2*/ 	.short	(.L_1194 - .L_1193)
	.align		4
.L_1193:
        /*1ad4*/ 	.word	index@(_ZN2at6native43_GLOBAL__N__7cc8d1ed_10_Dropout_cu_0e96ed3820fused_dropout_kernelIffjLi1ELi1EbEEvNS_4cuda6detail10TensorInfoIKT_T1_EENS5_IS6_S8_EENS5_IT4_S8_EES8_T0_NS_15PhiloxCudaStateE)
        /*1ad8*/ 	.word	0x00000000


	//----- nvinfo : EIATTR_MIN_STACK_SIZE
	.align		4
.L_1194:
        /*1adc*/ 	.byte	0x04, 0x12
        /*1ade*/ 	.short	(.L_1196 - .L_1195)
	.align		4
.L_1195:
        /*1ae0*/ 	.word	index@(_ZN2at6native43_GLOBAL__N__7cc8d1ed_10_Dropout_cu_0e96ed3824fused_dropout_kernel_vecIffjLi1ELi2EbEEvNS_4cuda6detail10TensorInfoIKT_T1_EENS5_IS6_S8_EENS5_IT4_S8_EES8_T0_NS_15PhiloxCudaStateE)
        /*1ae4*/ 	.word	0x00000000


	//----- nvinfo : EIATTR_MIN_STACK_SIZE
	.align		4
.L_1196:
        /*1ae8*/ 	.byte	0x04, 0x12
        /*1aea*/ 	.short	(.L_1198 - .L_1197)
	.align		4
.L_1197:
        /*1aec*/ 	.word	index@(_ZN2at6native43_GLOBAL__N__7cc8d1ed_10_Dropout_cu_0e96ed3824fused_dropout_kernel_vecIffjLi1ELi4EbEEvNS_4cuda6detail10TensorInfoIKT_T1_EENS5_IS6_S8_EENS5_IT4_S8_EES8_T0_NS_15PhiloxCudaStateE)
        /*1af0*/ 	.word	0x00000000


	//----- nvinfo : EIATTR_MIN_STACK_SIZE
	.align		4
.L_1198:
        /*1af4*/ 	.byte	0x04, 0x12
        /*1af6*/ 	.short	(.L_1200 - .L_1199)
	.align		4
.L_1199:
        /*1af8*/ 	.word	index@(_ZN2at6native43_GLOBAL__N__7cc8d1ed_10_Dropout_cu_0e96ed3824fused_dropout_kernel_vecIffjLi1ELi8EbEEvNS_4cuda6detail10TensorInfoIKT_T1_EENS5_IS6_S8_EENS5_IT4_S8_EES8_T0_NS_15PhiloxCudaStateE)
        /*1afc*/ 	.word	0x00000000


	//----- nvinfo : EIATTR_MIN_STACK_SIZE
	.align		4
.L_1200:
        /*1b00*/ 	.byte	0x04, 0x12
        /*1b02*/ 	.short	(.L_1202 - .L_1201)
	.align		4
.L_1201:
        /*1b04*/ 	.word	index@(_ZN2at6native43_GLOBAL__N__7cc8d1ed_10_Dropout_cu_0e96ed3824fused_dropout_kernel_vecIffjLi1ELi16EbEEvNS_4cuda6detail10TensorInfoIKT_T1_EENS5_IS6_S8_EENS5_IT4_S8_EES8_T0_NS_15PhiloxCudaStateE)
        /*1b08*/ 	.word	0x00000000


	//----- nvinfo : EIATTR_MIN_STACK_SIZE
	.align		4
.L_1202:
        /*1b0c*/ 	.byte	0x04, 0x12
        /*1b0e*/ 	.short	(.L_1204 - .L_1203)
	.align		4
.L_1203:
        /*1b10*/ 	.word	index@(_ZN2at6native43_GLOBAL__N__7cc8d1ed_10_Dropout_cu_0e96ed3820fused_dropout_kernelIddjLin1ELin1EbEEvNS_4cuda6detail10TensorInfoIKT_T1_EENS5_IS6_S8_EENS5_IT4_S8_EES8_T0_NS_15PhiloxCudaStateE)
        /*1b14*/ 	.word	0x00000000


	//----- nvinfo : EIATTR_MIN_STACK_SIZE
	.align		4
.L_1204:
        /*1b18*/ 	.byte	0x04, 0x12
        /*1b1a*/ 	.short	(.L_1206 - .L_1205)
	.align		4
.L_1205:
        /*1b1c*/ 	.word	index@(_ZN2at6native43_GLOBAL__N__7cc8d1ed_10_Dropout_cu_0e96ed3820fused_dropout_kernelIddjLin1ELi1EbEEvNS_4cuda6detail10TensorInfoIKT_T1_EENS5_IS6_S8_EENS5_IT4_S8_EES8_T0_NS_15PhiloxCudaStateE)
        /*1b20*/ 	.word	0x00000000


	//----- nvinfo : EIATTR_MIN_STACK_SIZE
	.align		4
.L_1206:
        /*1b24*/ 	.byte	0x04, 0x12
        /*1b26*/ 	.short	(.L_1208 - .L_1207)
	.align		4
.L_1207:
        /*1b28*/ 	.word	index@(_ZN2at6native43_GLOBAL__N__7cc8d1ed_10_Dropout_cu_0e96ed3820fused_dropout_kernelIddjLi1ELi1EbEEvNS_4cuda6detail10TensorInfoIKT_T1_EENS5_IS6_S8_EENS5_IT4_S8_EES8_T0_NS_15PhiloxCudaStateE)
        /*1b2c*/ 	.word	0x00000000


	//----- nvinfo : EIATTR_MIN_STACK_SIZE
	.align		4
.L_1208:
        /*1b30*/ 	.byte	0x04, 0x12
        /*1b32*/ 	.short	(.L_1210 - .L_1209)
	.align		4
.L_1209:
        /*1b34*/ 	.word	index@(_ZN2at6native43_GLOBAL__N__7cc8d1ed_10_Dropout_cu_0e96ed3824fused_dropout_kernel_vecIddjLi1ELi2EbEEvNS_4cuda6detail10TensorInfoIKT_T1_EENS5_IS6_S8_EENS5_IT4_S8_EES8_T0_NS_15PhiloxCudaStateE)
        /*1b38*/ 	.word	0x00000000


	//----- nvinfo : EIATTR_MIN_STACK_SIZE
	.align		4
.L_1210:
        /*1b3c*/ 	.byte	0x04, 0x12
        /*1b3e*/ 	.short	(.L_1212 - .L_1211)
	.align		4
.L_1211:
        /*1b40*/ 	.word	index@(_ZN2at6native43_GLOBAL__N__7cc8d1ed_10_Dropout_cu_0e96ed3824fused_dropout_kernel_vecIddjLi1ELi4EbEEvNS_4cuda6detail10TensorInfoIKT_T1_EENS5_IS6_S8_EENS5_IT4_S8_EES8_T0_NS_15PhiloxCudaStateE)
        /*1b44*/ 	.word	0x00000000


	//----- nvinfo : EIATTR_MIN_STACK_SIZE
	.align		4
.L_1212:
        /*1b48*/ 	.byte	0x04, 0x12
        /*1b4a*/ 	.short	(.L_1214 - .L_1213)
	.align		4
.L_1213:
        /*1b4c*/ 	.word	index@(_ZN2at6native43_GLOBAL__N__7cc8d1ed_10_Dropout_cu_0e96ed3824fused_dropout_kernel_vecIddjLi1ELi8EbEEvNS_4cuda6detail10TensorInfoIKT_T1_EENS5_IS6_S8_EENS5_IT4_S8_EES8_T0_NS_15PhiloxCudaStateE)
        /*1b50*/ 	.word	0x00000000


	//----- nvinfo : EIATTR_MIN_STACK_SIZE
	.align		4
.L_1214:
        /*1b54*/ 	.byte	0x04, 0x12
        /*1b56*/ 	.short	(.L_1216 - .L_1215)
	.align		4
.L_1215:
        /*1b58*/ 	.word	index@(_ZN2at6native43_GLOBAL__N__7cc8d1ed_10_Dropout_cu_0e96ed3824fused_dropout_kernel_vecIddjLi1ELi16EbEEvNS_4cuda6detail10TensorInfoIKT_T1_EENS5_IS6_S8_EENS5_IT4_S8_EES8_T0_NS_15PhiloxCudaStateE)
        /*1b5c*/ 	.word	0x00000000


	//----- nvinfo : EIATTR_MIN_STACK_SIZE
	.align		4
.L_1216:
        /*1b60*/ 	.byte	0x04, 0x12
        /*1b62*/ 	.short	(.L_1218 - .L_1217)
	.align		4
.L_1217:
        /*1b64*/ 	.word	index@(_ZN2at6native18elementwise_kernelILi128ELi4EZNS0_15gpu_kernel_implIZNS0_43_GLOBAL__N__7cc8d1ed_10_Dropout_cu_0e96ed3819masked_scale_kernelIhN3c108BFloat16EfEEvRNS_6TensorERKS7_SA_T1_EUlS6_hE_EEvRNS_18TensorIteratorBaseERKT_EUliE_EEviSB_)
        /*1b68*/ 	.word	0x00000000


	//----- nvinfo : EIATTR_MIN_STACK_SIZE
	.align		4
.L_1218:
        /*1b6c*/ 	.byte	0x04, 0x12
        /*1b6e*/ 	.short	(.L_1220 - .L_1219)
	.align		4
.L_1219:
        /*1b70*/ 	.word	index@(_ZN2at6native27unrolled_elementwise_kernelIZNS0_43_GLOBAL__N__7cc8d1ed_10_Dropout_cu_0e96ed3819masked_scale_kernelIhN3c108BFloat16EfEEvRNS_6TensorERKS6_S9_T1_EUlS5_hE_St5arrayIPcLm3EELi4E23TrivialOffsetCalculatorILi2EjESF_ILi1EjENS0_6memory12LoadWithCastILi2EEENSI_13StoreWithCastILi1EEEEEviT_T0_T2_T3_T4_T5_)
        /*1b74*/ 	.word	0x00000000


	//----- nvinfo : EIATTR_MIN_STACK_SIZE
	.align		4
.L_1220:
        /*1b78*/ 	.byte	0x04, 0x12
        /*1b7a*/ 	.short	(.L_1222 - .L_1221)
	.align		4
.L_1221:
        /*1b7c*/ 	.word	index@(_ZN2at6native18elementwise_kernelILi128ELi4EZNS0_22gpu_kernel_impl_nocastIZNS0_43_GLOBAL__N__7cc8d1ed_10_Dropout_cu_0e96ed3819masked_scale_kernelIhN3c108BFloat16EfEEvRNS_6TensorERKS7_SA_T1_EUlS6_hE_EEvRNS_18TensorIteratorBaseERKT_EUliE_EEviSB_)
        /*1b80*/ 	.word	0x00000000


	//----- nvinfo : EIATTR_MIN_STACK_SIZE
	.align		4
.L_1222:
        /*1b84*/ 	.byte	0x04, 0x12
        /*1b86*/ 	.short	(.L_1224 - .L_1223)
	.align		4
.L_1223:
        /*1b88*/ 	.word	index@(_ZN2at6native27unrolled_elementwise_kernelIZNS0_43_GLOBAL__N__7cc8d1ed_10_Dropout_cu_0e96ed3819masked_scale_kernelIhN3c108BFloat16EfEEvRNS_6TensorERKS6_S9_T1_EUlS5_hE_St5arrayIPcLm3EELi4E23TrivialOffsetCalculatorILi2EjESF_ILi1EjENS0_6memory15LoadWithoutCastENSI_16StoreWithoutCastEEEviT_T0_T2_T3_T4_T5_)
        /*1b8c*/ 	.word	0x00000000


	//----- nvinfo : EIATTR_MIN_STACK_SIZE
	.align		4
.L_1224:
        /*1b90*/ 	.byte	0x04, 0x12
        /*1b92*/ 	.short	(.L_1226 - .L_1225)
	.align		4
.L_1225:
        /*1b94*/ 	.word	index@(_ZN2at6native29vectorized_elementwise_kernelILi2EZNS0_43_GLOBAL__N__7cc8d1ed_10_Dropout_cu_0e96ed3819masked_scale_kernelIhN3c108BFloat16EfEEvRNS_6TensorERKS6_S9_T1_EUlS5_hE_St5arrayIPcLm3EEEEviT0_SA_)
        /*1b98*/ 	.word	0x00000000


	//----- nvinfo : EIATTR_MIN_STACK_SIZE
	.align		4
.L_1226:
        /*1b9c*/ 	.byte	0x04, 0x12
        /*1b9e*/ 	.short	(.L_1228 - .L_1227)
	.align		4
.L_1227:
        /*1ba0*/ 	.word	index@(_ZN2at6native29vectorized_elementwise_kernelILi4EZNS0_43_GLOBAL__N__7cc8d1ed_10_Dropout_cu_0e96ed3819masked_scale_kernelIhN3c108BFloat16EfEEvRNS_6TensorERKS6_S9_T1_EUlS5_hE_St5arrayIPcLm3EEEEviT0_SA_)
        /*1ba4*/ 	.word	0x00000000


	//----- nvinfo : EIATTR_MIN_STACK_SIZE
	.align		4
.L_1228:
        /*1ba8*/ 	.byte	0x04, 0x12
        /*1baa*/ 	.short	(.L_1230 - .L_1229)
	.align		4
.L_1229:
        /*1bac*/ 	.word	index@(_ZN2at6native29vectorized_elementwise_kernelILi8EZNS0_43_GLOBAL__N__7cc8d1ed_10_Dropout_cu_0e96ed3819masked_scale_kernelIhN3c108BFloat16EfEEvRNS_6TensorERKS6_S9_T1_EUlS5_hE_St5arrayIPcLm3EEEEviT0_SA_)
        /*1bb0*/ 	.word	0x00000000


	//----- nvinfo : EIATTR_MIN_STACK_SIZE
	.align		4
.L_1230:
        /*1bb4*/ 	.byte	0x04, 0x12
        /*1bb6*/ 	.short	(.L_1232 - .L_1231)
	.align		4
.L_1231:
        /*1bb8*/ 	.word	index@(_ZN2at6native18elementwise_kernelILi128ELi4EZNS0_15gpu_kernel_implIZNS0_43_GLOBAL__N__7cc8d1ed_10_Dropout_cu_0e96ed3819masked_scale_kernelIhN3c104HalfEfEEvRNS_6TensorERKS7_SA_T1_EUlS6_hE_EEvRNS_18TensorIteratorBaseERKT_EUliE_EEviSB_)
        /*1bbc*/ 	.word	0x00000000


	//----- nvinfo : EIATTR_MIN_STACK_SIZE
	.align		4
.L_1232:
        /*1bc0*/ 	.byte	0x04, 0x12
        /*1bc2*/ 	.short	(.L_1234 - .L_1233)
	.align		4
.L_1233:
        /*1bc4*/ 	.word	index@(_ZN2at6native27unrolled_elementwise_kernelIZNS0_43_GLOBAL__N__7cc8d1ed_10_Dropout_cu_0e96ed3819masked_scale_kernelIhN3c104HalfEfEEvRNS_6TensorERKS6_S9_T1_EUlS5_hE_St5arrayIPcLm3EELi4E23TrivialOffsetCalculatorILi2EjESF_ILi1EjENS0_6memory12LoadWithCastILi2EEENSI_13StoreWithCastILi1EEEEEviT_T0_T2_T3_T4_T5_)
        /*1bc8*/ 	.word	0x00000000


	//----- nvinfo : EIATTR_MIN_STACK_SIZE
	.align		4
.L_1234:
        /*1bcc*/ 	.byte	0x04, 0x12
        /*1bce*/ 	.short	(.L_1236 - .L_1235)
	.align		4
.L_1235:
        /*1bd0*/ 	.word	index@(_ZN2at6native18elementwise_kernelILi128ELi4EZNS0_22gpu_kernel_impl_nocastIZNS0_43_GLOBAL__N__7cc8d1ed_10_Dropout_cu_0e96ed3819masked_scale_kernelIhN3c104HalfEfEEvRNS_6TensorERKS7_SA_T1_EUlS6_hE_EEvRNS_18TensorIteratorBaseERKT_EUliE_EEviSB_)
        /*1bd4*/ 	.word	0x00000000


	//----- nvinfo : EIATTR_MIN_STACK_SIZE
	.align		4
.L_1236:
        /*1bd8*/ 	.byte	0x04, 0x12
        /*1bda*/ 	.short	(.L_1238 - .L_1237)
	.align		4
.L_1237:
        /*1bdc*/ 	.word	index@(_ZN2at6native27unrolled_elementwise_kernelIZNS0_43_GLOBAL__N__7cc8d1ed_10_Dropout_cu_0e96ed3819masked_scale_kernelIhN3c104HalfEfEEvRNS_6TensorERKS6_S9_T1_EUlS5_hE_St5arrayIPcLm3EELi4E23TrivialOffsetCalculatorILi2EjESF_ILi1EjENS0_6memory15LoadWithoutCastENSI_16StoreWithoutCastEEEviT_T0_T2_T3_T4_T5_)
        /*1be0*/ 	.word	0x00000000


	//----- nvinfo : EIATTR_MIN_STACK_SIZE
	.align		4
.L_1238:
        /*1be4*/ 	.byte	0x04, 0x12
        /*1be6*/ 	.short	(.L_1240 - .L_1239)
	.align		4
.L_1239:
        /*1be8*/ 	.word	index@(_ZN2at6native29vectorized_elementwise_kernelILi2EZNS0_43_GLOBAL__N__7cc8d1ed_10_Dropout_cu_0e96ed3819masked_scale_kernelIhN3c104HalfEfEEvRNS_6TensorERKS6_S9_T1_EUlS5_hE_St5arrayIPcLm3EEEEviT0_SA_)
        /*1bec*/ 	.word	0x00000000


	//----- nvinfo : EIATTR_MIN_STACK_SIZE
	.align		4
.L_1240:
        /*1bf0*/ 	.byte	0x04, 0x12
        /*1bf2*/ 	.short	(.L_1242 - .L_1241)
	.align		4
.L_1241:
        /*1bf4*/ 	.word	index@(_ZN2at6native29vectorized_elementwise_kernelILi4EZNS0_43_GLOBAL__N__7cc8d1ed_10_Dropout_cu_0e96ed3819masked_scale_kernelIhN3c104HalfEfEEvRNS_6TensorERKS6_S9_T1_EUlS5_hE_St5arrayIPcLm3EEEEviT0_SA_)
        /*1bf8*/ 	.word	0x00000000


	//----- nvinfo : EIATTR_MIN_STACK_SIZE
	.align		4
.L_1242:
        /*1bfc*/ 	.byte	0x04, 0x12
        /*1bfe*/ 	.short	(.L_1244 - .L_1243)
	.align		4
.L_1243:
        /*1c00*/ 	.word	index@(_ZN2at6native29vectorized_elementwise_kernelILi8EZNS0_43_GLOBAL__N__7cc8d1ed_10_Dropout_cu_0e96ed3819masked_scale_kernelIhN3c104HalfEfEEvRNS_6TensorERKS6_S9_T1_EUlS5_hE_St5arrayIPcLm3EEEEviT0_SA_)
        /*1c04*/ 	.word	0x00000000


	//----- nvinfo : EIATTR_MIN_STACK_SIZE
	.align		4
.L_1244:
        /*1c08*/ 	.byte	0x04, 0x12
        /*1c0a*/ 	.short	(.L_1246 - .L_1245)
	.align		4
.L_1245:
        /*1c0c*/ 	.word	index@(_ZN2at6native18elementwise_kernelILi128ELi4EZNS0_15gpu_kernel_implIZNS0_43_GLOBAL__N__7cc8d1ed_10_Dropout_cu_0e96ed3819masked_scale_kernelIhffEEvRNS_6TensorERKS5_S8_T1_EUlfhE_EEvRNS_18TensorIteratorBaseERKT_EUliE_EEviS9_)
        /*1c10*/ 	.word	0x00000000


	//----- nvinfo : EIATTR_MIN_STACK_SIZE
	.align		4
.L_1246:
        /*1c14*/ 	.byte	0x04, 0x12
        /*1c16*/ 	.short	(.L_1248 - .L_1247)
	.align		4
.L_1247:
        /*1c18*/ 	.word	index@(_ZN2at6native27unrolled_elementwise_kernelIZNS0_43_GLOBAL__N__7cc8d1ed_10_Dropout_cu_0e96ed3819masked_scale_kernelIhffEEvRNS_6TensorERKS4_S7_T1_EUlfhE_St5arrayIPcLm3EELi4E23TrivialOffsetCalculatorILi2EjESD_ILi1EjENS0_6memory12LoadWithCastILi2EEENSG_13StoreWithCastILi1EEEEEviT_T0_T2_T3_T4_T5_)
        /*1c1c*/ 	.word	0x00000000


	//----- nvinfo : EIATTR_MIN_STACK_SIZE
	.align		4
.L_1248:
        /*1c20*/ 	.byte	0x04, 0x12
        /*1c22*/ 	.short	(.L_1250 - .L_1249)
	.align		4
.L_1249:
        /*1c24*/ 	.word	index@(_ZN2at6native18elementwise_kernelILi128ELi2EZNS0_22gpu_kernel_impl_nocastIZNS0_43_GLOBAL__N__7cc8d1ed_10_Dropout_cu_0e96ed3819masked_scale_kernelIhffEEvRNS_6TensorERKS5_S8_T1_EUlfhE_EEvRNS_18TensorIteratorBaseERKT_EUliE_EEviS9_)
        /*1c28*/ 	.word	0x00000000


	//----- nvinfo : EIATTR_MIN_STACK_SIZE
	.align		4
.L_1250:
        /*1c2c*/ 	.byte	0x04, 0x12
        /*1c2e*/ 	.short	(.L_1252 - .L_1251)
	.align		4
.L_1251:
        /*1c30*/ 	.word	index@(_ZN2at6native27unrolled_elementwise_kernelIZNS0_43_GLOBAL__N__7cc8d1ed_10_Dropout_cu_0e96ed3819masked_scale_kernelIhffEEvRNS_6TensorERKS4_S7_T1_EUlfhE_St5arrayIPcLm3EELi4E23TrivialOffsetCalculatorILi2EjESD_ILi1EjENS0_6memory15LoadWithoutCastENSG_16StoreWithoutCastEEEviT_T0_T2_T3_T4_T5_)
        /*1c34*/ 	.word	0x00000000


	//----- nvinfo : EIATTR_MIN_STACK_SIZE
	.align		4
.L_1252:
        /*1c38*/ 	.byte	0x04, 0x12
        /*1c3a*/ 	.short	(.L_1254 - .L_1253)
	.align		4
.L_1253:
        /*1c3c*/ 	.word	index@(_ZN2at6native29vectorized_elementwise_kernelILi2EZNS0_43_GLOBAL__N__7cc8d1ed_10_Dropout_cu_0e96ed3819masked_scale_kernelIhffEEvRNS_6TensorERKS4_S7_T1_EUlfhE_St5arrayIPcLm3EEEEviT0_S8_)
        /*1c40*/ 	.word	0x00000000


	//----- nvinfo : EIATTR_MIN_STACK_SIZE
	.align		4
.L_1254:
        /*1c44*/ 	.byte	0x04, 0x12
        /*1c46*/ 	.short	(.L_1256 - .L_1255)
	.align		4
.L_1255:
        /*1c48*/ 	.word	index@(_ZN2at6native29vectorized_elementwise_kernelILi4EZNS0_43_GLOBAL__N__7cc8d1ed_10_Dropout_cu_0e96ed3819masked_scale_kernelIhffEEvRNS_6TensorERKS4_S7_T1_EUlfhE_St5arrayIPcLm3EEEEviT0_S8_)
        /*1c4c*/ 	.word	0x00000000


	//----- nvinfo : EIATTR_MIN_STACK_SIZE
	.align		4
.L_1256:
        /*1c50*/ 	.byte	0x04, 0x12
        /*1c52*/ 	.short	(.L_1258 - .L_1257)
	.align		4
.L_1257:
        /*1c54*/ 	.word	index@(_ZN2at6native29vectorized_elementwise_kernelILi8EZNS0_43_GLOBAL__N__7cc8d1ed_10_Dropout_cu_0e96ed3819masked_scale_kernelIhffEEvRNS_6TensorERKS4_S7_T1_EUlfhE_St5arrayIPcLm3EEEEviT0_S8_)
        /*1c58*/ 	.word	0x00000000


	//----- nvinfo : EIATTR_MIN_STACK_SIZE
	.align		4
.L_1258:
        /*1c5c*/ 	.byte	0x04, 0x12
        /*1c5e*/ 	.short	(.L_1260 - .L_1259)
	.align		4
.L_1259:
        /*1c60*/ 	.word	index@(_ZN2at6native18elementwise_kernelILi128ELi4EZNS0_15gpu_kernel_implIZNS0_43_GLOBAL__N__7cc8d1ed_10_Dropout_cu_0e96ed3819masked_scale_kernelIhddEEvRNS_6TensorERKS5_S8_T1_EUldhE_EEvRNS_18TensorIteratorBaseERKT_EUliE_EEviS9_)
        /*1c64*/ 	.word	0x00000000


	//----- nvinfo : EIATTR_MIN_STACK_SIZE
	.align		4
.L_1260:
        /*1c68*/ 	.byte	0x04, 0x12
        /*1c6a*/ 	.short	(.L_1262 - .L_1261)
	.align		4
.L_1261:
        /*1c6c*/ 	.word	index@(_ZN2at6native27unrolled_elementwise_kernelIZNS0_43_GLOBAL__N__7cc8d1ed_10_Dropout_cu_0e96ed3819masked_scale_kernelIhddEEvRNS_6TensorERKS4_S7_T1_EUldhE_St5arrayIPcLm3EELi4E23TrivialOffsetCalculatorILi2EjESD_ILi1EjENS0_6memory12LoadWithCastILi2EEENSG_13StoreWithCastILi1EEEEEviT_T0_T2_T3_T4_T5_)
        /*1c70*/ 	.word	0x00000000


	//----- nvinfo : EIATTR_MIN_STACK_SIZE
	.align		4
.L_1262:
        /*1c74*/ 	.byte	0x04, 0x12
        /*1c76*/ 	.short	(.L_1264 - .L_1263)
	.align		4
.L_1263:
        /*1c78*/ 	.word	index@(_ZN2at6native18elementwise_kernelILi128ELi2EZNS0_22gpu_kernel_impl_nocastIZNS0_43_GLOBAL__N__7cc8d1ed_10_Dropout_cu_0e96ed3819masked_scale_kernelIhddEEvRNS_6TensorERKS5_S8_T1_EUldhE_EEvRNS_18TensorIteratorBaseERKT_EUliE_EEviS9_)
        /*1c7c*/ 	.word	0x00000000


	//----- nvinfo : EIATTR_MIN_STACK_SIZE
	.align		4
.L_1264:
        /*1c80*/ 	.byte	0x04, 0x12
        /*1c82*/ 	.short	(.L_1266 - .L_1265)
	.align		4
.L_1265:
        /*1c84*/ 	.word	index@(_ZN2at6native27unrolled_elementwise_kernelIZNS0_43_GLOBAL__N__7cc8d1ed_10_Dropout_cu_0e96ed3819masked_scale_kernelIhddEEvRNS_6TensorERKS4_S7_T1_EUldhE_St5arrayIPcLm3EELi4E23TrivialOffsetCalculatorILi2EjESD_ILi1EjENS0_6memory15LoadWithoutCastENSG_16StoreWithoutCastEEEviT_T0_T2_T3_T4_T5_)
        /*1c88*/ 	.word	0x00000000


	//----- nvinfo : EIATTR_MIN_STACK_SIZE
	.align		4
.L_1266:
        /*1c8c*/ 	.byte	0x04, 0x12
        /*1c8e*/ 	.short	(.L_1268 - .L_1267)
	.align		4
.L_1267:
        /*1c90*/ 	.word	index@(_ZN2at6native29vectorized_elementwise_kernelILi2EZNS0_43_GLOBAL__N__7cc8d1ed_10_Dropout_cu_0e96ed3819masked_scale_kernelIhddEEvRNS_6TensorERKS4_S7_T1_EUldhE_St5arrayIPcLm3EEEEviT0_S8_)
        /*1c94*/ 	.word	0x00000000


	//----- nvinfo : EIATTR_MIN_STACK_SIZE
	.align		4
.L_1268:
        /*1c98*/ 	.byte	0x04, 0x12
        /*1c9a*/ 	.short	(.L_1270 - .L_1269)
	.align		4
.L_1269:
        /*1c9c*/ 	.word	index@(_ZN2at6native29vectorized_elementwise_kernelILi4EZNS0_43_GLOBAL__N__7cc8d1ed_10_Dropout_cu_0e96ed3819masked_scale_kernelIhddEEvRNS_6TensorERKS4_S7_T1_EUldhE_St5arrayIPcLm3EEEEviT0_S8_)
        /*1ca0*/ 	.word	0x00000000


	//----- nvinfo : EIATTR_MIN_STACK_SIZE
	.align		4
.L_1270:
        /*1ca4*/ 	.byte	0x04, 0x12
        /*1ca6*/ 	.short	(.L_1272 - .L_1271)
	.align		4
.L_1271:
        /*1ca8*/ 	.word	index@(_ZN2at6native29vectorized_elementwise_kernelILi8EZNS0_43_GLOBAL__N__7cc8d1ed_10_Dropout_cu_0e96ed3819masked_scale_kernelIhddEEvRNS_6TensorERKS4_S7_T1_EUldhE_St5arrayIPcLm3EEEEviT0_S8_)
        /*1cac*/ 	.word	0x00000000


	//----- nvinfo : EIATTR_MIN_STACK_SIZE
	.align		4
.L_1272:
        /*1cb0*/ 	.byte	0x04, 0x12
        /*1cb2*/ 	.short	(.L_1274 - .L_1273)
	.align		4
.L_1273:
        /*1cb4*/ 	.word	index@(_ZN2at6native18elementwise_kernelILi128ELi4EZNS0_15gpu_kernel_implIZNS0_43_GLOBAL__N__7cc8d1ed_10_Dropout_cu_0e96ed3819masked_scale_kernelIbN3c108BFloat16EfEEvRNS_6TensorERKS7_SA_T1_EUlS6_bE_EEvRNS_18TensorIteratorBaseERKT_EUliE_EEviSB_)
        /*1cb8*/ 	.word	0x00000000


	//----- nvinfo : EIATTR_MIN_STACK_SIZE
	.align		4
.L_1274:
        /*1cbc*/ 	.byte	0x04, 0x12
        /*1cbe*/ 	.short	(.L_1276 - .L_1275)
	.align		4
.L_1275:
        /*1cc0*/ 	.word	index@(_ZN2at6native27unrolled_elementwise_kernelIZNS0_43_GLOBAL__N__7cc8d1ed_10_Dropout_cu_0e96ed3819masked_scale_kernelIbN3c108BFloat16EfEEvRNS_6TensorERKS6_S9_T1_EUlS5_bE_St5arrayIPcLm3EELi4E23TrivialOffsetCalculatorILi2EjESF_ILi1EjENS0_6memory12LoadWithCastILi2EEENSI_13StoreWithCastILi1EEEEEviT_T0_T2_T3_T4_T5_)
        /*1cc4*/ 	.word	0x00000000


	//----- nvinfo : EIATTR_MIN_STACK_SIZE
	.align		4
.L_1276:
        /*1cc8*/ 	.byte	0x04, 0x12
        /*1cca*/ 	.short	(.L_1278 - .L_1277)
	.align		4
.L_1277:
        /*1ccc*/ 	.word	index@(_ZN2at6native18elementwise_kernelILi128ELi4EZNS0_22gpu_kernel_impl_nocastIZNS0_43_GLOBAL__N__7cc8d1ed_10_Dropout_cu_0e96ed3819masked_scale_kernelIbN3c108BFloat16EfEEvRNS_6TensorERKS7_SA_T1_EUlS6_bE_EEvRNS_18TensorIteratorBaseERKT_EUliE_EEviSB_)
        /*1cd0*/ 	.word	0x00000000


	//----- nvinfo : EIATTR_MIN_STACK_SIZE
	.align		4
.L_1278:
        /*1cd4*/ 	.byte	0x04, 0x12
        /*1cd6*/ 	.short	(.L_1280 - .L_1279)
	.align		4
.L_1279:
        /*1cd8*/ 	.word	index@(_ZN2at6native27unrolled_elementwise_kernelIZNS0_43_GLOBAL__N__7cc8d1ed_10_Dropout_cu_0e96ed3819masked_scale_kernelIbN3c108BFloat16EfEEvRNS_6TensorERKS6_S9_T1_EUlS5_bE_St5arrayIPcLm3EELi4E23TrivialOffsetCalculatorILi2EjESF_ILi1EjENS0_6memory15LoadWithoutCastENSI_16StoreWithoutCastEEEviT_T0_T2_T3_T4_T5_)
        /*1cdc*/ 	.word	0x00000000


	//----- nvinfo : EIATTR_MIN_STACK_SIZE
	.align		4
.L_1280:
        /*1ce0*/ 	.byte	0x04, 0x12
        /*1ce2*/ 	.short	(.L_1282 - .L_1281)
	.align		4
.L_1281:
        /*1ce4*/ 	.word	index@(_ZN2at6native29vectorized_elementwise_kernelILi2EZNS0_43_GLOBAL__N__7cc8d1ed_10_Dropout_cu_0e96ed3819masked_scale_kernelIbN3c108BFloat16EfEEvRNS_6TensorERKS6_S9_T1_EUlS5_bE_St5arrayIPcLm3EEEEviT0_SA_)
        /*1ce8*/ 	.word	0x00000000


	//----- nvinfo : EIATTR_MIN_STACK_SIZE
	.align		4
.L_1282:
        /*1cec*/ 	.byte	0x04, 0x12
        /*1cee*/ 	.short	(.L_1284 - .L_1283)
	.align		4
.L_1283:
        /*1cf0*/ 	.word	index@(_ZN2at6native29vectorized_elementwise_kernelILi4EZNS0_43_GLOBAL__N__7cc8d1ed_10_Dropout_cu_0e96ed3819masked_scale_kernelIbN3c108BFloat16EfEEvRNS_6TensorERKS6_S9_T1_EUlS5_bE_St5arrayIPcLm3EEEEviT0_SA_)
        /*1cf4*/ 	.word	0x00000000


	//----- nvinfo : EIATTR_MIN_STACK_SIZE
	.align		4
.L_1284:
        /*1cf8*/ 	.byte	0x04, 0x12
        /*1cfa*/ 	.short	(.L_1286 - .L_1285)
	.align		4
.L_1285:
        /*1cfc*/ 	.word	index@(_ZN2at6native29vectorized_elementwise_kernelILi8EZNS0_43_GLOBAL__N__7cc8d1ed_10_Dropout_cu_0e96ed3819masked_scale_kernelIbN3c108BFloat16EfEEvRNS_6TensorERKS6_S9_T1_EUlS5_bE_St5arrayIPcLm3EEEEviT0_SA_)
        /*1d00*/ 	.word	0x00000000


	//----- nvinfo : EIATTR_MIN_STACK_SIZE
	.align		4
.L_1286:
        /*1d04*/ 	.byte	0x04, 0x12
        /*1d06*/ 	.short	(.L_1288 - .L_1287)
	.align		4
.L_1287:
        /*1d08*/ 	.word	index@(_ZN2at6native18elementwise_kernelILi128ELi4EZNS0_15gpu_kernel_implIZNS0_43_GLOBAL__N__7cc8d1ed_10_Dropout_cu_0e96ed3819masked_scale_kernelIbN3c104HalfEfEEvRNS_6TensorERKS7_SA_T1_EUlS6_bE_EEvRNS_18TensorIteratorBaseERKT_EUliE_EEviSB_)
        /*1d0c*/ 	.word	0x00000000


	//----- nvinfo : EIATTR_MIN_STACK_SIZE
	.align		4
.L_1288:
        /*1d10*/ 	.byte	0x04, 0x12
        /*1d12*/ 	.short	(.L_1290 - .L_1289)
	.align		4
.L_1289:
        /*1d14*/ 	.word	index@(_ZN2at6native27unrolled_elementwise_kernelIZNS0_43_GLOBAL__N__7cc8d1ed_10_Dropout_cu_0e96ed3819masked_scale_kernelIbN3c104HalfEfEEvRNS_6TensorERKS6_S9_T1_EUlS5_bE_St5arrayIPcLm3EELi4E23TrivialOffsetCalculatorILi2EjESF_ILi1EjENS0_6memory12LoadWithCastILi2EEENSI_13StoreWithCastILi1EEEEEviT_T0_T2_T3_T4_T5_)
        /*1d18*/ 	.word	0x00000000


	//----- nvinfo : EIATTR_MIN_STACK_SIZE
	.align		4
.L_1290:
        /*1d1c*/ 	.byte	0x04, 0x12
        /*1d1e*/ 	.short	(.L_1292 - .L_1291)
	.align		4
.L_1291:
        /*1d20*/ 	.word	index@(_ZN2at6native18elementwise_kernelILi128ELi4EZNS0_22gpu_kernel_impl_nocastIZNS0_43_GLOBAL__N__7cc8d1ed_10_Dropout_cu_0e96ed3819masked_scale_kernelIbN3c104HalfEfEEvRNS_6TensorERKS7_SA_T1_EUlS6_bE_EEvRNS_18TensorIteratorBaseERKT_EUliE_EEviSB_)
        /*1d24*/ 	.word	0x00000000


	//----- nvinfo : EIATTR_MIN_STACK_SIZE
	.align		4
.L_1292:
        /*1d28*/ 	.byte	0x04, 0x12
        /*1d2a*/ 	.short	(.L_1294 - .L_1293)
	.align		4
.L_1293:
        /*1d2c*/ 	.word	index@(_ZN2at6native27unrolled_elementwise_kernelIZNS0_43_GLOBAL__N__7cc8d1ed_10_Dropout_cu_0e96ed3819masked_scale_kernelIbN3c104HalfEfEEvRNS_6TensorERKS6_S9_T1_EUlS5_bE_St5arrayIPcLm3EELi4E23TrivialOffsetCalculatorILi2EjESF_ILi1EjENS0_6memory15LoadWithoutCastENSI_16StoreWithoutCastEEEviT_T0_T2_T3_T4_T5_)
        /*1d30*/ 	.word	0x00000000


	//----- nvinfo : EIATTR_MIN_STACK_SIZE
	.align		4
.L_1294:
        /*1d34*/ 	.byte	0x04, 0x12
        /*1d36*/ 	.short	(.L_1296 - .L_1295)
	.align		4
.L_1295:
        /*1d38*/ 	.word	index@(_ZN2at6native29vectorized_elementwise_kernelILi2EZNS0_43_GLOBAL__N__7cc8d1ed_10_Dropout_cu_0e96ed3819masked_scale_kernelIbN3c104HalfEfEEvRNS_6TensorERKS6_S9_T1_EUlS5_bE_St5arrayIPcLm3EEEEviT0_SA_)
        /*1d3c*/ 	.word	0x00000000


	//----- nvinfo : EIATTR_MIN_STACK_SIZE
	.align		4
.L_1296:
        /*1d40*/ 	.byte	0x04, 0x12
        /*1d42*/ 	.short	(.L_1298 - .L_1297)
	.align		4
.L_1297:
        /*1d44*/ 	.word	index@(_ZN2at6native29vectorized_elementwise_kernelILi4EZNS0_43_GLOBAL__N__7cc8d1ed_10_Dropout_cu_0e96ed3819masked_scale_kernelIbN3c104HalfEfEEvRNS_6TensorERKS6_S9_T1_EUlS5_bE_St5arrayIPcLm3EEEEviT0_SA_)
        /*1d48*/ 	.word	0x00000000


	//----- nvinfo : EIATTR_MIN_STACK_SIZE
	.align		4
.L_1298:
        /*1d4c*/ 	.byte	0x04, 0x12
        /*1d4e*/ 	.short	(.L_1300 - .L_1299)
	.align		4
.L_1299:
        /*1d50*/ 	.word	index@(_ZN2at6native29vectorized_elementwise_kernelILi8EZNS0_43_GLOBAL__N__7cc8d1ed_10_Dropout_cu_0e96ed3819masked_scale_kernelIbN3c104HalfEfEEvRNS_6TensorERKS6_S9_T1_EUlS5_bE_St5arrayIPcLm3EEEEviT0_SA_)
        /*1d54*/ 	.word	0x00000000


	//----- nvinfo : EIATTR_MIN_STACK_SIZE
	.align		4
.L_1300:
        /*1d58*/ 	.byte	0x04, 0x12
        /*1d5a*/ 	.short	(.L_1302 - .L_1301)
	.align		4
.L_1301:
        /*1d5c*/ 	.word	index@(_ZN2at6native18elementwise_kernelILi128ELi4EZNS0_15gpu_kernel_implIZNS0_43_GLOBAL__N__7cc8d1ed_10_Dropout_cu_0e96ed3819masked_scale_kernelIbffEEvRNS_6TensorERKS5_S8_T1_EUlfbE_EEvRNS_18TensorIteratorBaseERKT_EUliE_EEviS9_)
        /*1d60*/ 	.word	0x00000000


	//----- nvinfo : EIATTR_MIN_STACK_SIZE
	.align		4
.L_1302:
        /*1d64*/ 	.byte	0x04, 0x12
        /*1d66*/ 	.short	(.L_1304 - .L_1303)
	.align		4
.L_1303:
        /*1d68*/ 	.word	index@(_ZN2at6native27unrolled_elementwise_kernelIZNS0_43_GLOBAL__N__7cc8d1ed_10_Dropout_cu_0e96ed3819masked_scale_kernelIbffEEvRNS_6TensorERKS4_S7_T1_EUlfbE_St5arrayIPcLm3EELi4E23TrivialOffsetCalculatorILi2EjESD_ILi1EjENS0_6memory12LoadWithCastILi2EEENSG_13StoreWithCastILi1EEEEEviT_T0_T2_T3_T4_T5_)
        /*1d6c*/ 	.word	0x00000000


	//----- nvinfo : EIATTR_MIN_STACK_SIZE
	.align		4
.L_1304:
        /*1d70*/ 	.byte	0x04, 0x12
        /*1d72*/ 	.short	(.L_1306 - .L_1305)
	.align		4
.L_1305:
        /*1d74*/ 	.word	index@(_ZN2at6native18elementwise_kernelILi128ELi2EZNS0_22gpu_kernel_impl_nocastIZNS0_43_GLOBAL__N__7cc8d1ed_10_Dropout_cu_0e96ed3819masked_scale_kernelIbffEEvRNS_6TensorERKS5_S8_T1_EUlfbE_EEvRNS_18TensorIteratorBaseERKT_EUliE_EEviS9_)
        /*1d78*/ 	.word	0x00000000


	//----- nvinfo : EIATTR_MIN_STACK_SIZE
	.align		4
.L_1306:
        /*1d7c*/ 	.byte	0x04, 0x12
        /*1d7e*/ 	.short	(.L_1308 - .L_1307)
	.align		4
.L_1307:
        /*1d80*/ 	.word	index@(_ZN2at6native27unrolled_elementwise_kernelIZNS0_43_GLOBAL__N__7cc8d1ed_10_Dropout_cu_0e96ed3819masked_scale_kernelIbffEEvRNS_6TensorERKS4_S7_T1_EUlfbE_St5arrayIPcLm3EELi4E23TrivialOffsetCalculatorILi2EjESD_ILi1EjENS0_6memory15LoadWithoutCastENSG_16StoreWithoutCastEEEviT_T0_T2_T3_T4_T5_)
        /*1d84*/ 	.word	0x00000000


	//----- nvinfo : EIATTR_MIN_STACK_SIZE
	.align		4
.L_1308:
        /*1d88*/ 	.byte	0x04, 0x12
        /*1d8a*/ 	.short	(.L_1310 - .L_1309)
	.align		4
.L_1309:
        /*1d8c*/ 	.word	index@(_ZN2at6native29vectorized_elementwise_kernelILi2EZNS0_43_GLOBAL__N__7cc8d1ed_10_Dropout_cu_0e96ed3819masked_scale_kernelIbffEEvRNS_6TensorERKS4_S7_T1_EUlfbE_St5arrayIPcLm3EEEEviT0_S8_)
        /*1d90*/ 	.word	0x00000000


	//----- nvinfo : EIATTR_MIN_STACK_SIZE
	.align		4
.L_1310:
        /*1d94*/ 	.byte	0x04, 0x12
        /*1d96*/ 	.short	(.L_1312 - .L_1311)
	.align		4
.L_1311:
        /*1d98*/ 	.word	index@(_ZN2at6native29vectorized_elementwise_kernelILi4EZNS0_43_GLOBAL__N__7cc8d1ed_10_Dropout_cu_0e96ed3819masked_scale_kernelIbffEEvRNS_6TensorERKS4_S7_T1_EUlfbE_St5arrayIPcLm3EEEEviT0_S8_)
        /*1d9c*/ 	.word	0x00000000


	//----- nvinfo : EIATTR_MIN_STACK_SIZE
	.align		4
.L_1312:
        /*1da0*/ 	.byte	0x04, 0x12
        /*1da2*/ 	.short	(.L_1314 - .L_1313)
	.align		4
.L_1313:
        /*1da4*/ 	.word	index@(_ZN2at6native29vectorized_elementwise_kernelILi8EZNS0_43_GLOBAL__N__7cc8d1ed_10_Dropout_cu_0e96ed3819masked_scale_kernelIbffEEvRNS_6TensorERKS4_S7_T1_EUlfbE_St5arrayIPcLm3EEEEviT0_S8_)
        /*1da8*/ 	.word	0x00000000


	//----- nvinfo : EIATTR_MIN_STACK_SIZE
	.align		4
.L_1314:
        /*1dac*/ 	.byte	0x04, 0x12
        /*1dae*/ 	.short	(.L_1316 - .L_1315)
	.align		4
.L_1315:
        /*1db0*/ 	.word	index@(_ZN2at6native18elementwise_kernelILi128ELi4EZNS0_15gpu_kernel_implIZNS0_43_GLOBAL__N__7cc8d1ed_10_Dropout_cu_0e96ed3819masked_scale_kernelIbddEEvRNS_6TensorERKS5_S8_T1_EUldbE_EEvRNS_18TensorIteratorBaseERKT_EUliE_EEviS9_)
        /*1db4*/ 	.word	0x00000000


	//----- nvinfo : EIATTR_MIN_STACK_SIZE
	.align		4
.L_1316:
        /*1db8*/ 	.byte	0x04, 0x12
        /*1dba*/ 	.short	(.L_1318 - .L_1317)
	.align		4
.L_1317:
        /*1dbc*/ 	.word	index@(_ZN2at6native27unrolled_elementwise_kernelIZNS0_43_GLOBAL__N__7cc8d1ed_10_Dropout_cu_0e96ed3819masked_scale_kernelIbddEEvRNS_6TensorERKS4_S7_T1_EUldbE_St5arrayIPcLm3EELi4E23TrivialOffsetCalculatorILi2EjESD_ILi1EjENS0_6memory12LoadWithCastILi2EEENSG_13StoreWithCastILi1EEEEEviT_T0_T2_T3_T4_T5_)
        /*1dc0*/ 	.word	0x00000000


	//----- nvinfo : EIATTR_MIN_STACK_SIZE
	.align		4
.L_1318:
        /*1dc4*/ 	.byte	0x04, 0x12
        /*1dc6*/ 	.short	(.L_1320 - .L_1319)
	.align		4
.L_1319:
        /*1dc8*/ 	.word	index@(_ZN2at6native18elementwise_kernelILi128ELi2EZNS0_22gpu_kernel_impl_nocastIZNS0_43_GLOBAL__N__7cc8d1ed_10_Dropout_cu_0e96ed3819masked_scale_kernelIbddEEvRNS_6TensorERKS5_S8_T1_EUldbE_EEvRNS_18TensorIteratorBaseERKT_EUliE_EEviS9_)
        /*1dcc*/ 	.word	0x00000000


	//----- nvinfo : EIATTR_MIN_STACK_SIZE
	.align		4
.L_1320:
        /*1dd0*/ 	.byte	0x04, 0x12
        /*1dd2*/ 	.short	(.L_1322 - .L_1321)
	.align		4
.L_1321:
        /*1dd4*/ 	.word	index@(_ZN2at6native27unrolled_elementwise_kernelIZNS0_43_GLOBAL__N__7cc8d1ed_10_Dropout_cu_0e96ed3819masked_scale_kernelIbddEEvRNS_6TensorERKS4_S7_T1_EUldbE_St5arrayIPcLm3EELi4E23TrivialOffsetCalculatorILi2EjESD_ILi1EjENS0_6memory15LoadWithoutCastENSG_16StoreWithoutCastEEEviT_T0_T2_T3_T4_T5_)
        /*1dd8*/ 	.word	0x00000000


	//----- nvinfo : EIATTR_MIN_STACK_SIZE
	.align		4
.L_1322:
        /*1ddc*/ 	.byte	0x04, 0x12
        /*1dde*/ 	.short	(.L_1324 - .L_1323)
	.align		4
.L_1323:
        /*1de0*/ 	.word	index@(_ZN2at6native29vectorized_elementwise_kernelILi2EZNS0_43_GLOBAL__N__7cc8d1ed_10_Dropout_cu_0e96ed3819masked_scale_kernelIbddEEvRNS_6TensorERKS4_S7_T1_EUldbE_St5arrayIPcLm3EEEEviT0_S8_)
        /*1de4*/ 	.word	0x00000000


	//----- nvinfo : EIATTR_MIN_STACK_SIZE
	.align		4
.L_1324:
        /*1de8*/ 	.byte	0x04, 0x12
        /*1dea*/ 	.short	(.L_1326 - .L_1325)
	.align		4
.L_1325:
        /*1dec*/ 	.word	index@(_ZN2at6native29vectorized_elementwise_kernelILi4EZNS0_43_GLOBAL__N__7cc8d1ed_10_Dropout_cu_0e96ed3819masked_scale_kernelIbddEEvRNS_6TensorERKS4_S7_T1_EUldbE_St5arrayIPcLm3EEEEviT0_S8_)
        /*1df0*/ 	.word	0x00000000


	//----- nvinfo : EIATTR_MIN_STACK_SIZE
	.align		4
.L_1326:
        /*1df4*/ 	.byte	0x04, 0x12
        /*1df6*/ 	.short	(.L_1328 - .L_1327)
	.align		4
.L_1327:
        /*1df8*/ 	.word	index@(_ZN2at6native29vectorized_elementwise_kernelILi8EZNS0_43_GLOBAL__N__7cc8d1ed_10_Dropout_cu_0e96ed3819masked_scale_kernelIbddEEvRNS_6TensorERKS4_S7_T1_EUldbE_St5arrayIPcLm3EEEEviT0_S8_)
        /*1dfc*/ 	.word	0x00000000
.L_1328:


//--------------------- .nv.info._ZN2at6native43_GLOBAL__N__7cc8d1ed_10_Dropout_cu_0e96ed3820fused_dropout_kernelIN3c108BFloat16EfmLin1ELin1EhEEvNS_4cuda6detail10TensorInfoIKT_T1_EENS7_IS8_SA_EENS7_IT4_SA_EESA_T0_NS_15PhiloxCudaStateE --------------------------
	.section	.nv.info._ZN2at6native43_GLOBAL__N__7cc8d1ed_10_Dropout_cu_0e96ed3820fused_dropout_kernelIN3c108BFloat16EfmLin1ELin1EhEEvNS_4cuda6detail10TensorInfoIKT_T1_EENS7_IS8_SA_EENS7_IT4_SA_EESA_T0_NS_15PhiloxCudaStateE,"",@"SHT_CUDA_INFO"
	.sectionflags	@""
	.align	4


	//----- nvinfo : EIATTR_CUDA_API_VERSION
	.align		4
        /*0000*/ 	.byte	0x04, 0x37
        /*0002*/ 	.short	(.L_1330 - .L_1329)
.L_1329:
        /*0004*/ 	.word	0x00000082


	//----- nvinfo : EIATTR_SW2861232_WAR
	.align		4
.L_1330:
        /*0008*/ 	.byte	0x01, 0x35
	.zero		2


	//----- nvinfo : EIATTR_PARAM_CBANK
	.align		4
        /*000c*/ 	.byte	0x04, 0x0a
        /*000e*/ 	.short	(.L_1332 - .L_1331)
	.align		4
.L_1331:
        /*0010*/ 	.word	index@(.nv.constant0._ZN2at6native43_GLOBAL__N__7cc8d1ed_10_Dropout_cu_0e96ed3820fused_dropout_kernelIN3c108BFloat16EfmLin1ELin1EhEEvNS_4cuda6detail10TensorInfoIKT_T1_EENS7_IS8_SA_EENS7_IT4_SA_EESA_T0_NS_15PhiloxCudaStateE)
        /*0014*/ 	.short	0x0160
        /*0016*/ 	.short	0x0508


	//----- nvinfo : EIATTR_CBANK_PARAM_SIZE
	.align		4
.L_1332:
        /*0018*/ 	.byte	0x03, 0x19
        /*001a*/ 	.short	0x0508


	//----- nvinfo : EIATTR_KPARAM_INFO
	.align		4
        /*001c*/ 	.byte	0x04, 0x17
        /*001e*/ 	.short	(.L_1334 - .L_1333)
.L_1333:
        /*0020*/ 	.word	0x00000000
        /*0024*/ 	.short	0x0005
        /*0026*/ 	.short	0x04f0
        /*0028*/ 	.byte	0x00, 0xf0, 0x61, 0x00


	//----- nvinfo : EIATTR_KPARAM_INFO
	.align		4
.L_1334:
        /*002c*/ 	.byte	0x04, 0x17
        /*002e*/ 	.short	(.L_1336 - .L_1335)
.L_1335:
        /*0030*/ 	.word	0x00000000
        /*0034*/ 	.short	0x0004
        /*0036*/ 	.short	0x04e8
        /*0038*/ 	.byte	0x00, 0xf0, 0x11, 0x00


	//----- nvinfo : EIATTR_KPARAM_INFO
	.align		4
.L_1336:
        /*003c*/ 	.byte	0x04, 0x17
        /*003e*/ 	.short	(.L_1338 - .L_1337)
.L_1337:
        /*0040*/ 	.word	0x00000000
        /*0044*/ 	.short	0x0003
        /*0046*/ 	.short	0x04e0
        /*0048*/ 	.byte	0x00, 0xf0, 0x21, 0x00


	//----- nvinfo : EIATTR_KPARAM_INFO
	.align		4
.L_1338:
        /*004c*/ 	.byte	0x04, 0x17
        /*004e*/ 	.short	(.L_1340 - .L_1339)
.L_1339:
        /*0050*/ 	.word	0x00000000
        /*0054*/ 	.short	0x0002
        /*0056*/ 	.short	0x0340
        /*0058*/ 	.byte	0x00, 0xf0, 0x81, 0x06


	//----- nvinfo : EIATTR_KPARAM_INFO
	.align		4
.L_1340:
        /*005c*/ 	.byte	0x04, 0x17
        /*005e*/ 	.short	(.L_1342 - .L_1341)
.L_1341:
        /*0060*/ 	.word	0x00000000
        /*0064*/ 	.short	0x0001
        /*0066*/ 	.short	0x01a0
        /*0068*/ 	.byte	0x00, 0xf0, 0x81, 0x06


	//----- nvinfo : EIATTR_KPARAM_INFO
	.align		4
.L_1342:
        /*006c*/ 	.byte	0x04, 0x17
        /*006e*/ 	.short	(.L_1344 - .L_1343)
.L_1343:
        /*0070*/ 	.word	0x00000000
        /*0074*/ 	.short	0x0000
        /*0076*/ 	.short	0x0000
        /*0078*/ 	.byte	0x00, 0xf0, 0x81, 0x06


	//----- nvinfo : EIATTR_MAXREG_COUNT
	.align		4
.L_1344:
        /*007c*/ 	.byte	0x03, 0x1b
        /*007e*/ 	.short	0x0040


	//----- nvinfo : EIATTR_NUM_BARRIERS
	.align		4
        /*0080*/ 	.byte	0x02, 0x4c
        /*0082*/ 	.byte	0x01
	.zero		1


	//----- nvinfo : EIATTR_MERCURY_ISA_VERSION
	.align		4
        /*0084*/ 	.byte	0x03, 0x5f
        /*0086*/ 	.short	0x0000


	//----- nvinfo : EIATTR_EXIT_INSTR_OFFSETS
	.align		4
        /*0088*/ 	.byte	0x04, 0x1c
        /*008a*/ 	.short	(.L_1346 - .L_1345)


	//   ....[0]....
.L_1345:
        /*008c*/ 	.word	0x00000a70


	//   ....[1]....
        /*0090*/ 	.word	0x0000da30


	//----- nvinfo : EIATTR_MAX_THREADS
	.align		4
.L_1346:
        /*0094*/ 	.byte	0x04, 0x05
        /*0096*/ 	.short	(.L_1348 - .L_1347)
.L_1347:
        /*0098*/ 	.word	0x00000100
        /*009c*/ 	.word	0x00000001
        /*00a0*/ 	.word	0x00000001


	//----- nvinfo : EIATTR_CRS_STACK_SIZE
	.align		4
.L_1348:
        /*00a4*/ 	.byte	0x04, 0x1e
        /*00a6*/ 	.short	(.L_1350 - .L_1349)
.L_1349:
        /*00a8*/ 	.word	0x00000000
.L_1350:


//--------------------- .nv.info._ZN2at6native43_GLOBAL__N__7cc8d1ed_10_Dropout_cu_0e96ed3820fused_dropout_kernelIN3c108BFloat16EfmLin1ELi1EhEEvNS_4cuda6detail10TensorInfoIKT_T1_EENS7_IS8_SA_EENS7_IT4_SA_EESA_T0_NS_15PhiloxCudaStateE --------------------------
	.section	.nv.info._ZN2at6native43_GLOBAL__N__7cc8d1ed_10_Dropout_cu_0e96ed3820fused_dropout_kernelIN3c108BFloat16EfmLin1ELi1EhEEvNS_4cuda6detail10TensorInfoIKT_T1_EENS7_IS8_SA_EENS7_IT4_SA_EESA_T0_NS_15PhiloxCudaStateE,"",@"SHT_CUDA_INFO"
	.sectionflags	@""
	.align	4


	//----- nvinfo : EIATTR_CUDA_API_VERSION
	.align		4
        /*0000*/ 	.byte	0x04, 0x37
        /*0002*/ 	.short	(.L_1352 - .L_1351)
.L_1351:
        /*0004*/ 	.word	0x00000082


	//----- nvinfo : EIATTR_SW2861232_WAR
	.align		4
.L_1352:
        /*0008*/ 	.byte	0x01, 0x35
	.zero		2


	//----- nvinfo : EIATTR_PARAM_CBANK
	.align		4
        /*000c*/ 	.byte	0x04, 0x0a
        /*000e*/ 	.short	(.L_1354 - .L_1353)
	.align		4
.L_1353:
        /*0010*/ 	.word	index@(.nv.constant0._ZN2at6native43_GLOBAL__N__7cc8d1ed_10_Dropout_cu_0e96ed3820fused_dropout_kernelIN3c108BFloat16EfmLin1ELi1EhEEvNS_4cuda6detail10TensorInfoIKT_T1_EENS7_IS8_SA_EENS7_IT4_SA_EESA_T0_NS_15PhiloxCudaStateE)
        /*0014*/ 	.short	0x0160
        /*0016*/ 	.short	0x0508


	//----- nvinfo : EIATTR_CBANK_PARAM_SIZE
	.align		4
.L_1354:
        /*0018*/ 	.byte	0x03, 0x19
        /*001a*/ 	.short	0x0508


	//----- nvinfo : EIATTR_KPARAM_INFO
	.align		4
        /*001c*/ 	.byte	0x04, 0x17
        /*001e*/ 	.short	(.L_1356 - .L_1355)
.L_1355:
        /*0020*/ 	.word	0x00000000
        /*0024*/ 	.short	0x0005
        /*0026*/ 	.short	0x04f0
        /*0028*/ 	.byte	0x00, 0xf0, 0x61, 0x00


	//----- nvinfo : EIATTR_KPARAM_INFO
	.align		4
.L_1356:
        /*002c*/ 	.byte	0x04, 0x17
        /*002e*/ 	.short	(.L_1358 - .L_1357)
.L_1357:
        /*0030*/ 	.word	0x00000000
        /*0034*/ 	.short	0x0004
        /*0036*/ 	.short	0x04e8
        /*0038*/ 	.byte	0x00, 0xf0, 0x11, 0x00


	//----- nvinfo : EIATTR_KPARAM_INFO
	.align		4
.L_1358:
        /*003c*/ 	.byte	0x04, 0x17
        /*003e*/ 	.short	(.L_1360 - .L_1359)
.L_1359:
        /*0040*/ 	.word	0x00000000
        /*0044*/ 	.short	0x0003
        /*0046*/ 	.short	0x04e0
        /*0048*/ 	.byte	0x00, 0xf0, 0x21, 0x00


	//----- nvinfo : EIATTR_KPARAM_INFO
	.align		4
.L_1360:
        /*004c*/ 	.byte	0x04, 0x17
        /*004e*/ 	.short	(.L_1362 - .L_1361)
.L_1361:
        /*0050*/ 	.word	0x00000000
        /*0054*/ 	.short	0x0002
        /*0056*/ 	.short	0x0340
        /*0058*/ 	.byte	0x00, 0xf0, 0x81, 0x06


	//----- nvinfo : EIATTR_KPARAM_INFO
	.align		4
.L_1362:
        /*005c*/ 	.byte	0x04, 0x17
        /*005e*/ 	.short	(.L_1364 - .L_1363)
.L_1363:
        /*0060*/ 	.word	0x00000000
        /*0064*/ 	.short	0x0001
        /*0066*/ 	.short	0x01a0
        /*0068*/ 	.byte	0x00, 0xf0, 0x81, 0x06


	//----- nvinfo : EIATTR_KPARAM_INFO
	.align		4
.L_1364:
        /*006c*/ 	.byte	0x04, 0x17
        /*006e*/ 	.short	(.L_1366 - .L_1365)
.L_1365:
        /*0070*/ 	.word	0x00000000
        /*0074*/ 	.short	0x0000
        /*0076*/ 	.short	0x0000
        /*0078*/ 	.byte	0x00, 0xf0, 0x81, 0x06


	//----- nvinfo : EIATTR_MAXREG_COUNT
	.align		4
.L_1366:
        /*007c*/ 	.byte	0x03, 0x1b
        /*007e*/ 	.short	0x0040


	//----- nvinfo : EIATTR_NUM_BARRIERS
	.align		4
        /*0080*/ 	.byte	0x02, 0x4c
        /*0082*/ 	.byte	0x01
	.zero		1


	//----- nvinfo : EIATTR_MERCURY_ISA_VERSION
	.align		4
        /*0084*/ 	.byte	0x03, 0x5f
        /*0086*/ 	.short	0x0000


	//----- nvinfo : EIATTR_EXIT_INSTR_OFFSETS
	.align		4
        /*0088*/ 	.byte	0x04, 0x1c
        /*008a*/ 	.short	(.L_1368 - .L_1367)


	//   ....[0]....
.L_1367:
        /*008c*/ 	.word	0x00000a60


	//   ....[1]....
        /*0090*/ 	.word	0x00007d00


	//----- nvinfo : EIATTR_MAX_THREADS
	.align		4
.L_1368:
        /*0094*/ 	.byte	0x04, 0x05
        /*0096*/ 	.short	(.L_1370 - .L_1369)
.L_1369:
        /*0098*/ 	.word	0x00000100
        /*009c*/ 	.word	0x00000001
        /*00a0*/ 	.word	0x00000001


	//----- nvinfo : EIATTR_CRS_STACK_SIZE
	.align		4
.L_1370:
        /*00a4*/ 	.byte	0x04, 0x1e
        /*00a6*/ 	.short	(.L_1372 - .L_1371)
.L_1371:
        /*00a8*/ 	.word	0x00000000
.L_1372:


//--------------------- .nv.info._ZN2at6native43_GLOBAL__N__7cc8d1ed_10_Dropout_cu_0e96ed3820fused_dropout_kernelIN3c108BFloat16EfmLi1ELi1EhEEvNS_4cuda6detail10TensorInfoIKT_T1_EENS7_IS8_SA_EENS7_IT4_SA_EESA_T0_NS_15PhiloxCudaStateE --------------------------
	.section	.nv.info._ZN2at6native43_GLOBAL__N__7cc8d1ed_10_Dropout_cu_0e96ed3820fused_dropout_kernelIN3c108BFloat16EfmLi1ELi1EhEEvNS_4cuda6detail10TensorInfoIKT_T1_EENS7_IS8_SA_EENS7_IT4_SA_EESA_T0_NS_15PhiloxCudaStateE,"",@"SHT_CUDA_INFO"
	.sectionflags	@""
	.align	4


	//----- nvinfo : EIATTR_CUDA_API_VERSION
	.align		4
        /*0000*/ 	.byte	0x04, 0x37
        /*0002*/ 	.short	(.L_1374 - .L_1373)
.L_1373:
        /*0004*/ 	.word	0x00000082


	//----- nvinfo : EIATTR_SW2861232_WAR
	.align		4
.L_1374:
        /*0008*/ 	.byte	0x01, 0x35
	.zero		2


	//----- nvinfo : EIATTR_PARAM_CBANK
	.align		4
        /*000c*/ 	.byte	0x04, 0x0a
        /*000e*/ 	.short	(.L_1376 - .L_1375)
	.align		4
.L_1375:
        /*0010*/ 	.word	index@(.nv.constant0._ZN2at6native43_GLOBAL__N__7cc8d1ed_10_Dropout_cu_0e96ed3820fused_dropout_kernelIN3c108BFloat16EfmLi1ELi1EhEEvNS_4cuda6detail10TensorInfoIKT_T1_EENS7_IS8_SA_EENS7_IT4_SA_EESA_T0_NS_15PhiloxCudaStateE)
        /*0014*/ 	.short	0x0160
        /*0016*/ 	.short	0x0508


	//----- nvinfo : EIATTR_CBANK_PARAM_SIZE
	.align		4
.L_1376:
        /*0018*/ 	.byte	0x03, 0x19
        /*001a*/ 	.short	0x0508


	//----- nvinfo : EIATTR_KPARAM_INFO
	.align		4
        /*001c*/ 	.byte	0x04, 0x17
        /*001e*/ 	.short	(.L_1378 - .L_1377)
.L_1377:
        /*0020*/ 	.word	0x00000000
        /*0024*/ 	.short	0x0005
        /*0026*/ 	.short	0x04f0
        /*0028*/ 	.byte	0x00, 0xf0, 0x61, 0x00


	//----- nvinfo : EIATTR_KPARAM_INFO
	.align		4
.L_1378:
        /*002c*/ 	.byte	0x04, 0x17
        /*002e*/ 	.short	(.L_1380 - .L_1379)
.L_1379:
        /*0030*/ 	.word	0x00000000
        /*0034*/ 	.short	0x0004
        /*0036*/ 	.short	0x04e8
        /*0038*/ 	.byte	0x00, 0xf0, 0x11, 0x00


	//----- nvinfo : EIATTR_KPARAM_INFO
	.align		4
.L_1380:
        /*003c*/ 	.byte	0x04, 0x17
        /*003e*/ 	.short	(.L_1382 - .L_1381)
.L_1381:
        /*0040*/ 	.word	0x00000000
        /*0044*/ 	.short	0x0003
        /*0046*/ 	.short	0x04e0
        /*0048*/ 	.byte	0x00, 0xf0, 0x21, 0x00


	//----- nvinfo : EIATTR_KPARAM_INFO
	.align		4
.L_1382:
        /*004c*/ 	.byte	0x04, 0x17
        /*004e*/ 	.short	(.L_1384 - .L_1383)
.L_1383:
        /*0050*/ 	.word	0x00000000
        /*0054*/ 	.short	0x0002
        /*0056*/ 	.short	0x0340
        /*0058*/ 	.byte	0x00, 0xf0, 0x81, 0x06


	//----- nvinfo : EIATTR_KPARAM_INFO
	.align		4
.L_1384:
        /*005c*/ 	.byte	0x04, 0x17
        /*005e*/ 	.short	(.L_1386 - .L_1385)
.L_1385:
        /*0060*/ 	.word	0x00000000
        /*0064*/ 	.short	0x0001
        /*0066*/ 	.short	0x01a0
        /*0068*/ 	.byte	0x00, 0xf0, 0x81, 0x06


	//----- nvinfo : EIATTR_KPARAM_INFO
	.align		4
.L_1386:
        /*006c*/ 	.byte	0x04, 0x17
        /*006e*/ 	.short	(.L_1388 - .L_1387)
.L_1387:
        /*0070*/ 	.word	0x00000000
        /*0074*/ 	.short	0x0000
        /*0076*/ 	.short	0x0000
        /*0078*/ 	.byte	0x00, 0xf0, 0x81, 0x06


	//----- nvinfo : EIATTR_MAXREG_COUNT
	.align		4
.L_1388:
        /*007c*/ 	.byte	0x03, 0x1b
        /*007e*/ 	.short	0x0040


	//----- nvinfo : EIATTR_NUM_BARRIERS
	.align		4
        /*0080*/ 	.byte	0x02, 0x4c
        /*0082*/ 	.byte	0x01
	.zero		1


	//----- nvinfo : EIATTR_MERCURY_ISA_VERSION
	.align		4
        /*0084*/ 	.byte	0x03, 0x5f
        /*0086*/ 	.short	0x0000


	//----- nvinfo : EIATTR_EXIT_INSTR_OFFSETS
	.align		4
        /*0088*/ 	.byte	0x04, 0x1c
        /*008a*/ 	.short	(.L_1390 - .L_1389)


	//   ....[0]....
.L_1389:
        /*008c*/ 	.word	0x00000920


	//   ....[1]....
        /*0090*/ 	.word	0x000017b0


	//----- nvinfo : EIATTR_MAX_THREADS
	.align		4
.L_1390:
        /*0094*/ 	.byte	0x04, 0x05
        /*0096*/ 	.short	(.L_1392 - .L_1391)
.L_1391:
        /*0098*/ 	.word	0x00000100
        /*009c*/ 	.word	0x00000001
        /*00a0*/ 	.word	0x00000001


	//----- nvinfo : EIATTR_CRS_STACK_SIZE
	.align		4
.L_1392:
        /*00a4*/ 	.byte	0x04, 0x1e
        /*00a6*/ 	.short	(.L_1394 - .L_1393)
.L_1393:
        /*00a8*/ 	.word	0x00000000
.L_1394:


//--------------------- .nv.info._ZN2at6native43_GLOBAL__N__7cc8d1ed_10_Dropout_cu_0e96ed3824fused_dropout_kernel_vecIN3c108BFloat16EfmLi1ELi2EhEEvNS_4cuda6detail10TensorInfoIKT_T1_EENS7_IS8_SA_EENS7_IT4_SA_EESA_T0_NS_15PhiloxCudaStateE --------------------------
	.section	.nv.info._ZN2at6native43_GLOBAL__N__7cc8d1ed_10_Dropout_cu_0e96ed3824fused_dropout_kernel_vecIN3c108BFloat16EfmLi1ELi2EhEEvNS_4cuda6detail10TensorInfoIKT_T1_EENS7_IS8_SA_EENS7_IT4_SA_EESA_T0_NS_15PhiloxCudaStateE,"",@"SHT_CUDA_INFO"
	.sectionflags	@""
	.align	4


	//----- nvinfo : EIATTR_CUDA_API_VERSION
	.align		4
        /*0000*/ 	.byte	0x04, 0x37
        /*0002*/ 	.short	(.L_1396 - .L_1395)
.L_1395:
        /*0004*/ 	.word	0x00000082


	//----- nvinfo : EIATTR_SW2861232_WAR
	.align		4
.L_1396:
        /*0008*/ 	.byte	0x01, 0x35
	.zero		2


	//----- nvinfo : EIATTR_PARAM_CBANK
	.align		4
        /*000c*/ 	.byte	0x04, 0x0a
        /*000e*/ 	.short	(.L_1398 - .L_1397)
	.align		4
.L_1397:
        /*0010*/ 	.word	index@(.nv.constant0._ZN2at6native43_GLOBAL__N__7cc8d1ed_10_Dropout_cu_0e96ed3824fused_dropout_kernel_vecIN3c108BFloat16EfmLi1ELi2EhEEvNS_4cuda6detail10TensorInfoIKT_T1_EENS7_IS8_SA_EENS7_IT4_SA_EESA_T0_NS_15PhiloxCudaStateE)
        /*0014*/ 	.short	0x0160
        /*0016*/ 	.short	0x0508


	//----- nvinfo : EIATTR_CBANK_PARAM_SIZE
	.align		4
.L_1398:
        /*0018*/ 	.byte	0x03, 0x19
        /*001a*/ 	.short	0x0508


	//----- nvinfo : EIATTR_KPARAM_INFO
	.align		4
        /*001c*/ 	.byte	0x04, 0x17
        /*001e*/ 	.short	(.L_1400 - .L_1399)
.L_1399:
        /*0020*/ 	.word	0x00000000
        /*0024*/ 	.short	0x0005
        /*0026*/ 	.short	0x04f0
        /*0028*/ 	.byte	0x00, 0xf0, 0x61, 0x00


	//----- nvinfo : EIATTR_KPARAM_INFO
	.align		4
.L_1400:
        /*002c*/ 	.byte	0x04, 0x17
        /*002e*/ 	.short	(.L_1402 - .L_1401)
.L_1401:
        /*0030*/ 	.word	0x00000000
        /*0034*/ 	.short	0x0004
        /*0036*/ 	.short	0x04e8
        /*0038*/ 	.byte	0x00, 0xf0, 0x11, 0x00


	//----- nvinfo : EIATTR_KPARAM_INFO
	.align		4
.L_1402:
        /*003c*/ 	.byte	0x04, 0x17
        /*003e*/ 	.short	(.L_1404 - .L_1403)
.L_1403:
        /*0040*/ 	.word	0x00000000
        /*0044*/ 	.short	0x0003
        /*0046*/ 	.short	0x04e0
        /*0048*/ 	.byte	0x00, 0xf0, 0x21, 0x00


	//----- nvinfo : EIATTR_KPARAM_INFO
	.align		4
.L_1404:
        /*004c*/ 	.byte	0x04, 0x17
        /*004e*/ 	.short	(.L_1406 - .L_1405)
.L_1405:
        /*0050*/ 	.word	0x00000000
        /*0054*/ 	.short	0x0002
        /*0056*/ 	.short	0x0340
        /*0058*/ 	.byte	0x00, 0xf0, 0x81, 0x06


	//----- nvinfo : EIATTR_KPARAM_INFO
	.align		4
.L_1406:
        /*005c*/ 	.byte	0x04, 0x17
        /*005e*/ 	.short	(.L_1408 - .L_1407)
.L_1407:
        /*0060*/ 	.word	0x00000000
        /*0064*/ 	.short	0x0001
        /*0066*/ 	.short	0x01a0
        /*0068*/ 	.byte	0x00, 0xf0, 0x81, 0x06


	//----- nvinfo : EIATTR_KPARAM_INFO
	.align		4
.L_1408:
        /*006c*/ 	.byte	0x04, 0x17
        /*006e*/ 	.short	(.L_1410 - .L_1409)
.L_1409:
        /*0070*/ 	.word	0x00000000
        /*0074*/ 	.short	0x0000
        /*0076*/ 	.short	0x0000
        /*0078*/ 	.byte	0x00, 0xf0, 0x81, 0x06


	//----- nvinfo : EIATTR_MAXREG_COUNT
	.align		4
.L_1410:
        /*007c*/ 	.byte	0x03, 0x1b
        /*007e*/ 	.short	0x0040


	//----- nvinfo : EIATTR_NUM_BARRIERS
	.align		4
        /*0080*/ 	.byte	0x02, 0x4c
        /*0082*/ 	.byte	0x01
	.zero		1


	//----- nvinfo : EIATTR_MERCURY_ISA_VERSION
	.align		4
        /*0084*/ 	.byte	0x03, 0x5f
        /*0086*/ 	.short	0x0000


	//----- nvinfo : EIATTR_EXIT_INSTR_OFFSETS
	.align		4
        /*0088*/ 	.byte	0x04, 0x1c
        /*008a*/ 	.short	(.L_1412 - .L_1411)


	//   ....[0]....
.L_1411:
        /*008c*/ 	.word	0x00000250


	//   ....[1]....
        /*0090*/ 	.word	0x00000db0


	//----- nvinfo : EIATTR_MAX_THREADS
	.align		4
.L_1412:
        /*0094*/ 	.byte	0x04, 0x05
        /*0096*/ 	.short	(.L_1414 - .L_1413)
.L_1413:
        /*0098*/ 	.word	0x00000100
        /*009c*/ 	.word	0x00000001
        /*00a0*/ 	.word	0x00000001


	//----- nvinfo : EIATTR_CRS_STACK_SIZE
	.align		4
.L_1414:
        /*00a4*/ 	.byte	0x04, 0x1e
        /*00a6*/ 	.short	(.L_1416 - .L_1415)
.L_1415:
        /*00a8*/ 	.word	0x00000000
.L_1416:


//--------------------- .nv.info._ZN2at6native43_GLOBAL__N__7cc8d1ed_10_Dropout_cu_0e96ed3824fused_dropout_kernel_vecIN3c108BFloat16EfmLi1ELi4EhEEvNS_4cuda6detail10TensorInfoIKT_T1_EENS7_IS8_SA_EENS7_IT4_SA_EESA_T0_NS_15PhiloxCudaStateE --------------------------
	.section	.nv.info._ZN2at6native43_GLOBAL__N__7cc8d1ed_10_Dropout_cu_0e96ed3824fused_dropout_kernel_vecIN3c108BFloat16EfmLi1ELi4EhEEvNS_4cuda6detail10TensorInfoIKT_T1_EENS7_IS8_SA_EENS7_IT4_SA_EESA_T0_NS_15PhiloxCudaStateE,"",@"SHT_CUDA_INFO"
	.sectionflags	@""
	.align	4


	//----- nvinfo : EIATTR_CUDA_API_VERSION
	.align		4
        /*0000*/ 	.byte	0x04, 0x37
        /*0002*/ 	.short	(.L_1418 - .L_1417)
.L_1417:
        /*0004*/ 	.word	0x00000082


	//----- nvinfo : EIATTR_SW2861232_WAR
	.align		4
.L_1418:
        /*0008*/ 	.byte	0x01, 0x35
	.zero		2


	//----- nvinfo : EIATTR_PARAM_CBANK
	.align		4
        /*000c*/ 	.byte	0x04, 0x0a
        /*000e*/ 	.short	(.L_1420 - .L_1419)
	.align		4
.L_1419:
        /*0010*/ 	.word	index@(.nv.constant0._ZN2at6native43_GLOBAL__N__7cc8d1ed_10_Dropout_cu_0e96ed3824fused_dropout_kernel_vecIN3c108BFloat16EfmLi1ELi4EhEEvNS_4cuda6detail10TensorInfoIKT_T1_EENS7_IS8_SA_EENS7_IT4_SA_EESA_T0_NS_15PhiloxCudaStateE)
        /*0014*/ 	.short	0x0160
        /*0016*/ 	.short	0x0508


	//----- nvinfo : EIATTR_CBANK_PARAM_SIZE
	.align		4
.L_1420:
        /*0018*/ 	.byte	0x03, 0x19
        /*001a*/ 	.short	0x0508


	//----- nvinfo : EIATTR_KPARAM_INFO
	.align		4
        /*001c*/ 	.byte	0x04, 0x17
        /*001e*/ 	.short	(.L_1422 - .L_1421)
.L_1421:
        /*0020*/ 	.word	0x00000000
        /*0024*/ 	.short	0x0005
        /*0026*/ 	.short	0x04f0
        /*0028*/ 	.byte	0x00, 0xf0, 0x61, 0x00


	//----- nvinfo : EIATTR_KPARAM_INFO
	.align		4
.L_1422:
        /*002c*/ 	.byte	0x04, 0x17
        /*002e*/ 	.short	(.L_1424 - .L_1423)
.L_1423:
        /*0030*/ 	.word	0x00000000
        /*0034*/ 	.short	0x0004
        /*0036*/ 	.short	0x04e8
        /*0038*/ 	.byte	0x00, 0xf0, 0x11, 0x00


	//----- nvinfo : EIATTR_KPARAM_INFO
	.align		4
.L_1424:
        /*003c*/ 	.byte	0x04, 0x17
        /*003e*/ 	.short	(.L_1426 - .L_1425)
.L_1425:
        /*0040*/ 	.word	0x00000000
        /*0044*/ 	.short	0x0003
        /*0046*/ 	.short	0x04e0
        /*0048*/ 	.byte	0x00, 0xf0, 0x21, 0x00


	//----- nvinfo : EIATTR_KPARAM_INFO
	.align		4
.L_1426:
        /*004c*/ 	.byte	0x04, 0x17
        /*004e*/ 	.short	(.L_1428 - .L_1427)
.L_1427:
        /*0050*/ 	.word	0x00000000
        /*0054*/ 	.short	0x0002
        /*0056*/ 	.short	0x0340
        /*0058*/ 	.byte	0x00, 0xf0, 0x81, 0x06


	//----- nvinfo : EIATTR_KPARAM_INFO
	.align		4
.L_1428:
        /*005c*/ 	.byte	0x04, 0x17
        /*005e*/ 	.short	(.L_1430 - .L_1429)
.L_1429:
        /*0060*/ 	.word	0x00000000
        /*0064*/ 	.short	0x0001
        /*0066*/ 	.short	0x01a0
        /*0068*/ 	.byte	0x00, 0xf0, 0x81, 0x06


	//----- nvinfo : EIATTR_KPARAM_INFO
	.align		4
.L_1430:
        /*006c*/ 	.byte	0x04, 0x17
        /*006e*/ 	.short	(.L_1432 - .L_1431)
.L_1431:
        /*0070*/ 	.word	0x00000000
        /*0074*/ 	.short	0x0000
        /*0076*/ 	.short	0x0000
        /*0078*/ 	.byte	0x00, 0xf0, 0x81, 0x06


	//----- nvinfo : EIATTR_MAXREG_COUNT
	.align		4
.L_1432:
        /*007c*/ 	.byte	0x03, 0x1b
        /*007e*/ 	.short	0x0040


	//----- nvinfo : EIATTR_NUM_BARRIERS
	.align		4
        /*0080*/ 	.byte	0x02, 0x4c
        /*0082*/ 	.byte	0x01
	.zero		1


	//----- nvinfo : EIATTR_MERCURY_ISA_VERSION
	.align		4
        /*0084*/ 	.byte	0x03, 0x5f
        /*0086*/ 	.short	0x0000


	//----- nvinfo : EIATTR_EXIT_INSTR_OFFSETS
	.align		4
        /*0088*/ 	.byte	0x04, 0x1c
        /*008a*/ 	.short	(.L_1434 - .L_1433)


	//   ....[0]....
.L_1433:
        /*008c*/ 	.word	0x00000250


	//   ....[1]....
        /*0090*/ 	.word	0x00000f40


	//----- nvinfo : EIATTR_MAX_THREADS
	.align		4
.L_1434:
        /*0094*/ 	.byte	0x04, 0x05
        /*0096*/ 	.short	(.L_1436 - .L_1435)
.L_1435:
        /*0098*/ 	.word	0x00000100
        /*009c*/ 	.word	0x00000001
        /*00a0*/ 	.word	0x00000001


	//----- nvinfo : EIATTR_CRS_STACK_SIZE
	.align		4
.L_1436:
        /*00a4*/ 	.byte	0x04, 0x1e
        /*00a6*/ 	.short	(.L_1438 - .L_1437)
.L_1437:
        /*00a8*/ 	.word	0x00000000
.L_1438:


//--------------------- .nv.info._ZN2at6native43_GLOBAL__N__7cc8d1ed_10_Dropout_cu_0e96ed3824fused_dropout_kernel_vecIN3c108BFloat16EfmLi1ELi8EhEEvNS_4cuda6detail10TensorInfoIKT_T1_EENS7_IS8_SA_EENS7_IT4_SA_EESA_T0_NS_15PhiloxCudaStateE --------------------------
	.section	.nv.info._ZN2at6native43_GLOBAL__N__7cc8d1ed_10_Dropout_cu_0e96ed3824fused_dropout_kernel_vecIN3c108BFloat16EfmLi1ELi8EhEEvNS_4cuda6detail10TensorInfoIKT_T1_EENS7_IS8_SA_EENS7_IT4_SA_EESA_T0_NS_15PhiloxCudaStateE,"",@"SHT_CUDA_INFO"
	.sectionflags	@""
	.align	4


	//----- nvinfo : EIATTR_CUDA_API_VERSION
	.align		4
        /*0000*/ 	.byte	0x04, 0x37
        /*0002*/ 	.short	(.L_1440 - .L_1439)
.L_1439:
        /*0004*/ 	.word	0x00000082


	//----- nvinfo : EIATTR_SW2861232_WAR
	.align		4
.L_1440:
        /*0008*/ 	.byte	0x01, 0x35
	.zero		2


	//----- nvinfo : EIATTR_PARAM_CBANK
	.align		4
        /*000c*/ 	.byte	0x04, 0x0a
        /*000e*/ 	.short	(.L_1442 - .L_1441)
	.align		4
.L_1441:
        /*0010*/ 	.word	index@(.nv.constant0._ZN2at6native43_GLOBAL__N__7cc8d1ed_10_Dropout_cu_0e96ed3824fused_dropout_kernel_vecIN3c108BFloat16EfmLi1ELi8EhEEvNS_4cuda6detail10TensorInfoIKT_T1_EENS7_IS8_SA_EENS7_IT4_SA_EESA_T0_NS_15PhiloxCudaStateE)
        /*0014*/ 	.short	0x0160
        /*0016*/ 	.short	0x0508


	//----- nvinfo : EIATTR_CBANK_PARAM_SIZE
	.align		4
.L_1442:
        /*0018*/ 	.byte	0x03, 0x19
        /*001a*/ 	.short	0x0508


	//----- nvinfo : EIATTR_KPARAM_INFO
	.align		4
        /*001c*/ 	.byte	0x04, 0x17
        /*001e*/ 	.short	(.L_1444 - .L_1443)
.L_1443:
        /*0020*/ 	.word	0x00000000
        /*0024*/ 	.short	0x0005
        /*0026*/ 	.short	0x04f0
        /*0028*/ 	.byte	0x00, 0xf0, 0x61, 0x00


	//----- nvinfo : EIATTR_KPARAM_INFO
	.align		4
.L_1444:
        /*002c*/ 	.byte	0x04, 0x17
        /*002e*/ 	.short	(.L_1446 - .L_1445)
.L_1445:
        /*0030*/ 	.word	0x00000000
        /*0034*/ 	.short	0x0004
        /*0036*/ 	.short	0x04e8
        /*0038*/ 	.byte	0x00, 0xf0, 0x11, 0x00


	//----- nvinfo : EIATTR_KPARAM_INFO
	.align		4
.L_1446:
        /*003c*/ 	.byte	0x04, 0x17
        /*003e*/ 	.short	(.L_1448 - .L_1447)
.L_1447:
        /*0040*/ 	.word	0x00000000
        /*0044*/ 	.short	0x0003
        /*0046*/ 	.short	0x04e0
        /*0048*/ 	.byte	0x00, 0xf0, 0x21, 0x00


	//----- nvinfo : EIATTR_KPARAM_INFO
	.align		4
.L_1448:
        /*004c*/ 	.byte	0x04, 0x17
        /*004e*/ 	.short	(.L_1450 - .L_1449)
.L_1449:
        /*0050*/ 	.word	0x00000000
        /*0054*/ 	.short	0x0002
        /*0056*/ 	.short	0x0340
        /*0058*/ 	.byte	0x00, 0xf0, 0x81, 0x06


	//----- nvinfo : EIATTR_KPARAM_INFO
	.align		4
.L_1450:
        /*005c*/ 	.byte	0x04, 0x17
        /*005e*/ 	.short	(.L_1452 - .L_1451)
.L_1451:
        /*0060*/ 	.word	0x00000000
        /*0064*/ 	.short	0x0001
        /*0066*/ 	.short	0x01a0
        /*0068*/ 	.byte	0x00, 0xf0, 0x81, 0x06


	//----- nvinfo : EIATTR_KPARAM_INFO
	.align		4
.L_1452:
        /*006c*/ 	.byte	0x04, 0x17
        /*006e*/ 	.short	(.L_1454 - .L_1453)
.L_1453:
        /*0070*/ 	.word	0x00000000
        /*0074*/ 	.short	0x0000
        /*0076*/ 	.short	0x0000
        /*0078*/ 	.byte	0x00, 0xf0, 0x81, 0x06


	//----- nvinfo : EIATTR_MAXREG_COUNT
	.align		4
.L_1454:
        /*007c*/ 	.byte	0x03, 0x1b
        /*007e*/ 	.short	0x0040


	//----- nvinfo : EIATTR_NUM_BARRIERS
	.align		4
        /*0080*/ 	.byte	0x02, 0x4c
        /*0082*/ 	.byte	0x01
	.zero		1


	//----- nvinfo : EIATTR_MERCURY_ISA_VERSION
	.align		4
        /*0084*/ 	.byte	0x03, 0x5f
        /*0086*/ 	.short	0x0000


	//----- nvinfo : EIATTR_EXIT_INSTR_OFFSETS
	.align		4
        /*0088*/ 	.byte	0x04, 0x1c
        /*008a*/ 	.short	(.L_1456 - .L_1455)


	//   ....[0]....
.L_1455:
        /*008c*/ 	.word	0x00000250


	//   ....[1]....
        /*0090*/ 	.word	0x00001fb0


	//----- nvinfo : EIATTR_MAX_THREADS
	.align		4
.L_1456:
        /*0094*/ 	.byte	0x04, 0x05
        /*0096*/ 	.short	(.L_1458 - .L_1457)
.L_1457:
        /*0098*/ 	.word	0x00000100
        /*009c*/ 	.word	0x00000001
        /*00a0*/ 	.word	0x00000001


	//----- nvinfo : EIATTR_CRS_STACK_SIZE
	.align		4
.L_1458:
        /*00a4*/ 	.byte	0x04, 0x1e
        /*00a6*/ 	.short	(.L_1460 - .L_1459)
.L_1459:
        /*00a8*/ 	.word	0x00000000
.L_1460:


//--------------------- .nv.info._ZN2at6native43_GLOBAL__N__7cc8d1ed_10_Dropout_cu_0e96ed3824fused_dropout_kernel_vecIN3c108BFloat16EfmLi1ELi16EhEEvNS_4cuda6detail10TensorInfoIKT_T1_EENS7_IS8_SA_EENS7_IT4_SA_EESA_T0_NS_15PhiloxCudaStateE --------------------------
	.section	.nv.info._ZN2at6native43_GLOBAL__N__7cc8d1ed_10_Dropout_cu_0e96ed3824fused_dropout_kernel_vecIN3c108BFloat16EfmLi1ELi16EhEEvNS_4cuda6detail10TensorInfoIKT_T1_EENS7_IS8_SA_EENS7_IT4_SA_EESA_T0_NS_15PhiloxCudaStateE,"",@"SHT_CUDA_INFO"
	.sectionflags	@""
	.align	4


	//----- nvinfo : EIATTR_CUDA_API_VERSION
	.align		4
        /*0000*/ 	.byte	0x04, 0x37
        /*0002*/ 	.short	(.L_1462 - .L_1461)
.L_1461:
        /*0004*/ 	.word	0x00000082


	//----- nvinfo : EIATTR_SW2861232_WAR
	.align		4
.L_1462:
        /*0008*/ 	.byte	0x01, 0x35
	.zero		2


	//----- nvinfo : EIATTR_PARAM_CBANK
	.align		4
        /*000c*/ 	.byte	0x04, 0x0a
        /*000e*/ 	.short	(.L_1464 - .L_1463)
	.align		4
.L_1463:
        /*0010*/ 	.word	index@(.nv.constant0._ZN2at6native43_GLOBAL__N__7cc8d1ed_10_Dropout_cu_0e96ed3824fused_dropout_kernel_vecIN3c108BFloat16EfmLi1ELi16EhEEvNS_4cuda6detail10TensorInfoIKT_T1_EENS7_IS8_SA_EENS7_IT4_SA_EESA_T0_NS_15PhiloxCudaStateE)
        /*0014*/ 	.short	0x0160
        /*0016*/ 	.short	0x0508


	//----- nvinfo : EIATTR_CBANK_PARAM_SIZE
	.align		4
.L_1464:
        /*0018*/ 	.byte	0x03, 0x19
        /*001a*/ 	.short	0x0508


	//----- nvinfo : EIATTR_KPARAM_INFO
	.align		4
        /*001c*/ 	.byte	0x04, 0x17
        /*001e*/ 	.short	(.L_1466 - .L_1465)
.L_1465:
        /*0020*/ 	.word	0x00000000
        /*0024*/ 	.short	0x0005
        /*0026*/ 	.short	0x04f0
        /*0028*/ 	.byte	0x00, 0xf0, 0x61, 0x00


	//----- nvinfo : EIATTR_KPARAM_INFO
	.align		4
.L_1466:
        /*002c*/ 	.byte	0x04, 0x17
        /*002e*/ 	.short	(.L_1468 - .L_1467)
.L_1467:
        /*0030*/ 	.word	0x00000000
        /*0034*/ 	.short	0x0004
        /*0036*/ 	.short	0x04e8
        /*0038*/ 	.byte	0x00, 0xf0, 0x11, 0x00


	//----- nvinfo : EIATTR_KPARAM_INFO
	.align		4
.L_1468:
        /*003c*/ 	.byte	0x04, 0x17
        /*003e*/ 	.short	(.L_1470 - .L_1469)
.L_1469:
        /*0040*/ 	.word	0x00000000
        /*0044*/ 	.short	0x0003
        /*0046*/ 	.short	0x04e0
        /*0048*/ 	.byte	0x00, 0xf0, 0x21, 0x00


	//----- nvinfo : EIATTR_KPARAM_INFO
	.align		4
.L_1470:
        /*004c*/ 	.byte	0x04, 0x17
        /*004e*/ 	.short	(.L_1472 - .L_1471)
.L_1471:
        /*0050*/ 	.word	0x00000000
        /*0054*/ 	.short	0x0002
        /*0056*/ 	.short	0x0340
        /*0058*/ 	.byte	0x00, 0xf0, 0x81, 0x06


	//----- nvinfo : EIATTR_KPARAM_INFO
	.align		4
.L_1472:
        /*005c*/ 	.byte	0x04, 0x17
        /*005e*/ 	.short	(.L_1474 - .L_1473)
.L_1473:
        /*0060*/ 	.word	0x00000000
        /*0064*/ 	.short	0x0001
        /*0066*/ 	.short	0x01a0
        /*0068*/ 	.byte	0x00, 0xf0, 0x81, 0x06


	//----- nvinfo : EIATTR_KPARAM_INFO
	.align		4
.L_1474:
        /*006c*/ 	.byte	0x04, 0x17
        /*006e*/ 	.short	(.L_1476 - .L_1475)
.L_1475:
        /*0070*/ 	.word	0x00000000
        /*0074*/ 	.short	0x0000
        /*0076*/ 	.short	0x0000
        /*0078*/ 	.byte	0x00, 0xf0, 0x81, 0x06


	//----- nvinfo : EIATTR_MAXREG_COUNT
	.align		4
.L_1476:
        /*007c*/ 	.byte	0x03, 0x1b
        /*007e*/ 	.short	0x0040


	//----- nvinfo : EIATTR_NUM_BARRIERS
	.align		4
        /*0080*/ 	.byte	0x02, 0x4c
        /*0082*/ 	.byte	0x01
	.zero		1


	//----- nvinfo : EIATTR_MERCURY_ISA_VERSION
	.align		4
        /*0084*/ 	.byte	0x03, 0x5f
        /*0086*/ 	.short	0x0000


	//----- nvinfo : EIATTR_EXIT_INSTR_OFFSETS
	.align		4
        /*0088*/ 	.byte	0x04, 0x1c
        /*008a*/ 	.short	(.L_1478 - .L_1477)


	//   ....[0]....
.L_1477:
        /*008c*/ 	.word	0x00000530


	//   ....[1]....
        /*0090*/ 	.word	0x000037f0


	//----- nvinfo : EIATTR_MAX_THREADS
	.align		4
.L_1478:
        /*0094*/ 	.byte	0x04, 0x05
        /*0096*/ 	.short	(.L_1480 - .L_1479)
.L_1479:
        /*0098*/ 	.word	0x00000100
        /*009c*/ 	.word	0x00000001
        /*00a0*/ 	.word	0x00000001


	//----- nvinfo : EIATTR_CRS_STACK_SIZE
	.align		4
.L_1480:
        /*00a4*/ 	.byte	0x04, 0x1e
        /*00a6*/ 	.short	(.L_1482 - .L_1481)
.L_1481:
        /*00a8*/ 	.word	0x00000000
.L_1482:


//--------------------- .nv.info._ZN2at6native43_GLOBAL__N__7cc8d1ed_10_Dropout_cu_0e96ed3820fused_dropout_kernelIN3c104HalfEfmLin1ELin1EhEEvNS_4cuda6detail10TensorInfoIKT_T1_EENS7_IS8_SA_EENS7_IT4_SA_EESA_T0_NS_15PhiloxCudaStateE --------------------------
	.section	.nv.info._ZN2at6native43_GLOBAL__N__7cc8d1ed_10_Dropout_cu_0e96ed3820fused_dropout_kernelIN3c104HalfEfmLin1ELin1EhEEvNS_4cuda6detail10TensorInfoIKT_T1_EENS7_IS8_SA_EENS7_IT4_SA_EESA_T0_NS_15PhiloxCudaStateE,"",@"SHT_CUDA_INFO"
	.sectionflags	@""
	.align	4


	//----- nvinfo : EIATTR_CUDA_API_VERSION
	.align		4
        /*0000*/ 	.byte	0x04, 0x37
        /*0002*/ 	.short	(.L_1484 - .L_1483)
.L_1483:
        /*0004*/ 	.word	0x00000082


	//----- nvinfo : EIATTR_SW2861232_WAR
	.align		4
.L_1484:
        /*0008*/ 	.byte	0x01, 0x35
	.zero		2


	//----- nvinfo : EIATTR_PARAM_CBANK
	.align		4
        /*000c*/ 	.byte	0x04, 0x0a
        /*000e*/ 	.short	(.L_1486 - .L_1485)
	.align		4
.L_1485:
        /*0010*/ 	.word	index@(.nv.constant0._ZN2at6native43_GLOBAL__N__7cc8d1ed_10_Dropout_cu_0e96ed3820fused_dropout_kernelIN3c104HalfEfmLin1ELin1EhEEvNS_4cuda6detail10TensorInfoIKT_T1_EENS7_IS8_SA_EENS7_IT4_SA_EESA_T0_NS_15PhiloxCudaStateE)
        /*0014*/ 	.short	0x0160
        /*0016*/ 	.short	0x0508


	//----- nvinfo : EIATTR_CBANK_PARAM_SIZE
	.align		4
.L_1486:
        /*0018*/ 	.byte	0x03, 0x19
        /*001a*/ 	.short	0x0508


	//----- nvinfo : EIATTR_KPARAM_INFO
	.align		4
        /*001c*/ 	.byte	0x04, 0x17
        /*001e*/ 	.short	(.L_1488 - .L_1487)
.L_1487:
        /*0020*/ 	.word	0x00000000
        /*0024*/ 	.short	0x0005
        /*0026*/ 	.short	0x04f0
        /*0028*/ 	.byte	0x00, 0xf0, 0x61, 0x00


	//----- nvinfo : EIATTR_KPARAM_INFO
	.align		4
.L_1488:
        /*002c*/ 	.byte	0x04, 0x17
        /*002e*/ 	.short	(.L_1490 - .L_1489)
.L_1489:
        /*0030*/ 	.word	0x00000000
        /*0034*/ 	.short	0x0004
        /*0036*/ 	.short	0x04e8
        /*0038*/ 	.byte	0x00, 0xf0, 0x11, 0x00


	//----- nvinfo : EIATTR_KPARAM_INFO
	.align		4
.L_1490:
        /*003c*/ 	.byte	0x04, 0x17
        /*003e*/ 	.short	(.L_1492 - .L_1491)
.L_1491:
        /*0040*/ 	.word	0x00000000
        /*0044*/ 	.short	0x0003
        /*0046*/ 	.short	0x04e0
        /*0048*/ 	.byte	0x00, 0xf0, 0x21, 0x00


	//----- nvinfo : EIATTR_KPARAM_INFO
	.align		4
.L_1492:
        /*004c*/ 	.byte	0x04, 0x17
        /*004e*/ 	.short	(.L_1494 - .L_1493)
.L_1493:
        /*0050*/ 	.word	0x00000000
        /*0054*/ 	.short	0x0002
        /*0056*/ 	.short	0x0340
        /*0058*/ 	.byte	0x00, 0xf0, 0x81, 0x06


	//----- nvinfo : EIATTR_KPARAM_INFO
	.align		4
.L_1494:
        /*005c*/ 	.byte	0x04, 0x17
        /*005e*/ 	.short	(.L_1496 - .L_1495)
.L_1495:
        /*0060*/ 	.word	0x00000000
        /*0064*/ 	.short	0x0001
        /*0066*/ 	.short	0x01a0
        /*0068*/ 	.byte	0x00, 0xf0, 0x81, 0x06


	//----- nvinfo : EIATTR_KPARAM_INFO
	.align		4
.L_1496:
        /*006c*/ 	.byte	0x04, 0x17
        /*006e*/ 	.short	(.L_1498 - .L_1497)
.L_1497:
        /*0070*/ 	.word	0x00000000
        /*0074*/ 	.short	0x0000
        /*0076*/ 	.short	0x0000
        /*0078*/ 	.byte	0x00, 0xf0, 0x81, 0x06


	//----- nvinfo : EIATTR_MAXREG_COUNT
	.align		4
.L_1498:
        /*007c*/ 	.byte	0x03, 0x1b
        /*007e*/ 	.short	0x0040


	//----- nvinfo : EIATTR_NUM_BARRIERS
	.align		4
        /*0080*/ 	.byte	0x02, 0x4c
        /*0082*/ 	.byte	0x01
	.zero		1


	//----- nvinfo : EIATTR_MERCURY_ISA_VERSION
	.align		4
        /*0084*/ 	.byte	0x03, 0x5f
        /*0086*/ 	.short	0x0000


	//----- nvinfo : EIATTR_EXIT_INSTR_OFFSETS
	.align		4
        /*0088*/ 	.byte	0x04, 0x1c
        /*008a*/ 	.short	(.L_1500 - .L_1499)


	//   ....[0]....
.L_1499:
        /*008c*/ 	.word	0x00000a70


	//   ....[1]....
        /*0090*/ 	.word	0x0000da30


	//----- nvinfo : EIATTR_MAX_THREADS
	.align		4
.L_1500:
        /*0094*/ 	.byte	0x04, 0x05
        /*0096*/ 	.short	(.L_1502 - .L_1501)
.L_1501:
        /*0098*/ 	.word	0x00000100
        /*009c*/ 	.word	0x00000001
        /*00a0*/ 	.word	0x00000001


	//----- nvinfo : EIATTR_CRS_STACK_SIZE
	.align		4
.L_1502:
        /*00a4*/ 	.byte	0x04, 0x1e
        /*00a6*/ 	.short	(.L_1504 - .L_1503)
.L_1503:
        /*00a8*/ 	.word	0x00000000
.L_1504:


//--------------------- .nv.info._ZN2at6native43_GLOBAL__N__7cc8d1ed_10_Dropout_cu_0e96ed3820fused_dropout_kernelIN3c104HalfEfmLin1ELi1EhEEvNS_4cuda6detail10TensorInfoIKT_T1_EENS7_IS8_SA_EENS7_IT4_SA_EESA_T0_NS_15PhiloxCudaStateE --------------------------
	.section	.nv.info._ZN2at6native43_GLOBAL__N__7cc8d1ed_10_Dropout_cu_0e96ed3820fused_dropout_kernelIN3c104HalfEfmLin1ELi1EhEEvNS_4cuda6detail10TensorInfoIKT_T1_EENS7_IS8_SA_EENS7_IT4_SA_EESA_T0_NS_15PhiloxCudaStateE,"",@"SHT_CUDA_INFO"
	.sectionflags	@""
	.align	4


	//----- nvinfo : EIATTR_CUDA_API_VERSION
	.align		4
        /*0000*/ 	.byte	0x04, 0x37
        /*0002*/ 	.short	(.L_1506 - .L_1505)
.L_1505:
        /*0004*/ 	.word	0x00000082


	//----- nvinfo : EIATTR_SW2861232_WAR
	.align		4
.L_1506:
        /*0008*/ 	.byte	0x01, 0x35
	.zero		2


	//----- nvinfo : EIATTR_PARAM_CBANK
	.align		4
        /*000c*/ 	.byte	0x04, 0x0a
        /*000e*/ 	.short	(.L_1508 - .L_1507)
	.align		4
.L_1507:
        /*0010*/ 	.word	index@(.nv.constant0._ZN2at6native43_GLOBAL__N__7cc8d1ed_10_Dropout_cu_0e96ed3820fused_dropout_kernelIN3c104HalfEfmLin1ELi1EhEEvNS_4cuda6detail10TensorInfoIKT_T1_EENS7_IS8_SA_EENS7_IT4_SA_EESA_T0_NS_15PhiloxCudaStateE)
        /*0014*/ 	.short	0x0160
        /*0016*/ 	.short	0x0508


	//----- nvinfo : EIATTR_CBANK_PARAM_SIZE
	.align		4
.L_1508:
        /*0018*/ 	.byte	0x03, 0x19
        /*001a*/ 	.short	0x0508


	//----- nvinfo : EIATTR_KPARAM_INFO
	.align		4
        /*001c*/ 	.byte	0x04, 0x17
        /*001e*/ 	.short	(.L_1510 - .L_1509)
.L_1509:
        /*0020*/ 	.word	0x00000000
        /*0024*/ 	.short	0x0005
        /*0026*/ 	.short	0x04f0
        /*0028*/ 	.byte	0x00, 0xf0, 0x61, 0x00


	//----- nvinfo : EIATTR_KPARAM_INFO
	.align		4
.L_1510:
        /*002c*/ 	.byte	0x04, 0x17
        /*002e*/ 	.short	(.L_1512 - .L_1511)
.L_1511:
        /*0030*/ 	.word	0x00000000
        /*0034*/ 	.short	0x0004
        /*0036*/ 	.short	0x04e8
        /*0038*/ 	.byte	0x00, 0xf0, 0x11, 0x00


	//----- nvinfo : EIATTR_KPARAM_INFO
	.align		4
.L_1512:
        /*003c*/ 	.byte	0x04, 0x17
        /*003e*/ 	.short	(.L_1514 - .L_1513)
.L_1513:
        /*0040*/ 	.word	0x00000000
        /*0044*/ 	.short	0x0003
        /*0046*/ 	.short	0x04e0
        /*0048*/ 	.byte	0x00, 0xf0, 0x21, 0x00


	//----- nvinfo : EIATTR_KPARAM_INFO
	.align		4
.L_1514:
        /*004c*/ 	.byte	0x04, 0x17
        /*004e*/ 	.short	(.L_1516 - .L_1515)
.L_1515:
        /*0050*/ 	.word	0x00000000
        /*0054*/ 	.short	0x0002
        /*0056*/ 	.short	0x0340
        /*0058*/ 	.byte	0x00, 0xf0, 0x81, 0x06


	//----- nvinfo : EIATTR_KPARAM_INFO
	.align		4
.L_1516:
        /*005c*/ 	.byte	0x04, 0x17
        /*005e*/ 	.short	(.L_1518 - .L_1517)
.L_1517:
        /*0060*/ 	.word	0x00000000
        /*0064*/ 	.short	0x0001
        /*0066*/ 	.short	0x01a0
        /*0068*/ 	.byte	0x00, 0xf0, 0x81, 0x06


	//----- nvinfo : EIATTR_KPARAM_INFO
	.align		4
.L_1518:
        /*006c*/ 	.byte	0x04, 0x17
        /*006e*/ 	.short	(.L_1520 - .L_1519)
.L_1519:
        /*0070*/ 	.word	0x00000000
        /*0074*/ 	.short	0x0000
        /*0076*/ 	.short	0x0000
        /*0078*/ 	.byte	0x00, 0xf0, 0x81, 0x06


	//----- nvinfo : EIATTR_MAXREG_COUNT
	.align		4
.L_1520:
        /*007c*/ 	.byte	0x03, 0x1b
        /*007e*/ 	.short	0x0040


	//----- nvinfo : EIATTR_NUM_BARRIERS
	.align		4
        /*0080*/ 	.byte	0x02, 0x4c
        /*0082*/ 	.byte	0x01
	.zero		1


	//----- nvinfo : EIATTR_MERCURY_ISA_VERSION
	.align		4
        /*0084*/ 	.byte	0x03, 0x5f
        /*0086*/ 	.short	0x0000


	//----- nvinfo : EIATTR_EXIT_INSTR_OFFSETS
	.align		4
        /*0088*/ 	.byte	0x04, 0x1c
        /*008a*/ 	.short	(.L_1522 - .L_1521)


	//   ....[0]....
.L_1521:
        /*008c*/ 	.word	0x00000a60


	//   ....[1]....
        /*0090*/ 	.word	0x00007d00


	//----- nvinfo : EIATTR_MAX_THREADS
	.align		4
.L_1522:
        /*0094*/ 	.byte	0x04, 0x05
        /*0096*/ 	.short	(.L_1524 - .L_1523)
.L_1523:
        /*0098*/ 	.word	0x00000100
        /*009c*/ 	.word	0x00000001
        /*00a0*/ 	.word	0x00000001


	//----- nvinfo : EIATTR_CRS_STACK_SIZE
	.align		4
.L_1524:
        /*00a4*/ 	.byte	0x04, 0x1e
        /*00a6*/ 	.short	(.L_1526 - .L_1525)
.L_1525:
        /*00a8*/ 	.word	0x00000000
.L_1526:


//--------------------- .nv.info._ZN2at6native43_GLOBAL__N__7cc8d1ed_10_Dropout_cu_0e96ed3820fused_dropout_kernelIN3c104HalfEfmLi1ELi1EhEEvNS_4cuda6detail10TensorInfoIKT_T1_EENS7_IS8_SA_EENS7_IT4_SA_EESA_T0_NS_15PhiloxCudaStateE --------------------------
	.section	.nv.info._ZN2at6native43_GLOBAL__N__7cc8d1ed_10_Dropout_cu_0e96ed3820fused_dropout_kernelIN3c104HalfEfmLi1ELi1EhEEvNS_4cuda6detail10TensorInfoIKT_T1_EENS7_IS8_SA_EENS7_IT4_SA_EESA_T0_NS_15PhiloxCudaStateE,"",@"SHT_CUDA_INFO"
	.sectionflags	@""
	.align	4


	//----- nvinfo : EIATTR_CUDA_API_VERSION
	.align		4
        /*0000*/ 	.byte	0x04, 0x37
        /*0002*/ 	.short	(.L_1528 - .L_1527)
.L_1527:
        /*0004*/ 	.word	0x00000082


	//----- nvinfo : EIATTR_SW2861232_WAR
	.align		4
.L_1528:
        /*0008*/ 	.byte	0x01, 0x35
	.zero		2


	//----- nvinfo : EIATTR_PARAM_CBANK
	.align		4
        /*000c*/ 	.byte	0x04, 0x0a
        /*000e*/ 	.short	(.L_1530 - .L_1529)
	.align		4
.L_1529:
        /*0010*/ 	.word	index@(.nv.constant0._ZN2at6native43_GLOBAL__N__7cc8d1ed_10_Dropout_cu_0e96ed3820fused_dropout_kernelIN3c104HalfEfmLi1ELi1EhEEvNS_4cuda6detail10TensorInfoIKT_T1_EENS7_IS8_SA_EENS7_IT4_SA_EESA_T0_NS_15PhiloxCudaStateE)
        /*0014*/ 	.short	0x0160
        /*0016*/ 	.short	0x0508


	//----- nvinfo : EIATTR_CBANK_PARAM_SIZE
	.align		4
.L_1530:
        /*0018*/ 	.byte	0x03, 0x19
        /*001a*/ 	.short	0x0508


	//----- nvinfo : EIATTR_KPARAM_INFO
	.align		4
        /*001c*/ 	.byte	0x04, 0x17
        /*001e*/ 	.short	(.L_1532 - .L_1531)
.L_1531:
        /*0020*/ 	.word	0x00000000
        /*0024*/ 	.short	0x0005
        /*0026*/ 	.short	0x04f0
        /*0028*/ 	.byte	0x00, 0xf0, 0x61, 0x00


	//----- nvinfo : EIATTR_KPARAM_INFO
	.align		4
.L_1532:
        /*002c*/ 	.byte	0x04, 0x17
        /*002e*/ 	.short	(.L_1534 - .L_1533)
.L_1533:
        /*0030*/ 	.word	0x00000000
        /*0034*/ 	.short	0x0004
        /*0036*/ 	.short	0x04e8
        /*0038*/ 	.byte	0x00, 0xf0, 0x11, 0x00


	//----- nvinfo : EIATTR_KPARAM_INFO
	.align		4
.L_1534:
        /*003c*/ 	.byte	0x04, 0x17
        /*003e*/ 	.short	(.L_1536 - .L_1535)
.L_1535:
        /*0040*/ 	.word	0x00000000
        /*0044*/ 	.short	0x0003
        /*0046*/ 	.short	0x04e0
        /*0048*/ 	.byte	0x00, 0xf0, 0x21, 0x00


	//----- nvinfo : EIATTR_KPARAM_INFO
	.align		4
.L_1536:
        /*004c*/ 	.byte	0x04, 0x17
        /*004e*/ 	.short	(.L_1538 - .L_1537)
.L_1537:
        /*0050*/ 	.word	0x00000000
        /*0054*/ 	.short	0x0002
        /*0056*/ 	.short	0x0340
        /*0058*/ 	.byte	0x00, 0xf0, 0x81, 0x06


	//----- nvinfo : EIATTR_KPARAM_INFO
	.align		4
.L_1538:
        /*005c*/ 	.byte	0x04, 0x17
        /*005e*/ 	.short	(.L_1540 - .L_1539)
.L_1539:
        /*0060*/ 	.word	0x00000000
        /*0064*/ 	.short	0x0001
        /*0066*/ 	.short	0x01a0
        /*0068*/ 	.byte	0x00, 0xf0, 0x81, 0x06


	//----- nvinfo : EIATTR_KPARAM_INFO
	.align		4
.L_1540:
        /*006c*/ 	.byte	0x04, 0x17
        /*006e*/ 	.short	(.L_1542 - .L_1541)
.L_1541:
        /*0070*/ 	.word	0x00000000
        /*0074*/ 	.short	0x0000
        /*0076*/ 	.short	0x0000
        /*0078*/ 	.byte	0x00, 0xf0, 0x81, 0x06


	//----- nvinfo : EIATTR_MAXREG_COUNT
	.align		4
.L_1542:
        /*007c*/ 	.byte	0x03, 0x1b
        /*007e*/ 	.short	0x0040


	//----- nvinfo : EIATTR_NUM_BARRIERS
	.align		4
        /*0080*/ 	.byte	0x02, 0x4c
        /*0082*/ 	.byte	0x01
	.zero		1


	//----- nvinfo : EIATTR_MERCURY_ISA_VERSION
	.align		4
        /*0084*/ 	.byte	0x03, 0x5f
        /*0086*/ 	.short	0x0000


	//----- nvinfo : EIATTR_EXIT_INSTR_OFFSETS
	.align		4
        /*0088*/ 	.byte	0x04, 0x1c
        /*008a*/ 	.short	(.L_1544 - .L_1543)


	//   ....[0]....
.L_1543:
        /*008c*/ 	.word	0x00000920


	//   ....[1]....
        /*0090*/ 	.word	0x000017b0


	//----- nvinfo : EIATTR_MAX_THREADS
	.align		4
.L_1544:
        /*0094*/ 	.byte	0x04, 0x05
        /*0096*/ 	.short	(.L_1546 - .L_1545)
.L_1545:
        /*0098*/ 	.word	0x00000100
        /*009c*/ 	.word	0x00000001
        /*00a0*/ 	.word	0x00000001


	//----- nvinfo : EIATTR_CRS_STACK_SIZE
	.align		4
.L_1546:
        /*00a4*/ 	.byte	0x04, 0x1e
        /*00a6*/ 	.short	(.L_1548 - .L_1547)
.L_1547:
        /*00a8*/ 	.word	0x00000000
.L_1548:


//--------------------- .nv.info._ZN2at6native43_GLOBAL__N__7cc8d1ed_10_Dropout_cu_0e96ed3824fused_dropout_kernel_vecIN3c104HalfEfmLi1ELi2EhEEvNS_4cuda6detail10TensorInfoIKT_T1_EENS7_IS8_SA_EENS7_IT4_SA_EESA_T0_NS_15PhiloxCudaStateE --------------------------
	.section	.nv.info._ZN2at6native43_GLOBAL__N__7cc8d1ed_10_Dropout_cu_0e96ed3824fused_dropout_kernel_vecIN3c104HalfEfmLi1ELi2EhEEvNS_4cuda6detail10TensorInfoIKT_T1_EENS7_IS8_SA_EENS7_IT4_SA_EESA_T0_NS_15PhiloxCudaStateE,"",@"SHT_CUDA_INFO"
	.sectionflags	@""
	.align	4


	//----- nvinfo : EIATTR_CUDA_API_VERSION
	.align		4
        /*0000*/ 	.byte	0x04, 0x37
        /*0002*/ 	.short	(.L_1550 - .L_1549)
.L_1549:
        /*0004*/ 	.word	0x00000082


	//----- nvinfo : EIATTR_SW2861232_WAR
	.align		4
.L_1550:
        /*0008*/ 	.byte	0x01, 0x35
	.zero		2


	//----- nvinfo : EIATTR_PARAM_CBANK
	.align		4
        /*000c*/ 	.byte	0x04, 0x0a
        /*000e*/ 	.short	(.L_1552 - .L_1551)
	.align		4
.L_1551:
        /*0010*/ 	.word	index@(.nv.constant0._ZN2at6native43_GLOBAL__N__7cc8d1ed_10_Dropout_cu_0e96ed3824fused_dropout_kernel_vecIN3c104HalfEfmLi1ELi2EhEEvNS_4cuda6detail10TensorInfoIKT_T1_EENS7_IS8_SA_EENS7_IT4_SA_EESA_T0_NS_15PhiloxCudaStateE)
        /*0014*/ 	.short	0x0160
        /*0016*/ 	.short	0x0508


	//----- nvinfo : EIATTR_CBANK_PARAM_SIZE
	.align		4
.L_1552:
        /*0018*/ 	.byte	0x03, 0x19
        /*001a*/ 	.short	0x0508


	//----- nvinfo : EIATTR_KPARAM_INFO
	.align		4
        /*001c*/ 	.byte	0x04, 0x17
        /*001e*/ 	.short	(.L_1554 - .L_1553)
.L_1553:
        /*0020*/ 	.word	0x00000000
        /*0024*/ 	.short	0x0005
        /*0026*/ 	.short	0x04f0
        /*0028*/ 	.byte	0x00, 0xf0, 0x61, 0x00


	//----- nvinfo : EIATTR_KPARAM_INFO
	.align		4
.L_1554:
        /*002c*/ 	.byte	0x04, 0x17
        /*002e*/ 	.short	(.L_1556 - .L_1555)
.L_1555:
        /*0030*/ 	.word	0x00000000
        /*0034*/ 	.short	0x0004
        /*0036*/ 	.short	0x04e8
        /*0038*/ 	.byte	0x00, 0xf0, 0x11, 0x00


	//----- nvinfo : EIATTR_KPARAM_INFO
	.align		4
.L_1556:
        /*003c*/ 	.byte	0x04, 0x17
        /*003e*/ 	.short	(.L_1558 - .L_1557)
.L_1557:
        /*0040*/ 	.word	0x00000000
        /*0044*/ 	.short	0x0003
        /*0046*/ 	.short	0x04e0
        /*0048*/ 	.byte	0x00, 0xf0, 0x21, 0x00


	//----- nvinfo : EIATTR_KPARAM_INFO
	.align		4
.L_1558:
        /*004c*/ 	.byte	0x04, 0x17
        /*004e*/ 	.short	(.L_1560 - .L_1559)
.L_1559:
        /*0050*/ 	.word	0x00000000
        /*0054*/ 	.short	0x0002
        /*0056*/ 	.short	0x0340
        /*0058*/ 	.byte	0x00, 0xf0, 0x81, 0x06


	//----- nvinfo : EIATTR_KPARAM_INFO
	.align		4
.L_1560:
        /*005c*/ 	.byte	0x04, 0x17
        /*005e*/ 	.short	(.L_1562 - .L_1561)
.L_1561:
        /*0060*/ 	.word	0x00000000
        /*0064*/ 	.short	0x0001
        /*0066*/ 	.short	0x01a0
        /*0068*/ 	.byte	0x00, 0xf0, 0x81, 0x06


	//----- nvinfo : EIATTR_KPARAM_INFO
	.align		4
.L_1562:
        /*006c*/ 	.byte	0x04, 0x17
        /*006e*/ 	.short	(.L_1564 - .L_1563)
.L_1563:
        /*0070*/ 	.word	0x00000000
        /*0074*/ 	.short	0x0000
        /*0076*/ 	.short	0x0000
        /*0078*/ 	.byte	0x00, 0xf0, 0x81, 0x06


	//----- nvinfo : EIATTR_MAXREG_COUNT
	.align		4
.L_1564:
        /*007c*/ 	.byte	0x03, 0x1b
        /*007e*/ 	.short	0x0040


	//----- nvinfo : EIATTR_NUM_BARRIERS
	.align		4
        /*0080*/ 	.byte	0x02, 0x4c
        /*0082*/ 	.byte	0x01
	.zero		1


	//----- nvinfo : EIATTR_MERCURY_ISA_VERSION
	.align		4
        /*0084*/ 	.byte	0x03, 0x5f
        /*0086*/ 	.short	0x0000


	//----- nvinfo : EIATTR_EXIT_INSTR_OFFSETS
	.align		4
        /*0088*/ 	.byte	0x04, 0x1c
        /*008a*/ 	.short	(.L_1566 - .L_1565)


	//   ....[0]....
.L_1565:
        /*008c*/ 	.word	0x00000250


	//   ....[1]....
        /*0090*/ 	.word	0x00000db0


	//----- nvinfo : EIATTR_MAX_THREADS
	.align		4
.L_1566:
        /*0094*/ 	.byte	0x04, 0x05
        /*0096*/ 	.short	(.L_1568 - .L_1567)
.L_1567:
        /*0098*/ 	.word	0x00000100
        /*009c*/ 	.word	0x00000001
        /*00a0*/ 	.word	0x00000001


	//----- nvinfo : EIATTR_CRS_STACK_SIZE
	.align		4
.L_1568:
        /*00a4*/ 	.byte	0x04, 0x1e
        /*00a6*/ 	.short	(.L_1570 - .L_1569)
.L_1569:
        /*00a8*/ 	.word	0x00000000
.L_1570:


//--------------------- .nv.info._ZN2at6native43_GLOBAL__N__7cc8d1ed_10_Dropout_cu_0e96ed3824fused_dropout_kernel_vecIN3c104HalfEfmLi1ELi4EhEEvNS_4cuda6detail10TensorInfoIKT_T1_EENS7_IS8_SA_EENS7_IT4_SA_EESA_T0_NS_15PhiloxCudaStateE --------------------------
	.section	.nv.info._ZN2at6native43_GLOBAL__N__7cc8d1ed_10_Dropout_cu_0e96ed3824fused_dropout_kernel_vecIN3c104HalfEfmLi1ELi4EhEEvNS_4cuda6detail10TensorInfoIKT_T1_EENS7_IS8_SA_EENS7_IT4_SA_EESA_T0_NS_15PhiloxCudaStateE,"",@"SHT_CUDA_INFO"
	.sectionflags	@""
	.align	4


	//----- nvinfo : EIATTR_CUDA_API_VERSION
	.align		4
        /*0000*/ 	.byte	0x04, 0x37
        /*0002*/ 	.short	(.L_1572 - .L_1571)
.L_1571:
        /*0004*/ 	.word	0x00000082


	//----- nvinfo : EIATTR_SW2861232_WAR
	.align		4
.L_1572:
        /*0008*/ 	.byte	0x01, 0x35
	.zero		2


	//----- nvinfo : EIATTR_PARAM_CBANK
	.align		4
        /*000c*/ 	.byte	0x04, 0x0a
        /*000e*/ 	.short	(.L_1574 - .L_1573)
	.align		4
.L_1573:
        /*0010*/ 	.word	index@(.nv.constant0._ZN2at6native43_GLOBAL__N__7cc8d1ed_10_Dropout_cu_0e96ed3824fused_dropout_kernel_vecIN3c104HalfEfmLi1ELi4EhEEvNS_4cuda6detail10TensorInfoIKT_T1_EENS7_IS8_SA_EENS7_IT4_SA_EESA_T0_NS_15PhiloxCudaStateE)
        /*0014*/ 	.short	0x0160
        /*0016*/ 	.short	0x0508


	//----- nvinfo : EIATTR_CBANK_PARAM_SIZE
	.align		4
.L_1574:
        /*0018*/ 	.byte	0x03, 0x19
        /*001a*/ 	.short	0x0508


	//----- nvinfo : EIATTR_KPARAM_INFO
	.align		4
        /*001c*/ 	.byte	0x04, 0x17
        /*001e*/ 	.short	(.L_1576 - .L_1575)
.L_1575:
        /*0020*/ 	.word	0x00000000
        /*0024*/ 	.short	0x0005
        /*0026*/ 	.short	0x04f0
        /*0028*/ 	.byte	0x00, 0xf0, 0x61, 0x00


	//----- nvinfo : EIATTR_KPARAM_INFO
	.align		4
.L_1576:
        /*002c*/ 	.byte	0x04, 0x17
        /*002e*/ 	.short	(.L_1578 - .L_1577)
.L_1577:
        /*0030*/ 	.word	0x00000000
        /*0034*/ 	.short	0x0004
        /*0036*/ 	.short	0x04e8
        /*0038*/ 	.byte	0x00, 0xf0, 0x11, 0x00


	//----- nvinfo : EIATTR_KPARAM_INFO
	.align		4
.L_1578:
        /*003c*/ 	.byte	0x04, 0x17
        /*003e*/ 	.short	(.L_1580 - .L_1579)
.L_1579:
        /*0040*/ 	.word	0x00000000
        /*0044*/ 	.short	0x0003
        /*0046*/ 	.short	0x04e0
        /*0048*/ 	.byte	0x00, 0xf0, 0x21, 0x00


	//----- nvinfo : EIATTR_KPARAM_INFO
	.align		4
.L_1580:
        /*004c*/ 	.byte	0x04, 0x17
        /*004e*/ 	.short	(.L_1582 - .L_1581)
.L_1581:
        /*0050*/ 	.word	0x00000000
        /*0054*/ 	.short	0x0002
        /*0056*/ 	.short	0x0340
        /*0058*/ 	.byte	0x00, 0xf0, 0x81, 0x06


	//----- nvinfo : EIATTR_KPARAM_INFO
	.align		4
.L_1582:
        /*005c*/ 	.byte	0x04, 0x17
        /*005e*/ 	.short	(.L_1584 - .L_1583)
.L_1583:
        /*0060*/ 	.word	0x00000000
        /*0064*/ 	.short	0x0001
        /*0066*/ 	.short	0x01a0
        /*0068*/ 	.byte	0x00, 0xf0, 0x81, 0x06


	//----- nvinfo : EIATTR_KPARAM_INFO
	.align		4
.L_1584:
        /*006c*/ 	.byte	0x04, 0x17
        /*006e*/ 	.short	(.L_1586 - .L_1585)
.L_1585:
        /*0070*/ 	.word	0x00000000
        /*0074*/ 	.short	0x0000
        /*0076*/ 	.short	0x0000
        /*0078*/ 	.byte	0x00, 0xf0, 0x81, 0x06


	//----- nvinfo : EIATTR_MAXREG_COUNT
	.align		4
.L_1586:
        /*007c*/ 	.byte	0x03, 0x1b
        /*007e*/ 	.short	0x0040


	//----- nvinfo : EIATTR_NUM_BARRIERS
	.align		4
        /*0080*/ 	.byte	0x02, 0x4c
        /*0082*/ 	.byte	0x01
	.zero		1


	//----- nvinfo : EIATTR_MERCURY_ISA_VERSION
	.align		4
        /*0084*/ 	.byte	0x03, 0x5f
        /*0086*/ 	.short	0x0000


	//----- nvinfo : EIATTR_EXIT_INSTR_OFFSETS
	.align		4
        /*0088*/ 	.byte	0x04, 0x1c
        /*008a*/ 	.short	(.L_1588 - .L_1587)


	//   ....[0]....
.L_1587:
        /*008c*/ 	.word	0x00000240


	//   ....[1]....
        /*0090*/ 	.word	0x00000f30


	//----- nvinfo : EIATTR_MAX_THREADS
	.align		4
.L_1588:
        /*0094*/ 	.byte	0x04, 0x05
        /*0096*/ 	.short	(.L_1590 - .L_1589)
.L_1589:
        /*0098*/ 	.word	0x00000100
        /*009c*/ 	.word	0x00000001
        /*00a0*/ 	.word	0x00000001


	//----- nvinfo : EIATTR_CRS_STACK_SIZE
	.align		4
.L_1590:
        /*00a4*/ 	.byte	0x04, 0x1e
        /*00a6*/ 	.short	(.L_1592 - .L_1591)
.L_1591:
        /*00a8*/ 	.word	0x00000000
.L_1592:


//--------------------- .nv.info._ZN2at6native43_GLOBAL__N__7cc8d1ed_10_Dropout_cu_0e96ed3824fused_dropout_kernel_vecIN3c104HalfEfmLi1ELi8EhEEvNS_4cuda6detail10TensorInfoIKT_T1_EENS7_IS8_SA_EENS7_IT4_SA_EESA_T0_NS_15PhiloxCudaStateE --------------------------
	.section	.nv.info._ZN2at6native43_GLOBAL__N__7cc8d1ed_10_Dropout_cu_0e96ed3824fused_dropout_kernel_vecIN3c104HalfEfmLi1ELi8EhEEvNS_4cuda6detail10TensorInfoIKT_T1_EENS7_IS8_SA_EENS7_IT4_SA_EESA_T0_NS_15PhiloxCudaStateE,"",@"SHT_CUDA_INFO"
	.sectionflags	@""
	.align	4


	//----- nvinfo : EIATTR_CUDA_API_VERSION
	.align		4
        /*0000*/ 	.byte	0x04, 0x37
        /*0002*/ 	.short	(.L_1594 - .L_1593)
.L_1593:
        /*0004*/ 	.word	0x00000082


	//----- nvinfo : EIATTR_SW2861232_WAR
	.align		4
.L_1594:
        /*0008*/ 	.byte	0x01, 0x35
	.zero		2


	//----- nvinfo : EIATTR_PARAM_CBANK
	.align		4
        /*000c*/ 	.byte	0x04, 0x0a
        /*000e*/ 	.short	(.L_1596 - .L_1595)
	.align		4
.L_1595:
        /*0010*/ 	.word	index@(.nv.constant0._ZN2at6native43_GLOBAL__N__7cc8d1ed_10_Dropout_cu_0e96ed3824fused_dropout_kernel_vecIN3c104HalfEfmLi1ELi8EhEEvNS_4cuda6detail10TensorInfoIKT_T1_EENS7_IS8_SA_EENS7_IT4_SA_EESA_T0_NS_15PhiloxCudaStateE)
        /*0014*/ 	.short	0x0160
        /*0016*/ 	.short	0x0508


	//----- nvinfo : EIATTR_CBANK_PARAM_SIZE
	.align		4
.L_1596:
        /*0018*/ 	.byte	0x03, 0x19
        /*001a*/ 	.short	0x0508


	//----- nvinfo : EIATTR_KPARAM_INFO
	.align		4
        /*001c*/ 	.byte	0x04, 0x17
        /*001e*/ 	.short	(.L_1598 - .L_1597)
.L_1597:
        /*0020*/ 	.word	0x00000000
        /*0024*/ 	.short	0x0005
        /*0026*/ 	.short	0x04f0
        /*0028*/ 	.byte	0x00, 0xf0, 0x61, 0x00


	//----- nvinfo : EIATTR_KPARAM_INFO
	.align		4
.L_1598:
        /*002c*/ 	.byte	0x04, 0x17
        /*002e*/ 	.short	(.L_1600 - .L_1599)
.L_1599:
        /*0030*/ 	.word	0x00000000
        /*0034*/ 	.short	0x0004
        /*0036*/ 	.short	0x04e8
        /*0038*/ 	.byte	0x00, 0xf0, 0x11, 0x00


	//----- nvinfo : EIATTR_KPARAM_INFO
	.align		4
.L_1600:
        /*003c*/ 	.byte	0x04, 0x17
        /*003e*/ 	.short	(.L_1602 - .L_1601)
.L_1601:
        /*0040*/ 	.word	0x00000000
        /*0044*/ 	.short	0x0003
        /*0046*/ 	.short	0x04e0
        /*0048*/ 	.byte	0x00, 0xf0, 0x21, 0x00


	//----- nvinfo : EIATTR_KPARAM_INFO
	.align		4
.L_1602:
        /*004c*/ 	.byte	0x04, 0x17
        /*004e*/ 	.short	(.L_1604 - .L_1603)
.L_1603:
        /*0050*/ 	.word	0x00000000
        /*0054*/ 	.short	0x0002
        /*0056*/ 	.short	0x0340
        /*0058*/ 	.byte	0x00, 0xf0, 0x81, 0x06


	//----- nvinfo : EIATTR_KPARAM_INFO
	.align		4
.L_1604:
        /*005c*/ 	.byte	0x04, 0x17
        /*005e*/ 	.short	(.L_1606 - .L_1605)
.L_1605:
        /*0060*/ 	.word	0x00000000
        /*0064*/ 	.short	0x0001
        /*0066*/ 	.short	0x01a0
        /*0068*/ 	.byte	0x00, 0xf0, 0x81, 0x06


	//----- nvinfo : EIATTR_KPARAM_INFO
	.align		4
.L_1606:
        /*006c*/ 	.byte	0x04, 0x17
        /*006e*/ 	.short	(.L_1608 - .L_1607)
.L_1607:
        /*0070*/ 	.word	0x00000000
        /*0074*/ 	.short	0x0000
        /*0076*/ 	.short	0x0000
        /*0078*/ 	.byte	0x00, 0xf0, 0x81, 0x06


	//----- nvinfo : EIATTR_MAXREG_COUNT
	.align		4
.L_1608:
        /*007c*/ 	.byte	0x03, 0x1b
        /*007e*/ 	.short	0x0040


	//----- nvinfo : EIATTR_NUM_BARRIERS
	.align		4
        /*0080*/ 	.byte	0x02, 0x4c
        /*0082*/ 	.byte	0x01
	.zero		1


	//----- nvinfo : EIATTR_MERCURY_ISA_VERSION
	.align		4
        /*0084*/ 	.byte	0x03, 0x5f
        /*0086*/ 	.short	0x0000


	//----- nvinfo : EIATTR_EXIT_INSTR_OFFSETS
	.align		4
        /*0088*/ 	.byte	0x04, 0x1c
        /*008a*/ 	.short	(.L_1610 - .L_1609)


	//   ....[0]....
.L_1609:
        /*008c*/ 	.word	0x00000250


	//   ....[1]....
        /*0090*/ 	.word	0x00001fb0


	//----- nvinfo : EIATTR_MAX_THREADS
	.align		4
.L_1610:
        /*0094*/ 	.byte	0x04, 0x05
        /*0096*/ 	.short	(.L_1612 - .L_1611)
.L_1611:
        /*0098*/ 	.word	0x00000100
        /*009c*/ 	.word	0x00000001
        /*00a0*/ 	.word	0x00000001


	//----- nvinfo : EIATTR_CRS_STACK_SIZE
	.align		4
.L_1612:
        /*00a4*/ 	.byte	0x04, 0x1e
        /*00a6*/ 	.short	(.L_1614 - .L_1613)
.L_1613:
        /*00a8*/ 	.word	0x00000000
.L_1614:


//--------------------- .nv.info._ZN2at6native43_GLOBAL__N__7cc8d1ed_10_Dropout_cu_0e96ed3824fused_dropout_kernel_vecIN3c104HalfEfmLi1ELi16EhEEvNS_4cuda6detail10TensorInfoIKT_T1_EENS7_IS8_SA_EENS7_IT4_SA_EESA_T0_NS_15PhiloxCudaStateE --------------------------
	.section	.nv.info._ZN2at6native43_GLOBAL__N__7cc8d1ed_10_Dropout_cu_0e96ed3824fused_dropout_kernel_vecIN3c104HalfEfmLi1ELi16EhEEvNS_4cuda6detail10TensorInfoIKT_T1_EENS7_IS8_SA_EENS7_IT4_SA_EESA_T0_NS_15PhiloxCudaStateE,"",@"SHT_CUDA_INFO"
	.sectionflags	@""
	.align	4


	//----- nvinfo : EIATTR_CUDA_API_VERSION
	.align		4
        /*0000*/ 	.byte	0x04, 0x37
        /*0002*/ 	.short	(.L_1616 - .L_1615)
.L_1615:
        /*0004*/ 	.word	0x00000082


	//----- nvinfo : EIATTR_SW2861232_WAR
	.align		4
.L_1616:
        /*0008*/ 	.byte	0x01, 0x35
	.zero		2


	//----- nvinfo : EIATTR_PARAM_CBANK
	.align		4
        /*000c*/ 	.byte	0x04, 0x0a
        /*000e*/ 	.short	(.L_1618 - .L_1617)
	.align		4
.L_1617:
        /*0010*/ 	.word	index@(.nv.constant0._ZN2at6native43_GLOBAL__N__7cc8d1ed_10_Dropout_cu_0e96ed3824fused_dropout_kernel_vecIN3c104HalfEfmLi1ELi16EhEEvNS_4cuda6detail10TensorInfoIKT_T1_EENS7_IS8_SA_EENS7_IT4_SA_EESA_T0_NS_15PhiloxCudaStateE)
        /*0014*/ 	.short	0x0160
        /*0016*/ 	.short	0x0508


	//----- nvinfo : EIATTR_CBANK_PARAM_SIZE
	.align		4
.L_1618:
        /*0018*/ 	.byte	0x03, 0x19
        /*001a*/ 	.short	0x0508


	//----- nvinfo : EIATTR_KPARAM_INFO
	.align		4
        /*001c*/ 	.byte	0x04, 0x17
        /*001e*/ 	.short	(.L_1620 - .L_1619)
.L_1619:
        /*0020*/ 	.word	0x00000000
        /*0024*/ 	.short	0x0005
        /*0026*/ 	.short	0x04f0
        /*0028*/ 	.byte	0x00, 0xf0, 0x61, 0x00


	//----- nvinfo : EIATTR_KPARAM_INFO
	.align		4
.L_1620:
        /*002c*/ 	.byte	0x04, 0x17
        /*002e*/ 	.short	(.L_1622 - .L_1621)
.L_1621:
        /*0030*/ 	.word	0x00000000
        /*0034*/ 	.short	0x0004
        /*0036*/ 	.short	0x04e8
        /*0038*/ 	.byte	0x00, 0xf0, 0x11, 0x00


	//----- nvinfo : EIATTR_KPARAM_INFO
	.align		4
.L_1622:
        /*003c*/ 	.byte	0x04, 0x17
        /*003e*/ 	.short	(.L_1624 - .L_1623)
.L_1623:
        /*0040*/ 	.word	0x00000000
        /*0044*/ 	.short	0x0003
        /*0046*/ 	.short	0x04e0
        /*0048*/ 	.byte	0x00, 0xf0, 0x21, 0x00


	//----- nvinfo : EIATTR_KPARAM_INFO
	.align		4
.L_1624:
        /*004c*/ 	.byte	0x04, 0x17
        /*004e*/ 	.short	(.L_1626 - .L_1625)
.L_1625:
        /*0050*/ 	.word	0x00000000
        /*0054*/ 	.short	0x0002
        /*0056*/ 	.short	0x0340
        /*0058*/ 	.byte	0x00, 0xf0, 0x81, 0x06


	//----- nvinfo : EIATTR_KPARAM_INFO
	.align		4
.L_1626:
        /*005c*/ 	.byte	0x04, 0x17
        /*005e*/ 	.short	(.L_1628 - .L_1627)
.L_1627:
        /*0060*/ 	.word	0x00000000
        /*0064*/ 	.short	0x0001
        /*0066*/ 	.short	0x01a0
        /*0068*/ 	.byte	0x00, 0xf0, 0x81, 0x06


	//----- nvinfo : EIATTR_KPARAM_INFO
	.align		4
.L_1628:
        /*006c*/ 	.byte	0x04, 0x17
        /*006e*/ 	.short	(.L_1630 - .L_1629)
.L_1629:
        /*0070*/ 	.word	0x00000000
        /*0074*/ 	.short	0x0000
        /*0076*/ 	.short	0x0000
        /*0078*/ 	.byte	0x00, 0xf0, 0x81, 0x06


	//----- nvinfo : EIATTR_MAXREG_COUNT
	.align		4
.L_1630:
        /*007c*/ 	.byte	0x03, 0x1b
        /*007e*/ 	.short	0x0040


	//----- nvinfo : EIATTR_NUM_BARRIERS
	.align		4
        /*0080*/ 	.byte	0x02, 0x4c
        /*0082*/ 	.byte	0x01
	.zero		1


	//----- nvinfo : EIATTR_MERCURY_ISA_VERSION
	.align		4
        /*0084*/ 	.byte	0x03, 0x5f
        /*0086*/ 	.short	0x0000


	//----- nvinfo : EIATTR_EXIT_INSTR_OFFSETS
	.align		4
        /*0088*/ 	.byte	0x04, 0x1c
        /*008a*/ 	.short	(.L_1632 - .L_1631)


	//   ....[0]....
.L_1631:
        /*008c*/ 	.word	0x00000530


	//   ....[1]....
        /*0090*/ 	.word	0x000037f0


	//----- nvinfo : EIATTR_MAX_THREADS
	.align		4
.L_1632:
        /*0094*/ 	.byte	0x04, 0x05
        /*0096*/ 	.short	(.L_1634 - .L_1633)
.L_1633:
        /*0098*/ 	.word	0x00000100
        /*009c*/ 	.word	0x00000001
        /*00a0*/ 	.word	0x00000001


	//----- nvinfo : EIATTR_CRS_STACK_SIZE
	.align		4
.L_1634:
        /*00a4*/ 	.byte	0x04, 0x1e
        /*00a6*/ 	.short	(.L_1636 - .L_1635)
.L_1635:
        /*00a8*/ 	.word	0x00000000
.L_1636:


//--------------------- .nv.info._ZN2at6native43_GLOBAL__N__7cc8d1ed_10_Dropout_cu_0e96ed3820fused_dropout_kernelIffmLin1ELin1EhEEvNS_4cuda6detail10TensorInfoIKT_T1_EENS5_IS6_S8_EENS5_IT4_S8_EES8_T0_NS_15PhiloxCudaStateE --------------------------
	.section	.nv.info._ZN2at6native43_GLOBAL__N__7cc8d1ed_10_Dropout_cu_0e96ed3820fused_dropout_kernelIffmLin1ELin1EhEEvNS_4cuda6detail10TensorInfoIKT_T1_EENS5_IS6_S8_EENS5_IT4_S8_EES8_T0_NS_15PhiloxCudaStateE,"",@"SHT_CUDA_INFO"
	.sectionflags	@""
	.align	4


	//----- nvinfo : EIATTR_CUDA_API_VERSION
	.align		4
        /*0000*/ 	.byte	0x04, 0x37
        /*0002*/ 	.short	(.L_1638 - .L_1637)
.L_1637:
        /*0004*/ 	.word	0x00000082


	//----- nvinfo : EIATTR_SW2861232_WAR
	.align		4
.L_1638:
        /*0008*/ 	.byte	0x01, 0x35
	.zero		2


	//----- nvinfo : EIATTR_PARAM_CBANK
	.align		4
        /*000c*/ 	.byte	0x04, 0x0a
        /*000e*/ 	.short	(.L_1640 - .L_1639)
	.align		4
.L_1639:
        /*0010*/ 	.word	index@(.nv.constant0._ZN2at6native43_GLOBAL__N__7cc8d1ed_10_Dropout_cu_0e96ed3820fused_dropout_kernelIffmLin1ELin1EhEEvNS_4cuda6detail10TensorInfoIKT_T1_EENS5_IS6_S8_EENS5_IT4_S8_EES8_T0_NS_15PhiloxCudaStateE)
        /*0014*/ 	.short	0x0160
        /*0016*/ 	.short	0x0508


	//----- nvinfo : EIATTR_CBANK_PARAM_SIZE
	.align		4
.L_1640:
        /*0018*/ 	.byte	0x03, 0x19
        /*001a*/ 	.short	0x0508


	//----- nvinfo : EIATTR_KPARAM_INFO
	.align		4
        /*001c*/ 	.byte	0x04, 0x17
        /*001e*/ 	.short	(.L_1642 - .L_1641)
.L_1641:
        /*0020*/ 	.word	0x00000000
        /*0024*/ 	.short	0x0005
        /*0026*/ 	.short	0x04f0
        /*0028*/ 	.byte	0x00, 0xf0, 0x61, 0x00


	//----- nvinfo : EIATTR_KPARAM_INFO
	.align		4
.L_1642:
        /*002c*/ 	.byte	0x04, 0x17
        /*002e*/ 	.short	(.L_1644 - .L_1643)
.L_1643:
        /*0030*/ 	.word	0x00000000
        /*0034*/ 	.short	0x0004
        /*0036*/ 	.short	0x04e8
        /*0038*/ 	.byte	0x00, 0xf0, 0x11, 0x00


	//----- nvinfo : EIATTR_KPARAM_INFO
	.align		4
.L_1644:
        /*003c*/ 	.byte	0x04, 0x17
        /*003e*/ 	.short	(.L_1646 - .L_1645)
.L_1645:
        /*0040*/ 	.word	0x00000000
        /*0044*/ 	.short	0x0003
        /*0046*/ 	.short	0x04e0
        /*0048*/ 	.byte	0x00, 0xf0, 0x21, 0x00


	//----- nvinfo : EIATTR_KPARAM_INFO
	.align		4
.L_1646:
        /*004c*/ 	.byte	0x04, 0x17
        /*004e*/ 	.short	(.L_1648 - .L_1647)
.L_1647:
        /*0050*/ 	.word	0x00000000
        /*0054*/ 	.short	0x0002
        /*0056*/ 	.short	0x0340
        /*0058*/ 	.byte	0x00, 0xf0, 0x81, 0x06


	//----- nvinfo : EIATTR_KPARAM_INFO
	.align		4
.L_1648:
        /*005c*/ 	.byte	0x04, 0x17
        /*005e*/ 	.short	(.L_1650 - .L_1649)
.L_1649:
        /*0060*/ 	.word	0x00000000
        /*0064*/ 	.short	0x0001
        /*0066*/ 	.short	0x01a0
        /*0068*/ 	.byte	0x00, 0xf0, 0x81, 0x06


	//----- nvinfo : EIATTR_KPARAM_INFO
	.align		4
.L_1650:
        /*006c*/ 	.byte	0x04, 0x17
        /*006e*/ 	.short	(.L_1652 - .L_1651)
.L_1651:
        /*0070*/ 	.word	0x00000000
        /*0074*/ 	.short	0x0000
        /*0076*/ 	.short	0x0000
        /*0078*/ 	.byte	0x00, 0xf0, 0x81, 0x06


	//----- nvinfo : EIATTR_MAXREG_COUNT
	.align		4
.L_1652:
        /*007c*/ 	.byte	0x03, 0x1b
        /*007e*/ 	.short	0x0040


	//----- nvinfo : EIATTR_NUM_BARRIERS
	.align		4
        /*0080*/ 	.byte	0x02, 0x4c
        /*0082*/ 	.byte	0x01
	.zero		1


	//----- nvinfo : EIATTR_MERCURY_ISA_VERSION
	.align		4
        /*0084*/ 	.byte	0x03, 0x5f
        /*0086*/ 	.short	0x0000


	//----- nvinfo : EIATTR_EXIT_INSTR_OFFSETS
	.align		4
        /*0088*/ 	.byte	0x04, 0x1c
        /*008a*/ 	.short	(.L_1654 - .L_1653)


	//   ....[0]....
.L_1653:
        /*008c*/ 	.word	0x00000a70


	//   ....[1]....
        /*0090*/ 	.word	0x0000d9b0


	//----- nvinfo : EIATTR_MAX_THREADS
	.align		4
.L_1654:
        /*0094*/ 	.byte	0x04, 0x05
        /*0096*/ 	.short	(.L_1656 - .L_1655)
.L_1655:
        /*0098*/ 	.word	0x00000100
        /*009c*/ 	.word	0x00000001
        /*00a0*/ 	.word	0x00000001


	//----- nvinfo : EIATTR_CRS_STACK_SIZE
	.align		4
.L_1656:
        /*00a4*/ 	.byte	0x04, 0x1e
        /*00a6*/ 	.short	(.L_1658 - .L_1657)
.L_1657:
        /*00a8*/ 	.word	0x00000000
.L_1658:


//--------------------- .nv.info._ZN2at6native43_GLOBAL__N__7cc8d1ed_10_Dropout_cu_0e96ed3820fused_dropout_kernelIffmLin1ELi1EhEEvNS_4cuda6detail10TensorInfoIKT_T1_EENS5_IS6_S8_EENS5_IT4_S8_EES8_T0_NS_15PhiloxCudaStateE --------------------------
	.section	.nv.info._ZN2at6native43_GLOBAL__N__7cc8d1ed_10_Dropout_cu_0e96ed3820fused_dropout_kernelIffmLin1ELi1EhEEvNS_4cuda6detail10TensorInfoIKT_T1_EENS5_IS6_S8_EENS5_IT4_S8_EES8_T0_NS_15PhiloxCudaStateE,"",@"SHT_CUDA_INFO"
	.sectionflags	@""
	.align	4


	//----- nvinfo : EIATTR_CUDA_API_VERSION
	.align		4
        /*0000*/ 	.byte	0x04, 0x37
        /*0002*/ 	.short	(.L_1660 - .L_1659)
.L_1659:
        /*0004*/ 	.word	0x00000082


	//----- nvinfo : EIATTR_SW2861232_WAR
	.align		4
.L_1660:
        /*0008*/ 	.byte	0x01, 0x35
	.zero		2


	//----- nvinfo : EIATTR_PARAM_CBANK
	.align		4
        /*000c*/ 	.byte	0x04, 0x0a
        /*000e*/ 	.short	(.L_1662 - .L_1661)
	.align		4
.L_1661:
        /*0010*/ 	.word	index@(.nv.constant0._ZN2at6native43_GLOBAL__N__7cc8d1ed_10_Dropout_cu_0e96ed3820fused_dropout_kernelIffmLin1ELi1EhEEvNS_4cuda6detail10TensorInfoIKT_T1_EENS5_IS6_S8_EENS5_IT4_S8_EES8_T0_NS_15PhiloxCudaStateE)
        /*0014*/ 	.short	0x0160
        /*0016*/ 	.short	0x0508


	//----- nvinfo : EIATTR_CBANK_PARAM_SIZE
	.align		4
.L_1662:
        /*0018*/ 	.byte	0x03, 0x19
        /*001a*/ 	.short	0x0508


	//----- nvinfo : EIATTR_KPARAM_INFO
	.align		4
        /*001c*/ 	.byte	0x04, 0x17
        /*001e*/ 	.short	(.L_1664 - .L_1663)
.L_1663:
        /*0020*/ 	.word	0x00000000
        /*0024*/ 	.short	0x0005
        /*0026*/ 	.short	0x04f0
        /*0028*/ 	.byte	0x00, 0xf0, 0x61, 0x00


	//----- nvinfo : EIATTR_KPARAM_INFO
	.align		4
.L_1664:
        /*002c*/ 	.byte	0x04, 0x17
        /*002e*/ 	.short	(.L_1666 - .L_1665)
.L_1665:
        /*0030*/ 	.word	0x00000000
        /*0034*/ 	.short	0x0004
        /*0036*/ 	.short	0x04e8
        /*0038*/ 	.byte	0x00, 0xf0, 0x11, 0x00


	//----- nvinfo : EIATTR_KPARAM_INFO
	.align		4
.L_1666:
        /*003c*/ 	.byte	0x04, 0x17
        /*003e*/ 	.short	(.L_1668 - .L_1667)
.L_1667:
        /*0040*/ 	.word	0x00000000
        /*0044*/ 	.short	0x0003
        /*0046*/ 	.short	0x04e0
        /*0048*/ 	.byte	0x00, 0xf0, 0x21, 0x00


	//----- nvinfo : EIATTR_KPARAM_INFO
	.align		4
.L_1668:
        /*004c*/ 	.byte	0x04, 0x17
        /*004e*/ 	.short	(.L_1670 - .L_1669)
.L_1669:
        /*0050*/ 	.word	0x00000000
        /*0054*/ 	.short	0x0002
        /*0056*/ 	.short	0x0340
        /*0058*/ 	.byte	0x00, 0xf0, 0x81, 0x06


	//----- nvinfo : EIATTR_KPARAM_INFO
	.align		4
.L_1670:
        /*005c*/ 	.byte	0x04, 0x17
        /*005e*/ 	.short	(.L_1672 - .L_1671)
.L_1671:
        /*0060*/ 	.word	0x00000000
        /*0064*/ 	.short	0x0001
        /*0066*/ 	.short	0x01a0
        /*0068*/ 	.byte	0x00, 0xf0, 0x81, 0x06


	//----- nvinfo : EIATTR_KPARAM_INFO
	.align		4
.L_1672:
        /*006c*/ 	.byte	0x04, 0x17
        /*006e*/ 	.short	(.L_1674 - .L_1673)
.L_1673:
        /*0070*/ 	.word	0x00000000
        /*0074*/ 	.short	0x0000
        /*0076*/ 	.short	0x0000
        /*0078*/ 	.byte	0x00, 0xf0, 0x81, 0x06


	//----- nvinfo : EIATTR_MAXREG_COUNT
	.align		4
.L_1674:
        /*007c*/ 	.byte	0x03, 0x1b
        /*007e*/ 	.short	0x0040


	//----- nvinfo : EIATTR_NUM_BARRIERS
	.align		4
        /*0080*/ 	.byte	0x02, 0x4c
        /*0082*/ 	.byte	0x01
	.zero		1


	//----- nvinfo : EIATTR_MERCURY_ISA_VERSION
	.align		4
        /*0084*/ 	.byte	0x03, 0x5f
        /*0086*/ 	.short	0x0000


	//----- nvinfo : EIATTR_EXIT_INSTR_OFFSETS
	.align		4
        /*0088*/ 	.byte	0x04, 0x1c
        /*008a*/ 	.short	(.L_1676 - .L_1675)


	//   ....[0]....
.L_1675:
        /*008c*/ 	.word	0x00000a60


	//   ....[1]....
        /*0090*/ 	.word	0x00007c80


	//----- nvinfo : EIATTR_MAX_THREADS
	.align		4
.L_1676:
        /*0094*/ 	.byte	0x04, 0x05
        /*0096*/ 	.short	(.L_1678 - .L_1677)
.L_1677:
        /*0098*/ 	.word	0x00000100
        /*009c*/ 	.word	0x00000001
        /*00a0*/ 	.word	0x00000001


	//----- nvinfo : EIATTR_CRS_STACK_SIZE
	.align		4
.L_1678:
        /*00a4*/ 	.byte	0x04, 0x1e
        /*00a6*/ 	.short	(.L_1680 - .L_1679)
.L_1679:
        /*00a8*/ 	.word	0x00000000
.L_1680:


//--------------------- .nv.info._ZN2at6native43_GLOBAL__N__7cc8d1ed_10_Dropout_cu_0e96ed3820fused_dropout_kernelIffmLi1ELi1EhEEvNS_4cuda6detail10TensorInfoIKT_T1_EENS5_IS6_S8_EENS5_IT4_S8_EES8_T0_NS_15PhiloxCudaStateE --------------------------
	.section	.nv.info._ZN2at6native43_GLOBAL__N__7cc8d1ed_10_Dropout_cu_0e96ed3820fused_dropout_kernelIffmLi1ELi1EhEEvNS_4cuda6detail10TensorInfoIKT_T1_EENS5_IS6_S8_EENS5_IT4_S8_EES8_T0_NS_15PhiloxCudaStateE,"",@"SHT_CUDA_INFO"
	.sectionflags	@""
	.align	4


	//----- nvinfo : EIATTR_CUDA_API_VERSION
	.align		4
        /*0000*/ 	.byte	0x04, 0x37
        /*0002*/ 	.short	(.L_1682 - .L_1681)
.L_1681:
        /*0004*/ 	.word	0x00000082


	//----- nvinfo : EIATTR_SW2861232_WAR
	.align		4
.L_1682:
        /*0008*/ 	.byte	0x01, 0x35
	.zero		2


	//----- nvinfo : EIATTR_PARAM_CBANK
	.align		4
        /*000c*/ 	.byte	0x04, 0x0a
        /*000e*/ 	.short	(.L_1684 - .L_1683)
	.align		4
.L_1683:
        /*0010*/ 	.word	index@(.nv.constant0._ZN2at6native43_GLOBAL__N__7cc8d1ed_10_Dropout_cu_0e96ed3820fused_dropout_kernelIffmLi1ELi1EhEEvNS_4cuda6detail10TensorInfoIKT_T1_EENS5_IS6_S8_EENS5_IT4_S8_EES8_T0_NS_15PhiloxCudaStateE)
        /*0014*/ 	.short	0x0160
        /*0016*/ 	.short	0x0508


	//----- nvinfo : EIATTR_CBANK_PARAM_SIZE
	.align		4
.L_1684:
        /*0018*/ 	.byte	0x03, 0x19
        /*001a*/ 	.short	0x0508


	//----- nvinfo : EIATTR_KPARAM_INFO
	.align		4
        /*001c*/ 	.byte	0x04, 0x17
        /*001e*/ 	.short	(.L_1686 - .L_1685)
.L_1685:
        /*0020*/ 	.word	0x00000000
        /*0024*/ 	.short	0x0005
        /*0026*/ 	.short	0x04f0
        /*0028*/ 	.byte	0x00, 0xf0, 0x61, 0x00


	//----- nvinfo : EIATTR_KPARAM_INFO
	.align		4
.L_1686:
        /*002c*/ 	.byte	0x04, 0x17
        /*002e*/ 	.short	(.L_1688 - .L_1687)
.L_1687:
        /*0030*/ 	.word	0x00000000
        /*0034*/ 	.short	0x0004
        /*0036*/ 	.short	0x04e8
        /*0038*/ 	.byte	0x00, 0xf0, 0x11, 0x00


	//----- nvinfo : EIATTR_KPARAM_INFO
	.align		4
.L_1688:
        /*003c*/ 	.byte	0x04, 0x17
        /*003e*/ 	.short	(.L_1690 - .L_1689)
.L_1689:
        /*0040*/ 	.word	0x00000000
        /*0044*/ 	.short	0x0003
        /*0046*/ 	.short	0x04e0
        /*0048*/ 	.byte	0x00, 0xf0, 0x21, 0x00


	//----- nvinfo : EIATTR_KPARAM_INFO
	.align		4
.L_1690:
        /*004c*/ 	.byte	0x04, 0x17
        /*004e*/ 	.short	(.L_1692 - .L_1691)
.L_1691:
        /*0050*/ 	.word	0x00000000
        /*0054*/ 	.short	0x0002
        /*0056*/ 	.short	0x0340
        /*0058*/ 	.byte	0x00, 0xf0, 0x81, 0x06


	//----- nvinfo : EIATTR_KPARAM_INFO
	.align		4
.L_1692:
        /*005c*/ 	.byte	0x04, 0x17
        /*005e*/ 	.short	(.L_1694 - .L_1693)
.L_1693:
        /*0060*/ 	.word	0x00000000
        /*0064*/ 	.short	0x0001
        /*0066*/ 	.short	0x01a0
        /*0068*/ 	.byte	0x00, 0xf0, 0x81, 0x06


	//----- nvinfo : EIATTR_KPARAM_INFO
	.align		4
.L_1694:
        /*006c*/ 	.byte	0x04, 0x17
        /*006e*/ 	.short	(.L_1696 - .L_1695)
.L_1695:
        /*0070*/ 	.word	0x00000000
        /*0074*/ 	.short	0x0000
        /*0076*/ 	.short	0x0000
        /*0078*/ 	.byte	0x00, 0xf0, 0x81, 0x06


	//----- nvinfo : EIATTR_MAXREG_COUNT
	.align		4
.L_1696:
        /*007c*/ 	.byte	0x03, 0x1b
        /*007e*/ 	.short	0x0040


	//----- nvinfo : EIATTR_NUM_BARRIERS
	.align		4
        /*0080*/ 	.byte	0x02, 0x4c
        /*0082*/ 	.byte	0x01
	.zero		1


	//----- nvinfo : EIATTR_MERCURY_ISA_VERSION
	.align		4
        /*0084*/ 	.byte	0x03, 0x5f
        /*0086*/ 	.short	0x0000


	//----- nvinfo : EIATTR_EXIT_INSTR_OFFSETS
	.align		4
        /*0088*/ 	.byte	0x04, 0x1c
        /*008a*/ 	.short	(.L_1698 - .L_1697)


	//   ....[0]....
.L_1697:
        /*008c*/ 	.word	0x00000920


	//   ....[1]....
        /*0090*/ 	.word	0x00001730


	//----- nvinfo : EIATTR_MAX_THREADS
	.align		4
.L_1698:
        /*0094*/ 	.byte	0x04, 0x05
        /*0096*/ 	.short	(.L_1700 - .L_1699)
.L_1699:
        /*0098*/ 	.word	0x00000100
        /*009c*/ 	.word	0x00000001
        /*00a0*/ 	.word	0x00000001


	//----- nvinfo : EIATTR_CRS_STACK_SIZE
	.align		4
.L_1700:
        /*00a4*/ 	.byte	0x04, 0x1e
        /*00a6*/ 	.short	(.L_1702 - .L_1701)
.L_1701:
        /*00a8*/ 	.word	0x00000000
.L_1702:


//--------------------- .nv.info._ZN2at6native43_GLOBAL__N__7cc8d1ed_10_Dropout_cu_0e96ed3824fused_dropout_kernel_vecIffmLi1ELi2EhEEvNS_4cuda6detail10TensorInfoIKT_T1_EENS5_IS6_S8_EENS5_IT4_S8_EES8_T0_NS_15PhiloxCudaStateE --------------------------
	.section	.nv.info._ZN2at6native43_GLOBAL__N__7cc8d1ed_10_Dropout_cu_0e96ed3824fused_dropout_kernel_vecIffmLi1ELi2EhEEvNS_4cuda6detail10TensorInfoIKT_T1_EENS5_IS6_S8_EENS5_IT4_S8_EES8_T0_NS_15PhiloxCudaStateE,"",@"SHT_CUDA_INFO"
	.sectionflags	@""
	.align	4


	//----- nvinfo : EIATTR_CUDA_API_VERSION
	.align		4
        /*0000*/ 	.byte	0x04, 0x37
        /*0002*/ 	.short	(.L_1704 - .L_1703)
.L_1703:
        /*0004*/ 	.word	0x00000082


	//----- nvinfo : EIATTR_SW2861232_WAR
	.align		4
.L_1704:
        /*0008*/ 	.byte	0x01, 0x35
	.zero		2


	//----- nvinfo : EIATTR_PARAM_CBANK
	.align		4
        /*000c*/ 	.byte	0x04, 0x0a
        /*000e*/ 	.short	(.L_1706 - .L_1705)
	.align		4
.L_1705:
        /*0010*/ 	.word	index@(.nv.constant0._ZN2at6native43_GLOBAL__N__7cc8d1ed_10_Dropout_cu_0e96ed3824fused_dropout_kernel_vecIffmLi1ELi2EhEEvNS_4cuda6detail10TensorInfoIKT_T1_EENS5_IS6_S8_EENS5_IT4_S8_EES8_T0_NS_15PhiloxCudaStateE)
        /*0014*/ 	.short	0x0160
        /*0016*/ 	.short	0x0508


	//----- nvinfo : EIATTR_CBANK_PARAM_SIZE
	.align		4
.L_1706:
        /*0018*/ 	.byte	0x03, 0x19
        /*001a*/ 	.short	0x0508


	//----- nvinfo : EIATTR_KPARAM_INFO
	.align		4
        /*001c*/ 	.byte	0x04, 0x17
        /*001e*/ 	.short	(.L_1708 - .L_1707)
.L_1707:
        /*0020*/ 	.word	0x00000000
        /*0024*/ 	.short	0x0005
        /*0026*/ 	.short	0x04f0
        /*0028*/ 	.byte	0x00, 0xf0, 0x61, 0x00


	//----- nvinfo : EIATTR_KPARAM_INFO
	.align		4
.L_1708:
        /*002c*/ 	.byte	0x04, 0x17
        /*002e*/ 	.short	(.L_1710 - .L_1709)
.L_1709:
        /*0030*/ 	.word	0x00000000
        /*0034*/ 	.short	0x0004
        /*0036*/ 	.short	0x04e8
        /*0038*/ 	.byte	0x00, 0xf0, 0x11, 0x00


	//----- nvinfo : EIATTR_KPARAM_INFO
	.align		4
.L_1710:
        /*003c*/ 	.byte	0x04, 0x17
        /*003e*/ 	.short	(.L_1712 - .L_1711)
.L_1711:
        /*0040*/ 	.word	0x00000000
        /*0044*/ 	.short	0x0003
        /*0046*/ 	.short	0x04e0
        /*0048*/ 	.byte	0x00, 0xf0, 0x21, 0x00


	//----- nvinfo : EIATTR_KPARAM_INFO
	.align		4
.L_1712:
        /*004c*/ 	.byte	0x04, 0x17
        /*004e*/ 	.short	(.L_1714 - .L_1713)
.L_1713:
        /*0050*/ 	.word	0x00000000
        /*0054*/ 	.short	0x0002
        /*0056*/ 	.short	0x0340
        /*0058*/ 	.byte	0x00, 0xf0, 0x81, 0x06


	//----- nvinfo : EIATTR_KPARAM_INFO
	.align		4
.L_1714:
        /*005c*/ 	.byte	0x04, 0x17
        /*005e*/ 	.short	(.L_1716 - .L_1715)
.L_1715:
        /*0060*/ 	.word	0x00000000
        /*0064*/ 	.short	0x0001
        /*0066*/ 	.short	0x01a0
        /*0068*/ 	.byte	0x00, 0xf0, 0x81, 0x06


	//----- nvinfo : EIATTR_KPARAM_INFO
	.align		4
.L_1716:
        /*006c*/ 	.byte	0x04, 0x17
        /*006e*/ 	.short	(.L_1718 - .L_1717)
.L_1717:
        /*0070*/ 	.word	0x00000000
        /*0074*/ 	.short	0x0000
        /*0076*/ 	.short	0x0000
        /*0078*/ 	.byte	0x00, 0xf0, 0x81, 0x06


	//----- nvinfo : EIATTR_MAXREG_COUNT
	.align		4
.L_1718:
        /*007c*/ 	.byte	0x03, 0x1b
        /*007e*/ 	.short	0x0040


	//----- nvinfo : EIATTR_NUM_BARRIERS
	.align		4
        /*0080*/ 	.byte	0x02, 0x4c
        /*0082*/ 	.byte	0x01
	.zero		1


	//----- nvinfo : EIATTR_MERCURY_ISA_VERSION
	.align		4
        /*0084*/ 	.byte	0x03, 0x5f
        /*0086*/ 	.short	0x0000


	//----- nvinfo : EIATTR_EXIT_INSTR_OFFSETS
	.align		4
        /*0088*/ 	.byte	0x04, 0x1c
        /*008a*/ 	.short	(.L_1720 - .L_1719)


	//   ....[0]....
.L_1719:
        /*008c*/ 	.word	0x00000250


	//   ....[1]....
        /*0090*/ 	.word	0x00000d60


	//----- nvinfo : EIATTR_MAX_THREADS
	.align		4
.L_1720:
        /*0094*/ 	.byte	0x04, 0x05
        /*0096*/ 	.short	(.L_1722 - .L_1721)
.L_1721:
        /*0098*/ 	.word	0x00000100
        /*009c*/ 	.word	0x00000001
        /*00a0*/ 	.word	0x00000001


	//----- nvinfo : EIATTR_CRS_STACK_SIZE
	.align		4
.L_1722:
        /*00a4*/ 	.byte	0x04, 0x1e
        /*00a6*/ 	.short	(.L_1724 - .L_1723)
.L_1723:
        /*00a8*/ 	.word	0x00000000
.L_1724:


//--------------------- .nv.info._ZN2at6native43_GLOBAL__N__7cc8d1ed_10_Dropout_cu_0e96ed3824fused_dropout_kernel_vecIffmLi1ELi4EhEEvNS_4cuda6detail10TensorInfoIKT_T1_EENS5_IS6_S8_EENS5_IT4_S8_EES8_T0_NS_15PhiloxCudaStateE --------------------------
	.section	.nv.info._ZN2at6native43_GLOBAL__N__7cc8d1ed_10_Dropout_cu_0e96ed3824fused_dropout_kernel_vecIffmLi1ELi4EhEEvNS_4cuda6detail10TensorInfoIKT_T1_EENS5_IS6_S8_EENS5_IT4_S8_EES8_T0_NS_15PhiloxCudaStateE,"",@"SHT_CUDA_INFO"
	.sectionflags	@""
	.align	4


	//----- nvinfo : EIATTR_CUDA_API_VERSION
	.align		4
        /*0000*/ 	.byte	0x04, 0x37
        /*0002*/ 	.short	(.L_1726 - .L_1725)
.L_1725:
        /*0004*/ 	.word	0x00000082


	//----- nvinfo : EIATTR_SW2861232_WAR
	.align		4
.L_1726:
        /*0008*/ 	.byte	0x01, 0x35
	.zero		2


	//----- nvinfo : EIATTR_PARAM_CBANK
	.align		4
        /*000c*/ 	.byte	0x04, 0x0a
        /*000e*/ 	.short	(.L_1728 - .L_1727)
	.align		4
.L_1727:
        /*0010*/ 	.word	index@(.nv.constant0._ZN2at6native43_GLOBAL__N__7cc8d1ed_10_Dropout_cu_0e96ed3824fused_dropout_kernel_vecIffmLi1ELi4EhEEvNS_4cuda6detail10TensorInfoIKT_T1_EENS5_IS6_S8_EENS5_IT4_S8_EES8_T0_NS_15PhiloxCudaStateE)
        /*0014*/ 	.short	0x0160
        /*0016*/ 	.short	0x0508


	//----- nvinfo : EIATTR_CBANK_PARAM_SIZE
	.align		4
.L_1728:
        /*0018*/ 	.byte	0x03, 0x19
        /*001a*/ 	.short	0x0508


	//----- nvinfo : EIATTR_KPARAM_INFO
	.align		4
        /*001c*/ 	.byte	0x04, 0x17
        /*001e*/ 	.short	(.L_1730 - .L_1729)
.L_1729:
        /*0020*/ 	.word	0x00000000
        /*0024*/ 	.short	0x0005
        /*0026*/ 	.short	0x04f0
        /*0028*/ 	.byte	0x00, 0xf0, 0x61, 0x00


	//----- nvinfo : EIATTR_KPARAM_INFO
	.align		4
.L_1730:
        /*002c*/ 	.byte	0x04, 0x17
        /*002e*/ 	.short	(.L_1732 - .L_1731)
.L_1731:
        /*0030*/ 	.word	0x00000000
        /*0034*/ 	.short	0x0004
        /*0036*/ 	.short	0x04e8
        /*0038*/ 	.byte	0x00, 0xf0, 0x11, 0x00


	//----- nvinfo : EIATTR_KPARAM_INFO
	.align		4
.L_1732:
        /*003c*/ 	.byte	0x04, 0x17
        /*003e*/ 	.short	(.L_1734 - .L_1733)
.L_1733:
        /*0040*/ 	.word	0x00000000
        /*0044*/ 	.short	0x0003
        /*0046*/ 	.short	0x04e0
        /*0048*/ 	.byte	0x00, 0xf0, 0x21, 0x00


	//----- nvinfo : EIATTR_KPARAM_INFO
	.align		4
.L_1734:
        /*004c*/ 	.byte	0x04, 0x17
        /*004e*/ 	.short	(.L_1736 - .L_1735)
.L_1735:
        /*0050*/ 	.word	0x00000000
        /*0054*/ 	.short	0x0002
        /*0056*/ 	.short	0x0340
        /*0058*/ 	.byte	0x00, 0xf0, 0x81, 0x06


	//----- nvinfo : EIATTR_KPARAM_INFO
	.align		4
.L_1736:
        /*005c*/ 	.byte	0x04, 0x17
        /*005e*/ 	.short	(.L_1738 - .L_1737)
.L_1737:
        /*0060*/ 	.word	0x00000000
        /*0064*/ 	.short	0x0001
        /*0066*/ 	.short	0x01a0
        /*0068*/ 	.byte	0x00, 0xf0, 0x81, 0x06


	//----- nvinfo : EIATTR_KPARAM_INFO
	.align		4
.L_1738:
        /*006c*/ 	.byte	0x04, 0x17
        /*006e*/ 	.short	(.L_1740 - .L_1739)
.L_1739:
        /*0070*/ 	.word	0x00000000
        /*0074*/ 	.short	0x0000
        /*0076*/ 	.short	0x0000
        /*0078*/ 	.byte	0x00, 0xf0, 0x81, 0x06


	//----- nvinfo : EIATTR_MAXREG_COUNT
	.align		4
.L_1740:
        /*007c*/ 	.byte	0x03, 0x1b
        /*007e*/ 	.short	0x0040


	//----- nvinfo : EIATTR_NUM_BARRIERS
	.align		4
        /*0080*/ 	.byte	0x02, 0x4c
        /*0082*/ 	.byte	0x01
	.zero		1


	//----- nvinfo : EIATTR_MERCURY_ISA_VERSION
	.align		4
        /*0084*/ 	.byte	0x03, 0x5f
        /*0086*/ 	.short	0x0000


	//----- nvinfo : EIATTR_EXIT_INSTR_OFFSETS
	.align		4
        /*0088*/ 	.byte	0x04, 0x1c
        /*008a*/ 	.short	(.L_1742 - .L_1741)


	//   ....[0]....
.L_1741:
        /*008c*/ 	.word	0x00000250


	//   ....[1]....
        /*0090*/ 	.word	0x00000f10


	//----- nvinfo : EIATTR_MAX_THREADS
	.align		4
.L_1742:
        /*0094*/ 	.byte	0x04, 0x05
        /*0096*/ 	.short	(.L_1744 - .L_1743)
.L_1743:
        /*0098*/ 	.word	0x00000100
        /*009c*/ 	.word	0x00000001
        /*00a0*/ 	.word	0x00000001


	//----- nvinfo : EIATTR_CRS_STACK_SIZE
	.align		4
.L_1744:
        /*00a4*/ 	.byte	0x04, 0x1e
        /*00a6*/ 	.short	(.L_1746 - .L_1745)
.L_1745:
        /*00a8*/ 	.word	0x00000000
.L_1746:


//--------------------- .nv.info._ZN2at6native43_GLOBAL__N__7cc8d1ed_10_Dropout_cu_0e96ed3824fused_dropout_kernel_vecIffmLi1ELi8EhEEvNS_4cuda6detail10TensorInfoIKT_T1_EENS5_IS6_S8_EENS5_IT4_S8_EES8_T0_NS_15PhiloxCudaStateE --------------------------
	.section	.nv.info._ZN2at6native43_GLOBAL__N__7cc8d1ed_10_Dropout_cu_0e96ed3824fused_dropout_kernel_vecIffmLi1ELi8EhEEvNS_4cuda6detail10TensorInfoIKT_T1_EENS5_IS6_S8_EENS5_IT4_S8_EES8_T0_NS_15PhiloxCudaStateE,"",@"SHT_CUDA_INFO"
	.sectionflags	@""
	.align	4


	//----- nvinfo : EIATTR_CUDA_API_VERSION
	.align		4
        /*0000*/ 	.byte	0x04, 0x37
        /*0002*/ 	.short	(.L_1748 - .L_1747)
.L_1747:
        /*0004*/ 	.word	0x00000082


	//----- nvinfo : EIATTR_SW2861232_WAR
	.align		4
.L_1748:
        /*0008*/ 	.byte	0x01, 0x35
	.zero		2


	//----- nvinfo : EIATTR_PARAM_CBANK
	.align		4
        /*000c*/ 	.byte	0x04, 0x0a
        /*000e*/ 	.short	(.L_1750 - .L_1749)
	.align		4
.L_1749:
        /*0010*/ 	.word	index@(.nv.constant0._ZN2at6native43_GLOBAL__N__7cc8d1ed_10_Dropout_cu_0e96ed3824fused_dropout_kernel_vecIffmLi1ELi8EhEEvNS_4cuda6detail10TensorInfoIKT_T1_EENS5_IS6_S8_EENS5_IT4_S8_EES8_T0_NS_15PhiloxCudaStateE)
        /*0014*/ 	.short	0x0160
        /*0016*/ 	.short	0x0508


	//----- nvinfo : EIATTR_CBANK_PARAM_SIZE
	.align		4
.L_1750:
        /*0018*/ 	.byte	0x03, 0x19
        /*001a*/ 	.short	0x0508


	//----- nvinfo : EIATTR_KPARAM_INFO
	.align		4
        /*001c*/ 	.byte	0x04, 0x17
        /*001e*/ 	.short	(.L_1752 - .L_1751)
.L_1751:
        /*0020*/ 	.word	0x00000000
        /*0024*/ 	.short	0x0005
        /*0026*/ 	.short	0x04f0
        /*0028*/ 	.byte	0x00, 0xf0, 0x61, 0x00


	//----- nvinfo : EIATTR_KPARAM_INFO
	.align		4
.L_1752:
        /*002c*/ 	.byte	0x04, 0x17
        /*002e*/ 	.short	(.L_1754 - .L_1753)
.L_1753:
        /*0030*/ 	.word	0x00000000
        /*0034*/ 	.short	0x0004
        /*0036*/ 	.short	0x04e8
        /*0038*/ 	.byte	0x00, 0xf0, 0x11, 0x00


	//----- nvinfo : EIATTR_KPARAM_INFO
	.align		4
.L_1754:
        /*003c*/ 	.byte	0x04, 0x17
        /*003e*/ 	.short	(.L_1756 - .L_1755)
.L_1755:
        /*0040*/ 	.word	0x00000000
        /*0044*/ 	.short	0x0003
        /*0046*/ 	.short	0x04e0
        /*0048*/ 	.byte	0x00, 0xf0, 0x21, 0x00


	//----- nvinfo : EIATTR_KPARAM_INFO
	.align		4
.L_1756:
        /*004c*/ 	.byte	0x04, 0x17
        /*004e*/ 	.short	(.L_1758 - .L_1757)
.L_1757:
        /*0050*/ 	.word	0x00000000
        /*0054*/ 	.short	0x0002
        /*0056*/ 	.short	0x0340
        /*0058*/ 	.byte	0x00, 0xf0, 0x81, 0x06


	//----- nvinfo : EIATTR_KPARAM_INFO
	.align		4
.L_1758:
        /*005c*/ 	.byte	0x04, 0x17
        /*005e*/ 	.short	(.L_1760 - .L_1759)
.L_1759:
        /*0060*/ 	.word	0x00000000
        /*0064*/ 	.short	0x0001
        /*0066*/ 	.short	0x01a0
        /*0068*/ 	.byte	0x00, 0xf0, 0x81, 0x06


	//----- nvinfo : EIATTR_KPARAM_INFO
	.align		4
.L_1760:
        /*006c*/ 	.byte	0x04, 0x17
        /*006e*/ 	.short	(.L_1762 - .L_1761)
.L_1761:
        /*0070*/ 	.word	0x00000000
        /*0074*/ 	.short	0x0000
        /*0076*/ 	.short	0x0000
        /*0078*/ 	.byte	0x00, 0xf0, 0x81, 0x06


	//----- nvinfo : EIATTR_MAXREG_COUNT
	.align		4
.L_1762:
        /*007c*/ 	.byte	0x03, 0x1b
        /*007e*/ 	.short	0x0040


	//----- nvinfo : EIATTR_NUM_BARRIERS
	.align		4
        /*0080*/ 	.byte	0x02, 0x4c
        /*0082*/ 	.byte	0x01
	.zero		1


	//----- nvinfo : EIATTR_MERCURY_ISA_VERSION
	.align		4
        /*0084*/ 	.byte	0x03, 0x5f
        /*0086*/ 	.short	0x0000


	//----- nvinfo : EIATTR_EXIT_INSTR_OFFSETS
	.align		4
        /*0088*/ 	.byte	0x04, 0x1c
        /*008a*/ 	.short	(.L_1764 - .L_1763)


	//   ....[0]....
.L_1763:
        /*008c*/ 	.word	0x00000250


	//   ....[1]....
        /*0090*/ 	.word	0x00001ef0


	//----- nvinfo : EIATTR_MAX_THREADS
	.align		4
.L_1764:
        /*0094*/ 	.byte	0x04, 0x05
        /*0096*/ 	.short	(.L_1766 - .L_1765)
.L_1765:
        /*0098*/ 	.word	0x00000100
        /*009c*/ 	.word	0x00000001
        /*00a0*/ 	.word	0x00000001


	//----- nvinfo : EIATTR_CRS_STACK_SIZE
	.align		4
.L_1766:
        /*00a4*/ 	.byte	0x04, 0x1e
        /*00a6*/ 	.short	(.L_1768 - .L_1767)
.L_1767:
        /*00a8*/ 	.word	0x00000000
.L_1768:


//--------------------- .nv.info._ZN2at6native43_GLOBAL__N__7cc8d1ed_10_Dropout_cu_0e96ed3824fused_dropout_kernel_vecIffmLi1ELi16EhEEvNS_4cuda6detail10TensorInfoIKT_T1_EENS5_IS6_S8_EENS5_IT4_S8_EES8_T0_NS_15PhiloxCudaStateE --------------------------
	.section	.nv.info._ZN2at6native43_GLOBAL__N__7cc8d1ed_10_Dropout_cu_0e96ed3824fused_dropout_kernel_vecIffmLi1ELi16EhEEvNS_4cuda6detail10TensorInfoIKT_T1_EENS5_IS6_S8_EENS5_IT4_S8_EES8_T0_NS_15PhiloxCudaStateE,"",@"SHT_CUDA_INFO"
	.sectionflags	@""
	.align	4


	//----- nvinfo : EIATTR_CUDA_API_VERSION
	.align		4
        /*0000*/ 	.byte	0x04, 0x37
        /*0002*/ 	.short	(.L_1770 - .L_1769)
.L_1769:
        /*0004*/ 	.word	0x00000082


	//----- nvinfo : EIATTR_SW2861232_WAR
	.align		4
.L_1770:
        /*0008*/ 	.byte	0x01, 0x35
	.zero		2


	//----- nvinfo : EIATTR_PARAM_CBANK
	.align		4
        /*000c*/ 	.byte	0x04, 0x0a
        /*000e*/ 	.short	(.L_1772 - .L_1771)
	.align		4
.L_1771:
        /*0010*/ 	.word	index@(.nv.constant0._ZN2at6native43_GLOBAL__N__7cc8d1ed_10_Dropout_cu_0e96ed3824fused_dropout_kernel_vecIffmLi1ELi16EhEEvNS_4cuda6detail10TensorInfoIKT_T1_EENS5_IS6_S8_EENS5_IT4_S8_EES8_T0_NS_15PhiloxCudaStateE)
        /*0014*/ 	.short	0x0160
        /*0016*/ 	.short	0x0508


	//----- nvinfo : EIATTR_CBANK_PARAM_SIZE
	.align		4
.L_1772:
        /*0018*/ 	.byte	0x03, 0x19
        /*001a*/ 	.short	0x0508


	//----- nvinfo : EIATTR_KPARAM_INFO
	.align		4
        /*001c*/ 	.byte	0x04, 0x17
        /*001e*/ 	.short	(.L_1774 - .L_1773)
.L_1773:
        /*0020*/ 	.word	0x00000000
        /*0024*/ 	.short	0x0005
        /*0026*/ 	.short	0x04f0
        /*0028*/ 	.byte	0x00, 0xf0, 0x61, 0x00


	//----- nvinfo : EIATTR_KPARAM_INFO
	.align		4
.L_1774:
        /*002c*/ 	.byte	0x04, 0x17
        /*002e*/ 	.short	(.L_1776 - .L_1775)
.L_1775:
        /*0030*/ 	.word	0x00000000
        /*0034*/ 	.short	0x0004
        /*0036*/ 	.short	0x04e8
        /*0038*/ 	.byte	0x00, 0xf0, 0x11, 0x00


	//----- nvinfo : EIATTR_KPARAM_INFO
	.align		4
.L_1776:
        /*003c*/ 	.byte	0x04, 0x17
        /*003e*/ 	.short	(.L_1778 - .L_1777)
.L_1777:
        /*0040*/ 	.word	0x00000000
        /*0044*/ 	.short	0x0003
        /*0046*/ 	.short	0x04e0
        /*0048*/ 	.byte	0x00, 0xf0, 0x21, 0x00


	//----- nvinfo : EIATTR_KPARAM_INFO
	.align		4
.L_1778:
        /*004c*/ 	.byte	0x04, 0x17
        /*004e*/ 	.short	(.L_1780 - .L_1779)
.L_1779:
        /*0050*/ 	.word	0x00000000
        /*0054*/ 	.short	0x0002
        /*0056*/ 	.short	0x0340
        /*0058*/ 	.byte	0x00, 0xf0, 0x81, 0x06


	//----- nvinfo : EIATTR_KPARAM_INFO
	.align		4
.L_1780:
        /*005c*/ 	.byte	0x04, 0x17
        /*005e*/ 	.short	(.L_1782 - .L_1781)
.L_1781:
        /*0060*/ 	.word	0x00000000
        /*0064*/ 	.short	0x0001
        /*0066*/ 	.short	0x01a0
        /*0068*/ 	.byte	0x00, 0xf0, 0x81, 0x06


	//----- nvinfo : EIATTR_KPARAM_INFO
	.align		4
.L_1782:
        /*006c*/ 	.byte	0x04, 0x17
        /*006e*/ 	.short	(.L_1784 - .L_1783)
.L_1783:
        /*0070*/ 	.word	0x00000000
        /*0074*/ 	.short	0x0000
        /*0076*/ 	.short	0x0000
        /*0078*/ 	.byte	0x00, 0xf0, 0x81, 0x06


	//----- nvinfo : EIATTR_MAXREG_COUNT
	.align		4
.L_1784:
        /*007c*/ 	.byte	0x03, 0x1b
        /*007e*/ 	.short	0x0040


	//----- nvinfo : EIATTR_NUM_BARRIERS
	.align		4
        /*0080*/ 	.byte	0x02, 0x4c
        /*0082*/ 	.byte	0x01
	.zero		1


	//----- nvinfo : EIATTR_MERCURY_ISA_VERSION
	.align		4
        /*0084*/ 	.byte	0x03, 0x5f
        /*0086*/ 	.short	0x0000


	//----- nvinfo : EIATTR_EXIT_INSTR_OFFSETS
	.align		4
        /*0088*/ 	.byte	0x04, 0x1c
        /*008a*/ 	.short	(.L_1786 - .L_1785)


	//   ....[0]....
.L_1785:
        /*008c*/ 	.word	0x00000530


	//   ....[1]....
        /*0090*/ 	.word	0x00003670


	//----- nvinfo : EIATTR_MAX_THREADS
	.align		4
.L_1786:
        /*0094*/ 	.byte	0x04, 0x05
        /*0096*/ 	.short	(.L_1788 - .L_1787)
.L_1787:
        /*0098*/ 	.word	0x00000100
        /*009c*/ 	.word	0x00000001
        /*00a0*/ 	.word	0x00000001


	//----- nvinfo : EIATTR_CRS_STACK_SIZE
	.align		4
.L_1788:
        /*00a4*/ 	.byte	0x04, 0x1e
        /*00a6*/ 	.short	(.L_1790 - .L_1789)
.L_1789:
        /*00a8*/ 	.word	0x00000000
.L_1790:


//--------------------- .nv.info._ZN2at6native43_GLOBAL__N__7cc8d1ed_10_Dropout_cu_0e96ed3820fused_dropout_kernelIddmLin1ELin1EhEEvNS_4cuda6detail10TensorInfoIKT_T1_EENS5_IS6_S8_EENS5_IT4_S8_EES8_T0_NS_15PhiloxCudaStateE --------------------------
	.section	.nv.info._ZN2at6native43_GLOBAL__N__7cc8d1ed_10_Dropout_cu_0e96ed3820fused_dropout_kernelIddmLin1ELin1EhEEvNS_4cuda6detail10TensorInfoIKT_T1_EENS5_IS6_S8_EENS5_IT4_S8_EES8_T0_NS_15PhiloxCudaStateE,"",@"SHT_CUDA_INFO"
	.sectionflags	@""
	.align	4


	//----- nvinfo : EIATTR_CUDA_API_VERSION
	.align		4
        /*0000*/ 	.byte	0x04, 0x37
        /*0002*/ 	.short	(.L_1792 - .L_1791)
.L_1791:
        /*0004*/ 	.word	0x00000082


	//----- nvinfo : EIATTR_SW2861232_WAR
	.align		4
.L_1792:
        /*0008*/ 	.byte	0x01, 0x35
	.zero		2


	//----- nvinfo : EIATTR_PARAM_CBANK
	.align		4
        /*000c*/ 	.byte	0x04, 0x0a
        /*000e*/ 	.short	(.L_1794 - .L_1793)
	.align		4
.L_1793:
        /*0010*/ 	.word	index@(.nv.constant0._ZN2at6native43_GLOBAL__N__7cc8d1ed_10_Dropout_cu_0e96ed3820fused_dropout_kernelIddmLin1ELin1EhEEvNS_4cuda6detail10TensorInfoIKT_T1_EENS5_IS6_S8_EENS5_IT4_S8_EES8_T0_NS_15PhiloxCudaStateE)
        /*0014*/ 	.short	0x0160
        /*0016*/ 	.short	0x0508


	//----- nvinfo : EIATTR_CBANK_PARAM_SIZE
	.align		4
.L_1794:
        /*0018*/ 	.byte	0x03, 0x19
        /*001a*/ 	.short	0x0508


	//----- nvinfo : EIATTR_KPARAM_INFO
	.align		4
        /*001c*/ 	.byte	0x04, 0x17
        /*001e*/ 	.short	(.L_1796 - .L_1795)
.L_1795:
        /*0020*/ 	.word	0x00000000
        /*0024*/ 	.short	0x0005
        /*0026*/ 	.short	0x04f0
        /*0028*/ 	.byte	0x00, 0xf0, 0x61, 0x00


	//----- nvinfo : EIATTR_KPARAM_INFO
	.align		4
.L_1796:
        /*002c*/ 	.byte	0x04, 0x17
        /*002e*/ 	.short	(.L_1798 - .L_1797)
.L_1797:
        /*0030*/ 	.word	0x00000000
        /*0034*/ 	.short	0x0004
        /*0036*/ 	.short	0x04e8
        /*0038*/ 	.byte	0x00, 0xf0, 0x21, 0x00


	//----- nvinfo : EIATTR_KPARAM_INFO
	.align		4
.L_1798:
        /*003c*/ 	.byte	0x04, 0x17
        /*003e*/ 	.short	(.L_1800 - .L_1799)
.L_1799:
        /*0040*/ 	.word	0x00000000
        /*0044*/ 	.short	0x0003
        /*0046*/ 	.short	0x04e0
        /*0048*/ 	.byte	0x00, 0xf0, 0x21, 0x00


	//----- nvinfo : EIATTR_KPARAM_INFO
	.align		4
.L_1800:
        /*004c*/ 	.byte	0x04, 0x17
        /*004e*/ 	.short	(.L_1802 - .L_1801)
.L_1801:
        /*0050*/ 	.word	0x00000000
        /*0054*/ 	.short	0x0002
        /*0056*/ 	.short	0x0340
        /*0058*/ 	.byte	0x00, 0xf0, 0x81, 0x06


	//----- nvinfo : EIATTR_KPARAM_INFO
	.align		4
.L_1802:
        /*005c*/ 	.byte	0x04, 0x17
        /*005e*/ 	.short	(.L_1804 - .L_1803)
.L_1803:
        /*0060*/ 	.word	0x00000000
        /*0064*/ 	.short	0x0001
        /*0066*/ 	.short	0x01a0
        /*0068*/ 	.byte	0x00, 0xf0, 0x81, 0x06


	//----- nvinfo : EIATTR_KPARAM_INFO
	.align		4
.L_1804:
        /*006c*/ 	.byte	0x04, 0x17
        /*006e*/ 	.short	(.L_1806 - .L_1805)
.L_1805:
        /*0070*/ 	.word	0x00000000
        /*0074*/ 	.short	0x0000
        /*0076*/ 	.short	0x0000
        /*0078*/ 	.byte	0x00, 0xf0, 0x81, 0x06


	//----- nvinfo : EIATTR_MAXREG_COUNT
	.align		4
.L_1806:
        /*007c*/ 	.byte	0x03, 0x1b
        /*007e*/ 	.short	0x0040


	//----- nvinfo : EIATTR_NUM_BARRIERS
	.align		4
        /*0080*/ 	.byte	0x02, 0x4c
        /*0082*/ 	.byte	0x01
	.zero		1


	//----- nvinfo : EIATTR_MERCURY_ISA_VERSION
	.align		4
        /*0084*/ 	.byte	0x03, 0x5f
        /*0086*/ 	.short	0x0000


	//----- nvinfo : EIATTR_EXIT_INSTR_OFFSETS
	.align		4
        /*0088*/ 	.byte	0x04, 0x1c
        /*008a*/ 	.short	(.L_1808 - .L_1807)


	//   ....[0]....
.L_1807:
        /*008c*/ 	.word	0x00000a30


	//   ....[1]....
        /*0090*/ 	.word	0x0000ddd0


	//----- nvinfo : EIATTR_MAX_THREADS
	.align		4
.L_1808:
        /*0094*/ 	.byte	0x04, 0x05
        /*0096*/ 	.short	(.L_1810 - .L_1809)
.L_1809:
        /*0098*/ 	.word	0x00000100
        /*009c*/ 	.word	0x00000001
        /*00a0*/ 	.word	0x00000001


	//----- nvinfo : EIATTR_CRS_STACK_SIZE
	.align		4
.L_1810:
        /*00a4*/ 	.byte	0x04, 0x1e
        /*00a6*/ 	.short	(.L_1812 - .L_1811)
.L_1811:
        /*00a8*/ 	.word	0x00000000
.L_1812:


//--------------------- .nv.info._ZN2at6native43_GLOBAL__N__7cc8d1ed_10_Dropout_cu_0e96ed3820fused_dropout_kernelIddmLin1ELi1EhEEvNS_4cuda6detail10TensorInfoIKT_T1_EENS5_IS6_S8_EENS5_IT4_S8_EES8_T0_NS_15PhiloxCudaStateE --------------------------
	.section	.nv.info._ZN2at6native43_GLOBAL__N__7cc8d1ed_10_Dropout_cu_0e96ed3820fused_dropout_kernelIddmLin1ELi1EhEEvNS_4cuda6detail10TensorInfoIKT_T1_EENS5_IS6_S8_EENS5_IT4_S8_EES8_T0_NS_15PhiloxCudaStateE,"",@"SHT_CUDA_INFO"
	.sectionflags	@""
	.align	4


	//----- nvinfo : EIATTR_CUDA_API_VERSION
	.align		4
        /*0000*/ 	.byte	0x04, 0x37
        /*0002*/ 	.short	(.L_1814 - .L_1813)
.L_1813:
        /*0004*/ 	.word	0x00000082


	//----- nvinfo : EIATTR_SW2861232_WAR
	.align		4
.L_1814:
        /*0008*/ 	.byte	0x01, 0x35
	.zero		2


	//----- nvinfo : EIATTR_PARAM_CBANK
	.align		4
        /*000c*/ 	.byte	0x04, 0x0a
        /*000e*/ 	.short	(.L_1816 - .L_1815)
	.align		4
.L_1815:
        /*0010*/ 	.word	index@(.nv.constant0._ZN2at6native43_GLOBAL__N__7cc8d1ed_10_Dropout_cu_0e96ed3820fused_dropout_kernelIddmLin1ELi1EhEEvNS_4cuda6detail10TensorInfoIKT_T1_EENS5_IS6_S8_EENS5_IT4_S8_EES8_T0_NS_15PhiloxCudaStateE)
        /*0014*/ 	.short	0x0160
        /*0016*/ 	.short	0x0508


	//----- nvinfo : EIATTR_CBANK_PARAM_SIZE
	.align		4
.L_1816:
        /*0018*/ 	.byte	0x03, 0x19
        /*001a*/ 	.short	0x0508


	//----- nvinfo : EIATTR_KPARAM_INFO
	.align		4
        /*001c*/ 	.byte	0x04, 0x17
        /*001e*/ 	.short	(.L_1818 - .L_1817)
.L_1817:
        /*0020*/ 	.word	0x00000000
        /*0024*/ 	.short	0x0005
        /*0026*/ 	.short	0x04f0
        /*0028*/ 	.byte	0x00, 0xf0, 0x61, 0x00


	//----- nvinfo : EIATTR_KPARAM_INFO
	.align		4
.L_1818:
        /*002c*/ 	.byte	0x04, 0x17
        /*002e*/ 	.short	(.L_1820 - .L_1819)
.L_1819:
        /*0030*/ 	.word	0x00000000
        /*0034*/ 	.short	0x0004
        /*0036*/ 	.short	0x04e8
        /*0038*/ 	.byte	0x00, 0xf0, 0x21, 0x00


	//----- nvinfo : EIATTR_KPARAM_INFO
	.align		4
.L_1820:
        /*003c*/ 	.byte	0x04, 0x17
        /*003e*/ 	.short	(.L_1822 - .L_1821)
.L_1821:
        /*0040*/ 	.word	0x00000000
        /*0044*/ 	.short	0x0003
        /*0046*/ 	.short	0x04e0
        /*0048*/ 	.byte	0x00, 0xf0, 0x21, 0x00


	//----- nvinfo : EIATTR_KPARAM_INFO
	.align		4
.L_1822:
        /*004c*/ 	.byte	0x04, 0x17
        /*004e*/ 	.short	(.L_1824 - .L_1823)
.L_1823:
        /*0050*/ 	.word	0x00000000
        /*0054*/ 	.short	0x0002
        /*0056*/ 	.short	0x0340
        /*0058*/ 	.byte	0x00, 0xf0, 0x81, 0x06


	//----- nvinfo : EIATTR_KPARAM_INFO
	.align		4
.L_1824:
        /*005c*/ 	.byte	0x04, 0x17
        /*005e*/ 	.short	(.L_1826 - .L_1825)
.L_1825:
        /*0060*/ 	.word	0x00000000
        /*0064*/ 	.short	0x0001
        /*0066*/ 	.short	0x01a0
        /*0068*/ 	.byte	0x00, 0xf0, 0x81, 0x06


	//----- nvinfo : EIATTR_KPARAM_INFO
	.align		4
.L_1826:
        /*006c*/ 	.byte	0x04, 0x17
        /*006e*/ 	.short	(.L_1828 - .L_1827)
.L_1827:
        /*0070*/ 	.word	0x00000000
        /*0074*/ 	.short	0x0000
        /*0076*/ 	.short	0x0000
        /*0078*/ 	.byte	0x00, 0xf0, 0x81, 0x06


	//----- nvinfo : EIATTR_MAXREG_COUNT
	.align		4
.L_1828:
        /*007c*/ 	.byte	0x03, 0x1b
        /*007e*/ 	.short	0x0040


	//----- nvinfo : EIATTR_NUM_BARRIERS
	.align		4
        /*0080*/ 	.byte	0x02, 0x4c
        /*0082*/ 	.byte	0x01
	.zero		1


	//----- nvinfo : EIATTR_MERCURY_ISA_VERSION
	.align		4
        /*0084*/ 	.byte	0x03, 0x5f
        /*0086*/ 	.short	0x0000


	//----- nvinfo : EIATTR_EXIT_INSTR_OFFSETS
	.align		4
        /*0088*/ 	.byte	0x04, 0x1c
        /*008a*/ 	.short	(.L_1830 - .L_1829)


	//   ....[0]....
.L_1829:
        /*008c*/ 	.word	0x00000a10


	//   ....[1]....
        /*0090*/ 	.word	0x00007820


	//----- nvinfo : EIATTR_MAX_THREADS
	.align		4
.L_1830:
        /*0094*/ 	.byte	0x04, 0x05
        /*0096*/ 	.short	(.L_1832 - .L_1831)
.L_1831:
        /*0098*/ 	.word	0x00000100
        /*009c*/ 	.word	0x00000001
        /*00a0*/ 	.word	0x00000001


	//----- nvinfo : EIATTR_CRS_STACK_SIZE
	.align		4
.L_1832:
        /*00a4*/ 	.byte	0x04, 0x1e
        /*00a6*/ 	.short	(.L_1834 - .L_1833)
.L_1833:
        /*00a8*/ 	.word	0x00000000
.L_1834:


//--------------------- .nv.info._ZN2at6native43_GLOBAL__N__7cc8d1ed_10_Dropout_cu_0e96ed3820fused_dropout_kernelIddmLi1ELi1EhEEvNS_4cuda6detail10TensorInfoIKT_T1_EENS5_IS6_S8_EENS5_IT4_S8_EES8_T0_NS_15PhiloxCudaStateE --------------------------
	.section	.nv.info._ZN2at6native43_GLOBAL__N__7cc8d1ed_10_Dropout_cu_0e96ed3820fused_dropout_kernelIddmLi1ELi1EhEEvNS_4cuda6detail10TensorInfoIKT_T1_EENS5_IS6_S8_EENS5_IT4_S8_EES8_T0_NS_15PhiloxCudaStateE,"",@"SHT_CUDA_INFO"
	.sectionflags	@""
	.align	4


	//----- nvinfo : EIATTR_CUDA_API_VERSION
	.align		4
        /*0000*/ 	.byte	0x04, 0x37
        /*0002*/ 	.short	(.L_1836 - .L_1835)
.L_1835:
        /*0004*/ 	.word	0x00000082


	//----- nvinfo : EIATTR_SW2861232_WAR
	.align		4
.L_1836:
        /*0008*/ 	.byte	0x01, 0x35
	.zero		2


	//----- nvinfo : EIATTR_PARAM_CBANK
	.align		4
        /*000c*/ 	.byte	0x04, 0x0a
        /*000e*/ 	.short	(.L_1838 - .L_1837)
	.align		4
.L_1837:
        /*0010*/ 	.word	index@(.nv.constant0._ZN2at6native43_GLOBAL__N__7cc8d1ed_10_Dropout_cu_0e96ed3820fused_dropout_kernelIddmLi1ELi1EhEEvNS_4cuda6detail10TensorInfoIKT_T1_EENS5_IS6_S8_EENS5_IT4_S8_EES8_T0_NS_15PhiloxCudaStateE)
        /*0014*/ 	.short	0x0160
        /*0016*/ 	.short	0x0508


	//----- nvinfo : EIATTR_CBANK_PARAM_SIZE
	.align		4
.L_1838:
        /*0018*/ 	.byte	0x03, 0x19
        /*001a*/ 	.short	0x0508


	//----- nvinfo : EIATTR_KPARAM_INFO
	.align		4
        /*001c*/ 	.byte	0x04, 0x17
        /*001e*/ 	.short	(.L_1840 - .L_1839)
.L_1839:
        /*0020*/ 	.word	0x00000000
        /*0024*/ 	.short	0x0005
        /*0026*/ 	.short	0x04f0
        /*0028*/ 	.byte	0x00, 0xf0, 0x61, 0x00


	//----- nvinfo : EIATTR_KPARAM_INFO
	.align		4
.L_1840:
        /*002c*/ 	.byte	0x04, 0x17
        /*002e*/ 	.short	(.L_1842 - .L_1841)
.L_1841:
        /*0030*/ 	.word	0x00000000
        /*0034*/ 	.short	0x0004
        /*0036*/ 	.short	0x04e8
        /*0038*/ 	.byte	0x00, 0xf0, 0x21, 0x00


	//----- nvinfo : EIATTR_KPARAM_INFO
	.align		4
.L_1842:
        /*003c*/ 	.byte	0x04, 0x17
        /*003e*/ 	.short	(.L_1844 - .L_1843)
.L_1843:
        /*0040*/ 	.word	0x00000000
        /*0044*/ 	.short	0x0003
        /*0046*/ 	.short	0x04e0
        /*0048*/ 	.byte	0x00, 0xf0, 0x21, 0x00


	//----- nvinfo : EIATTR_KPARAM_INFO
	.align		4
.L_1844:
        /*004c*/ 	.byte	0x04, 0x17
        /*004e*/ 	.short	(.L_1846 - .L_1845)
.L_1845:
        /*0050*/ 	.word	0x00000000
        /*0054*/ 	.short	0x0002
        /*0056*/ 	.short	0x0340
        /*0058*/ 	.byte	0x00, 0xf0, 0x81, 0x06


	//----- nvinfo : EIATTR_KPARAM_INFO
	.align		4
.L_1846:
        /*005c*/ 	.byte	0x04, 0x17
        /*005e*/ 	.short	(.L_1848 - .L_1847)
.L_1847:
        /*0060*/ 	.word	0x00000000
        /*0064*/ 	.short	0x0001
        /*0066*/ 	.short	0x01a0
        /*0068*/ 	.byte	0x00, 0xf0, 0x81, 0x06


	//----- nvinfo : EIATTR_KPARAM_INFO
	.align		4
.L_1848:
        /*006c*/ 	.byte	0x04, 0x17
        /*006e*/ 	.short	(.L_1850 - .L_1849)
.L_1849:
        /*0070*/ 	.word	0x00000000
        /*0074*/ 	.short	0x0000
        /*0076*/ 	.short	0x0000
        /*0078*/ 	.byte	0x00, 0xf0, 0x81, 0x06


	//----- nvinfo : EIATTR_MAXREG_COUNT
	.align		4
.L_1850:
        /*007c*/ 	.byte	0x03, 0x1b
        /*007e*/ 	.short	0x0040


	//----- nvinfo : EIATTR_NUM_BARRIERS
	.align		4
        /*0080*/ 	.byte	0x02, 0x4c
        /*0082*/ 	.byte	0x01
	.zero		1


	//----- nvinfo : EIATTR_MERCURY_ISA_VERSION
	.align		4
        /*0084*/ 	.byte	0x03, 0x5f
        /*0086*/ 	.short	0x0000


	//----- nvinfo : EIATTR_EXIT_INSTR_OFFSETS
	.align		4
        /*0088*/ 	.byte	0x04, 0x1c
        /*008a*/ 	.short	(.L_1852 - .L_1851)


	//   ....[0]....
.L_1851:
        /*008c*/ 	.word	0x000008d0


	//   ....[1]....
        /*0090*/ 	.word	0x00001820


	//----- nvinfo : EIATTR_MAX_THREADS
	.align		4
.L_1852:
        /*0094*/ 	.byte	0x04, 0x05
        /*0096*/ 	.short	(.L_1854 - .L_1853)
.L_1853:
        /*0098*/ 	.word	0x00000100
        /*009c*/ 	.word	0x00000001
        /*00a0*/ 	.word	0x00000001


	//----- nvinfo : EIATTR_CRS_STACK_SIZE
	.align		4
.L_1854:
        /*00a4*/ 	.byte	0x04, 0x1e
        /*00a6*/ 	.short	(.L_1856 - .L_1855)
.L_1855:
        /*00a8*/ 	.word	0x00000000
.L_1856:


//--------------------- .nv.info._ZN2at6native43_GLOBAL__N__7cc8d1ed_10_Dropout_cu_0e96ed3824fused_dropout_kernel_vecIddmLi1ELi2EhEEvNS_4cuda6detail10TensorInfoIKT_T1_EENS5_IS6_S8_EENS5_IT4_S8_EES8_T0_NS_15PhiloxCudaStateE --------------------------
	.section	.nv.info._ZN2at6native43_GLOBAL__N__7cc8d1ed_10_Dropout_cu_0e96ed3824fused_dropout_kernel_vecIddmLi1ELi2EhEEvNS_4cuda6detail10TensorInfoIKT_T1_EENS5_IS6_S8_EENS5_IT4_S8_EES8_T0_NS_15PhiloxCudaStateE,"",@"SHT_CUDA_INFO"
	.sectionflags	@""
	.align	4


	//----- nvinfo : EIATTR_CUDA_API_VERSION
	.align		4
        /*0000*/ 	.byte	0x04, 0x37
        /*0002*/ 	.short	(.L_1858 - .L_1857)
.L_1857:
        /*0004*/ 	.word	0x00000082


	//----- nvinfo : EIATTR_SW2861232_WAR
	.align		4
.L_1858:
        /*0008*/ 	.byte	0x01, 0x35
	.zero		2


	//----- nvinfo : EIATTR_PARAM_CBANK
	.align		4
        /*000c*/ 	.byte	0x04, 0x0a
        /*000e*/ 	.short	(.L_1860 - .L_1859)
	.align		4
.L_1859:
        /*0010*/ 	.word	index@(.nv.constant0._ZN2at6native43_GLOBAL__N__7cc8d1ed_10_Dropout_cu_0e96ed3824fused_dropout_kernel_vecIddmLi1ELi2EhEEvNS_4cuda6detail10TensorInfoIKT_T1_EENS5_IS6_S8_EENS5_IT4_S8_EES8_T0_NS_15PhiloxCudaStateE)
        /*0014*/ 	.short	0x0160
        /*0016*/ 	.short	0x0508


	//----- nvinfo : EIATTR_CBANK_PARAM_SIZE
	.align		4
.L_1860:
        /*0018*/ 	.byte	0x03, 0x19
        /*001a*/ 	.short	0x0508


	//----- nvinfo : EIATTR_KPARAM_INFO
	.align		4
        /*001c*/ 	.byte	0x04, 0x17
        /*001e*/ 	.short	(.L_1862 - .L_1861)
.L_1861:
        /*0020*/ 	.word	0x00000000
        /*0024*/ 	.short	0x0005
        /*0026*/ 	.short	0x04f0
        /*0028*/ 	.byte	0x00, 0xf0, 0x61, 0x00


	//----- nvinfo : EIATTR_KPARAM_INFO
	.align		4
.L_1862:
        /*002c*/ 	.byte	0x04, 0x17
        /*002e*/ 	.short	(.L_1864 - .L_1863)
.L_1863:
        /*0030*/ 	.word	0x00000000
        /*0034*/ 	.short	0x0004
        /*0036*/ 	.short	0x04e8
        /*0038*/ 	.byte	0x00, 0xf0, 0x21, 0x00


	//----- nvinfo : EIATTR_KPARAM_INFO
	.align		4
.L_1864:
        /*003c*/ 	.byte	0x04, 0x17
        /*003e*/ 	.short	(.L_1866 - .L_1865)
.L_1865:
        /*0040*/ 	.word	0x00000000
        /*0044*/ 	.short	0x0003
        /*0046*/ 	.short	0x04e0
        /*0048*/ 	.byte	0x00, 0xf0, 0x21, 0x00


	//----- nvinfo : EIATTR_KPARAM_INFO
	.align		4
.L_1866:
        /*004c*/ 	.byte	0x04, 0x17
        /*004e*/ 	.short	(.L_1868 - .L_1867)
.L_1867:
        /*0050*/ 	.word	0x00000000
        /*0054*/ 	.short	0x0002
        /*0056*/ 	.short	0x0340
        /*0058*/ 	.byte	0x00, 0xf0, 0x81, 0x06


	//----- nvinfo : EIATTR_KPARAM_INFO
	.align		4
.L_1868:
        /*005c*/ 	.byte	0x04, 0x17
        /*005e*/ 	.short	(.L_1870 - .L_1869)
.L_1869:
        /*0060*/ 	.word	0x00000000
        /*0064*/ 	.short	0x0001
        /*0066*/ 	.short	0x01a0
        /*0068*/ 	.byte	0x00, 0xf0, 0x81, 0x06


	//----- nvinfo : EIATTR_KPARAM_INFO
	.align		4
.L_1870:
        /*006c*/ 	.byte	0x04, 0x17
        /*006e*/ 	.short	(.L_1872 - .L_1871)
.L_1871:
        /*0070*/ 	.word	0x00000000
        /*0074*/ 	.short	0x0000
        /*0076*/ 	.short	0x0000
        /*0078*/ 	.byte	0x00, 0xf0, 0x81, 0x06


	//----- nvinfo : EIATTR_MAXREG_COUNT
	.align		4
.L_1872:
        /*007c*/ 	.byte	0x03, 0x1b
        /*007e*/ 	.short	0x0040


	//----- nvinfo : EIATTR_NUM_BARRIERS
	.align		4
        /*0080*/ 	.byte	0x02, 0x4c
        /*0082*/ 	.byte	0x01
	.zero		1


	//----- nvinfo : EIATTR_MERCURY_ISA_VERSION
	.align		4
        /*0084*/ 	.byte	0x03, 0x5f
        /*0086*/ 	.short	0x0000


	//----- nvinfo : EIATTR_EXIT_INSTR_OFFSETS
	.align		4
        /*0088*/ 	.byte	0x04, 0x1c
        /*008a*/ 	.short	(.L_1874 - .L_1873)


	//   ....[0]....
.L_1873:
        /*008c*/ 	.word	0x00000340


	//   ....[1]....
        /*0090*/ 	.word	0x00000da0


	//----- nvinfo : EIATTR_MAX_THREADS
	.align		4
.L_1874:
        /*0094*/ 	.byte	0x04, 0x05
        /*0096*/ 	.short	(.L_1876 - .L_1875)
.L_1875:
        /*0098*/ 	.word	0x00000100
        /*009c*/ 	.word	0x00000001
        /*00a0*/ 	.word	0x00000001


	//----- nvinfo : EIATTR_CRS_STACK_SIZE
	.align		4
.L_1876:
        /*00a4*/ 	.byte	0x04, 0x1e
        /*00a6*/ 	.short	(.L_1878 - .L_1877)
.L_1877:
        /*00a8*/ 	.word	0x00000000
.L_1878:


//--------------------- .nv.info._ZN2at6native43_GLOBAL__N__7cc8d1ed_10_Dropout_cu_0e96ed3824fused_dropout_kernel_vecIddmLi1ELi4EhEEvNS_4cuda6detail10TensorInfoIKT_T1_EENS5_IS6_S8_EENS5_IT4_S8_EES8_T0_NS_15PhiloxCudaStateE --------------------------
	.section	.nv.info._ZN2at6native43_GLOBAL__N__7cc8d1ed_10_Dropout_cu_0e96ed3824fused_dropout_kernel_vecIddmLi1ELi4EhEEvNS_4cuda6detail10TensorInfoIKT_T1_EENS5_IS6_S8_EENS5_IT4_S8_EES8_T0_NS_15PhiloxCudaStateE,"",@"SHT_CUDA_INFO"
	.sectionflags	@""
	.align	4


	//----- nvinfo : EIATTR_CUDA_API_VERSION
	.align		4
        /*0000*/ 	.byte	0x04, 0x37
        /*0002*/ 	.short	(.L_1880 - .L_1879)
.L_1879:
        /*0004*/ 	.word	0x00000082


	//----- nvinfo : EIATTR_SW2861232_WAR
	.align		4
.L_1880:
        /*0008*/ 	.byte	0x01, 0x35
	.zero		2


	//----- nvinfo : EIATTR_PARAM_CBANK
	.align		4
        /*000c*/ 	.byte	0x04, 0x0a
        /*000e*/ 	.short	(.L_1882 - .L_1881)
	.align		4
.L_1881:
        /*0010*/ 	.word	index@(.nv.constant0._ZN2at6native43_GLOBAL__N__7cc8d1ed_10_Dropout_cu_0e96ed3824fused_dropout_kernel_vecIddmLi1ELi4EhEEvNS_4cuda6detail10TensorInfoIKT_T1_EENS5_IS6_S8_EENS5_IT4_S8_EES8_T0_NS_15PhiloxCudaStateE)
        /*0014*/ 	.short	0x0160
        /*0016*/ 	.short	0x0508


	//----- nvinfo : EIATTR_CBANK_PARAM_SIZE
	.align		4
.L_1882:
        /*0018*/ 	.byte	0x03, 0x19
        /*001a*/ 	.short	0x0508


	//----- nvinfo : EIATTR_KPARAM_INFO
	.align		4
        /*001c*/ 	.byte	0x04, 0x17
        /*001e*/ 	.short	(.L_1884 - .L_1883)
.L_1883:
        /*0020*/ 	.word	0x00000000
        /*0024*/ 	.short	0x0005
        /*0026*/ 	.short	0x04f0
        /*0028*/ 	.byte	0x00, 0xf0, 0x61, 0x00


	//----- nvinfo : EIATTR_KPARAM_INFO
	.align		4
.L_1884:
        /*002c*/ 	.byte	0x04, 0x17
        /*002e*/ 	.short	(.L_1886 - .L_1885)
.L_1885:
        /*0030*/ 	.word	0x00000000
        /*0034*/ 	.short	0x0004
        /*0036*/ 	.short	0x04e8
        /*0038*/ 	.byte	0x00, 0xf0, 0x21, 0x00


	//----- nvinfo : EIATTR_KPARAM_INFO
	.align		4
.L_1886:
        /*003c*/ 	.byte	0x04, 0x17
        /*003e*/ 	.short	(.L_1888 - .L_1887)
.L_1887:
        /*0040*/ 	.word	0x00000000
        /*0044*/ 	.short	0x0003
        /*0046*/ 	.short	0x04e0
        /*0048*/ 	.byte	0x00, 0xf0, 0x21, 0x00


	//----- nvinfo : EIATTR_KPARAM_INFO
	.align		4
.L_1888:
        /*004c*/ 	.byte	0x04, 0x17
        /*004e*/ 	.short	(.L_1890 - .L_1889)
.L_1889:
        /*0050*/ 	.word	0x00000000
        /*0054*/ 	.short	0x0002
        /*0056*/ 	.short	0x0340
        /*0058*/ 	.byte	0x00, 0xf0, 0x81, 0x06


	//----- nvinfo : EIATTR_KPARAM_INFO
	.align		4
.L_1890:
        /*005c*/ 	.byte	0x04, 0x17
        /*005e*/ 	.short	(.L_1892 - .L_1891)
.L_1891:
        /*0060*/ 	.word	0x00000000
        /*0064*/ 	.short	0x0001
        /*0066*/ 	.short	0x01a0
        /*0068*/ 	.byte	0x00, 0xf0, 0x81, 0x06


	//----- nvinfo : EIATTR_KPARAM_INFO
	.align		4
.L_1892:
        /*006c*/ 	.byte	0x04, 0x17
        /*006e*/ 	.short	(.L_1894 - .L_1893)
.L_1893:
        /*0070*/ 	.word	0x00000000
        /*0074*/ 	.short	0x0000
        /*0076*/ 	.short	0x0000
        /*0078*/ 	.byte	0x00, 0xf0, 0x81, 0x06


	//----- nvinfo : EIATTR_MAXREG_COUNT
	.align		4
.L_1894:
        /*007c*/ 	.byte	0x03, 0x1b
        /*007e*/ 	.short	0x0040


	//----- nvinfo : EIATTR_NUM_BARRIERS
	.align		4
        /*0080*/ 	.byte	0x02, 0x4c
        /*0082*/ 	.byte	0x01
	.zero		1


	//----- nvinfo : EIATTR_MERCURY_ISA_VERSION
	.align		4
        /*0084*/ 	.byte	0x03, 0x5f
        /*0086*/ 	.short	0x0000


	//----- nvinfo : EIATTR_EXIT_INSTR_OFFSETS
	.align		4
        /*0088*/ 	.byte	0x04, 0x1c
        /*008a*/ 	.short	(.L_1896 - .L_1895)


	//   ....[0]....
.L_1895:
        /*008c*/ 	.word	0x00000340


	//   ....[1]....
        /*0090*/ 	.word	0x00000fe0


	//----- nvinfo : EIATTR_MAX_THREADS
	.align		4
.L_1896:
        /*0094*/ 	.byte	0x04, 0x05
        /*0096*/ 	.short	(.L_1898 - .L_1897)
.L_1897:
        /*0098*/ 	.word	0x00000100
        /*009c*/ 	.word	0x00000001
        /*00a0*/ 	.word	0x00000001


	//----- nvinfo : EIATTR_CRS_STACK_SIZE
	.align		4
.L_1898:
        /*00a4*/ 	.byte	0x04, 0x1e
        /*00a6*/ 	.short	(.L_1900 - .L_1899)
.L_1899:
        /*00a8*/ 	.word	0x00000000
.L_1900:


//--------------------- .nv.info._ZN2at6native43_GLOBAL__N__7cc8d1ed_10_Dropout_cu_0e96ed3824fused_dropout_kernel_vecIddmLi1ELi8EhEEvNS_4cuda6detail10TensorInfoIKT_T1_EENS5_IS6_S8_EENS5_IT4_S8_EES8_T0_NS_15PhiloxCudaStateE --------------------------
	.section	.nv.info._ZN2at6native43_GLOBAL__N__7cc8d1ed_10_Dropout_cu_0e96ed3824fused_dropout_kernel_vecIddmLi1ELi8EhEEvNS_4cuda6detail10TensorInfoIKT_T1_EENS5_IS6_S8_EENS5_IT4_S8_EES8_T0_NS_15PhiloxCudaStateE,"",@"SHT_CUDA_INFO"
	.sectionflags	@""
	.align	4


	//----- nvinfo : EIATTR_CUDA_API_VERSION
	.align		4
        /*0000*/ 	.byte	0x04, 0x37
        /*0002*/ 	.short	(.L_1902 - .L_1901)
.L_1901:
        /*0004*/ 	.word	0x00000082


	//----- nvinfo : EIATTR_SW2861232_WAR
	.align		4
.L_1902:
        /*0008*/ 	.byte	0x01, 0x35
	.zero		2


	//----- nvinfo : EIATTR_PARAM_CBANK
	.align		4
        /*000c*/ 	.byte	0x04, 0x0a
        /*000e*/ 	.short	(.L_1904 - .L_1903)
	.align		4
.L_1903:
        /*0010*/ 	.word	index@(.nv.constant0._ZN2at6native43_GLOBAL__N__7cc8d1ed_10_Dropout_cu_0e96ed3824fused_dropout_kernel_vecIddmLi1ELi8EhEEvNS_4cuda6detail10TensorInfoIKT_T1_EENS5_IS6_S8_EENS5_IT4_S8_EES8_T0_NS_15PhiloxCudaStateE)
        /*0014*/ 	.short	0x0160
        /*0016*/ 	.short	0x0508


	//----- nvinfo : EIATTR_CBANK_PARAM_SIZE
	.align		4
.L_1904:
        /*0018*/ 	.byte	0x03, 0x19
        /*001a*/ 	.short	0x0508


	//----- nvinfo : EIATTR_KPARAM_INFO
	.align		4
        /*001c*/ 	.byte	0x04, 0x17
        /*001e*/ 	.short	(.L_1906 - .L_1905)
.L_1905:
        /*0020*/ 	.word	0x00000000
        /*0024*/ 	.short	0x0005
        /*0026*/ 	.short	0x04f0
        /*0028*/ 	.byte	0x00, 0xf0, 0x61, 0x00


	//----- nvinfo : EIATTR_KPARAM_INFO
	.align		4
.L_1906:
        /*002c*/ 	.byte	0x04, 0x17
        /*002e*/ 	.short	(.L_1908 - .L_1907)
.L_1907:
        /*0030*/ 	.word	0x00000000
        /*0034*/ 	.short	0x0004
        /*0036*/ 	.short	0x04e8
        /*0038*/ 	.byte	0x00, 0xf0, 0x21, 0x00


	//----- nvinfo : EIATTR_KPARAM_INFO
	.align		4
.L_1908:
        /*003c*/ 	.byte	0x04, 0x17
        /*003e*/ 	.short	(.L_1910 - .L_1909)
.L_1909:
        /*0040*/ 	.word	0x00000000
        /*0044*/ 	.short	0x0003
        /*0046*/ 	.short	0x04e0
        /*0048*/ 	.byte	0x00, 0xf0, 0x21, 0x00


	//----- nvinfo : EIATTR_KPARAM_INFO
	.align		4
.L_1910:
        /*004c*/ 	.byte	0x04, 0x17
        /*004e*/ 	.short	(.L_1912 - .L_1911)
.L_1911:
        /*0050*/ 	.word	0x00000000
        /*0054*/ 	.short	0x0002
        /*0056*/ 	.short	0x0340
        /*0058*/ 	.byte	0x00, 0xf0, 0x81, 0x06


	//----- nvinfo : EIATTR_KPARAM_INFO
	.align		4
.L_1912:
        /*005c*/ 	.byte	0x04, 0x17
        /*005e*/ 	.short	(.L_1914 - .L_1913)
.L_1913:
        /*0060*/ 	.word	0x00000000
        /*0064*/ 	.short	0x0001
        /*0066*/ 	.short	0x01a0
        /*0068*/ 	.byte	0x00, 0xf0, 0x81, 0x06


	//----- nvinfo : EIATTR_KPARAM_INFO
	.align		4
.L_1914:
        /*006c*/ 	.byte	0x04, 0x17
        /*006e*/ 	.short	(.L_1916 - .L_1915)
.L_1915:
        /*0070*/ 	.word	0x00000000
        /*0074*/ 	.short	0x0000
        /*0076*/ 	.short	0x0000
        /*0078*/ 	.byte	0x00, 0xf0, 0x81, 0x06


	//----- nvinfo : EIATTR_MAXREG_COUNT
	.align		4
.L_1916:
        /*007c*/ 	.byte	0x03, 0x1b
        /*007e*/ 	.short	0x0040


	//----- nvinfo : EIATTR_NUM_BARRIERS
	.align		4
        /*0080*/ 	.byte	0x02, 0x4c
        /*0082*/ 	.byte	0x01
	.zero		1


	//----- nvinfo : EIATTR_MERCURY_ISA_VERSION
	.align		4
        /*0084*/ 	.byte	0x03, 0x5f
        /*0086*/ 	.short	0x0000


	//----- nvinfo : EIATTR_EXIT_INSTR_OFFSETS
	.align		4
        /*0088*/ 	.byte	0x04, 0x1c
        /*008a*/ 	.short	(.L_1918 - .L_1917)


	//   ....[0]....
.L_1917:
        /*008c*/ 	.word	0x00000530


	//   ....[1]....
        /*0090*/ 	.word	0x000021a0


	//----- nvinfo : EIATTR_MAX_THREADS
	.align		4
.L_1918:
        /*0094*/ 	.byte	0x04, 0x05
        /*0096*/ 	.short	(.L_1920 - .L_1919)
.L_1919:
        /*0098*/ 	.word	0x00000100
        /*009c*/ 	.word	0x00000001
        /*00a0*/ 	.word	0x00000001


	//----- nvinfo : EIATTR_CRS_STACK_SIZE
	.align		4
.L_1920:
        /*00a4*/ 	.byte	0x04, 0x1e
        /*00a6*/ 	.short	(.L_1922 - .L_1921)
.L_1921:
        /*00a8*/ 	.word	0x00000000
.L_1922:


//--------------------- .nv.info._ZN2at6native43_GLOBAL__N__7cc8d1ed_10_Dropout_cu_0e96ed3824fused_dropout_kernel_vecIddmLi1ELi16EhEEvNS_4cuda6detail10TensorInfoIKT_T1_EENS5_IS6_S8_EENS5_IT4_S8_EES8_T0_NS_15PhiloxCudaStateE --------------------------
	.section	.nv.info._ZN2at6native43_GLOBAL__N__7cc8d1ed_10_Dropout_cu_0e96ed3824fused_dropout_kernel_vecIddmLi1ELi16EhEEvNS_4cuda6detail10TensorInfoIKT_T1_EENS5_IS6_S8_EENS5_IT4_S8_EES8_T0_NS_15PhiloxCudaStateE,"",@"SHT_CUDA_INFO"
	.sectionflags	@""
	.align	4


	//----- nvinfo : EIATTR_CUDA_API_VERSION
	.align		4
        /*0000*/ 	.byte	0x04, 0x37
        /*0002*/ 	.short	(.L_1924 - .L_1923)
.L_1923:
        /*0004*/ 	.word	0x00000082


	//----- nvinfo : EIATTR_SW2861232_WAR
	.align		4
.L_1924:
        /*0008*/ 	.byte	0x01, 0x35
	.zero		2


	//----- nvinfo : EIATTR_PARAM_CBANK
	.align		4
        /*000c*/ 	.byte	0x04, 0x0a
        /*000e*/ 	.short	(.L_1926 - .L_1925)
	.align		4
.L_1925:
        /*0010*/ 	.word	index@(.nv.constant0._ZN2at6native43_GLOBAL__N__7cc8d1ed_10_Dropout_cu_0e96ed3824fused_dropout_kernel_vecIddmLi1ELi16EhEEvNS_4cuda6detail10TensorInfoIKT_T1_EENS5_IS6_S8_EENS5_IT4_S8_EES8_T0_NS_15PhiloxCudaStateE)
        /*0014*/ 	.short	0x0160
        /*0016*/ 	.short	0x0508


	//----- nvinfo : EIATTR_CBANK_PARAM_SIZE
	.align		4
.L_1926:
        /*0018*/ 	.byte	0x03, 0x19
        /*001a*/ 	.short	0x0508


	//----- nvinfo : EIATTR_KPARAM_INFO
	.align		4
        /*001c*/ 	.byte	0x04, 0x17
        /*001e*/ 	.short	(.L_1928 - .L_1927)
.L_1927:
        /*0020*/ 	.word	0x00000000
        /*0024*/ 	.short	0x0005
        /*0026*/ 	.short	0x04f0
        /*0028*/ 	.byte	0x00, 0xf0, 0x61, 0x00


	//----- nvinfo : EIATTR_KPARAM_INFO
	.align		4
.L_1928:
        /*002c*/ 	.byte	0x04, 0x17
        /*002e*/ 	.short	(.L_1930 - .L_1929)
.L_1929:
        /*0030*/ 	.word	0x00000000
        /*0034*/ 	.short	0x0004
        /*0036*/ 	.short	0x04e8
        /*0038*/ 	.byte	0x00, 0xf0, 0x21, 0x00


	//----- nvinfo : EIATTR_KPARAM_INFO
	.align		4
.L_1930:
        /*003c*/ 	.byte	0x04, 0x17
        /*003e*/ 	.short	(.L_1932 - .L_1931)
.L_1931:
        /*0040*/ 	.word	0x00000000
        /*0044*/ 	.short	0x0003
        /*0046*/ 	.short	0x04e0
        /*0048*/ 	.byte	0x00, 0xf0, 0x21, 0x00


	//----- nvinfo : EIATTR_KPARAM_INFO
	.align		4
.L_1932:
        /*004c*/ 	.byte	0x04, 0x17
        /*004e*/ 	.short	(.L_1934 - .L_1933)
.L_1933:
        /*0050*/ 	.word	0x00000000
        /*0054*/ 	.short	0x0002
        /*0056*/ 	.short	0x0340
        /*0058*/ 	.byte	0x00, 0xf0, 0x81, 0x06


	//----- nvinfo : EIATTR_KPARAM_INFO
	.align		4
.L_1934:
        /*005c*/ 	.byte	0x04, 0x17
        /*005e*/ 	.short	(.L_1936 - .L_1935)
.L_1935:
        /*0060*/ 	.word	0x00000000
        /*0064*/ 	.short	0x0001
        /*0066*/ 	.short	0x01a0
        /*0068*/ 	.byte	0x00, 0xf0, 0x81, 0x06


	//----- nvinfo : EIATTR_KPARAM_INFO
	.align		4
.L_1936:
        /*006c*/ 	.byte	0x04, 0x17
        /*006e*/ 	.short	(.L_1938 - .L_1937)
.L_1937:
        /*0070*/ 	.word	0x00000000
        /*0074*/ 	.short	0x0000
        /*0076*/ 	.short	0x0000
        /*0078*/ 	.byte	0x00, 0xf0, 0x81, 0x06


	//----- nvinfo : EIATTR_MAXREG_COUNT
	.align		4
.L_1938:
        /*007c*/ 	.byte	0x03, 0x1b
        /*007e*/ 	.short	0x0040


	//----- nvinfo : EIATTR_NUM_BARRIERS
	.align		4
        /*0080*/ 	.byte	0x02, 0x4c
        /*0082*/ 	.byte	0x01
	.zero		1


	//----- nvinfo : EIATTR_ANNOTATIONS
	.align		4
        /*0084*/ 	.byte	0x04, 0x55
        /*0086*/ 	.short	(.L_1940 - .L_1939)


	//   ....[0]....
.L_1939:
        /*0088*/ 	.word	0x00000001
        /*008c*/ 	.byte	0xb0, 0x2d, 0x00, 0x00, 0x01, 0x00, 0x00, 0x00, 0xf0, 0x2d, 0x00, 0x00, 0x01, 0x00, 0x00, 0x00
        /*009c*/ 	.byte	0xa0, 0x36, 0x00, 0x00, 0x01, 0x00, 0x00, 0x00, 0x10, 0x37, 0x00, 0x00


	//----- nvinfo : EIATTR_MERCURY_ISA_VERSION
	.align		4
.L_1940:
        /*00a8*/ 	.byte	0x03, 0x5f
        /*00aa*/ 	.short	0x0000


	//----- nvinfo : EIATTR_EXIT_INSTR_OFFSETS
	.align		4
        /*00ac*/ 	.byte	0x04, 0x1c
        /*00ae*/ 	.short	(.L_1942 - .L_1941)


	//   ....[0]....
.L_1941:
        /*00b0*/ 	.word	0x00000540


	//   ....[1]....
        /*00b4*/ 	.word	0x00003cb0


	//----- nvinfo : EIATTR_MAX_THREADS
	.align		4
.L_1942:
        /*00b8*/ 	.byte	0x04, 0x05
        /*00ba*/ 	.short	(.L_1944 - .L_1943)
.L_1943:
        /*00bc*/ 	.word	0x00000100
        /*00c0*/ 	.word	0x00000001
        /*00c4*/ 	.word	0x00000001


	//----- nvinfo : EIATTR_CRS_STACK_SIZE
	.align		4
.L_1944:
        /*00c8*/ 	.byte	0x04, 0x1e
        /*00ca*/ 	.short	(.L_1946 - .L_1945)
.L_1945:
        /*00cc*/ 	.word	0x00000000
.L_1946:


//--------------------- .nv.info._ZN2at6native43_GLOBAL__N__7cc8d1ed_10_Dropout_cu_0e96ed3820fused_dropout_kernelIN3c108BFloat16EfjLin1ELin1EhEEvNS_4cuda6detail10TensorInfoIKT_T1_EENS7_IS8_SA_EENS7_IT4_SA_EESA_T0_NS_15PhiloxCudaStateE --------------------------
	.section	.nv.info._ZN2at6native43_GLOBAL__N__7cc8d1ed_10_Dropout_cu_0e96ed3820fused_dropout_kernelIN3c108BFloat16EfjLin1ELin1EhEEvNS_4cuda6detail10TensorInfoIKT_T1_EENS7_IS8_SA_EENS7_IT4_SA_EESA_T0_NS_15PhiloxCudaStateE,"",@"SHT_CUDA_INFO"
	.sectionflags	@""
	.align	4


	//----- nvinfo : EIATTR_CUDA_API_VERSION
	.align		4
        /*0000*/ 	.byte	0x04, 0x37
        /*0002*/ 	.short	(.L_1948 - .L_1947)
.L_1947:
        /*0004*/ 	.word	0x00000082


	//----- nvinfo : EIATTR_SW2861232_WAR
	.align		4
.L_1948:
        /*0008*/ 	.byte	0x01, 0x35
	.zero		2


	//----- nvinfo : EIATTR_PARAM_CBANK
	.align		4
        /*000c*/ 	.byte	0x04, 0x0a
        /*000e*/ 	.short	(.L_1950 - .L_1949)
	.align		4
.L_1949:
        /*0010*/ 	.word	index@(.nv.constant0._ZN2at6native43_GLOBAL__N__7cc8d1ed_10_Dropout_cu_0e96ed3820fused_dropout_kernelIN3c108BFloat16EfjLin1ELin1EhEEvNS_4cuda6detail10TensorInfoIKT_T1_EENS7_IS8_SA_EENS7_IT4_SA_EESA_T0_NS_15PhiloxCudaStateE)
        /*0014*/ 	.short	0x0160
        /*0016*/ 	.short	0x02a8


	//----- nvinfo : EIATTR_CBANK_PARAM_SIZE
	.align		4
.L_1950:
        /*0018*/ 	.byte	0x03, 0x19
        /*001a*/ 	.short	0x02a8


	//----- nvinfo : EIATTR_KPARAM_INFO
	.align		4
        /*001c*/ 	.byte	0x04, 0x17
        /*001e*/ 	.short	(.L_1952 - .L_1951)
.L_1951:
        /*0020*/ 	.word	0x00000000
        /*0024*/ 	.short	0x0005
        /*0026*/ 	.short	0x0290
        /*0028*/ 	.byte	0x00, 0xf0, 0x61, 0x00


	//----- nvinfo : EIATTR_KPARAM_INFO
	.align		4
.L_1952:
        /*002c*/ 	.byte	0x04, 0x17
        /*002e*/ 	.short	(.L_1954 - .L_1953)
.L_1953:
        /*0030*/ 	.word	0x00000000
        /*0034*/ 	.short	0x0004
        /*0036*/ 	.short	0x028c
        /*0038*/ 	.byte	0x00, 0xf0, 0x11, 0x00


	//----- nvinfo : EIATTR_KPARAM_INFO
	.align		4
.L_1954:
        /*003c*/ 	.byte	0x04, 0x17
        /*003e*/ 	.short	(.L_1956 - .L_1955)
.L_1955:
        /*0040*/ 	.word	0x00000000
        /*0044*/ 	.short	0x0003
        /*0046*/ 	.short	0x0288
        /*0048*/ 	.byte	0x00, 0xf0, 0x11, 0x00


	//----- nvinfo : EIATTR_KPARAM_INFO
	.align		4
.L_1956:
        /*004c*/ 	.byte	0x04, 0x17
        /*004e*/ 	.short	(.L_1958 - .L_1957)
.L_1957:
        /*0050*/ 	.word	0x00000000
        /*0054*/ 	.short	0x0002
        /*0056*/ 	.short	0x01b0
        /*0058*/ 	.byte	0x00, 0xf0, 0x61, 0x03


	//----- nvinfo : EIATTR_KPARAM_INFO
	.align		4
.L_1958:
        /*005c*/ 	.byte	0x04, 0x17
        /*005e*/ 	.short	(.L_1960 - .L_1959)
.L_1959:
        /*0060*/ 	.word	0x00000000
        /*0064*/ 	.short	0x0001
        /*0066*/ 	.short	0x00d8
        /*0068*/ 	.byte	0x00, 0xf0, 0x61, 0x03


	//----- nvinfo : EIATTR_KPARAM_INFO
	.align		4
.L_1960:
        /*006c*/ 	.byte	0x04, 0x17
        /*006e*/ 	.short	(.L_1962 - .L_1961)
.L_1961:
        /*0070*/ 	.word	0x00000000
        /*0074*/ 	.short	0x0000
        /*0076*/ 	.short	0x0000
        /*0078*/ 	.byte	0x00, 0xf0, 0x61, 0x03


	//----- nvinfo : EIATTR_MAXREG_COUNT
	.align		4
.L_1962:
        /*007c*/ 	.byte	0x03, 0x1b
        /*007e*/ 	.short	0x0040


	//----- nvinfo : EIATTR_NUM_BARRIERS
	.align		4
        /*0080*/ 	.byte	0x02, 0x4c
        /*0082*/ 	.byte	0x01
	.zero		1


	//----- nvinfo : EIATTR_MERCURY_ISA_VERSION
	.align		4
        /*0084*/ 	.byte	0x03, 0x5f
        /*0086*/ 	.short	0x0000


	//----- nvinfo : EIATTR_EXIT_INSTR_OFFSETS
	.align		4
        /*0088*/ 	.byte	0x04, 0x1c
        /*008a*/ 	.short	(.L_1964 - .L_1963)


	//   ....[0]....
.L_1963:
        /*008c*/ 	.word	0x00000790


	//   ....[1]....
        /*0090*/ 	.word	0x000075b0


	//----- nvinfo : EIATTR_MAX_THREADS
	.align		4
.L_1964:
        /*0094*/ 	.byte	0x04, 0x05
        /*0096*/ 	.short	(.L_1966 - .L_1965)
.L_1965:
        /*0098*/ 	.word	0x00000100
        /*009c*/ 	.word	0x00000001
        /*00a0*/ 	.word	0x00000001


	//----- nvinfo : EIATTR_CRS_STACK_SIZE
	.align		4
.L_1966:
        /*00a4*/ 	.byte	0x04, 0x1e
        /*00a6*/ 	.short	(.L_1968 - .L_1967)
.L_1967:
        /*00a8*/ 	.word	0x00000000
.L_1968:


//--------------------- .nv.info._ZN2at6native43_GLOBAL__N__7cc8d1ed_10_Dropout_cu_0e96ed3820fused_dropout_kernelIN3c108BFloat16EfjLin1ELi1EhEEvNS_4cuda6detail10TensorInfoIKT_T1_EENS7_IS8_SA_EENS7_IT4_SA_EESA_T0_NS_15PhiloxCudaStateE --------------------------
	.section	.nv.info._ZN2at6native43_GLOBAL__N__7cc8d1ed_10_Dropout_cu_0e96ed3820fused_dropout_kernelIN3c108BFloat16EfjLin1ELi1EhEEvNS_4cuda6detail10TensorInfoIKT_T1_EENS7_IS8_SA_EENS7_IT4_SA_EESA_T0_NS_15PhiloxCudaStateE,"",@"SHT_CUDA_INFO"
	.sectionflags	@""
	.align	4


	//----- nvinfo : EIATTR_CUDA_API_VERSION
	.align		4
        /*0000*/ 	.byte	0x04, 0x37
        /*0002*/ 	.short	(.L_1970 - .L_1969)
.L_1969:
        /*0004*/ 	.word	0x00000082


	//----- nvinfo : EIATTR_SW2861232_WAR
	.align		4
.L_1970:
        /*0008*/ 	.byte	0x01, 0x35
	.zero		2


	//----- nvinfo : EIATTR_PARAM_CBANK
	.align		4
        /*000c*/ 	.byte	0x04, 0x0a
        /*000e*/ 	.short	(.L_1972 - .L_1971)
	.align		4
.L_1971:
        /*0010*/ 	.word	index@(.nv.constant0._ZN2at6native43_GLOBAL__N__7cc8d1ed_10_Dropout_cu_0e96ed3820fused_dropout_kernelIN3c108BFloat16EfjLin1ELi1EhEEvNS_4cuda6detail10TensorInfoIKT_T1_EENS7_IS8_SA_EENS7_IT4_SA_EESA_T0_NS_15PhiloxCudaStateE)
        /*0014*/ 	.short	0x0160
        /*0016*/ 	.short	0x02a8


	//----- nvinfo : EIATTR_CBANK_PARAM_SIZE
	.align		4
.L_1972:
        /*0018*/ 	.byte	0x03, 0x19
        /*001a*/ 	.short	0x02a8


	//----- nvinfo : EIATTR_KPARAM_INFO
	.align		4
        /*001c*/ 	.byte	0x04, 0x17
        /*001e*/ 	.short	(.L_1974 - .L_1973)
.L_1973:
        /*0020*/ 	.word	0x00000000
        /*0024*/ 	.short	0x0005
        /*0026*/ 	.short	0x0290
        /*0028*/ 	.byte	0x00, 0xf0, 0x61, 0x00


	//----- nvinfo : EIATTR_KPARAM_INFO
	.align		4
.L_1974:
        /*002c*/ 	.byte	0x04, 0x17
        /*002e*/ 	.short	(.L_1976 - .L_1975)
.L_1975:
        /*0030*/ 	.word	0x00000000
        /*0034*/ 	.short	0x0004
        /*0036*/ 	.short	0x028c
        /*0038*/ 	.byte	0x00, 0xf0, 0x11, 0x00


	//----- nvinfo : EIATTR_KPARAM_INFO
	.align		4
.L_1976:
        /*003c*/ 	.byte	0x04, 0x17
        /*003e*/ 	.short	(.L_1978 - .L_1977)
.L_1977:
        /*0040*/ 	.word	0x00000000
        /*0044*/ 	.short	0x0003
        /*0046*/ 	.short	0x0288
        /*0048*/ 	.byte	0x00, 0xf0, 0x11, 0x00


	//----- nvinfo : EIATTR_KPARAM_INFO
	.align		4
.L_1978:
        /*004c*/ 	.byte	0x04, 0x17
        /*004e*/ 	.short	(.L_1980 - .L_1979)
.L_1979:
        /*0050*/ 	.word	0x00000000
        /*0054*/ 	.short	0x0002
        /*0056*/ 	.short	0x01b0
        /*0058*/ 	.byte	0x00, 0xf0, 0x61, 0x03


	//----- nvinfo : EIATTR_KPARAM_INFO
	.align		4
.L_1980:
        /*005c*/ 	.byte	0x04, 0x17
        /*005e*/ 	.short	(.L_1982 - .L_1981)
.L_1981:
        /*0060*/ 	.word	0x00000000
        /*0064*/ 	.short	0x0001
        /*0066*/ 	.short	0x00d8
        /*0068*/ 	.byte	0x00, 0xf0, 0x61, 0x03


	//----- nvinfo : EIATTR_KPARAM_INFO
	.align		4
.L_1982:
        /*006c*/ 	.byte	0x04, 0x17
        /*006e*/ 	.short	(.L_1984 - .L_1983)
.L_1983:
        /*0070*/ 	.word	0x00000000
        /*0074*/ 	.short	0x0000
        /*0076*/ 	.short	0x0000
        /*0078*/ 	.byte	0x00, 0xf0, 0x61, 0x03


	//----- nvinfo : EIATTR_MAXREG_COUNT
	.align		4
.L_1984:
        /*007c*/ 	.byte	0x03, 0x1b
        /*007e*/ 	.short	0x0040


	//----- nvinfo : EIATTR_NUM_BARRIERS
	.align		4
        /*0080*/ 	.byte	0x02, 0x4c
        /*0082*/ 	.byte	0x01
	.zero		1


	//----- nvinfo : EIATTR_MERCURY_ISA_VERSION
	.align		4
        /*0084*/ 	.byte	0x03, 0x5f
        /*0086*/ 	.short	0x0000


	//----- nvinfo : EIATTR_EXIT_INSTR_OFFSETS
	.align		4
        /*0088*/ 	.byte	0x04, 0x1c
        /*008a*/ 	.short	(.L_1986 - .L_1985)


	//   ....[0]....
.L_1985:
        /*008c*/ 	.word	0x00000790


	//   ....[1]....
        /*0090*/ 	.word	0x00004500


	//----- nvinfo : EIATTR_MAX_THREADS
	.align		4
.L_1986:
        /*0094*/ 	.byte	0x04, 0x05
        /*0096*/ 	.short	(.L_1988 - .L_1987)
.L_1987:
        /*0098*/ 	.word	0x00000100
        /*009c*/ 	.word	0x00000001
        /*00a0*/ 	.word	0x00000001


	//----- nvinfo : EIATTR_CRS_STACK_SIZE
	.align		4
.L_1988:
        /*00a4*/ 	.byte	0x04, 0x1e
        /*00a6*/ 	.short	(.L_1990 - .L_1989)
.L_1989:
        /*00a8*/ 	.word	0x00000000
.L_1990:


//--------------------- .nv.info._ZN2at6native43_GLOBAL__N__7cc8d1ed_10_Dropout_cu_0e96ed3820fused_dropout_kernelIN3c108BFloat16EfjLi1ELi1EhEEvNS_4cuda6detail10TensorInfoIKT_T1_EENS7_IS8_SA_EENS7_IT4_SA_EESA_T0_NS_15PhiloxCudaStateE --------------------------
	.section	.nv.info._ZN2at6native43_GLOBAL__N__7cc8d1ed_10_Dropout_cu_0e96ed3820fused_dropout_kernelIN3c108BFloat16EfjLi1ELi1EhEEvNS_4cuda6detail10TensorInfoIKT_T1_EENS7_IS8_SA_EENS7_IT4_SA_EESA_T0_NS_15PhiloxCudaStateE,"",@"SHT_CUDA_INFO"
	.sectionflags	@""
	.align	4


	//----- nvinfo : EIATTR_CUDA_API_VERSION
	.align		4
        /*0000*/ 	.byte	0x04, 0x37
        /*0002*/ 	.short	(.L_1992 - .L_1991)
.L_1991:
        /*0004*/ 	.word	0x00000082


	//----- nvinfo : EIATTR_SW2861232_WAR
	.align		4
.L_1992:
        /*0008*/ 	.byte	0x01, 0x35
	.zero		2


	//----- nvinfo : EIATTR_PARAM_CBANK
	.align		4
        /*000c*/ 	.byte	0x04, 0x0a
        /*000e*/ 	.short	(.L_1994 - .L_1993)
	.align		4
.L_1993:
        /*0010*/ 	.word	index@(.nv.constant0._ZN2at6native43_GLOBAL__N__7cc8d1ed_10_Dropout_cu_0e96ed3820fused_dropout_kernelIN3c108BFloat16EfjLi1ELi1EhEEvNS_4cuda6detail10TensorInfoIKT_T1_EENS7_IS8_SA_EENS7_IT4_SA_EESA_T0_NS_15PhiloxCudaStateE)
        /*0014*/ 	.short	0x0160
        /*0016*/ 	.short	0x02a8


	//----- nvinfo : EIATTR_CBANK_PARAM_SIZE
	.align		4
.L_1994:
        /*0018*/ 	.byte	0x03, 0x19
        /*001a*/ 	.short	0x02a8


	//----- nvinfo : EIATTR_KPARAM_INFO
	.align		4
        /*001c*/ 	.byte	0x04, 0x17
        /*001e*/ 	.short	(.L_1996 - .L_1995)
.L_1995:
        /*0020*/ 	.word	0x00000000
        /*0024*/ 	.short	0x0005
        /*0026*/ 	.short	0x0290
        /*0028*/ 	.byte	0x00, 0xf0, 0x61, 0x00


	//----- nvinfo : EIATTR_KPARAM_INFO
	.align		4
.L_1996:
        /*002c*/ 	.byte	0x04, 0x17
        /*002e*/ 	.short	(.L_1998 - .L_1997)
.L_1997:
        /*0030*/ 	.word	0x00000000
        /*0034*/ 	.short	0x0004
        /*0036*/ 	.short	0x028c
        /*0038*/ 	.byte	0x00, 0xf0, 0x11, 0x00


	//----- nvinfo : EIATTR_KPARAM_INFO
	.align		4
.L_1998:
        /*003c*/ 	.byte	0x04, 0x17
        /*003e*/ 	.short	(.L_2000 - .L_1999)
.L_1999:
        /*0040*/ 	.word	0x00000000
        /*0044*/ 	.short	0x0003
        /*0046*/ 	.short	0x0288
        /*0048*/ 	.byte	0x00, 0xf0, 0x11, 0x00


	//----- nvinfo : EIATTR_KPARAM_INFO
	.align		4
.L_2000:
        /*004c*/ 	.byte	0x04, 0x17
        /*004e*/ 	.short	(.L_2002 - .L_2001)
.L_2001:
        /*0050*/ 	.word	0x00000000
        /*0054*/ 	.short	0x0002
        /*0056*/ 	.short	0x01b0
        /*0058*/ 	.byte	0x00, 0xf0, 0x61, 0x03


	//----- nvinfo : EIATTR_KPARAM_INFO
	.align		4
.L_2002:
        /*005c*/ 	.byte	0x04, 0x17
        /*005e*/ 	.short	(.L_2004 - .L_2003)
.L_2003:
        /*0060*/ 	.word	0x00000000
        /*0064*/ 	.short	0x0001
        /*0066*/ 	.short	0x00d8
        /*0068*/ 	.byte	0x00, 0xf0, 0x61, 0x03


	//----- nvinfo : EIATTR_KPARAM_INFO
	.align		4
.L_2004:
        /*006c*/ 	.byte	0x04, 0x17
        /*006e*/ 	.short	(.L_2006 - .L_2005)
.L_2005:
        /*0070*/ 	.word	0x00000000
        /*0074*/ 	.short	0x0000
        /*0076*/ 	.short	0x0000
        /*0078*/ 	.byte	0x00, 0xf0, 0x61, 0x03


	//----- nvinfo : EIATTR_MAXREG_COUNT
	.align		4
.L_2006:
        /*007c*/ 	.byte	0x03, 0x1b
        /*007e*/ 	.short	0x0040


	//----- nvinfo : EIATTR_NUM_BARRIERS
	.align		4
        /*0080*/ 	.byte	0x02, 0x4c
        /*0082*/ 	.byte	0x01
	.zero		1


	//----- nvinfo : EIATTR_MERCURY_ISA_VERSION
	.align		4
        /*0084*/ 	.byte	0x03, 0x5f
        /*0086*/ 	.short	0x0000


	//----- nvinfo : EIATTR_EXIT_INSTR_OFFSETS
	.align		4
        /*0088*/ 	.byte	0x04, 0x1c
        /*008a*/ 	.short	(.L_2008 - .L_2007)


	//   ....[0]....
.L_2007:
        /*008c*/ 	.word	0x000007b0


	//   ....[1]....
        /*0090*/ 	.word	0x000013e0


	//----- nvinfo : EIATTR_MAX_THREADS
	.align		4
.L_2008:
        /*0094*/ 	.byte	0x04, 0x05
        /*0096*/ 	.short	(.L_2010 - .L_2009)
.L_2009:
        /*0098*/ 	.word	0x00000100
        /*009c*/ 	.word	0x00000001
        /*00a0*/ 	.word	0x00000001


	//----- nvinfo : EIATTR_CRS_STACK_SIZE
	.align		4
.L_2010:
        /*00a4*/ 	.byte	0x04, 0x1e
        /*00a6*/ 	.short	(.L_2012 - .L_2011)
.L_2011:
        /*00a8*/ 	.word	0x00000000
.L_2012:


//--------------------- .nv.info._ZN2at6native43_GLOBAL__N__7cc8d1ed_10_Dropout_cu_0e96ed3824fused_dropout_kernel_vecIN3c108BFloat16EfjLi1ELi2EhEEvNS_4cuda6detail10TensorInfoIKT_T1_EENS7_IS8_SA_EENS7_IT4_SA_EESA_T0_NS_15PhiloxCudaStateE --------------------------
	.section	.nv.info._ZN2at6native43_GLOBAL__N__7cc8d1ed_10_Dropout_cu_0e96ed3824fused_dropout_kernel_vecIN3c108BFloat16EfjLi1ELi2EhEEvNS_4cuda6detail10TensorInfoIKT_T1_EENS7_IS8_SA_EENS7_IT4_SA_EESA_T0_NS_15PhiloxCudaStateE,"",@"SHT_CUDA_INFO"
	.sectionflags	@""
	.align	4


	//----- nvinfo : EIATTR_CUDA_API_VERSION
	.align		4
        /*0000*/ 	.byte	0x04, 0x37
        /*0002*/ 	.short	(.L_2014 - .L_2013)
.L_2013:
        /*0004*/ 	.word	0x00000082


	//----- nvinfo : EIATTR_SW2861232_WAR
	.align		4
.L_2014:
        /*0008*/ 	.byte	0x01, 0x35
	.zero		2


	//----- nvinfo : EIATTR_PARAM_CBANK
	.align		4
        /*000c*/ 	.byte	0x04, 0x0a
        /*000e*/ 	.short	(.L_2016 - .L_2015)
	.align		4
.L_2015:
        /*0010*/ 	.word	index@(.nv.constant0._ZN2at6native43_GLOBAL__N__7cc8d1ed_10_Dropout_cu_0e96ed3824fused_dropout_kernel_vecIN3c108BFloat16EfjLi1ELi2EhEEvNS_4cuda6detail10TensorInfoIKT_T1_EENS7_IS8_SA_EENS7_IT4_SA_EESA_T0_NS_15PhiloxCudaStateE)
        /*0014*/ 	.short	0x0160
        /*0016*/ 	.short	0x02a8


	//----- nvinfo : EIATTR_CBANK_PARAM_SIZE
	.align		4
.L_2016:
        /*0018*/ 	.byte	0x03, 0x19
        /*001a*/ 	.short	0x02a8


	//----- nvinfo : EIATTR_KPARAM_INFO
	.align		4
        /*001c*/ 	.byte	0x04, 0x17
        /*001e*/ 	.short	(.L_2018 - .L_2017)
.L_2017:
        /*0020*/ 	.word	0x00000000
        /*0024*/ 	.short	0x0005
        /*0026*/ 	.short	0x0290
        /*0028*/ 	.byte	0x00, 0xf0, 0x61, 0x00


	//----- nvinfo : EIATTR_KPARAM_INFO
	.align		4
.L_2018:
        /*002c*/ 	.byte	0x04, 0x17
        /*002e*/ 	.short	(.L_2020 - .L_2019)
.L_2019:
        /*0030*/ 	.word	0x00000000
        /*0034*/ 	.short	0x0004
        /*0036*/ 	.short	0x028c
        /*0038*/ 	.byte	0x00, 0xf0, 0x11, 0x00


	//----- nvinfo : EIATTR_KPARAM_INFO
	.align		4
.L_2020:
        /*003c*/ 	.byte	0x04, 0x17
        /*003e*/ 	.short	(.L_2022 - .L_2021)
.L_2021:
        /*0040*/ 	.word	0x00000000
        /*0044*/ 	.short	0x0003
        /*0046*/ 	.short	0x0288
        /*0048*/ 	.byte	0x00, 0xf0, 0x11, 0x00


	//----- nvinfo : EIATTR_KPARAM_INFO
	.align		4
.L_2022:
        /*004c*/ 	.byte	0x04, 0x17
        /*004e*/ 	.short	(.L_2024 - .L_2023)
.L_2023:
        /*0050*/ 	.word	0x00000000
        /*0054*/ 	.short	0x0002
        /*0056*/ 	.short	0x01b0
        /*0058*/ 	.byte	0x00, 0xf0, 0x61, 0x03


	//----- nvinfo : EIATTR_KPARAM_INFO
	.align		4
.L_2024:
        /*005c*/ 	.byte	0x04, 0x17
        /*005e*/ 	.short	(.L_2026 - .L_2025)
.L_2025:
        /*0060*/ 	.word	0x00000000
        /*0064*/ 	.short	0x0001
        /*0066*/ 	.short	0x00d8
        /*0068*/ 	.byte	0x00, 0xf0, 0x61, 0x03


	//----- nvinfo : EIATTR_KPARAM_INFO
	.align		4
.L_2026:
        /*006c*/ 	.byte	0x04, 0x17
        /*006e*/ 	.short	(.L_2028 - .L_2027)
.L_2027:
        /*0070*/ 	.word	0x00000000
        /*0074*/ 	.short	0x0000
        /*0076*/ 	.short	0x0000
        /*0078*/ 	.byte	0x00, 0xf0, 0x61, 0x03


	//----- nvinfo : EIATTR_MAXREG_COUNT
	.align		4
.L_2028:
        /*007c*/ 	.byte	0x03, 0x1b
        /*007e*/ 	.short	0x0040


	//----- nvinfo : EIATTR_NUM_BARRIERS
	.align		4
        /*0080*/ 	.byte	0x02, 0x4c
        /*0082*/ 	.byte	0x01
	.zero		1


	//----- nvinfo : EIATTR_MERCURY_ISA_VERSION
	.align		4
        /*0084*/ 	.byte	0x03, 0x5f
        /*0086*/ 	.short	0x0000


	//----- nvinfo : EIATTR_EXIT_INSTR_OFFSETS
	.align		4
        /*0088*/ 	.byte	0x04, 0x1c
        /*008a*/ 	.short	(.L_2030 - .L_2029)


	//   ....[0]....
.L_2029:
        /*008c*/ 	.word	0x00000210


	//   ....[1]....
        /*0090*/ 	.word	0x00000d60


	//----- nvinfo : EIATTR_MAX_THREADS
	.align		4
.L_2030:
        /*0094*/ 	.byte	0x04, 0x05
        /*0096*/ 	.short	(.L_2032 - .L_2031)
.L_2031:
        /*0098*/ 	.word	0x00000100
        /*009c*/ 	.word	0x00000001
        /*00a0*/ 	.word	0x00000001


	//----- nvinfo : EIATTR_CRS_STACK_SIZE
	.align		4
.L_2032:
        /*00a4*/ 	.byte	0x04, 0x1e
        /*00a6*/ 	.short	(.L_2034 - .L_2033)
.L_2033:
        /*00a8*/ 	.word	0x00000000
.L_2034:


//--------------------- .nv.info._ZN2at6native43_GLOBAL__N__7cc8d1ed_10_Dropout_cu_0e96ed3824fused_dropout_kernel_vecIN3c108BFloat16EfjLi1ELi4EhEEvNS_4cuda6detail10TensorInfoIKT_T1_EENS7_IS8_SA_EENS7_IT4_SA_EESA_T0_NS_15PhiloxCudaStateE --------------------------
	.section	.nv.info._ZN2at6native43_GLOBAL__N__7cc8d1ed_10_Dropout_cu_0e96ed3824fused_dropout_kernel_vecIN3c108BFloat16EfjLi1ELi4EhEEvNS_4cuda6detail10TensorInfoIKT_T1_EENS7_IS8_SA_EENS7_IT4_SA_EESA_T0_NS_15PhiloxCudaStateE,"",@"SHT_CUDA_INFO"
	.sectionflags	@""
	.align	4


	//----- nvinfo : EIATTR_CUDA_API_VERSION
	.align		4
        /*0000*/ 	.byte	0x04, 0x37
        /*0002*/ 	.short	(.L_2036 - .L_2035)
.L_2035:
        /*0004*/ 	.word	0x00000082


	//----- nvinfo : EIATTR_SW2861232_WAR
	.align		4
.L_2036:
        /*0008*/ 	.byte	0x01, 0x35
	.zero		2


	//----- nvinfo : EIATTR_PARAM_CBANK
	.align		4
        /*000c*/ 	.byte	0x04, 0x0a
        /*000e*/ 	.short	(.L_2038 - .L_2037)
	.align		4
.L_2037:
        /*0010*/ 	.word	index@(.nv.constant0._ZN2at6native43_GLOBAL__N__7cc8d1ed_10_Dropout_cu_0e96ed3824fused_dropout_kernel_vecIN3c108BFloat16EfjLi1ELi4EhEEvNS_4cuda6detail10TensorInfoIKT_T1_EENS7_IS8_SA_EENS7_IT4_SA_EESA_T0_NS_15PhiloxCudaStateE)
        /*0014*/ 	.short	0x0160
        /*0016*/ 	.short	0x02a8


	//----- nvinfo : EIATTR_CBANK_PARAM_SIZE
	.align		4
.L_2038:
        /*0018*/ 	.byte	0x03, 0x19
        /*001a*/ 	.short	0x02a8


	//----- nvinfo : EIATTR_KPARAM_INFO
	.align		4
        /*001c*/ 	.byte	0x04, 0x17
        /*001e*/ 	.short	(.L_2040 - .L_2039)
.L_2039:
        /*0020*/ 	.word	0x00000000
        /*0024*/ 	.short	0x0005
        /*0026*/ 	.short	0x0290
        /*0028*/ 	.byte	0x00, 0xf0, 0x61, 0x00


	//----- nvinfo : EIATTR_KPARAM_INFO
	.align		4
.L_2040:
        /*002c*/ 	.byte	0x04, 0x17
        /*002e*/ 	.short	(.L_2042 - .L_2041)
.L_2041:
        /*0030*/ 	.word	0x00000000
        /*0034*/ 	.short	0x0004
        /*0036*/ 	.short	0x028c
        /*0038*/ 	.byte	0x00, 0xf0, 0x11, 0x00


	//----- nvinfo : EIATTR_KPARAM_INFO
	.align		4
.L_2042:
        /*003c*/ 	.byte	0x04, 0x17
        /*003e*/ 	.short	(.L_2044 - .L_2043)
.L_2043:
        /*0040*/ 	.word	0x00000000
        /*0044*/ 	.short	0x0003
        /*0046*/ 	.short	0x0288
        /*0048*/ 	.byte	0x00, 0xf0, 0x11, 0x00


	//----- nvinfo : EIATTR_KPARAM_INFO
	.align		4
.L_2044:
        /*004c*/ 	.byte	0x04, 0x17
        /*004e*/ 	.short	(.L_2046 - .L_2045)
.L_2045:
        /*0050*/ 	.word	0x00000000
        /*0054*/ 	.short	0x0002
        /*0056*/ 	.short	0x01b0
        /*0058*/ 	.byte	0x00, 0xf0, 0x61, 0x03


	//----- nvinfo : EIATTR_KPARAM_INFO
	.align		4
.L_2046:
        /*005c*/ 	.byte	0x04, 0x17
        /*005e*/ 	.short	(.L_2048 - .L_2047)
.L_2047:
        /*0060*/ 	.word	0x00000000
        /*0064*/ 	.short	0x0001
        /*0066*/ 	.short	0x00d8
        /*0068*/ 	.byte	0x00, 0xf0, 0x61, 0x03


	//----- nvinfo : EIATTR_KPARAM_INFO
	.align		4
.L_2048:
        /*006c*/ 	.byte	0x04, 0x17
        /*006e*/ 	.short	(.L_2050 - .L_2049)
.L_2049:
        /*0070*/ 	.word	0x00000000
        /*0074*/ 	.short	0x0000
        /*0076*/ 	.short	0x0000
        /*0078*/ 	.byte	0x00, 0xf0, 0x61, 0x03


	//----- nvinfo : EIATTR_MAXREG_COUNT
	.align		4
.L_2050:
        /*007c*/ 	.byte	0x03, 0x1b
        /*007e*/ 	.short	0x0040


	//----- nvinfo : EIATTR_NUM_BARRIERS
	.align		4
        /*0080*/ 	.byte	0x02, 0x4c
        /*0082*/ 	.byte	0x01
	.zero		1


	//----- nvinfo : EIATTR_MERCURY_ISA_VERSION
	.align		4
        /*0084*/ 	.byte	0x03, 0x5f
        /*0086*/ 	.short	0x0000


	//----- nvinfo : EIATTR_EXIT_INSTR_OFFSETS
	.align		4
        /*0088*/ 	.byte	0x04, 0x1c
        /*008a*/ 	.short	(.L_2052 - .L_2051)


	//   ....[0]....
.L_2051:
        /*008c*/ 	.word	0x00000210


	//   ....[1]....
        /*0090*/ 	.word	0x00000f00


	//----- nvinfo : EIATTR_MAX_THREADS
	.align		4
.L_2052:
        /*0094*/ 	.byte	0x04, 0x05
        /*0096*/ 	.short	(.L_2054 - .L_2053)
.L_2053:
        /*0098*/ 	.word	0x00000100
        /*009c*/ 	.word	0x00000001
        /*00a0*/ 	.word	0x00000001


	//----- nvinfo : EIATTR_CRS_STACK_SIZE
	.align		4
.L_2054:
        /*00a4*/ 	.byte	0x04, 0x1e
        /*00a6*/ 	.short	(.L_2056 - .L_2055)
.L_2055:
        /*00a8*/ 	.word	0x00000000
.L_2056:


//--------------------- .nv.info._ZN2at6native43_GLOBAL__N__7cc8d1ed_10_Dropout_cu_0e96ed3824fused_dropout_kernel_vecIN3c108BFloat16EfjLi1ELi8EhEEvNS_4cuda6detail10TensorInfoIKT_T1_EENS7_IS8_SA_EENS7_IT4_SA_EESA_T0_NS_15PhiloxCudaStateE --------------------------
	.section	.nv.info._ZN2at6native43_GLOBAL__N__7cc8d1ed_10_Dropout_cu_0e96ed3824fused_dropout_kernel_vecIN3c108BFloat16EfjLi1ELi8EhEEvNS_4cuda6detail10TensorInfoIKT_T1_EENS7_IS8_SA_EENS7_IT4_SA_EESA_T0_NS_15PhiloxCudaStateE,"",@"SHT_CUDA_INFO"
	.sectionflags	@""
	.align	4


	//----- nvinfo : EIATTR_CUDA_API_VERSION
	.align		4
        /*0000*/ 	.byte	0x04, 0x37
        /*0002*/ 	.short	(.L_2058 - .L_2057)
.L_2057:
        /*0004*/ 	.word	0x00000082


	//----- nvinfo : EIATTR_SW2861232_WAR
	.align		4
.L_2058:
        /*0008*/ 	.byte	0x01, 0x35
	.zero		2


	//----- nvinfo : EIATTR_PARAM_CBANK
	.align		4
        /*000c*/ 	.byte	0x04, 0x0a
        /*000e*/ 	.short	(.L_2060 - .L_2059)
	.align		4
.L_2059:
        /*0010*/ 	.word	index@(.nv.constant0._ZN2at6native43_GLOBAL__N__7cc8d1ed_10_Dropout_cu_0e96ed3824fused_dropout_kernel_vecIN3c108BFloat16EfjLi1ELi8EhEEvNS_4cuda6detail10TensorInfoIKT_T1_EENS7_IS8_SA_EENS7_IT4_SA_EESA_T0_NS_15PhiloxCudaStateE)
        /*0014*/ 	.short	0x0160
        /*0016*/ 	.short	0x02a8


	//----- nvinfo : EIATTR_CBANK_PARAM_SIZE
	.align		4
.L_2060:
        /*0018*/ 	.byte	0x03, 0x19
        /*001a*/ 	.short	0x02a8


	//----- nvinfo : EIATTR_KPARAM_INFO
	.align		4
        /*001c*/ 	.byte	0x04, 0x17
        /*001e*/ 	.short	(.L_2062 - .L_2061)
.L_2061:
        /*0020*/ 	.word	0x00000000
        /*0024*/ 	.short	0x0005
        /*0026*/ 	.short	0x0290
        /*0028*/ 	.byte	0x00, 0xf0, 0x61, 0x00


	//----- nvinfo : EIATTR_KPARAM_INFO
	.align		4
.L_2062:
        /*002c*/ 	.byte	0x04, 0x17
        /*002e*/ 	.short	(.L_2064 - .L_2063)
.L_2063:
        /*0030*/ 	.word	0x00000000
        /*0034*/ 	.short	0x0004
        /*0036*/ 	.short	0x028c
        /*0038*/ 	.byte	0x00, 0xf0, 0x11, 0x00


	//----- nvinfo : EIATTR_KPARAM_INFO
	.align		4
.L_2064:
        /*003c*/ 	.byte	0x04, 0x17
        /*003e*/ 	.short	(.L_2066 - .L_2065)
.L_2065:
        /*0040*/ 	.word	0x00000000
        /*0044*/ 	.short	0x0003
        /*0046*/ 	.short	0x0288
        /*0048*/ 	.byte	0x00, 0xf0, 0x11, 0x00


	//----- nvinfo : EIATTR_KPARAM_INFO
	.align		4
.L_2066:
        /*004c*/ 	.byte	0x04, 0x17
        /*004e*/ 	.short	(.L_2068 - .L_2067)
.L_2067:
        /*0050*/ 	.word	0x00000000
        /*0054*/ 	.short	0x0002
        /*0056*/ 	.short	0x01b0
        /*0058*/ 	.byte	0x00, 0xf0, 0x61, 0x03


	//----- nvinfo : EIATTR_KPARAM_INFO
	.align		4
.L_2068:
        /*005c*/ 	.byte	0x04, 0x17
        /*005e*/ 	.short	(.L_2070 - .L_2069)
.L_2069:
        /*0060*/ 	.word	0x00000000
        /*0064*/ 	.short	0x0001
        /*0066*/ 	.short	0x00d8
        /*0068*/ 	.byte	0x00, 0xf0, 0x61, 0x03


	//----- nvinfo : EIATTR_KPARAM_INFO
	.align		4
.L_2070:
        /*006c*/ 	.byte	0x04, 0x17
        /*006e*/ 	.short	(.L_2072 - .L_2071)
.L_2071:
        /*0070*/ 	.word	0x00000000
        /*0074*/ 	.short	0x0000
        /*0076*/ 	.short	0x0000
        /*0078*/ 	.byte	0x00, 0xf0, 0x61, 0x03


	//----- nvinfo : EIATTR_MAXREG_COUNT
	.align		4
.L_2072:
        /*007c*/ 	.byte	0x03, 0x1b
        /*007e*/ 	.short	0x0040


	//----- nvinfo : EIATTR_NUM_BARRIERS
	.align		4
        /*0080*/ 	.byte	0x02, 0x4c
        /*0082*/ 	.byte	0x01
	.zero		1


	//----- nvinfo : EIATTR_MERCURY_ISA_VERSION
	.align		4
        /*0084*/ 	.byte	0x03, 0x5f
        /*0086*/ 	.short	0x0000


	//----- nvinfo : EIATTR_EXIT_INSTR_OFFSETS
	.align		4
        /*0088*/ 	.byte	0x04, 0x1c
        /*008a*/ 	.short	(.L_2074 - .L_2073)


	//   ....[0]....
.L_2073:
        /*008c*/ 	.word	0x00000210


	//   ....[1]....
        /*0090*/ 	.word	0x00001f60


	//----- nvinfo : EIATTR_MAX_THREADS
	.align		4
.L_2074:
        /*0094*/ 	.byte	0x04, 0x05
        /*0096*/ 	.short	(.L_2076 - .L_2075)
.L_2075:
        /*0098*/ 	.word	0x00000100
        /*009c*/ 	.word	0x00000001
        /*00a0*/ 	.word	0x00000001


	//----- nvinfo : EIATTR_CRS_STACK_SIZE
	.align		4
.L_2076:
        /*00a4*/ 	.byte	0x04, 0x1e
        /*00a6*/ 	.short	(.L_2078 - .L_2077)
.L_2077:
        /*00a8*/ 	.word	0x00000000
.L_2078:


//--------------------- .nv.info._ZN2at6native43_GLOBAL__N__7cc8d1ed_10_Dropout_cu_0e96ed3824fused_dropout_kernel_vecIN3c108BFloat16EfjLi1ELi16EhEEvNS_4cuda6detail10TensorInfoIKT_T1_EENS7_IS8_SA_EENS7_IT4_SA_EESA_T0_NS_15PhiloxCudaStateE --------------------------
	.section	.nv.info._ZN2at6native43_GLOBAL__N__7cc8d1ed_10_Dropout_cu_0e96ed3824fused_dropout_kernel_vecIN3c108BFloat16EfjLi1ELi16EhEEvNS_4cuda6detail10TensorInfoIKT_T1_EENS7_IS8_SA_EENS7_IT4_SA_EESA_T0_NS_15PhiloxCudaStateE,"",@"SHT_CUDA_INFO"
	.sectionflags	@""
	.align	4


	//----- nvinfo : EIATTR_CUDA_API_VERSION
	.align		4
        /*0000*/ 	.byte	0x04, 0x37
        /*0002*/ 	.short	(.L_2080 - .L_2079)
.L_2079:
        /*0004*/ 	.word	0x00000082


	//----- nvinfo : EIATTR_SW2861232_WAR
	.align		4
.L_2080:
        /*0008*/ 	.byte	0x01, 0x35
	.zero		2


	//----- nvinfo : EIATTR_PARAM_CBANK
	.align		4
        /*000c*/ 	.byte	0x04, 0x0a
        /*000e*/ 	.short	(.L_2082 - .L_2081)
	.align		4
.L_2081:
        /*0010*/ 	.word	index@(.nv.constant0._ZN2at6native43_GLOBAL__N__7cc8d1ed_10_Dropout_cu_0e96ed3824fused_dropout_kernel_vecIN3c108BFloat16EfjLi1ELi16EhEEvNS_4cuda6detail10TensorInfoIKT_T1_EENS7_IS8_SA_EENS7_IT4_SA_EESA_T0_NS_15PhiloxCudaStateE)
        /*0014*/ 	.short	0x0160
        /*0016*/ 	.short	0x02a8


	//----- nvinfo : EIATTR_CBANK_PARAM_SIZE
	.align		4
.L_2082:
        /*0018*/ 	.byte	0x03, 0x19
        /*001a*/ 	.short	0x02a8


	//----- nvinfo : EIATTR_KPARAM_INFO
	.align		4
        /*001c*/ 	.byte	0x04, 0x17
        /*001e*/ 	.short	(.L_2084 - .L_2083)
.L_2083:
        /*0020*/ 	.word	0x00000000
        /*0024*/ 	.short	0x0005
        /*0026*/ 	.short	0x0290
        /*0028*/ 	.byte	0x00, 0xf0, 0x61, 0x00


	//----- nvinfo : EIATTR_KPARAM_INFO
	.align		4
.L_2084:
        /*002c*/ 	.byte	0x04, 0x17
        /*002e*/ 	.short	(.L_2086 - .L_2085)
.L_2085:
        /*0030*/ 	.word	0x00000000
        /*0034*/ 	.short	0x0004
        /*0036*/ 	.short	0x028c
        /*0038*/ 	.byte	0x00, 0xf0, 0x11, 0x00


	//----- nvinfo : EIATTR_KPARAM_INFO
	.align		4
.L_2086:
        /*003c*/ 	.byte	0x04, 0x17
        /*003e*/ 	.short	(.L_2088 - .L_2087)
.L_2087:
        /*0040*/ 	.word	0x00000000
        /*0044*/ 	.short	0x0003
        /*0046*/ 	.short	0x0288
        /*0048*/ 	.byte	0x00, 0xf0, 0x11, 0x00


	//----- nvinfo : EIATTR_KPARAM_INFO
	.align		4
.L_2088:
        /*004c*/ 	.byte	0x04, 0x17
        /*004e*/ 	.short	(.L_2090 - .L_2089)
.L_2089:
        /*0050*/ 	.word	0x00000000
        /*0054*/ 	.short	0x0002
        /*0056*/ 	.short	0x01b0
        /*0058*/ 	.byte	0x00, 0xf0, 0x61, 0x03


	//----- nvinfo : EIATTR_KPARAM_INFO
	.align		4
.L_2090:
        /*005c*/ 	.byte	0x04, 0x17
        /*005e*/ 	.short	(.L_2092 - .L_2091)
.L_2091:
        /*0060*/ 	.word	0x00000000
        /*0064*/ 	.short	0x0001
        /*0066*/ 	.short	0x00d8
        /*0068*/ 	.byte	0x00, 0xf0, 0x61, 0x03


	//----- nvinfo : EIATTR_KPARAM_INFO
	.align		4
.L_2092:
        /*006c*/ 	.byte	0x04, 0x17
        /*006e*/ 	.short	(.L_2094 - .L_2093)
.L_2093:
        /*0070*/ 	.word	0x00000000
        /*0074*/ 	.short	0x0000
        /*0076*/ 	.short	0x0000
        /*0078*/ 	.byte	0x00, 0xf0, 0x61, 0x03


	//----- nvinfo : EIATTR_MAXREG_COUNT
	.align		4
.L_2094:
        /*007c*/ 	.byte	0x03, 0x1b
        /*007e*/ 	.short	0x0040


	//----- nvinfo : EIATTR_NUM_BARRIERS
	.align		4
        /*0080*/ 	.byte	0x02, 0x4c
        /*0082*/ 	.byte	0x01
	.zero		1


	//----- nvinfo : EIATTR_MERCURY_ISA_VERSION
	.align		4
        /*0084*/ 	.byte	0x03, 0x5f
        /*0086*/ 	.short	0x0000


	//----- nvinfo : EIATTR_EXIT_INSTR_OFFSETS
	.align		4
        /*0088*/ 	.byte	0x04, 0x1c
        /*008a*/ 	.short	(.L_2096 - .L_2095)


	//   ....[0]....
.L_2095:
        /*008c*/ 	.word	0x00000500


	//   ....[1]....
        /*0090*/ 	.word	0x00003740


	//----- nvinfo : EIATTR_MAX_THREADS
	.align		4
.L_2096:
        /*0094*/ 	.byte	0x04, 0x05
        /*0096*/ 	.short	(.L_2098 - .L_2097)
.L_2097:
        /*0098*/ 	.word	0x00000100
        /*009c*/ 	.word	0x00000001
        /*00a0*/ 	.word	0x00000001


	//----- nvinfo : EIATTR_CRS_STACK_SIZE
	.align		4
.L_2098:
        /*00a4*/ 	.byte	0x04, 0x1e
        /*00a6*/ 	.short	(.L_2100 - .L_2099)
.L_2099:
        /*00a8*/ 	.word	0x00000000
.L_2100:


//--------------------- .nv.info._ZN2at6native43_GLOBAL__N__7cc8d1ed_10_Dropout_cu_0e96ed3820fused_dropout_kernelIN3c104HalfEfjLin1ELin1EhEEvNS_4cuda6detail10TensorInfoIKT_T1_EENS7_IS8_SA_EENS7_IT4_SA_EESA_T0_NS_15PhiloxCudaStateE --------------------------
	.section	.nv.info._ZN2at6native43_GLOBAL__N__7cc8d1ed_10_Dropout_cu_0e96ed3820fused_dropout_kernelIN3c104HalfEfjLin1ELin1EhEEvNS_4cuda6detail10TensorInfoIKT_T1_EENS7_IS8_SA_EENS7_IT4_SA_EESA_T0_NS_15PhiloxCudaStateE,"",@"SHT_CUDA_INFO"
	.sectionflags	@""
	.align	4


	//----- nvinfo : EIATTR_CUDA_API_VERSION
	.align		4
        /*0000*/ 	.byte	0x04, 0x37
        /*0002*/ 	.short	(.L_2102 - .L_2101)
.L_2101:
        /*0004*/ 	.word	0x00000082


	//----- nvinfo : EIATTR_SW2861232_WAR
	.align		4
.L_2102:
        /*0008*/ 	.byte	0x01, 0x35
	.zero		2


	//----- nvinfo : EIATTR_PARAM_CBANK
	.align		4
        /*000c*/ 	.byte	0x04, 0x0a
        /*000e*/ 	.short	(.L_2104 - .L_2103)
	.align		4
.L_2103:
        /*0010*/ 	.word	index@(.nv.constant0._ZN2at6native43_GLOBAL__N__7cc8d1ed_10_Dropout_cu_0e96ed3820fused_dropout_kernelIN3c104HalfEfjLin1ELin1EhEEvNS_4cuda6detail10TensorInfoIKT_T1_EENS7_IS8_SA_EENS7_IT4_SA_EESA_T0_NS_15PhiloxCudaStateE)
        /*0014*/ 	.short	0x0160
        /*0016*/ 	.short	0x02a8


	//----- nvinfo : EIATTR_CBANK_PARAM_SIZE
	.align		4
.L_2104:
        /*0018*/ 	.byte	0x03, 0x19
        /*001a*/ 	.short	0x02a8


	//----- nvinfo : EIATTR_KPARAM_INFO
	.align		4
        /*001c*/ 	.byte	0x04, 0x17
        /*001e*/ 	.short	(.L_2106 - .L_2105)
.L_2105:
        /*0020*/ 	.word	0x00000000
        /*0024*/ 	.short	0x0005
        /*0026*/ 	.short	0x0290
        /*0028*/ 	.byte	0x00, 0xf0, 0x61, 0x00


	//----- nvinfo : EIATTR_KPARAM_INFO
	.align		4
.L_2106:
        /*002c*/ 	.byte	0x04, 0x17
        /*002e*/ 	.short	(.L_2108 - .L_2107)
.L_2107:
        /*0030*/ 	.word	0x00000000
        /*0034*/ 	.short	0x0004
        /*0036*/ 	.short	0x028c
        /*0038*/ 	.byte	0x00, 0xf0, 0x11, 0x00


	//----- nvinfo : EIATTR_KPARAM_INFO
	.align		4
.L_2108:
        /*003c*/ 	.byte	0x04, 0x17
        /*003e*/ 	.short	(.L_2110 - .L_2109)
.L_2109:
        /*0040*/ 	.word	0x00000000
        /*0044*/ 	.short	0x0003
        /*0046*/ 	.short	0x0288
        /*0048*/ 	.byte	0x00, 0xf0, 0x11, 0x00


	//----- nvinfo : EIATTR_KPARAM_INFO
	.align		4
.L_2110:
        /*004c*/ 	.byte	0x04, 0x17
        /*004e*/ 	.short	(.L_2112 - .L_2111)
.L_2111:
        /*0050*/ 	.word	0x00000000
        /*0054*/ 	.short	0x0002
        /*0056*/ 	.short	0x01b0
        /*0058*/ 	.byte	0x00, 0xf0, 0x61, 0x03


	//----- nvinfo : EIATTR_KPARAM_INFO
	.align		4
.L_2112:
        /*005c*/ 	.byte	0x04, 0x17
        /*005e*/ 	.short	(.L_2114 - .L_2113)
.L_2113:
        /*0060*/ 	.word	0x00000000
        /*0064*/ 	.short	0x0001
        /*0066*/ 	.short	0x00d8
        /*0068*/ 	.byte	0x00, 0xf0, 0x61, 0x03


	//----- nvinfo : EIATTR_KPARAM_INFO
	.align		4
.L_2114:
        /*006c*/ 	.byte	0x04, 0x17
        /*006e*/ 	.short	(.L_2116 - .L_2115)
.L_2115:
        /*0070*/ 	.word	0x00000000
        /*0074*/ 	.short	0x0000
        /*0076*/ 	.short	0x0000
        /*0078*/ 	.byte	0x00, 0xf0, 0x61, 0x03


	//----- nvinfo : EIATTR_MAXREG_COUNT
	.align		4
.L_2116:
        /*007c*/ 	.byte	0x03, 0x1b
        /*007e*/ 	.short	0x0040


	//----- nvinfo : EIATTR_NUM_BARRIERS
	.align		4
        /*0080*/ 	.byte	0x02, 0x4c
        /*0082*/ 	.byte	0x01
	.zero		1


	//----- nvinfo : EIATTR_MERCURY_ISA_VERSION
	.align		4
        /*0084*/ 	.byte	0x03, 0x5f
        /*0086*/ 	.short	0x0000


	//----- nvinfo : EIATTR_EXIT_INSTR_OFFSETS
	.align		4
        /*0088*/ 	.byte	0x04, 0x1c
        /*008a*/ 	.short	(.L_2118 - .L_2117)


	//   ....[0]....
.L_2117:
        /*008c*/ 	.word	0x00000790


	//   ....[1]....
        /*0090*/ 	.word	0x000075b0


	//----- nvinfo : EIATTR_MAX_THREADS
	.align		4
.L_2118:
        /*0094*/ 	.byte	0x04, 0x05
        /*0096*/ 	.short	(.L_2120 - .L_2119)
.L_2119:
        /*0098*/ 	.word	0x00000100
        /*009c*/ 	.word	0x00000001
        /*00a0*/ 	.word	0x00000001


	//----- nvinfo : EIATTR_CRS_STACK_SIZE
	.align		4
.L_2120:
        /*00a4*/ 	.byte	0x04, 0x1e
        /*00a6*/ 	.short	(.L_2122 - .L_2121)
.L_2121:
        /*00a8*/ 	.word	0x00000000
.L_2122:


//--------------------- .nv.info._ZN2at6native43_GLOBAL__N__7cc8d1ed_10_Dropout_cu_0e96ed3820fused_dropout_kernelIN3c104HalfEfjLin1ELi1EhEEvNS_4cuda6detail10TensorInfoIKT_T1_EENS7_IS8_SA_EENS7_IT4_SA_EESA_T0_NS_15PhiloxCudaStateE --------------------------
	.section	.nv.info._ZN2at6native43_GLOBAL__N__7cc8d1ed_10_Dropout_cu_0e96ed3820fused_dropout_kernelIN3c104HalfEfjLin1ELi1EhEEvNS_4cuda6detail10TensorInfoIKT_T1_EENS7_IS8_SA_EENS7_IT4_SA_EESA_T0_NS_15PhiloxCudaStateE,"",@"SHT_CUDA_INFO"
	.sectionflags	@""
	.align	4


	//----- nvinfo : EIATTR_CUDA_API_VERSION
	.align		4
        /*0000*/ 	.byte	0x04, 0x37
        /*0002*/ 	.short	(.L_2124 - .L_2123)
.L_2123:
        /*0004*/ 	.word	0x00000082


	//----- nvinfo : EIATTR_SW2861232_WAR
	.align		4
.L_2124:
        /*0008*/ 	.byte	0x01, 0x35
	.zero		2


	//----- nvinfo : EIATTR_PARAM_CBANK
	.align		4
        /*000c*/ 	.byte	0x04, 0x0a
        /*000e*/ 	.short	(.L_2126 - .L_2125)
	.align		4
.L_2125:
        /*0010*/ 	.word	index@(.nv.constant0._ZN2at6native43_GLOBAL__N__7cc8d1ed_10_Dropout_cu_0e96ed3820fused_dropout_kernelIN3c104HalfEfjLin1ELi1EhEEvNS_4cuda6detail10TensorInfoIKT_T1_EENS7_IS8_SA_EENS7_IT4_SA_EESA_T0_NS_15PhiloxCudaStateE)
        /*0014*/ 	.short	0x0160
        /*0016*/ 	.short	0x02a8


	//----- nvinfo : EIATTR_CBANK_PARAM_SIZE
	.align		4
.L_2126:
        /*0018*/ 	.byte	0x03, 0x19
        /*001a*/ 	.short	0x02a8


	//----- nvinfo : EIATTR_KPARAM_INFO
	.align		4
        /*001c*/ 	.byte	0x04, 0x17
        /*001e*/ 	.short	(.L_2128 - .L_2127)
.L_2127:
        /*0020*/ 	.word	0x00000000
        /*0024*/ 	.short	0x0005
        /*0026*/ 	.short	0x0290
        /*0028*/ 	.byte	0x00, 0xf0, 0x61, 0x00


	//----- nvinfo : EIATTR_KPARAM_INFO
	.align		4
.L_2128:
        /*002c*/ 	.byte	0x04, 0x17
        /*002e*/ 	.short	(.L_2130 - .L_2129)
.L_2129:
        /*0030*/ 	.word	0x00000000
        /*0034*/ 	.short	0x0004
        /*0036*/ 	.short	0x028c
        /*0038*/ 	.byte	0x00, 0xf0, 0x11, 0x00


	//----- nvinfo : EIATTR_KPARAM_INFO
	.align		4
.L_2130:
        /*003c*/ 	.byte	0x04, 0x17
        /*003e*/ 	.short	(.L_2132 - .L_2131)
.L_2131:
        /*0040*/ 	.word	0x00000000
        /*0044*/ 	.short	0x0003
        /*0046*/ 	.short	0x0288
        /*0048*/ 	.byte	0x00, 0xf0, 0x11, 0x00


	//----- nvinfo : EIATTR_KPARAM_INFO
	.align		4
.L_2132:
        /*004c*/ 	.byte	0x04, 0x17
        /*004e*/ 	.short	(.L_2134 - .L_2133)
.L_2133:
        /*0050*/ 	.word	0x00000000
        /*0054*/ 	.short	0x0002
        /*0056*/ 	.short	0x01b0
        /*0058*/ 	.byte	0x00, 0xf0, 0x61, 0x03


	//----- nvinfo : EIATTR_KPARAM_INFO
	.align		4
.L_2134:
        /*005c*/ 	.byte	0x04, 0x17
        /*005e*/ 	.short	(.L_2136 - .L_2135)
.L_2135:
        /*0060*/ 	.word	0x00000000
        /*0064*/ 	.short	0x0001
        /*0066*/ 	.short	0x00d8
        /*0068*/ 	.byte	0x00, 0xf0, 0x61, 0x03


	//----- nvinfo : EIATTR_KPARAM_INFO
	.align		4
.L_2136:
        /*006c*/ 	.byte	0x04, 0x17
        /*006e*/ 	.short	(.L_2138 - .L_2137)
.L_2137:
        /*0070*/ 	.word	0x00000000
        /*0074*/ 	.short	0x0000
        /*0076*/ 	.short	0x0000
        /*0078*/ 	.byte	0x00, 0xf0, 0x61, 0x03


	//----- nvinfo : EIATTR_MAXREG_COUNT
	.align		4
.L_2138:
        /*007c*/ 	.byte	0x03, 0x1b
        /*007e*/ 	.short	0x0040


	//----- nvinfo : EIATTR_NUM_BARRIERS
	.align		4
        /*0080*/ 	.byte	0x02, 0x4c
        /*0082*/ 	.byte	0x01
	.zero		1


	//----- nvinfo : EIATTR_MERCURY_ISA_VERSION
	.align		4
        /*0084*/ 	.byte	0x03, 0x5f
        /*0086*/ 	.short	0x0000


	//----- nvinfo : EIATTR_EXIT_INSTR_OFFSETS
	.align		4
        /*0088*/ 	.byte	0x04, 0x1c
        /*008a*/ 	.short	(.L_2140 - .L_2139)


	//   ....[0]....
.L_2139:
        /*008c*/ 	.word	0x00000790


	//   ....[1]....
        /*0090*/ 	.word	0x00004500


	//----- nvinfo : EIATTR_MAX_THREADS
	.align		4
.L_2140:
        /*0094*/ 	.byte	0x04, 0x05
        /*0096*/ 	.short	(.L_2142 - .L_2141)
.L_2141:
        /*0098*/ 	.word	0x00000100
        /*009c*/ 	.word	0x00000001
        /*00a0*/ 	.word	0x00000001


	//----- nvinfo : EIATTR_CRS_STACK_SIZE
	.align		4
.L_2142:
        /*00a4*/ 	.byte	0x04, 0x1e
        /*00a6*/ 	.short	(.L_2144 - .L_2143)
.L_2143:
        /*00a8*/ 	.word	0x00000000
.L_2144:


//--------------------- .nv.info._ZN2at6native43_GLOBAL__N__7cc8d1ed_10_Dropout_cu_0e96ed3820fused_dropout_kernelIN3c104HalfEfjLi1ELi1EhEEvNS_4cuda6detail10TensorInfoIKT_T1_EENS7_IS8_SA_EENS7_IT4_SA_EESA_T0_NS_15PhiloxCudaStateE --------------------------
	.section	.nv.info._ZN2at6native43_GLOBAL__N__7cc8d1ed_10_Dropout_cu_0e96ed3820fused_dropout_kernelIN3c104HalfEfjLi1ELi1EhEEvNS_4cuda6detail10TensorInfoIKT_T1_EENS7_IS8_SA_EENS7_IT4_SA_EESA_T0_NS_15PhiloxCudaStateE,"",@"SHT_CUDA_INFO"
	.sectionflags	@""
	.align	4


	//----- nvinfo : EIATTR_CUDA_API_VERSION
	.align		4
        /*0000*/ 	.byte	0x04, 0x37
        /*0002*/ 	.short	(.L_2146 - .L_2145)
.L_2145:
        /*0004*/ 	.word	0x00000082


	//----- nvinfo : EIATTR_SW2861232_WAR
	.align		4
.L_2146:
        /*0008*/ 	.byte	0x01, 0x35
	.zero		2


	//----- nvinfo : EIATTR_PARAM_CBANK
	.align		4
        /*000c*/ 	.byte	0x04, 0x0a
        /*000e*/ 	.short	(.L_2148 - .L_2147)
	.align		4
.L_2147:
        /*0010*/ 	.word	index@(.nv.constant0._ZN2at6native43_GLOBAL__N__7cc8d1ed_10_Dropout_cu_0e96ed3820fused_dropout_kernelIN3c104HalfEfjLi1ELi1EhEEvNS_4cuda6detail10TensorInfoIKT_T1_EENS7_IS8_SA_EENS7_IT4_SA_EESA_T0_NS_15PhiloxCudaStateE)
        /*0014*/ 	.short	0x0160
        /*0016*/ 	.short	0x02a8


	//----- nvinfo : EIATTR_CBANK_PARAM_SIZE
	.align		4
.L_2148:
        /*0018*/ 	.byte	0x03, 0x19
        /*001a*/ 	.short	0x02a8


	//----- nvinfo : EIATTR_KPARAM_INFO
	.align		4
        /*001c*/ 	.byte	0x04, 0x17
        /*001e*/ 	.short	(.L_2150 - .L_2149)
.L_2149:
        /*0020*/ 	.word	0x00000000
        /*0024*/ 	.short	0x0005
        /*0026*/ 	.short	0x0290
        /*0028*/ 	.byte	0x00, 0xf0, 0x61, 0x00


	//----- nvinfo : EIATTR_KPARAM_INFO
	.align		4
.L_2150:
        /*002c*/ 	.byte	0x04, 0x17
        /*002e*/ 	.short	(.L_2152 - .L_2151)
.L_2151:
        /*0030*/ 	.word	0x00000000
        /*0034*/ 	.short	0x0004
        /*0036*/ 	.short	0x028c
        /*0038*/ 	.byte	0x00, 0xf0, 0x11, 0x00


	//----- nvinfo : EIATTR_KPARAM_INFO
	.align		4
.L_2152:
        /*003c*/ 	.byte	0x04, 0x17
        /*003e*/ 	.short	(.L_2154 - .L_2153)
.L_2153:
        /*0040*/ 	.word	0x00000000
        /*0044*/ 	.short	0x0003
        /*0046*/ 	.short	0x0288
        /*0048*/ 	.byte	0x00, 0xf0, 0x11, 0x00


	//----- nvinfo : EIATTR_KPARAM_INFO
	.align		4
.L_2154:
        /*004c*/ 	.byte	0x04, 0x17
        /*004e*/ 	.short	(.L_2156 - .L_2155)
.L_2155:
        /*0050*/ 	.word	0x00000000
        /*0054*/ 	.short	0x0002
        /*0056*/ 	.short	0x01b0
        /*0058*/ 	.byte	0x00, 0xf0, 0x61, 0x03


	//----- nvinfo : EIATTR_KPARAM_INFO
	.align		4
.L_2156:
        /*005c*/ 	.byte	0x04, 0x17
        /*005e*/ 	.short	(.L_2158 - .L_2157)
.L_2157:
        /*0060*/ 	.word	0x00000000
        /*0064*/ 	.short	0x0001
        /*0066*/ 	.short	0x00d8
        /*0068*/ 	.byte	0x00, 0xf0, 0x61, 0x03


	//----- nvinfo : EIATTR_KPARAM_INFO
	.align		4
.L_2158:
        /*006c*/ 	.byte	0x04, 0x17
        /*006e*/ 	.short	(.L_2160 - .L_2159)
.L_2159:
        /*0070*/ 	.word	0x00000000
        /*0074*/ 	.short	0x0000
        /*0076*/ 	.short	0x0000
        /*0078*/ 	.byte	0x00, 0xf0, 0x61, 0x03


	//----- nvinfo : EIATTR_MAXREG_COUNT
	.align		4
.L_2160:
        /*007c*/ 	.byte	0x03, 0x1b
        /*007e*/ 	.short	0x0040


	//----- nvinfo : EIATTR_NUM_BARRIERS
	.align		4
        /*0080*/ 	.byte	0x02, 0x4c
        /*0082*/ 	.byte	0x01
	.zero		1


	//----- nvinfo : EIATTR_MERCURY_ISA_VERSION
	.align		4
        /*0084*/ 	.byte	0x03, 0x5f
        /*0086*/ 	.short	0x0000


	//----- nvinfo : EIATTR_EXIT_INSTR_OFFSETS
	.align		4
        /*0088*/ 	.byte	0x04, 0x1c
        /*008a*/ 	.short	(.L_2162 - .L_2161)


	//   ....[0]....
.L_2161:
        /*008c*/ 	.word	0x000007b0


	//   ....[1]....
        /*0090*/ 	.word	0x000013e0


	//----- nvinfo : EIATTR_MAX_THREADS
	.align		4
.L_2162:
        /*0094*/ 	.byte	0x04, 0x05
        /*0096*/ 	.short	(.L_2164 - .L_2163)
.L_2163:
        /*0098*/ 	.word	0x00000100
        /*009c*/ 	.word	0x00000001
        /*00a0*/ 	.word	0x00000001


	//----- nvinfo : EIATTR_CRS_STACK_SIZE
	.align		4
.L_2164:
        /*00a4*/ 	.byte	0x04, 0x1e
        /*00a6*/ 	.short	(.L_2166 - .L_2165)
.L_2165:
        /*00a8*/ 	.word	0x00000000
.L_2166:


//--------------------- .nv.info._ZN2at6native43_GLOBAL__N__7cc8d1ed_10_Dropout_cu_0e96ed3824fused_dropout_kernel_vecIN3c104HalfEfjLi1ELi2EhEEvNS_4cuda6detail10TensorInfoIKT_T1_EENS7_IS8_SA_EENS7_IT4_SA_EESA_T0_NS_15PhiloxCudaStateE --------------------------
	.section	.nv.info._ZN2at6native43_GLOBAL__N__7cc8d1ed_10_Dropout_cu_0e96ed3824fused_dropout_kernel_vecIN3c104HalfEfjLi1ELi2EhEEvNS_4cuda6detail10TensorInfoIKT_T1_EENS7_IS8_SA_EENS7_IT4_SA_EESA_T0_NS_15PhiloxCudaStateE,"",@"SHT_CUDA_INFO"
	.sectionflags	@""
	.align	4


	//----- nvinfo : EIATTR_CUDA_API_VERSION
	.align		4
        /*0000*/ 	.byte	0x04, 0x37
        /*0002*/ 	.short	(.L_2168 - .L_2167)
.L_2167:
        /*0004*/ 	.word	0x00000082


	//----- nvinfo : EIATTR_SW2861232_WAR
	.align		4
.L_2168:
        /*0008*/ 	.byte	0x01, 0x35
	.zero		2


	//----- nvinfo : EIATTR_PARAM_CBANK
	.align		4
        /*000c*/ 	.byte	0x04, 0x0a
        /*000e*/ 	.short	(.L_2170 - .L_2169)
	.align		4
.L_2169:
        /*0010*/ 	.word	index@(.nv.constant0._ZN2at6native43_GLOBAL__N__7cc8d1ed_10_Dropout_cu_0e96ed3824fused_dropout_kernel_vecIN3c104HalfEfjLi1ELi2EhEEvNS_4cuda6detail10TensorInfoIKT_T1_EENS7_IS8_SA_EENS7_IT4_SA_EESA_T0_NS_15PhiloxCudaStateE)
        /*0014*/ 	.short	0x0160
        /*0016*/ 	.short	0x02a8


	//----- nvinfo : EIATTR_CBANK_PARAM_SIZE
	.align		4
.L_2170:
        /*0018*/ 	.byte	0x03, 0x19
        /*001a*/ 	.short	0x02a8


	//----- nvinfo : EIATTR_KPARAM_INFO
	.align		4
        /*001c*/ 	.byte	0x04, 0x17
        /*001e*/ 	.short	(.L_2172 - .L_2171)
.L_2171:
        /*0020*/ 	.word	0x00000000
        /*0024*/ 	.short	0x0005
        /*0026*/ 	.short	0x0290
        /*0028*/ 	.byte	0x00, 0xf0, 0x61, 0x00


	//----- nvinfo : EIATTR_KPARAM_INFO
	.align		4
.L_2172:
        /*002c*/ 	.byte	0x04, 0x17
        /*002e*/ 	.short	(.L_2174 - .L_2173)
.L_2173:
        /*0030*/ 	.word	0x00000000
        /*0034*/ 	.short	0x0004
        /*0036*/ 	.short	0x028c
        /*0038*/ 	.byte	0x00, 0xf0, 0x11, 0x00


	//----- nvinfo : EIATTR_KPARAM_INFO
	.align		4
.L_2174:
        /*003c*/ 	.byte	0x04, 0x17
        /*003e*/ 	.short	(.L_2176 - .L_2175)
.L_2175:
        /*0040*/ 	.word	0x00000000
        /*0044*/ 	.short	0x0003
        /*0046*/ 	.short	0x0288
        /*0048*/ 	.byte	0x00, 0xf0, 0x11, 0x00


	//----- nvinfo : EIATTR_KPARAM_INFO
	.align		4
.L_2176:
        /*004c*/ 	.byte	0x04, 0x17
        /*004e*/ 	.short	(.L_2178 - .L_2177)
.L_2177:
        /*0050*/ 	.word	0x00000000
        /*0054*/ 	.short	0x0002
        /*0056*/ 	.short	0x01b0
        /*0058*/ 	.byte	0x00, 0xf0, 0x61, 0x03


	//----- nvinfo : EIATTR_KPARAM_INFO
	.align		4
.L_2178:
        /*005c*/ 	.byte	0x04, 0x17
        /*005e*/ 	.short	(.L_2180 - .L_2179)
.L_2179:
        /*0060*/ 	.word	0x00000000
        /*0064*/ 	.short	0x0001
        /*0066*/ 	.short	0x00d8
        /*0068*/ 	.byte	0x00, 0xf0, 0x61, 0x03


	//----- nvinfo : EIATTR_KPARAM_INFO
	.align		4
.L_2180:
        /*006c*/ 	.byte	0x04, 0x17
        /*006e*/ 	.short	(.L_2182 - .L_2181)
.L_2181:
        /*0070*/ 	.word	0x00000000
        /*0074*/ 	.short	0x0000
        /*0076*/ 	.short	0x0000
        /*0078*/ 	.byte	0x00, 0xf0, 0x61, 0x03


	//----- nvinfo : EIATTR_MAXREG_COUNT
	.align		4
.L_2182:
        /*007c*/ 	.byte	0x03, 0x1b
        /*007e*/ 	.short	0x0040


	//----- nvinfo : EIATTR_NUM_BARRIERS
	.align		4
        /*0080*/ 	.byte	0x02, 0x4c
        /*0082*/ 	.byte	0x01
	.zero		1


	//----- nvinfo : EIATTR_MERCURY_ISA_VERSION
	.align		4
        /*0084*/ 	.byte	0x03, 0x5f
        /*0086*/ 	.short	0x0000


	//----- nvinfo : EIATTR_EXIT_INSTR_OFFSETS
	.align		4
        /*0088*/ 	.byte	0x04, 0x1c
        /*008a*/ 	.short	(.L_2184 - .L_2183)


	//   ....[0]....
.L_2183:
        /*008c*/ 	.word	0x00000210


	//   ....[1]....
        /*0090*/ 	.word	0x00000d60


	//----- nvinfo : EIATTR_MAX_THREADS
	.align		4
.L_2184:
        /*0094*/ 	.byte	0x04, 0x05
        /*0096*/ 	.short	(.L_2186 - .L_2185)
.L_2185:
        /*0098*/ 	.word	0x00000100
        /*009c*/ 	.word	0x00000001
        /*00a0*/ 	.word	0x00000001


	//----- nvinfo : EIATTR_CRS_STACK_SIZE
	.align		4
.L_2186:
        /*00a4*/ 	.byte	0x04, 0x1e
        /*00a6*/ 	.short	(.L_2188 - .L_2187)
.L_2187:
        /*00a8*/ 	.word	0x00000000
.L_2188:


//--------------------- .nv.info._ZN2at6native43_GLOBAL__N__7cc8d1ed_10_Dropout_cu_0e96ed3824fused_dropout_kernel_vecIN3c104HalfEfjLi1ELi4EhEEvNS_4cuda6detail10TensorInfoIKT_T1_EENS7_IS8_SA_EENS7_IT4_SA_EESA_T0_NS_15PhiloxCudaStateE --------------------------
	.section	.nv.info._ZN2at6native43_GLOBAL__N__7cc8d1ed_10_Dropout_cu_0e96ed3824fused_dropout_kernel_vecIN3c104HalfEfjLi1ELi4EhEEvNS_4cuda6detail10TensorInfoIKT_T1_EENS7_IS8_SA_EENS7_IT4_SA_EESA_T0_NS_15PhiloxCudaStateE,"",@"SHT_CUDA_INFO"
	.sectionflags	@""
	.align	4


	//----- nvinfo : EIATTR_CUDA_API_VERSION
	.align		4
        /*0000*/ 	.byte	0x04, 0x37
        /*0002*/ 	.short	(.L_2190 - .L_2189)
.L_2189:
        /*0004*/ 	.word	0x00000082


	//----- nvinfo : EIATTR_SW2861232_WAR
	.align		4
.L_2190:
        /*0008*/ 	.byte	0x01, 0x35
	.zero		2


	//----- nvinfo : EIATTR_PARAM_CBANK
	.align		4
        /*000c*/ 	.byte	0x04, 0x0a
        /*000e*/ 	.short	(.L_2192 - .L_2191)
	.align		4
.L_2191:
        /*0010*/ 	.word	index@(.nv.constant0._ZN2at6native43_GLOBAL__N__7cc8d1ed_10_Dropout_cu_0e96ed3824fused_dropout_kernel_vecIN3c104HalfEfjLi1ELi4EhEEvNS_4cuda6detail10TensorInfoIKT_T1_EENS7_IS8_SA_EENS7_IT4_SA_EESA_T0_NS_15PhiloxCudaStateE)
        /*0014*/ 	.short	0x0160
        /*0016*/ 	.short	0x02a8


	//----- nvinfo : EIATTR_CBANK_PARAM_SIZE
	.align		4
.L_2192:
        /*0018*/ 	.byte	0x03, 0x19
        /*001a*/ 	.short	0x02a8


	//----- nvinfo : EIATTR_KPARAM_INFO
	.align		4
        /*001c*/ 	.byte	0x04, 0x17
        /*001e*/ 	.short	(.L_2194 - .L_2193)
.L_2193:
        /*0020*/ 	.word	0x00000000
        /*0024*/ 	.short	0x0005
        /*0026*/ 	.short	0x0290
        /*0028*/ 	.byte	0x00, 0xf0, 0x61, 0x00


	//----- nvinfo : EIATTR_KPARAM_INFO
	.align		4
.L_2194:
        /*002c*/ 	.byte	0x04, 0x17
        /*002e*/ 	.short	(.L_2196 - .L_2195)
.L_2195:
        /*0030*/ 	.word	0x00000000
        /*0034*/ 	.short	0x0004
        /*0036*/ 	.short	0x028c
        /*0038*/ 	.byte	0x00, 0xf0, 0x11, 0x00


	//----- nvinfo : EIATTR_KPARAM_INFO
	.align		4
.L_2196:
        /*003c*/ 	.byte	0x04, 0x17
        /*003e*/ 	.short	(.L_2198 - .L_2197)
.L_2197:
        /*0040*/ 	.word	0x00000000
        /*0044*/ 	.short	0x0003
        /*0046*/ 	.short	0x0288
        /*0048*/ 	.byte	0x00, 0xf0, 0x11, 0x00


	//----- nvinfo : EIATTR_KPARAM_INFO
	.align		4
.L_2198:
        /*004c*/ 	.byte	0x04, 0x17
        /*004e*/ 	.short	(.L_2200 - .L_2199)
.L_2199:
        /*0050*/ 	.word	0x00000000
        /*0054*/ 	.short	0x0002
        /*0056*/ 	.short	0x01b0
        /*0058*/ 	.byte	0x00, 0xf0, 0x61, 0x03


	//----- nvinfo : EIATTR_KPARAM_INFO
	.align		4
.L_2200:
        /*005c*/ 	.byte	0x04, 0x17
        /*005e*/ 	.short	(.L_2202 - .L_2201)
.L_2201:
        /*0060*/ 	.word	0x00000000
        /*0064*/ 	.short	0x0001
        /*0066*/ 	.short	0x00d8
        /*0068*/ 	.byte	0x00, 0xf0, 0x61, 0x03


	//----- nvinfo : EIATTR_KPARAM_INFO
	.align		4
.L_2202:
        /*006c*/ 	.byte	0x04, 0x17
        /*006e*/ 	.short	(.L_2204 - .L_2203)
.L_2203:
        /*0070*/ 	.word	0x00000000
        /*0074*/ 	.short	0x0000
        /*0076*/ 	.short	0x0000
        /*0078*/ 	.byte	0x00, 0xf0, 0x61, 0x03


	//----- nvinfo : EIATTR_MAXREG_COUNT
	.align		4
.L_2204:
        /*007c*/ 	.byte	0x03, 0x1b
        /*007e*/ 	.short	0x0040


	//----- nvinfo : EIATTR_NUM_BARRIERS
	.align		4
        /*0080*/ 	.byte	0x02, 0x4c
        /*0082*/ 	.byte	0x01
	.zero		1


	//----- nvinfo : EIATTR_MERCURY_ISA_VERSION
	.align		4
        /*0084*/ 	.byte	0x03, 0x5f
        /*0086*/ 	.short	0x0000


	//----- nvinfo : EIATTR_EXIT_INSTR_OFFSETS
	.align		4
        /*0088*/ 	.byte	0x04, 0x1c
        /*008a*/ 	.short	(.L_2206 - .L_2205)


	//   ....[0]....
.L_2205:
        /*008c*/ 	.word	0x00000210


	//   ....[1]....
        /*0090*/ 	.word	0x00000f00


	//----- nvinfo : EIATTR_MAX_THREADS
	.align		4
.L_2206:
        /*0094*/ 	.byte	0x04, 0x05
        /*0096*/ 	.short	(.L_2208 - .L_2207)
.L_2207:
        /*0098*/ 	.word	0x00000100
        /*009c*/ 	.word	0x00000001
        /*00a0*/ 	.word	0x00000001


	//----- nvinfo : EIATTR_CRS_STACK_SIZE
	.align		4
.L_2208:
        /*00a4*/ 	.byte	0x04, 0x1e
        /*00a6*/ 	.short	(.L_2210 - .L_2209)
.L_2209:
        /*00a8*/ 	.word	0x00000000
.L_2210:


//--------------------- .nv.info._ZN2at6native43_GLOBAL__N__7cc8d1ed_10_Dropout_cu_0e96ed3824fused_dropout_kernel_vecIN3c104HalfEfjLi1ELi8EhEEvNS_4cuda6detail10TensorInfoIKT_T1_EENS7_IS8_SA_EENS7_IT4_SA_EESA_T0_NS_15PhiloxCudaStateE --------------------------
	.section	.nv.info._ZN2at6native43_GLOBAL__N__7cc8d1ed_10_Dropout_cu_0e96ed3824fused_dropout_kernel_vecIN3c104HalfEfjLi1ELi8EhEEvNS_4cuda6detail10TensorInfoIKT_T1_EENS7_IS8_SA_EENS7_IT4_SA_EESA_T0_NS_15PhiloxCudaStateE,"",@"SHT_CUDA_INFO"
	.sectionflags	@""
	.align	4


	//----- nvinfo : EIATTR_CUDA_API_VERSION
	.align		4
        /*0000*/ 	.byte	0x04, 0x37
        /*0002*/ 	.short	(.L_2212 - .L_2211)
.L_2211:
        /*0004*/ 	.word	0x00000082


	//----- nvinfo : EIATTR_SW2861232_WAR
	.align		4
.L_2212:
        /*0008*/ 	.byte	0x01, 0x35
	.zero		2


	//----- nvinfo : EIATTR_PARAM_CBANK
	.align		4
        /*000c*/ 	.byte	0x04, 0x0a
        /*000e*/ 	.short	(.L_2214 - .L_2213)
	.align		4
.L_2213:
        /*0010*/ 	.word	index@(.nv.constant0._ZN2at6native43_GLOBAL__N__7cc8d1ed_10_Dropout_cu_0e96ed3824fused_dropout_kernel_vecIN3c104HalfEfjLi1ELi8EhEEvNS_4cuda6detail10TensorInfoIKT_T1_EENS7_IS8_SA_EENS7_IT4_SA_EESA_T0_NS_15PhiloxCudaStateE)
        /*0014*/ 	.short	0x0160
        /*0016*/ 	.short	0x02a8


	//----- nvinfo : EIATTR_CBANK_PARAM_SIZE
	.align		4
.L_2214:
        /*0018*/ 	.byte	0x03, 0x19
        /*001a*/ 	.short	0x02a8


	//----- nvinfo : EIATTR_KPARAM_INFO
	.align		4
        /*001c*/ 	.byte	0x04, 0x17
        /*001e*/ 	.short	(.L_2216 - .L_2215)
.L_2215:
        /*0020*/ 	.word	0x00000000
        /*0024*/ 	.short	0x0005
        /*0026*/ 	.short	0x0290
        /*0028*/ 	.byte	0x00, 0xf0, 0x61, 0x00


	//----- nvinfo : EIATTR_KPARAM_INFO
	.align		4
.L_2216:
        /*002c*/ 	.byte	0x04, 0x17
        /*002e*/ 	.short	(.L_2218 - .L_2217)
.L_2217:
        /*0030*/ 	.word	0x00000000
        /*0034*/ 	.short	0x0004
        /*0036*/ 	.short	0x028c
        /*0038*/ 	.byte	0x00, 0xf0, 0x11, 0x00


	//----- nvinfo : EIATTR_KPARAM_INFO
	.align		4
.L_2218:
        /*003c*/ 	.byte	0x04, 0x17
        /*003e*/ 	.short	(.L_2220 - .L_2219)
.L_2219:
        /*0040*/ 	.word	0x00000000
        /*0044*/ 	.short	0x0003
        /*0046*/ 	.short	0x0288
        /*0048*/ 	.byte	0x00, 0xf0, 0x11, 0x00


	//----- nvinfo : EIATTR_KPARAM_INFO
	.align		4
.L_2220:
        /*004c*/ 	.byte	0x04, 0x17
        /*004e*/ 	.short	(.L_2222 - .L_2221)
.L_2221:
        /*0050*/ 	.word	0x00000000
        /*0054*/ 	.short	0x0002
        /*0056*/ 	.short	0x01b0
        /*0058*/ 	.byte	0x00, 0xf0, 0x61, 0x03


	//----- nvinfo : EIATTR_KPARAM_INFO
	.align		4
.L_2222:
        /*005c*/ 	.byte	0x04, 0x17
        /*005e*/ 	.short	(.L_2224 - .L_2223)
.L_2223:
        /*0060*/ 	.word	0x00000000
        /*0064*/ 	.short	0x0001
        /*0066*/ 	.short	0x00d8
        /*0068*/ 	.byte	0x00, 0xf0, 0x61, 0x03


	//----- nvinfo : EIATTR_KPARAM_INFO
	.align		4
.L_2224:
        /*006c*/ 	.byte	0x04, 0x17
        /*006e*/ 	.short	(.L_2226 - .L_2225)
.L_2225:
        /*0070*/ 	.word	0x00000000
        /*0074*/ 	.short	0x0000
        /*0076*/ 	.short	0x0000
        /*0078*/ 	.byte	0x00, 0xf0, 0x61, 0x03


	//----- nvinfo : EIATTR_MAXREG_COUNT
	.align		4
.L_2226:
        /*007c*/ 	.byte	0x03, 0x1b
        /*007e*/ 	.short	0x0040


	//----- nvinfo : EIATTR_NUM_BARRIERS
	.align		4
        /*0080*/ 	.byte	0x02, 0x4c
        /*0082*/ 	.byte	0x01
	.zero		1


	//----- nvinfo : EIATTR_MERCURY_ISA_VERSION
	.align		4
        /*0084*/ 	.byte	0x03, 0x5f
        /*0086*/ 	.short	0x0000


	//----- nvinfo : EIATTR_EXIT_INSTR_OFFSETS
	.align		4
        /*0088*/ 	.byte	0x04, 0x1c
        /*008a*/ 	.short	(.L_2228 - .L_2227)


	//   ....[0]....
.L_2227:
        /*008c*/ 	.word	0x00000210


	//   ....[1]....
        /*0090*/ 	.word	0x00001f60


	//----- nvinfo : EIATTR_MAX_THREADS
	.align		4
.L_2228:
        /*0094*/ 	.byte	0x04, 0x05
        /*0096*/ 	.short	(.L_2230 - .L_2229)
.L_2229:
        /*0098*/ 	.word	0x00000100
        /*009c*/ 	.word	0x00000001
        /*00a0*/ 	.word	0x00000001


	//----- nvinfo : EIATTR_CRS_STACK_SIZE
	.align		4
.L_2230:
        /*00a4*/ 	.byte	0x04, 0x1e
        /*00a6*/ 	.short	(.L_2232 - .L_2231)
.L_2231:
        /*00a8*/ 	.word	0x00000000
.L_2232:


//--------------------- .nv.info._ZN2at6native43_GLOBAL__N__7cc8d1ed_10_Dropout_cu_0e96ed3824fused_dropout_kernel_vecIN3c104HalfEfjLi1ELi16EhEEvNS_4cuda6detail10TensorInfoIKT_T1_EENS7_IS8_SA_EENS7_IT4_SA_EESA_T0_NS_15PhiloxCudaStateE --------------------------
	.section	.nv.info._ZN2at6native43_GLOBAL__N__7cc8d1ed_10_Dropout_cu_0e96ed3824fused_dropout_kernel_vecIN3c104HalfEfjLi1ELi16EhEEvNS_4cuda6detail10TensorInfoIKT_T1_EENS7_IS8_SA_EENS7_IT4_SA_EESA_T0_NS_15PhiloxCudaStateE,"",@"SHT_CUDA_INFO"
	.sectionflags	@""
	.align	4


	//----- nvinfo : EIATTR_CUDA_API_VERSION
	.align		4
        /*0000*/ 	.byte	0x04, 0x37
        /*0002*/ 	.short	(.L_2234 - .L_2233)
.L_2233:
        /*0004*/ 	.word	0x00000082


	//----- nvinfo : EIATTR_SW2861232_WAR
	.align		4
.L_2234:
        /*0008*/ 	.byte	0x01, 0x35
	.zero		2


	//----- nvinfo : EIATTR_PARAM_CBANK
	.align		4
        /*000c*/ 	.byte	0x04, 0x0a
        /*000e*/ 	.short	(.L_2236 - .L_2235)
	.align		4
.L_2235:
        /*0010*/ 	.word	index@(.nv.constant0._ZN2at6native43_GLOBAL__N__7cc8d1ed_10_Dropout_cu_0e96ed3824fused_dropout_kernel_vecIN3c104HalfEfjLi1ELi16EhEEvNS_4cuda6detail10TensorInfoIKT_T1_EENS7_IS8_SA_EENS7_IT4_SA_EESA_T0_NS_15PhiloxCudaStateE)
        /*0014*/ 	.short	0x0160
        /*0016*/ 	.short	0x02a8


	//----- nvinfo : EIATTR_CBANK_PARAM_SIZE
	.align		4
.L_2236:
        /*0018*/ 	.byte	0x03, 0x19
        /*001a*/ 	.short	0x02a8


	//----- nvinfo : EIATTR_KPARAM_INFO
	.align		4
        /*001c*/ 	.byte	0x04, 0x17
        /*001e*/ 	.short	(.L_2238 - .L_2237)
.L_2237:
        /*0020*/ 	.word	0x00000000
        /*0024*/ 	.short	0x0005
        /*0026*/ 	.short	0x0290
        /*0028*/ 	.byte	0x00, 0xf0, 0x61, 0x00


	//----- nvinfo : EIATTR_KPARAM_INFO
	.align		4
.L_2238:
        /*002c*/ 	.byte	0x04, 0x17
        /*002e*/ 	.short	(.L_2240 - .L_2239)
.L_2239:
        /*0030*/ 	.word	0x00000000
        /*0034*/ 	.short	0x0004
        /*0036*/ 	.short	0x028c
        /*0038*/ 	.byte	0x00, 0xf0, 0x11, 0x00


	//----- nvinfo : EIATTR_KPARAM_INFO
	.align		4
.L_2240:
        /*003c*/ 	.byte	0x04, 0x17
        /*003e*/ 	.short	(.L_2242 - .L_2241)
.L_2241:
        /*0040*/ 	.word	0x00000000
        /*0044*/ 	.short	0x0003
        /*0046*/ 	.short	0x0288
        /*0048*/ 	.byte	0x00, 0xf0, 0x11, 0x00


	//----- nvinfo : EIATTR_KPARAM_INFO
	.align		4
.L_2242:
        /*004c*/ 	.byte	0x04, 0x17
        /*004e*/ 	.short	(.L_2244 - .L_2243)
.L_2243:
        /*0050*/ 	.word	0x00000000
        /*0054*/ 	.short	0x0002
        /*0056*/ 	.short	0x01b0
        /*0058*/ 	.byte	0x00, 0xf0, 0x61, 0x03


	//----- nvinfo : EIATTR_KPARAM_INFO
	.align		4
.L_2244:
        /*005c*/ 	.byte	0x04, 0x17
        /*005e*/ 	.short	(.L_2246 - .L_2245)
.L_2245:
        /*0060*/ 	.word	0x00000000
        /*0064*/ 	.short	0x0001
        /*0066*/ 	.short	0x00d8
        /*0068*/ 	.byte	0x00, 0xf0, 0x61, 0x03


	//----- nvinfo : EIATTR_KPARAM_INFO
	.align		4
.L_2246:
        /*006c*/ 	.byte	0x04, 0x17
        /*006e*/ 	.short	(.L_2248 - .L_2247)
.L_2247:
        /*0070*/ 	.word	0x00000000
        /*0074*/ 	.short	0x0000
        /*0076*/ 	.short	0x0000
        /*0078*/ 	.byte	0x00, 0xf0, 0x61, 0x03


	//----- nvinfo : EIATTR_MAXREG_COUNT
	.align		4
.L_2248:
        /*007c*/ 	.byte	0x03, 0x1b
        /*007e*/ 	.short	0x0040


	//----- nvinfo : EIATTR_NUM_BARRIERS
	.align		4
        /*0080*/ 	.byte	0x02, 0x4c
        /*0082*/ 	.byte	0x01
	.zero		1


	//----- nvinfo : EIATTR_MERCURY_ISA_VERSION
	.align		4
        /*0084*/ 	.byte	0x03, 0x5f
        /*0086*/ 	.short	0x0000


	//----- nvinfo : EIATTR_EXIT_INSTR_OFFSETS
	.align		4
        /*0088*/ 	.byte	0x04, 0x1c
        /*008a*/ 	.short	(.L_2250 - .L_2249)


	//   ....[0]....
.L_2249:
        /*008c*/ 	.word	0x00000500


	//   ....[1]....
        /*0090*/ 	.word	0x00003740


	//----- nvinfo : EIATTR_MAX_THREADS
	.align		4
.L_2250:
        /*0094*/ 	.byte	0x04, 0x05
        /*0096*/ 	.short	(.L_2252 - .L_2251)
.L_2251:
        /*0098*/ 	.word	0x00000100
        /*009c*/ 	.word	0x00000001
        /*00a0*/ 	.word	0x00000001


	//----- nvinfo : EIATTR_CRS_STACK_SIZE
	.align		4
.L_2252:
        /*00a4*/ 	.byte	0x04, 0x1e
        /*00a6*/ 	.short	(.L_2254 - .L_2253)
.L_2253:
        /*00a8*/ 	.word	0x00000000
.L_2254:


//--------------------- .nv.info._ZN2at6native43_GLOBAL__N__7cc8d1ed_10_Dropout_cu_0e96ed3820fused_dropout_kernelIffjLin1ELin1EhEEvNS_4cuda6detail10TensorInfoIKT_T1_EENS5_IS6_S8_EENS5_IT4_S8_EES8_T0_NS_15PhiloxCudaStateE --------------------------
	.section	.nv.info._ZN2at6native43_GLOBAL__N__7cc8d1ed_10_Dropout_cu_0e96ed3820fused_dropout_kernelIffjLin1ELin1EhEEvNS_4cuda6detail10TensorInfoIKT_T1_EENS5_IS6_S8_EENS5_IT4_S8_EES8_T0_NS_15PhiloxCudaStateE,"",@"SHT_CUDA_INFO"
	.sectionflags	@""
	.align	4


	//----- nvinfo : EIATTR_CUDA_API_VERSION
	.align		4
        /*0000*/ 	.byte	0x04, 0x37
        /*0002*/ 	.short	(.L_2256 - .L_2255)
.L_2255:
        /*0004*/ 	.word	0x00000082


	//----- nvinfo : EIATTR_SW2861232_WAR
	.align		4
.L_2256:
        /*0008*/ 	.byte	0x01, 0x35
	.zero		2


	//----- nvinfo : EIATTR_PARAM_CBANK
	.align		4
        /*000c*/ 	.byte	0x04, 0x0a
        /*000e*/ 	.short	(.L_2258 - .L_2257)
	.align		4
.L_2257:
        /*0010*/ 	.word	index@(.nv.constant0._ZN2at6native43_GLOBAL__N__7cc8d1ed_10_Dropout_cu_0e96ed3820fused_dropout_kernelIffjLin1ELin1EhEEvNS_4cuda6detail10TensorInfoIKT_T1_EENS5_IS6_S8_EENS5_IT4_S8_EES8_T0_NS_15PhiloxCudaStateE)
        /*0014*/ 	.short	0x0160
        /*0016*/ 	.short	0x02a8


	//----- nvinfo : EIATTR_CBANK_PARAM_SIZE
	.align		4
.L_2258:
        /*0018*/ 	.byte	0x03, 0x19
        /*001a*/ 	.short	0x02a8


	//----- nvinfo : EIATTR_KPARAM_INFO
	.align		4
        /*001c*/ 	.byte	0x04, 0x17
        /*001e*/ 	.short	(.L_2260 - .L_2259)
.L_2259:
        /*0020*/ 	.word	0x00000000
        /*0024*/ 	.short	0x0005
        /*0026*/ 	.short	0x0290
        /*0028*/ 	.byte	0x00, 0xf0, 0x61, 0x00


	//----- nvinfo : EIATTR_KPARAM_INFO
	.align		4
.L_2260:
        /*002c*/ 	.byte	0x04, 0x17
        /*002e*/ 	.short	(.L_2262 - .L_2261)
.L_2261:
        /*0030*/ 	.word	0x00000000
        /*0034*/ 	.short	0x0004
        /*0036*/ 	.short	0x028c
        /*0038*/ 	.byte	0x00, 0xf0, 0x11, 0x00


	//----- nvinfo : EIATTR_KPARAM_INFO
	.align		4
.L_2262:
        /*003c*/ 	.byte	0x04, 0x17
        /*003e*/ 	.short	(.L_2264 - .L_2263)
.L_2263:
        /*0040*/ 	.word	0x00000000
        /*0044*/ 	.short	0x0003
        /*0046*/ 	.short	0x0288
        /*0048*/ 	.byte	0x00, 0xf0, 0x11, 0x00


	//----- nvinfo : EIATTR_KPARAM_INFO
	.align		4
.L_2264:
        /*004c*/ 	.byte	0x04, 0x17
        /*004e*/ 	.short	(.L_2266 - .L_2265)
.L_2265:
        /*0050*/ 	.word	0x00000000
        /*0054*/ 	.short	0x0002
        /*0056*/ 	.short	0x01b0
        /*0058*/ 	.byte	0x00, 0xf0, 0x61, 0x03


	//----- nvinfo : EIATTR_KPARAM_INFO
	.align		4
.L_2266:
        /*005c*/ 	.byte	0x04, 0x17
        /*005e*/ 	.short	(.L_2268 - .L_2267)
.L_2267:
        /*0060*/ 	.word	0x00000000
        /*0064*/ 	.short	0x0001
        /*0066*/ 	.short	0x00d8
        /*0068*/ 	.byte	0x00, 0xf0, 0x61, 0x03


	//----- nvinfo : EIATTR_KPARAM_INFO
	.align		4
.L_2268:
        /*006c*/ 	.byte	0x04, 0x17
        /*006e*/ 	.short	(.L_2270 - .L_2269)
.L_2269:
        /*0070*/ 	.word	0x00000000
        /*0074*/ 	.short	0x0000
        /*0076*/ 	.short	0x0000
        /*0078*/ 	.byte	0x00, 0xf0, 0x61, 0x03


	//----- nvinfo : EIATTR_MAXREG_COUNT
	.align		4
.L_2270:
        /*007c*/ 	.byte	0x03, 0x1b
        /*007e*/ 	.short	0x0040


	//----- nvinfo : EIATTR_NUM_BARRIERS
	.align		4
        /*0080*/ 	.byte	0x02, 0x4c
        /*0082*/ 	.byte	0x01
	.zero		1


	//----- nvinfo : EIATTR_MERCURY_ISA_VERSION
	.align		4
        /*0084*/ 	.byte	0x03, 0x5f
        /*0086*/ 	.short	0x0000


	//----- nvinfo : EIATTR_EXIT_INSTR_OFFSETS
	.align		4
        /*0088*/ 	.byte	0x04, 0x1c
        /*008a*/ 	.short	(.L_2272 - .L_2271)


	//   ....[0]....
.L_2271:
        /*008c*/ 	.word	0x00000790


	//   ....[1]....
        /*0090*/ 	.word	0x000075c0


	//----- nvinfo : EIATTR_MAX_THREADS
	.align		4
.L_2272:
        /*0094*/ 	.byte	0x04, 0x05
        /*0096*/ 	.short	(.L_2274 - .L_2273)
.L_2273:
        /*0098*/ 	.word	0x00000100
        /*009c*/ 	.word	0x00000001
        /*00a0*/ 	.word	0x00000001


	//----- nvinfo : EIATTR_CRS_STACK_SIZE
	.align		4
.L_2274:
        /*00a4*/ 	.byte	0x04, 0x1e
        /*00a6*/ 	.short	(.L_2276 - .L_2275)
.L_2275:
        /*00a8*/ 	.word	0x00000000
.L_2276:


//--------------------- .nv.info._ZN2at6native43_GLOBAL__N__7cc8d1ed_10_Dropout_cu_0e96ed3820fused_dropout_kernelIffjLin1ELi1EhEEvNS_4cuda6detail10TensorInfoIKT_T1_EENS5_IS6_S8_EENS5_IT4_S8_EES8_T0_NS_15PhiloxCudaStateE --------------------------
	.section	.nv.info._ZN2at6native43_GLOBAL__N__7cc8d1ed_10_Dropout_cu_0e96ed3820fused_dropout_kernelIffjLin1ELi1EhEEvNS_4cuda6detail10TensorInfoIKT_T1_EENS5_IS6_S8_EENS5_IT4_S8_EES8_T0_NS_15PhiloxCudaStateE,"",@"SHT_CUDA_INFO"
	.sectionflags	@""
	.align	4


	//----- nvinfo : EIATTR_CUDA_API_VERSION
	.align		4
        /*0000*/ 	.byte	0x04, 0x37
        /*0002*/ 	.short	(.L_2278 - .L_2277)
.L_2277:
        /*0004*/ 	.word	0x00000082


	//----- nvinfo : EIATTR_SW2861232_WAR
	.align		4
.L_2278:
        /*0008*/ 	.byte	0x01, 0x35
	.zero		2


	//----- nvinfo : EIATTR_PARAM_CBANK
	.align		4
        /*000c*/ 	.byte	0x04, 0x0a
        /*000e*/ 	.short	(.L_2280 - .L_2279)
	.align		4
.L_2279:
        /*0010*/ 	.word	index@(.nv.constant0._ZN2at6native43_GLOBAL__N__7cc8d1ed_10_Dropout_cu_0e96ed3820fused_dropout_kernelIffjLin1ELi1EhEEvNS_4cuda6detail10TensorInfoIKT_T1_EENS5_IS6_S8_EENS5_IT4_S8_EES8_T0_NS_15PhiloxCudaStateE)
        /*0014*/ 	.short	0x0160
        /*0016*/ 	.short	0x02a8


	//----- nvinfo : EIATTR_CBANK_PARAM_SIZE
	.align		4
.L_2280:
        /*0018*/ 	.byte	0x03, 0x19
        /*001a*/ 	.short	0x02a8


	//----- nvinfo : EIATTR_KPARAM_INFO
	.align		4
        /*001c*/ 	.byte	0x04, 0x17
        /*001e*/ 	.short	(.L_2282 - .L_2281)
.L_2281:
        /*0020*/ 	.word	0x00000000
        /*0024*/ 	.short	0x0005
        /*0026*/ 	.short	0x0290
        /*0028*/ 	.byte	0x00, 0xf0, 0x61, 0x00


	//----- nvinfo : EIATTR_KPARAM_INFO
	.align		4
.L_2282:
        /*002c*/ 	.byte	0x04, 0x17
        /*002e*/ 	.short	(.L_2284 - .L_2283)
.L_2283:
        /*0030*/ 	.word	0x00000000
        /*0034*/ 	.short	0x0004
        /*0036*/ 	.short	0x028c
        /*0038*/ 	.byte	0x00, 0xf0, 0x11, 0x00


	//----- nvinfo : EIATTR_KPARAM_INFO
	.align		4
.L_2284:
        /*003c*/ 	.byte	0x04, 0x17
        /*003e*/ 	.short	(.L_2286 - .L_2285)
.L_2285:
        /*0040*/ 	.word	0x00000000
        /*0044*/ 	.short	0x0003
        /*0046*/ 	.short	0x0288
        /*0048*/ 	.byte	0x00, 0xf0, 0x11, 0x00


	//----- nvinfo : EIATTR_KPARAM_INFO
	.align		4
.L_2286:
        /*004c*/ 	.byte	0x04, 0x17
        /*004e*/ 	.short	(.L_2288 - .L_2287)
.L_2287:
        /*0050*/ 	.word	0x00000000
        /*0054*/ 	.short	0x0002
        /*0056*/ 	.short	0x01b0
        /*0058*/ 	.byte	0x00, 0xf0, 0x61, 0x03


	//----- nvinfo : EIATTR_KPARAM_INFO
	.align		4
.L_2288:
        /*005c*/ 	.byte	0x04, 0x17
        /*005e*/ 	.short	(.L_2290 - .L_2289)
.L_2289:
        /*0060*/ 	.word	0x00000000
        /*0064*/ 	.short	0x0001
        /*0066*/ 	.short	0x00d8
        /*0068*/ 	.byte	0x00, 0xf0, 0x61, 0x03


	//----- nvinfo : EIATTR_KPARAM_INFO
	.align		4
.L_2290:
        /*006c*/ 	.byte	0x04, 0x17
        /*006e*/ 	.short	(.L_2292 - .L_2291)
.L_2291:
        /*0070*/ 	.word	0x00000000
        /*0074*/ 	.short	0x0000
        /*0076*/ 	.short	0x0000
        /*0078*/ 	.byte	0x00, 0xf0, 0x61, 0x03


	//----- nvinfo : EIATTR_MAXREG_COUNT
	.align		4
.L_2292:
        /*007c*/ 	.byte	0x03, 0x1b
        /*007e*/ 	.short	0x0040


	//----- nvinfo : EIATTR_NUM_BARRIERS
	.align		4
        /*0080*/ 	.byte	0x02, 0x4c
        /*0082*/ 	.byte	0x01
	.zero		1


	//----- nvinfo : EIATTR_MERCURY_ISA_VERSION
	.align		4
        /*0084*/ 	.byte	0x03, 0x5f
        /*0086*/ 	.short	0x0000


	//----- nvinfo : EIATTR_EXIT_INSTR_OFFSETS
	.align		4
        /*0088*/ 	.byte	0x04, 0x1c
        /*008a*/ 	.short	(.L_2294 - .L_2293)


	//   ....[0]....
.L_2293:
        /*008c*/ 	.word	0x00000790


	//   ....[1]....
        /*0090*/ 	.word	0x00004510


	//----- nvinfo : EIATTR_MAX_THREADS
	.align		4
.L_2294:
        /*0094*/ 	.byte	0x04, 0x05
        /*0096*/ 	.short	(.L_2296 - .L_2295)
.L_2295:
        /*0098*/ 	.word	0x00000100
        /*009c*/ 	.word	0x00000001
        /*00a0*/ 	.word	0x00000001


	//----- nvinfo : EIATTR_CRS_STACK_SIZE
	.align		4
.L_2296:
        /*00a4*/ 	.byte	0x04, 0x1e
        /*00a6*/ 	.short	(.L_2298 - .L_2297)
.L_2297:
        /*00a8*/ 	.word	0x00000000
.L_2298:


//--------------------- .nv.info._ZN2at6native43_GLOBAL__N__7cc8d1ed_10_Dropout_cu_0e96ed3820fused_dropout_kernelIffjLi1ELi1EhEEvNS_4cuda6detail10TensorInfoIKT_T1_EENS5_IS6_S8_EENS5_IT4_S8_EES8_T0_NS_15PhiloxCudaStateE --------------------------
	.section	.nv.info._ZN2at6native43_GLOBAL__N__7cc8d1ed_10_Dropout_cu_0e96ed3820fused_dropout_kernelIffjLi1ELi1EhEEvNS_4cuda6detail10TensorInfoIKT_T1_EENS5_IS6_S8_EENS5_IT4_S8_EES8_T0_NS_15PhiloxCudaStateE,"",@"SHT_CUDA_INFO"
	.sectionflags	@""
	.align	4


	//----- nvinfo : EIATTR_CUDA_API_VERSION
	.align		4
        /*0000*/ 	.byte	0x04, 0x37
        /*0002*/ 	.short	(.L_2300 - .L_2299)
.L_2299:
        /*0004*/ 	.word	0x00000082


	//----- nvinfo : EIATTR_SW2861232_WAR
	.align		4
.L_2300:
        /*0008*/ 	.byte	0x01, 0x35
	.zero		2


	//----- nvinfo : EIATTR_PARAM_CBANK
	.align		4
        /*000c*/ 	.byte	0x04, 0x0a
        /*000e*/ 	.short	(.L_2302 - .L_2301)
	.align		4
.L_2301:
        /*0010*/ 	.word	index@(.nv.constant0._ZN2at6native43_GLOBAL__N__7cc8d1ed_10_Dropout_cu_0e96ed3820fused_dropout_kernelIffjLi1ELi1EhEEvNS_4cuda6detail10TensorInfoIKT_T1_EENS5_IS6_S8_EENS5_IT4_S8_EES8_T0_NS_15PhiloxCudaStateE)
        /*0014*/ 	.short	0x0160
        /*0016*/ 	.short	0x02a8


	//----- nvinfo : EIATTR_CBANK_PARAM_SIZE
	.align		4
.L_2302:
        /*0018*/ 	.byte	0x03, 0x19
        /*001a*/ 	.short	0x02a8


	//----- nvinfo : EIATTR_KPARAM_INFO
	.align		4
        /*001c*/ 	.byte	0x04, 0x17
        /*001e*/ 	.short	(.L_2304 - .L_2303)
.L_2303:
        /*0020*/ 	.word	0x00000000
        /*0024*/ 	.short	0x0005
        /*0026*/ 	.short	0x0290
        /*0028*/ 	.byte	0x00, 0xf0, 0x61, 0x00


	//----- nvinfo : EIATTR_KPARAM_INFO
	.align		4
.L_2304:
        /*002c*/ 	.byte	0x04, 0x17
        /*002e*/ 	.short	(.L_2306 - .L_2305)
.L_2305:
        /*0030*/ 	.word	0x00000000
        /*0034*/ 	.short	0x0004
        /*0036*/ 	.short	0x028c
        /*0038*/ 	.byte	0x00, 0xf0, 0x11, 0x00


	//----- nvinfo : EIATTR_KPARAM_INFO
	.align		4
.L_2306:
        /*003c*/ 	.byte	0x04, 0x17
        /*003e*/ 	.short	(.L_2308 - .L_2307)
.L_2307:
        /*0040*/ 	.word	0x00000000
        /*0044*/ 	.short	0x0003
        /*0046*/ 	.short	0x0288
        /*0048*/ 	.byte	0x00, 0xf0, 0x11, 0x00


	//----- nvinfo : EIATTR_KPARAM_INFO
	.align		4
.L_2308:
        /*004c*/ 	.byte	0x04, 0x17
        /*004e*/ 	.short	(.L_2310 - .L_2309)
.L_2309:
        /*0050*/ 	.word	0x00000000
        /*0054*/ 	.short	0x0002
        /*0056*/ 	.short	0x01b0
        /*0058*/ 	.byte	0x00, 0xf0, 0x61, 0x03


	//----- nvinfo : EIATTR_KPARAM_INFO
	.align		4
.L_2310:
        /*005c*/ 	.byte	0x04, 0x17
        /*005e*/ 	.short	(.L_2312 - .L_2311)
.L_2311:
        /*0060*/ 	.word	0x00000000
        /*0064*/ 	.short	0x0001
        /*0066*/ 	.short	0x00d8
        /*0068*/ 	.byte	0x00, 0xf0, 0x61, 0x03


	//----- nvinfo : EIATTR_KPARAM_INFO
	.align		4
.L_2312:
        /*006c*/ 	.byte	0x04, 0x17
        /*006e*/ 	.short	(.L_2314 - .L_2313)
.L_2313:
        /*0070*/ 	.word	0x00000000
        /*0074*/ 	.short	0x0000
        /*0076*/ 	.short	0x0000
        /*0078*/ 	.byte	0x00, 0xf0, 0x61, 0x03


	//----- nvinfo : EIATTR_MAXREG_COUNT
	.align		4
.L_2314:
        /*007c*/ 	.byte	0x03, 0x1b
        /*007e*/ 	.short	0x0040


	//----- nvinfo : EIATTR_NUM_BARRIERS
	.align		4
        /*0080*/ 	.byte	0x02, 0x4c
        /*0082*/ 	.byte	0x01
	.zero		1


	//----- nvinfo : EIATTR_MERCURY_ISA_VERSION
	.align		4
        /*0084*/ 	.byte	0x03, 0x5f
        /*0086*/ 	.short	0x0000


	//----- nvinfo : EIATTR_EXIT_INSTR_OFFSETS
	.align		4
        /*0088*/ 	.byte	0x04, 0x1c
        /*008a*/ 	.short	(.L_2316 - .L_2315)


	//   ....[0]....
.L_2315:
        /*008c*/ 	.word	0x000007b0


	//   ....[1]....
        /*0090*/ 	.word	0x00001360


	//----- nvinfo : EIATTR_MAX_THREADS
	.align		4
.L_2316:
        /*0094*/ 	.byte	0x04, 0x05
        /*0096*/ 	.short	(.L_2318 - .L_2317)
.L_2317:
        /*0098*/ 	.word	0x00000100
        /*009c*/ 	.word	0x00000001
        /*00a0*/ 	.word	0x00000001


	//----- nvinfo : EIATTR_CRS_STACK_SIZE
	.align		4
.L_2318:
        /*00a4*/ 	.byte	0x04, 0x1e
        /*00a6*/ 	.short	(.L_2320 - .L_2319)
.L_2319:
        /*00a8*/ 	.word	0x00000000
.L_2320:


//--------------------- .nv.info._ZN2at6native43_GLOBAL__N__7cc8d1ed_10_Dropout_cu_0e96ed3824fused_dropout_kernel_vecIffjLi1ELi2EhEEvNS_4cuda6detail10TensorInfoIKT_T1_EENS5_IS6_S8_EENS5_IT4_S8_EES8_T0_NS_15PhiloxCudaStateE --------------------------
	.section	.nv.info._ZN2at6native43_GLOBAL__N__7cc8d1ed_10_Dropout_cu_0e96ed3824fused_dropout_kernel_vecIffjLi1ELi2EhEEvNS_4cuda6detail10TensorInfoIKT_T1_EENS5_IS6_S8_EENS5_IT4_S8_EES8_T0_NS_15PhiloxCudaStateE,"",@"SHT_CUDA_INFO"
	.sectionflags	@""
	.align	4


	//----- nvinfo : EIATTR_CUDA_API_VERSION
	.align		4
        /*0000*/ 	.byte	0x04, 0x37
        /*0002*/ 	.short	(.L_2322 - .L_2321)
.L_2321:
        /*0004*/ 	.word	0x00000082


	//----- nvinfo : EIATTR_SW2861232_WAR
	.align		4
.L_2322:
        /*0008*/ 	.byte	0x01, 0x35
	.zero		2


	//----- nvinfo : EIATTR_PARAM_CBANK
	.align		4
        /*000c*/ 	.byte	0x04, 0x0a
        /*000e*/ 	.short	(.L_2324 - .L_2323)
	.align		4
.L_2323:
        /*0010*/ 	.word	index@(.nv.constant0._ZN2at6native43_GLOBAL__N__7cc8d1ed_10_Dropout_cu_0e96ed3824fused_dropout_kernel_vecIffjLi1ELi2EhEEvNS_4cuda6detail10TensorInfoIKT_T1_EENS5_IS6_S8_EENS5_IT4_S8_EES8_T0_NS_15PhiloxCudaStateE)
        /*0014*/ 	.short	0x0160
        /*0016*/ 	.short	0x02a8


	//----- nvinfo : EIATTR_CBANK_PARAM_SIZE
	.align		4
.L_2324:
        /*0018*/ 	.byte	0x03, 0x19
        /*001a*/ 	.short	0x02a8


	//----- nvinfo : EIATTR_KPARAM_INFO
	.align		4
        /*001c*/ 	.byte	0x04, 0x17
        /*001e*/ 	.short	(.L_2326 - .L_2325)
.L_2325:
        /*0020*/ 	.word	0x00000000
        /*0024*/ 	.short	0x0005
        /*0026*/ 	.short	0x0290
        /*0028*/ 	.byte	0x00, 0xf0, 0x61, 0x00


	//----- nvinfo : EIATTR_KPARAM_INFO
	.align		4
.L_2326:
        /*002c*/ 	.byte	0x04, 0x17
        /*002e*/ 	.short	(.L_2328 - .L_2327)
.L_2327:
        /*0030*/ 	.word	0x00000000
        /*0034*/ 	.short	0x0004
        /*0036*/ 	.short	0x028c
        /*0038*/ 	.byte	0x00, 0xf0, 0x11, 0x00


	//----- nvinfo : EIATTR_KPARAM_INFO
	.align		4
.L_2328:
        /*003c*/ 	.byte	0x04, 0x17
        /*003e*/ 	.short	(.L_2330 - .L_2329)
.L_2329:
        /*0040*/ 	.word	0x00000000
        /*0044*/ 	.short	0x0003
        /*0046*/ 	.short	0x0288
        /*0048*/ 	.byte	0x00, 0xf0, 0x11, 0x00


	//----- nvinfo : EIATTR_KPARAM_INFO
	.align		4
.L_2330:
        /*004c*/ 	.byte	0x04, 0x17
        /*004e*/ 	.short	(.L_2332 - .L_2331)
.L_2331:
        /*0050*/ 	.word	0x00000000
        /*0054*/ 	.short	0x0002
        /*0056*/ 	.short	0x01b0
        /*0058*/ 	.byte	0x00, 0xf0, 0x61, 0x03


	//----- nvinfo : EIATTR_KPARAM_INFO
	.align		4
.L_2332:
        /*005c*/ 	.byte	0x04, 0x17
        /*005e*/ 	.short	(.L_2334 - .L_2333)
.L_2333:
        /*0060*/ 	.word	0x00000000
        /*0064*/ 	.short	0x0001
        /*0066*/ 	.short	0x00d8
        /*0068*/ 	.byte	0x00, 0xf0, 0x61, 0x03


	//----- nvinfo : EIATTR_KPARAM_INFO
	.align		4
.L_2334:
        /*006c*/ 	.byte	0x04, 0x17
        /*006e*/ 	.short	(.L_2336 - .L_2335)
.L_2335:
        /*0070*/ 	.word	0x00000000
        /*0074*/ 	.short	0x0000
        /*0076*/ 	.short	0x0000
        /*0078*/ 	.byte	0x00, 0xf0, 0x61, 0x03


	//----- nvinfo : EIATTR_MAXREG_COUNT
	.align		4
.L_2336:
        /*007c*/ 	.byte	0x03, 0x1b
        /*007e*/ 	.short	0x0040


	//----- nvinfo : EIATTR_NUM_BARRIERS
	.align		4
        /*0080*/ 	.byte	0x02, 0x4c
        /*0082*/ 	.byte	0x01
	.zero		1


	//----- nvinfo : EIATTR_MERCURY_ISA_VERSION
	.align		4
        /*0084*/ 	.byte	0x03, 0x5f
        /*0086*/ 	.short	0x0000


	//----- nvinfo : EIATTR_EXIT_INSTR_OFFSETS
	.align		4
        /*0088*/ 	.byte	0x04, 0x1c
        /*008a*/ 	.short	(.L_2338 - .L_2337)


	//   ....[0]....
.L_2337:
        /*008c*/ 	.word	0x00000210


	//   ....[1]....
        /*0090*/ 	.word	0x00000d40


	//----- nvinfo : EIATTR_MAX_THREADS
	.align		4
.L_2338:
        /*0094*/ 	.byte	0x04, 0x05
        /*0096*/ 	.short	(.L_2340 - .L_2339)
.L_2339:
        /*0098*/ 	.word	0x00000100
        /*009c*/ 	.word	0x00000001
        /*00a0*/ 	.word	0x00000001


	//----- nvinfo : EIATTR_CRS_STACK_SIZE
	.align		4
.L_2340:
        /*00a4*/ 	.byte	0x04, 0x1e
        /*00a6*/ 	.short	(.L_2342 - .L_2341)
.L_2341:
        /*00a8*/ 	.word	0x00000000
.L_2342:


//--------------------- .nv.info._ZN2at6native43_GLOBAL__N__7cc8d1ed_10_Dropout_cu_0e96ed3824fused_dropout_kernel_vecIffjLi1ELi4EhEEvNS_4cuda6detail10TensorInfoIKT_T1_EENS5_IS6_S8_EENS5_IT4_S8_EES8_T0_NS_15PhiloxCudaStateE --------------------------
	.section	.nv.info._ZN2at6native43_GLOBAL__N__7cc8d1ed_10_Dropout_cu_0e96ed3824fused_dropout_kernel_vecIffjLi1ELi4EhEEvNS_4cuda6detail10TensorInfoIKT_T1_EENS5_IS6_S8_EENS5_IT4_S8_EES8_T0_NS_15PhiloxCudaStateE,"",@"SHT_CUDA_INFO"
	.sectionflags	@""
	.align	4


	//----- nvinfo : EIATTR_CUDA_API_VERSION
	.align		4
        /*0000*/ 	.byte	0x04, 0x37
        /*0002*/ 	.short	(.L_2344 - .L_2343)
.L_2343:
        /*0004*/ 	.word	0x00000082


	//----- nvinfo : EIATTR_SW2861232_WAR
	.align		4
.L_2344:
        /*0008*/ 	.byte	0x01, 0x35
	.zero		2


	//----- nvinfo : EIATTR_PARAM_CBANK
	.align		4
        /*000c*/ 	.byte	0x04, 0x0a
        /*000e*/ 	.short	(.L_2346 - .L_2345)
	.align		4
.L_2345:
        /*0010*/ 	.word	index@(.nv.constant0._ZN2at6native43_GLOBAL__N__7cc8d1ed_10_Dropout_cu_0e96ed3824fused_dropout_kernel_vecIffjLi1ELi4EhEEvNS_4cuda6detail10TensorInfoIKT_T1_EENS5_IS6_S8_EENS5_IT4_S8_EES8_T0_NS_15PhiloxCudaStateE)
        /*0014*/ 	.short	0x0160
        /*0016*/ 	.short	0x02a8


	//----- nvinfo : EIATTR_CBANK_PARAM_SIZE
	.align		4
.L_2346:
        /*0018*/ 	.byte	0x03, 0x19
        /*001a*/ 	.short	0x02a8


	//----- nvinfo : EIATTR_KPARAM_INFO
	.align		4
        /*001c*/ 	.byte	0x04, 0x17
        /*001e*/ 	.short	(.L_2348 - .L_2347)
.L_2347:
        /*0020*/ 	.word	0x00000000
        /*0024*/ 	.short	0x0005
        /*0026*/ 	.short	0x0290
        /*0028*/ 	.byte	0x00, 0xf0, 0x61, 0x00


	//----- nvinfo : EIATTR_KPARAM_INFO
	.align		4
.L_2348:
        /*002c*/ 	.byte	0x04, 0x17
        /*002e*/ 	.short	(.L_2350 - .L_2349)
.L_2349:
        /*0030*/ 	.word	0x00000000
        /*0034*/ 	.short	0x0004
        /*0036*/ 	.short	0x028c
        /*0038*/ 	.byte	0x00, 0xf0, 0x11, 0x00


	//----- nvinfo : EIATTR_KPARAM_INFO
	.align		4
.L_2350:
        /*003c*/ 	.byte	0x04, 0x17
        /*003e*/ 	.short	(.L_2352 - .L_2351)
.L_2351:
        /*0040*/ 	.word	0x00000000
        /*0044*/ 	.short	0x0003
        /*0046*/ 	.short	0x0288
        /*0048*/ 	.byte	0x00, 0xf0, 0x11, 0x00


	//----- nvinfo : EIATTR_KPARAM_INFO
	.align		4
.L_2352:
        /*004c*/ 	.byte	0x04, 0x17
        /*004e*/ 	.short	(.L_2354 - .L_2353)
.L_2353:
        /*0050*/ 	.word	0x00000000
        /*0054*/ 	.short	0x0002
        /*0056*/ 	.short	0x01b0
        /*0058*/ 	.byte	0x00, 0xf0, 0x61, 0x03


	//----- nvinfo : EIATTR_KPARAM_INFO
	.align		4
.L_2354:
        /*005c*/ 	.byte	0x04, 0x17
        /*005e*/ 	.short	(.L_2356 - .L_2355)
.L_2355:
        /*0060*/ 	.word	0x00000000
        /*0064*/ 	.short	0x0001
        /*0066*/ 	.short	0x00d8
        /*0068*/ 	.byte	0x00, 0xf0, 0x61, 0x03


	//----- nvinfo : EIATTR_KPARAM_INFO
	.align		4
.L_2356:
        /*006c*/ 	.byte	0x04, 0x17
        /*006e*/ 	.short	(.L_2358 - .L_2357)
.L_2357:
        /*0070*/ 	.word	0x00000000
        /*0074*/ 	.short	0x0000
        /*0076*/ 	.short	0x0000
        /*0078*/ 	.byte	0x00, 0xf0, 0x61, 0x03


	//----- nvinfo : EIATTR_MAXREG_COUNT
	.align		4
.L_2358:
        /*007c*/ 	.byte	0x03, 0x1b
        /*007e*/ 	.short	0x0040


	//----- nvinfo : EIATTR_NUM_BARRIERS
	.align		4
        /*0080*/ 	.byte	0x02, 0x4c
        /*0082*/ 	.byte	0x01
	.zero		1


	//----- nvinfo : EIATTR_MERCURY_ISA_VERSION
	.align		4
        /*0084*/ 	.byte	0x03, 0x5f
        /*0086*/ 	.short	0x0000


	//----- nvinfo : EIATTR_EXIT_INSTR_OFFSETS
	.align		4
        /*0088*/ 	.byte	0x04, 0x1c
        /*008a*/ 	.short	(.L_2360 - .L_2359)


	//   ....[0]....
.L_2359:
        /*008c*/ 	.word	0x00000210


	//   ....[1]....
        /*0090*/ 	.word	0x00000e70


	//----- nvinfo : EIATTR_MAX_THREADS
	.align		4
.L_2360:
        /*0094*/ 	.byte	0x04, 0x05
        /*0096*/ 	.short	(.L_2362 - .L_2361)
.L_2361:
        /*0098*/ 	.word	0x00000100
        /*009c*/ 	.word	0x00000001
        /*00a0*/ 	.word	0x00000001


	//----- nvinfo : EIATTR_CRS_STACK_SIZE
	.align		4
.L_2362:
        /*00a4*/ 	.byte	0x04, 0x1e
        /*00a6*/ 	.short	(.L_2364 - .L_2363)
.L_2363:
        /*00a8*/ 	.word	0x00000000
.L_2364:


//--------------------- .nv.info._ZN2at6native43_GLOBAL__N__7cc8d1ed_10_Dropout_cu_0e96ed3824fused_dropout_kernel_vecIffjLi1ELi8EhEEvNS_4cuda6detail10TensorInfoIKT_T1_EENS5_IS6_S8_EENS5_IT4_S8_EES8_T0_NS_15PhiloxCudaStateE --------------------------
	.section	.nv.info._ZN2at6native43_GLOBAL__N__7cc8d1ed_10_Dropout_cu_0e96ed3824fused_dropout_kernel_vecIffjLi1ELi8EhEEvNS_4cuda6detail10TensorInfoIKT_T1_EENS5_IS6_S8_EENS5_IT4_S8_EES8_T0_NS_15PhiloxCudaStateE,"",@"SHT_CUDA_INFO"
	.sectionflags	@""
	.align	4


	//----- nvinfo : EIATTR_CUDA_API_VERSION
	.align		4
        /*0000*/ 	.byte	0x04, 0x37
        /*0002*/ 	.short	(.L_2366 - .L_2365)
.L_2365:
        /*0004*/ 	.word	0x00000082


	//----- nvinfo : EIATTR_SW2861232_WAR
	.align		4
.L_2366:
        /*0008*/ 	.byte	0x01, 0x35
	.zero		2


	//----- nvinfo : EIATTR_PARAM_CBANK
	.align		4
        /*000c*/ 	.byte	0x04, 0x0a
        /*000e*/ 	.short	(.L_2368 - .L_2367)
	.align		4
.L_2367:
        /*0010*/ 	.word	index@(.nv.constant0._ZN2at6native43_GLOBAL__N__7cc8d1ed_10_Dropout_cu_0e96ed3824fused_dropout_kernel_vecIffjLi1ELi8EhEEvNS_4cuda6detail10TensorInfoIKT_T1_EENS5_IS6_S8_EENS5_IT4_S8_EES8_T0_NS_15PhiloxCudaStateE)
        /*0014*/ 	.short	0x0160
        /*0016*/ 	.short	0x02a8


	//----- nvinfo : EIATTR_CBANK_PARAM_SIZE
	.align		4
.L_2368:
        /*0018*/ 	.byte	0x03, 0x19
        /*001a*/ 	.short	0x02a8


	//----- nvinfo : EIATTR_KPARAM_INFO
	.align		4
        /*001c*/ 	.byte	0x04, 0x17
        /*001e*/ 	.short	(.L_2370 - .L_2369)
.L_2369:
        /*0020*/ 	.word	0x00000000
        /*0024*/ 	.short	0x0005
        /*0026*/ 	.short	0x0290
        /*0028*/ 	.byte	0x00, 0xf0, 0x61, 0x00


	//----- nvinfo : EIATTR_KPARAM_INFO
	.align		4
.L_2370:
        /*002c*/ 	.byte	0x04, 0x17
        /*002e*/ 	.short	(.L_2372 - .L_2371)
.L_2371:
        /*0030*/ 	.word	0x00000000
        /*0034*/ 	.short	0x0004
        /*0036*/ 	.short	0x028c
        /*0038*/ 	.byte	0x00, 0xf0, 0x11, 0x00


	//----- nvinfo : EIATTR_KPARAM_INFO
	.align		4
.L_2372:
        /*003c*/ 	.byte	0x04, 0x17
        /*003e*/ 	.short	(.L_2374 - .L_2373)
.L_2373:
        /*0040*/ 	.word	0x00000000
        /*0044*/ 	.short	0x0003
        /*0046*/ 	.short	0x0288
        /*0048*/ 	.byte	0x00, 0xf0, 0x11, 0x00


	//----- nvinfo : EIATTR_KPARAM_INFO
	.align		4
.L_2374:
        /*004c*/ 	.byte	0x04, 0x17
        /*004e*/ 	.short	(.L_2376 - .L_2375)
.L_2375:
        /*0050*/ 	.word	0x00000000
        /*0054*/ 	.short	0x0002
        /*0056*/ 	.short	0x01b0
        /*0058*/ 	.byte	0x00, 0xf0, 0x61, 0x03


	//----- nvinfo : EIATTR_KPARAM_INFO
	.align		4
.L_2376:
        /*005c*/ 	.byte	0x04, 0x17
        /*005e*/ 	.short	(.L_2378 - .L_2377)
.L_2377:
        /*0060*/ 	.word	0x00000000
        /*0064*/ 	.short	0x0001
        /*0066*/ 	.short	0x00d8
        /*0068*/ 	.byte	0x00, 0xf0, 0x61, 0x03


	//----- nvinfo : EIATTR_KPARAM_INFO
	.align		4
.L_2378:
        /*006c*/ 	.byte	0x04, 0x17
        /*006e*/ 	.short	(.L_2380 - .L_2379)
.L_2379:
        /*0070*/ 	.word	0x00000000
        /*0074*/ 	.short	0x0000
        /*0076*/ 	.short	0x0000
        /*0078*/ 	.byte	0x00, 0xf0, 0x61, 0x03


	//----- nvinfo : EIATTR_MAXREG_COUNT
	.align		4
.L_2380:
        /*007c*/ 	.byte	0x03, 0x1b
        /*007e*/ 	.short	0x0040


	//----- nvinfo : EIATTR_NUM_BARRIERS
	.align		4
        /*0080*/ 	.byte	0x02, 0x4c
        /*0082*/ 	.byte	0x01
	.zero		1


	//----- nvinfo : EIATTR_MERCURY_ISA_VERSION
	.align		4
        /*0084*/ 	.byte	0x03, 0x5f
        /*0086*/ 	.short	0x0000


	//----- nvinfo : EIATTR_EXIT_INSTR_OFFSETS
	.align		4
        /*0088*/ 	.byte	0x04, 0x1c
        /*008a*/ 	.short	(.L_2382 - .L_2381)


	//   ....[0]....
.L_2381:
        /*008c*/ 	.word	0x00000210


	//   ....[1]....
        /*0090*/ 	.word	0x00001e70


	//----- nvinfo : EIATTR_MAX_THREADS
	.align		4
.L_2382:
        /*0094*/ 	.byte	0x04, 0x05
        /*0096*/ 	.short	(.L_2384 - .L_2383)
.L_2383:
        /*0098*/ 	.word	0x00000100
        /*009c*/ 	.word	0x00000001
        /*00a0*/ 	.word	0x00000001


	//----- nvinfo : EIATTR_CRS_STACK_SIZE
	.align		4
.L_2384:
        /*00a4*/ 	.byte	0x04, 0x1e
        /*00a6*/ 	.short	(.L_2386 - .L_2385)
.L_2385:
        /*00a8*/ 	.word	0x00000000
.L_2386:


//--------------------- .nv.info._ZN2at6native43_GLOBAL__N__7cc8d1ed_10_Dropout_cu_0e96ed3824fused_dropout_kernel_vecIffjLi1ELi16EhEEvNS_4cuda6detail10TensorInfoIKT_T1_EENS5_IS6_S8_EENS5_IT4_S8_EES8_T0_NS_15PhiloxCudaStateE --------------------------
	.section	.nv.info._ZN2at6native43_GLOBAL__N__7cc8d1ed_10_Dropout_cu_0e96ed3824fused_dropout_kernel_vecIffjLi1ELi16EhEEvNS_4cuda6detail10TensorInfoIKT_T1_EENS5_IS6_S8_EENS5_IT4_S8_EES8_T0_NS_15PhiloxCudaStateE,"",@"SHT_CUDA_INFO"
	.sectionflags	@""
	.align	4


	//----- nvinfo : EIATTR_CUDA_API_VERSION
	.align		4
        /*0000*/ 	.byte	0x04, 0x37
        /*0002*/ 	.short	(.L_2388 - .L_2387)
.L_2387:
        /*0004*/ 	.word	0x00000082


	//----- nvinfo : EIATTR_SW2861232_WAR
	.align		4
.L_2388:
        /*0008*/ 	.byte	0x01, 0x35
	.zero		2


	//----- nvinfo : EIATTR_PARAM_CBANK
	.align		4
        /*000c*/ 	.byte	0x04, 0x0a
        /*000e*/ 	.short	(.L_2390 - .L_2389)
	.align		4
.L_2389:
        /*0010*/ 	.word	index@(.nv.constant0._ZN2at6native43_GLOBAL__N__7cc8d1ed_10_Dropout_cu_0e96ed3824fused_dropout_kernel_vecIffjLi1ELi16EhEEvNS_4cuda6detail10TensorInfoIKT_T1_EENS5_IS6_S8_EENS5_IT4_S8_EES8_T0_NS_15PhiloxCudaStateE)
        /*0014*/ 	.short	0x0160
        /*0016*/ 	.short	0x02a8


	//----- nvinfo : EIATTR_CBANK_PARAM_SIZE
	.align		4
.L_2390:
        /*0018*/ 	.byte	0x03, 0x19
        /*001a*/ 	.short	0x02a8


	//----- nvinfo : EIATTR_KPARAM_INFO
	.align		4
        /*001c*/ 	.byte	0x04, 0x17
        /*001e*/ 	.short	(.L_2392 - .L_2391)
.L_2391:
        /*0020*/ 	.word	0x00000000
        /*0024*/ 	.short	0x0005
        /*0026*/ 	.short	0x0290
        /*0028*/ 	.byte	0x00, 0xf0, 0x61, 0x00


	//----- nvinfo : EIATTR_KPARAM_INFO
	.align		4
.L_2392:
        /*002c*/ 	.byte	0x04, 0x17
        /*002e*/ 	.short	(.L_2394 - .L_2393)
.L_2393:
        /*0030*/ 	.word	0x00000000
        /*0034*/ 	.short	0x0004
        /*0036*/ 	.short	0x028c
        /*0038*/ 	.byte	0x00, 0xf0, 0x11, 0x00


	//----- nvinfo : EIATTR_KPARAM_INFO
	.align		4
.L_2394:
        /*003c*/ 	.byte	0x04, 0x17
        /*003e*/ 	.short	(.L_2396 - .L_2395)
.L_2395:
        /*0040*/ 	.word	0x00000000
        /*0044*/ 	.short	0x0003
        /*0046*/ 	.short	0x0288
        /*0048*/ 	.byte	0x00, 0xf0, 0x11, 0x00


	//----- nvinfo : EIATTR_KPARAM_INFO
	.align		4
.L_2396:
        /*004c*/ 	.byte	0x04, 0x17
        /*004e*/ 	.short	(.L_2398 - .L_2397)
.L_2397:
        /*0050*/ 	.word	0x00000000
        /*0054*/ 	.short	0x0002
        /*0056*/ 	.short	0x01b0
        /*0058*/ 	.byte	0x00, 0xf0, 0x61, 0x03


	//----- nvinfo : EIATTR_KPARAM_INFO
	.align		4
.L_2398:
        /*005c*/ 	.byte	0x04, 0x17
        /*005e*/ 	.short	(.L_2400 - .L_2399)
.L_2399:
        /*0060*/ 	.word	0x00000000
        /*0064*/ 	.short	0x0001
        /*0066*/ 	.short	0x00d8
        /*0068*/ 	.byte	0x00, 0xf0, 0x61, 0x03


	//----- nvinfo : EIATTR_KPARAM_INFO
	.align		4
.L_2400:
        /*006c*/ 	.byte	0x04, 0x17
        /*006e*/ 	.short	(.L_2402 - .L_2401)
.L_2401:
        /*0070*/ 	.word	0x00000000
        /*0074*/ 	.short	0x0000
        /*0076*/ 	.short	0x0000
        /*0078*/ 	.byte	0x00, 0xf0, 0x61, 0x03


	//----- nvinfo : EIATTR_MAXREG_COUNT
	.align		4
.L_2402:
        /*007c*/ 	.byte	0x03, 0x1b
        /*007e*/ 	.short	0x0040


	//----- nvinfo : EIATTR_NUM_BARRIERS
	.align		4
        /*0080*/ 	.byte	0x02, 0x4c
        /*0082*/ 	.byte	0x01
	.zero		1


	//----- nvinfo : EIATTR_MERCURY_ISA_VERSION
	.align		4
        /*0084*/ 	.byte	0x03, 0x5f
        /*0086*/ 	.short	0x0000


	//----- nvinfo : EIATTR_EXIT_INSTR_OFFSETS
	.align		4
        /*0088*/ 	.byte	0x04, 0x1c
        /*008a*/ 	.short	(.L_2404 - .L_2403)


	//   ....[0]....
.L_2403:
        /*008c*/ 	.word	0x00000500


	//   ....[1]....
        /*0090*/ 	.word	0x00003600


	//----- nvinfo : EIATTR_MAX_THREADS
	.align		4
.L_2404:
        /*0094*/ 	.byte	0x04, 0x05
        /*0096*/ 	.short	(.L_2406 - .L_2405)
.L_2405:
        /*0098*/ 	.word	0x00000100
        /*009c*/ 	.word	0x00000001
        /*00a0*/ 	.word	0x00000001


	//----- nvinfo : EIATTR_CRS_STACK_SIZE
	.align		4
.L_2406:
        /*00a4*/ 	.byte	0x04, 0x1e
        /*00a6*/ 	.short	(.L_2408 - .L_2407)
.L_2407:
        /*00a8*/ 	.word	0x00000000
.L_2408:


//--------------------- .nv.info._ZN2at6native43_GLOBAL__N__7cc8d1ed_10_Dropout_cu_0e96ed3820fused_dropout_kernelIddjLin1ELin1EhEEvNS_4cuda6detail10TensorInfoIKT_T1_EENS5_IS6_S8_EENS5_IT4_S8_EES8_T0_NS_15PhiloxCudaStateE --------------------------
	.section	.nv.info._ZN2at6native43_GLOBAL__N__7cc8d1ed_10_Dropout_cu_0e96ed3820fused_dropout_kernelIddjLin1ELin1EhEEvNS_4cuda6detail10TensorInfoIKT_T1_EENS5_IS6_S8_EENS5_IT4_S8_EES8_T0_NS_15PhiloxCudaStateE,"",@"SHT_CUDA_INFO"
	.sectionflags	@""
	.align	4


	//----- nvinfo : EIATTR_CUDA_API_VERSION
	.align		4
        /*0000*/ 	.byte	0x04, 0x37
        /*0002*/ 	.short	(.L_2410 - .L_2409)
.L_2409:
        /*0004*/ 	.word	0x00000082


	//----- nvinfo : EIATTR_SW2861232_WAR
	.align		4
.L_2410:
        /*0008*/ 	.byte	0x01, 0x35
	.zero		2


	//----- nvinfo : EIATTR_PARAM_CBANK
	.align		4
        /*000c*/ 	.byte	0x04, 0x0a
        /*000e*/ 	.short	(.L_2412 - .L_2411)
	.align		4
.L_2411:
        /*0010*/ 	.word	index@(.nv.constant0._ZN2at6native43_GLOBAL__N__7cc8d1ed_10_Dropout_cu_0e96ed3820fused_dropout_kernelIddjLin1ELin1EhEEvNS_4cuda6detail10TensorInfoIKT_T1_EENS5_IS6_S8_EENS5_IT4_S8_EES8_T0_NS_15PhiloxCudaStateE)
        /*0014*/ 	.short	0x0160
        /*0016*/ 	.short	0x02b0


	//----- nvinfo : EIATTR_CBANK_PARAM_SIZE
	.align		4
.L_2412:
        /*0018*/ 	.byte	0x03, 0x19
        /*001a*/ 	.short	0x02b0


	//----- nvinfo : EIATTR_KPARAM_INFO
	.align		4
        /*001c*/ 	.byte	0x04, 0x17
        /*001e*/ 	.short	(.L_2414 - .L_2413)
.L_2413:
        /*0020*/ 	.word	0x00000000
        /*0024*/ 	.short	0x0005
        /*0026*/ 	.short	0x0298
        /*0028*/ 	.byte	0x00, 0xf0, 0x61, 0x00


	//----- nvinfo : EIATTR_KPARAM_INFO
	.align		4
.L_2414:
        /*002c*/ 	.byte	0x04, 0x17
        /*002e*/ 	.short	(.L_2416 - .L_2415)
.L_2415:
        /*0030*/ 	.word	0x00000000
        /*0034*/ 	.short	0x0004
        /*0036*/ 	.short	0x0290
        /*0038*/ 	.byte	0x00, 0xf0, 0x21, 0x00


	//----- nvinfo : EIATTR_KPARAM_INFO
	.align		4
.L_2416:
        /*003c*/ 	.byte	0x04, 0x17
        /*003e*/ 	.short	(.L_2418 - .L_2417)
.L_2417:
        /*0040*/ 	.word	0x00000000
        /*0044*/ 	.short	0x0003
        /*0046*/ 	.short	0x0288
        /*0048*/ 	.byte	0x00, 0xf0, 0x11, 0x00


	//----- nvinfo : EIATTR_KPARAM_INFO
	.align		4
.L_2418:
        /*004c*/ 	.byte	0x04, 0x17
        /*004e*/ 	.short	(.L_2420 - .L_2419)
.L_2419:
        /*0050*/ 	.word	0x00000000
        /*0054*/ 	.short	0x0002
        /*0056*/ 	.short	0x01b0
        /*0058*/ 	.byte	0x00, 0xf0, 0x61, 0x03


	//----- nvinfo : EIATTR_KPARAM_INFO
	.align		4
.L_2420:
        /*005c*/ 	.byte	0x04, 0x17
        /*005e*/ 	.short	(.L_2422 - .L_2421)
.L_2421:
        /*0060*/ 	.word	0x00000000
        /*0064*/ 	.short	0x0001
        /*0066*/ 	.short	0x00d8
        /*0068*/ 	.byte	0x00, 0xf0, 0x61, 0x03


	//----- nvinfo : EIATTR_KPARAM_INFO
	.align		4
.L_2422:
        /*006c*/ 	.byte	0x04, 0x17
        /*006e*/ 	.short	(.L_2424 - .L_2423)
.L_2423:
        /*0070*/ 	.word	0x00000000
        /*0074*/ 	.short	0x0000
        /*0076*/ 	.short	0x0000
        /*0078*/ 	.byte	0x00, 0xf0, 0x61, 0x03


	//----- nvinfo : EIATTR_MAXREG_COUNT
	.align		4
.L_2424:
        /*007c*/ 	.byte	0x03, 0x1b
        /*007e*/ 	.short	0x0040


	//----- nvinfo : EIATTR_NUM_BARRIERS
	.align		4
        /*0080*/ 	.byte	0x02, 0x4c
        /*0082*/ 	.byte	0x01
	.zero		1


	//----- nvinfo : EIATTR_MERCURY_ISA_VERSION
	.align		4
        /*0084*/ 	.byte	0x03, 0x5f
        /*0086*/ 	.short	0x0000


	//----- nvinfo : EIATTR_EXIT_INSTR_OFFSETS
	.align		4
        /*0088*/ 	.byte	0x04, 0x1c
        /*008a*/ 	.short	(.L_2426 - .L_2425)


	//   ....[0]....
.L_2425:
        /*008c*/ 	.word	0x00000770


	//   ....[1]....
        /*0090*/ 	.word	0x00007710


	//----- nvinfo : EIATTR_MAX_THREADS
	.align		4
.L_2426:
        /*0094*/ 	.byte	0x04, 0x05
        /*0096*/ 	.short	(.L_2428 - .L_2427)
.L_2427:
        /*0098*/ 	.word	0x00000100
        /*009c*/ 	.word	0x00000001
        /*00a0*/ 	.word	0x00000001


	//----- nvinfo : EIATTR_CRS_STACK_SIZE
	.align		4
.L_2428:
        /*00a4*/ 	.byte	0x04, 0x1e
        /*00a6*/ 	.short	(.L_2430 - .L_2429)
.L_2429:
        /*00a8*/ 	.word	0x00000000
.L_2430:


//--------------------- .nv.info._ZN2at6native43_GLOBAL__N__7cc8d1ed_10_Dropout_cu_0e96ed3820fused_dropout_kernelIddjLin1ELi1EhEEvNS_4cuda6detail10TensorInfoIKT_T1_EENS5_IS6_S8_EENS5_IT4_S8_EES8_T0_NS_15PhiloxCudaStateE --------------------------
	.section	.nv.info._ZN2at6native43_GLOBAL__N__7cc8d1ed_10_Dropout_cu_0e96ed3820fused_dropout_kernelIddjLin1ELi1EhEEvNS_4cuda6detail10TensorInfoIKT_T1_EENS5_IS6_S8_EENS5_IT4_S8_EES8_T0_NS_15PhiloxCudaStateE,"",@"SHT_CUDA_INFO"
	.sectionflags	@""
	.align	4


	//----- nvinfo : EIATTR_CUDA_API_VERSION
	.align		4
        /*0000*/ 	.byte	0x04, 0x37
        /*0002*/ 	.short	(.L_2432 - .L_2431)
.L_2431:
        /*0004*/ 	.word	0x00000082


	//----- nvinfo : EIATTR_SW2861232_WAR
	.align		4
.L_2432:
        /*0008*/ 	.byte	0x01, 0x35
	.zero		2


	//----- nvinfo : EIATTR_PARAM_CBANK
	.align		4
        /*000c*/ 	.byte	0x04, 0x0a
        /*000e*/ 	.short	(.L_2434 - .L_2433)
	.align		4
.L_2433:
        /*0010*/ 	.word	index@(.nv.constant0._ZN2at6native43_GLOBAL__N__7cc8d1ed_10_Dropout_cu_0e96ed3820fused_dropout_kernelIddjLin1ELi1EhEEvNS_4cuda6detail10TensorInfoIKT_T1_EENS5_IS6_S8_EENS5_IT4_S8_EES8_T0_NS_15PhiloxCudaStateE)
        /*0014*/ 	.short	0x0160
        /*0016*/ 	.short	0x02b0


	//----- nvinfo : EIATTR_CBANK_PARAM_SIZE
	.align		4
.L_2434:
        /*0018*/ 	.byte	0x03, 0x19
        /*001a*/ 	.short	0x02b0


	//----- nvinfo : EIATTR_KPARAM_INFO
	.align		4
        /*001c*/ 	.byte	0x04, 0x17
        /*001e*/ 	.short	(.L_2436 - .L_2435)
.L_2435:
        /*0020*/ 	.word	0x00000000
        /*0024*/ 	.short	0x0005
        /*0026*/ 	.short	0x0298
        /*0028*/ 	.byte	0x00, 0xf0, 0x61, 0x00


	//----- nvinfo : EIATTR_KPARAM_INFO
	.align		4
.L_2436:
        /*002c*/ 	.byte	0x04, 0x17
        /*002e*/ 	.short	(.L_2438 - .L_2437)
.L_2437:
        /*0030*/ 	.word	0x00000000
        /*0034*/ 	.short	0x0004
        /*0036*/ 	.short	0x0290
        /*0038*/ 	.byte	0x00, 0xf0, 0x21, 0x00


	//----- nvinfo : EIATTR_KPARAM_INFO
	.align		4
.L_2438:
        /*003c*/ 	.byte	0x04, 0x17
        /*003e*/ 	.short	(.L_2440 - .L_2439)
.L_2439:
        /*0040*/ 	.word	0x00000000
        /*0044*/ 	.short	0x0003
        /*0046*/ 	.short	0x0288
        /*0048*/ 	.byte	0x00, 0xf0, 0x11, 0x00


	//----- nvinfo : EIATTR_KPARAM_INFO
	.align		4
.L_2440:
        /*004c*/ 	.byte	0x04, 0x17
        /*004e*/ 	.short	(.L_2442 - .L_2441)
.L_2441:
        /*0050*/ 	.word	0x00000000
        /*0054*/ 	.short	0x0002
        /*0056*/ 	.short	0x01b0
        /*0058*/ 	.byte	0x00, 0xf0, 0x61, 0x03


	//----- nvinfo : EIATTR_KPARAM_INFO
	.align		4
.L_2442:
        /*005c*/ 	.byte	0x04, 0x17
        /*005e*/ 	.short	(.L_2444 - .L_2443)
.L_2443:
        /*0060*/ 	.word	0x00000000
        /*0064*/ 	.short	0x0001
        /*0066*/ 	.short	0x00d8
        /*0068*/ 	.byte	0x00, 0xf0, 0x61, 0x03


	//----- nvinfo : EIATTR_KPARAM_INFO
	.align		4
.L_2444:
        /*006c*/ 	.byte	0x04, 0x17
        /*006e*/ 	.short	(.L_2446 - .L_2445)
.L_2445:
        /*0070*/ 	.word	0x00000000
        /*0074*/ 	.short	0x0000
        /*0076*/ 	.short	0x0000
        /*0078*/ 	.byte	0x00, 0xf0, 0x61, 0x03


	//----- nvinfo : EIATTR_MAXREG_COUNT
	.align		4
.L_2446:
        /*007c*/ 	.byte	0x03, 0x1b
        /*007e*/ 	.short	0x0040


	//----- nvinfo : EIATTR_NUM_BARRIERS
	.align		4
        /*0080*/ 	.byte	0x02, 0x4c
        /*0082*/ 	.byte	0x01
	.zero		1


	//----- nvinfo : EIATTR_MERCURY_ISA_VERSION
	.align		4
        /*0084*/ 	.byte	0x03, 0x5f
        /*0086*/ 	.short	0x0000


	//----- nvinfo : EIATTR_EXIT_INSTR_OFFSETS
	.align		4
        /*0088*/ 	.byte	0x04, 0x1c
        /*008a*/ 	.short	(.L_2448 - .L_2447)


	//   ....[0]....
.L_2447:
        /*008c*/ 	.word	0x00000770


	//   ....[1]....
        /*0090*/ 	.word	0x000045a0


	//----- nvinfo : EIATTR_MAX_THREADS
	.align		4
.L_2448:
        /*0094*/ 	.byte	0x04, 0x05
        /*0096*/ 	.short	(.L_2450 - .L_2449)
.L_2449:
        /*0098*/ 	.word	0x00000100
        /*009c*/ 	.word	0x00000001
        /*00a0*/ 	.word	0x00000001


	//----- nvinfo : EIATTR_CRS_STACK_SIZE
	.align		4
.L_2450:
        /*00a4*/ 	.byte	0x04, 0x1e
        /*00a6*/ 	.short	(.L_2452 - .L_2451)
.L_2451:
        /*00a8*/ 	.word	0x00000000
.L_2452:


//--------------------- .nv.info._ZN2at6native43_GLOBAL__N__7cc8d1ed_10_Dropout_cu_0e96ed3820fused_dropout_kernelIddjLi1ELi1EhEEvNS_4cuda6detail10TensorInfoIKT_T1_EENS5_IS6_S8_EENS5_IT4_S8_EES8_T0_NS_15PhiloxCudaStateE --------------------------
	.section	.nv.info._ZN2at6native43_GLOBAL__N__7cc8d1ed_10_Dropout_cu_0e96ed3820fused_dropout_kernelIddjLi1ELi1EhEEvNS_4cuda6detail10TensorInfoIKT_T1_EENS5_IS6_S8_EENS5_IT4_S8_EES8_T0_NS_15PhiloxCudaStateE,"",@"SHT_CUDA_INFO"
	.sectionflags	@""
	.align	4


	//----- nvinfo : EIATTR_CUDA_API_VERSION
	.align		4
        /*0000*/ 	.byte	0x04, 0x37
        /*0002*/ 	.short	(.L_2454 - .L_2453)
.L_2453:
        /*0004*/ 	.word	0x00000082


	//----- nvinfo : EIATTR_SW2861232_WAR
	.align		4
.L_2454:
        /*0008*/ 	.byte	0x01, 0x35
	.zero		2


	//----- nvinfo : EIATTR_PARAM_CBANK
	.align		4
        /*000c*/ 	.byte	0x04, 0x0a
        /*000e*/ 	.short	(.L_2456 - .L_2455)
	.align		4
.L_2455:
        /*0010*/ 	.word	index@(.nv.constant0._ZN2at6native43_GLOBAL__N__7cc8d1ed_10_Dropout_cu_0e96ed3820fused_dropout_kernelIddjLi1ELi1EhEEvNS_4cuda6detail10TensorInfoIKT_T1_EENS5_IS6_S8_EENS5_IT4_S8_EES8_T0_NS_15PhiloxCudaStateE)
        /*0014*/ 	.short	0x0160
        /*0016*/ 	.short	0x02b0


	//----- nvinfo : EIATTR_CBANK_PARAM_SIZE
	.align		4
.L_2456:
        /*0018*/ 	.byte	0x03, 0x19
        /*001a*/ 	.short	0x02b0


	//----- nvinfo : EIATTR_KPARAM_INFO
	.align		4
        /*001c*/ 	.byte	0x04, 0x17
        /*001e*/ 	.short	(.L_2458 - .L_2457)
.L_2457:
        /*0020*/ 	.word	0x00000000
        /*0024*/ 	.short	0x0005
        /*0026*/ 	.short	0x0298
        /*0028*/ 	.byte	0x00, 0xf0, 0x61, 0x00


	//----- nvinfo : EIATTR_KPARAM_INFO
	.align		4
.L_2458:
        /*002c*/ 	.byte	0x04, 0x17
        /*002e*/ 	.short	(.L_2460 - .L_2459)
.L_2459:
        /*0030*/ 	.word	0x00000000
        /*0034*/ 	.short	0x0004
        /*0036*/ 	.short	0x0290
        /*0038*/ 	.byte	0x00, 0xf0, 0x21, 0x00


	//----- nvinfo : EIATTR_KPARAM_INFO
	.align		4
.L_2460:
        /*003c*/ 	.byte	0x04, 0x17
        /*003e*/ 	.short	(.L_2462 - .L_2461)
.L_2461:
        /*0040*/ 	.word	0x00000000
        /*0044*/ 	.short	0x0003
        /*0046*/ 	.short	0x0288
        /*0048*/ 	.byte	0x00, 0xf0, 0x11, 0x00


	//----- nvinfo : EIATTR_KPARAM_INFO
	.align		4
.L_2462:
        /*004c*/ 	.byte	0x04, 0x17
        /*004e*/ 	.short	(.L_2464 - .L_2463)
.L_2463:
        /*0050*/ 	.word	0x00000000
        /*0054*/ 	.short	0x0002
        /*0056*/ 	.short	0x01b0
        /*0058*/ 	.byte	0x00, 0xf0, 0x61, 0x03


	//----- nvinfo : EIATTR_KPARAM_INFO
	.align		4
.L_2464:
        /*005c*/ 	.byte	0x04, 0x17
        /*005e*/ 	.short	(.L_2466 - .L_2465)
.L_2465:
        /*0060*/ 	.word	0x00000000
        /*0064*/ 	.short	0x0001
        /*0066*/ 	.short	0x00d8
        /*0068*/ 	.byte	0x00, 0xf0, 0x61, 0x03


	//----- nvinfo : EIATTR_KPARAM_INFO
	.align		4
.L_2466:
        /*006c*/ 	.byte	0x04, 0x17
        /*006e*/ 	.short	(.L_2468 - .L_2467)
.L_2467:
        /*0070*/ 	.word	0x00000000
        /*0074*/ 	.short	0x0000
        /*0076*/ 	.short	0x0000
        /*0078*/ 	.byte	0x00, 0xf0, 0x61, 0x03


	//----- nvinfo : EIATTR_MAXREG_COUNT
	.align		4
.L_2468:
        /*007c*/ 	.byte	0x03, 0x1b
        /*007e*/ 	.short	0x0040


	//----- nvinfo : EIATTR_NUM_BARRIERS
	.align		4
        /*0080*/ 	.byte	0x02, 0x4c
        /*0082*/ 	.byte	0x01
	.zero		1


	//----- nvinfo : EIATTR_MERCURY_ISA_VERSION
	.align		4
        /*0084*/ 	.byte	0x03, 0x5f
        /*0086*/ 	.short	0x0000


	//----- nvinfo : EIATTR_EXIT_INSTR_OFFSETS
	.align		4
        /*0088*/ 	.byte	0x04, 0x1c
        /*008a*/ 	.short	(.L_2470 - .L_2469)


	//   ....[0]....
.L_2469:
        /*008c*/ 	.word	0x000007a0


	//   ....[1]....
        /*0090*/ 	.word	0x00001490


	//----- nvinfo : EIATTR_MAX_THREADS
	.align		4
.L_2470:
        /*0094*/ 	.byte	0x04, 0x05
        /*0096*/ 	.short	(.L_2472 - .L_2471)
.L_2471:
        /*0098*/ 	.word	0x00000100
        /*009c*/ 	.word	0x00000001
        /*00a0*/ 	.word	0x00000001


	//----- nvinfo : EIATTR_CRS_STACK_SIZE
	.align		4
.L_2472:
        /*00a4*/ 	.byte	0x04, 0x1e
        /*00a6*/ 	.short	(.L_2474 - .L_2473)
.L_2473:
        /*00a8*/ 	.word	0x00000000
.L_2474:


//--------------------- .nv.info._ZN2at6native43_GLOBAL__N__7cc8d1ed_10_Dropout_cu_0e96ed3824fused_dropout_kernel_vecIddjLi1ELi2EhEEvNS_4cuda6detail10TensorInfoIKT_T1_EENS5_IS6_S8_EENS5_IT4_S8_EES8_T0_NS_15PhiloxCudaStateE --------------------------
	.section	.nv.info._ZN2at6native43_GLOBAL__N__7cc8d1ed_10_Dropout_cu_0e96ed3824fused_dropout_kernel_vecIddjLi1ELi2EhEEvNS_4cuda6detail10TensorInfoIKT_T1_EENS5_IS6_S8_EENS5_IT4_S8_EES8_T0_NS_15PhiloxCudaStateE,"",@"SHT_CUDA_INFO"
	.sectionflags	@""
	.align	4


	//----- nvinfo : EIATTR_CUDA_API_VERSION
	.align		4
        /*0000*/ 	.byte	0x04, 0x37
        /*0002*/ 	.short	(.L_2476 - .L_2475)
.L_2475:
        /*0004*/ 	.word	0x00000082


	//----- nvinfo : EIATTR_SW2861232_WAR
	.align		4
.L_2476:
        /*0008*/ 	.byte	0x01, 0x35
	.zero		2


	//----- nvinfo : EIATTR_PARAM_CBANK
	.align		4
        /*000c*/ 	.byte	0x04, 0x0a
        /*000e*/ 	.short	(.L_2478 - .L_2477)
	.align		4
.L_2477:
        /*0010*/ 	.word	index@(.nv.constant0._ZN2at6native43_GLOBAL__N__7cc8d1ed_10_Dropout_cu_0e96ed3824fused_dropout_kernel_vecIddjLi1ELi2EhEEvNS_4cuda6detail10TensorInfoIKT_T1_EENS5_IS6_S8_EENS5_IT4_S8_EES8_T0_NS_15PhiloxCudaStateE)
        /*0014*/ 	.short	0x0160
        /*0016*/ 	.short	0x02b0


	//----- nvinfo : EIATTR_CBANK_PARAM_SIZE
	.align		4
.L_2478:
        /*0018*/ 	.byte	0x03, 0x19
        /*001a*/ 	.short	0x02b0


	//----- nvinfo : EIATTR_KPARAM_INFO
	.align		4
        /*001c*/ 	.byte	0x04, 0x17
        /*001e*/ 	.short	(.L_2480 - .L_2479)
.L_2479:
        /*0020*/ 	.word	0x00000000
        /*0024*/ 	.short	0x0005
        /*0026*/ 	.short	0x0298
        /*0028*/ 	.byte	0x00, 0xf0, 0x61, 0x00


	//----- nvinfo : EIATTR_KPARAM_INFO
	.align		4
.L_2480:
        /*002c*/ 	.byte	0x04, 0x17
        /*002e*/ 	.short	(.L_2482 - .L_2481)
.L_2481:
        /*0030*/ 	.word	0x00000000
        /*0034*/ 	.short	0x0004
        /*0036*/ 	.short	0x0290
        /*0038*/ 	.byte	0x00, 0xf0, 0x21, 0x00


	//----- nvinfo : EIATTR_KPARAM_INFO
	.align		4
.L_2482:
        /*003c*/ 	.byte	0x04, 0x17
        /*003e*/ 	.short	(.L_2484 - .L_2483)
.L_2483:
        /*0040*/ 	.word	0x00000000
        /*0044*/ 	.short	0x0003
        /*0046*/ 	.short	0x0288
        /*0048*/ 	.byte	0x00, 0xf0, 0x11, 0x00


	//----- nvinfo : EIATTR_KPARAM_INFO
	.align		4
.L_2484:
        /*004c*/ 	.byte	0x04, 0x17
        /*004e*/ 	.short	(.L_2486 - .L_2485)
.L_2485:
        /*0050*/ 	.word	0x00000000
        /*0054*/ 	.short	0x0002
        /*0056*/ 	.short	0x01b0
        /*0058*/ 	.byte	0x00, 0xf0, 0x61, 0x03


	//----- nvinfo : EIATTR_KPARAM_INFO
	.align		4
.L_2486:
        /*005c*/ 	.byte	0x04, 0x17
        /*005e*/ 	.short	(.L_2488 - .L_2487)
.L_2487:
        /*0060*/ 	.word	0x00000000
        /*0064*/ 	.short	0x0001
        /*0066*/ 	.short	0x00d8
        /*0068*/ 	.byte	0x00, 0xf0, 0x61, 0x03


	//----- nvinfo : EIATTR_KPARAM_INFO
	.align		4
.L_2488:
        /*006c*/ 	.byte	0x04, 0x17
        /*006e*/ 	.short	(.L_2490 - .L_2489)
.L_2489:
        /*0070*/ 	.word	0x00000000
        /*0074*/ 	.short	0x0000
        /*0076*/ 	.short	0x0000
        /*0078*/ 	.byte	0x00, 0xf0, 0x61, 0x03


	//----- nvinfo : EIATTR_MAXREG_COUNT
	.align		4
.L_2490:
        /*007c*/ 	.byte	0x03, 0x1b
        /*007e*/ 	.short	0x0040


	//----- nvinfo : EIATTR_NUM_BARRIERS
	.align		4
        /*0080*/ 	.byte	0x02, 0x4c
        /*0082*/ 	.byte	0x01
	.zero		1


	//----- nvinfo : EIATTR_MERCURY_ISA_VERSION
	.align		4
        /*0084*/ 	.byte	0x03, 0x5f
        /*0086*/ 	.short	0x0000


	//----- nvinfo : EIATTR_EXIT_INSTR_OFFSETS
	.align		4
        /*0088*/ 	.byte	0x04, 0x1c
        /*008a*/ 	.short	(.L_2492 - .L_2491)


	//   ....[0]....
.L_2491:
        /*008c*/ 	.word	0x00000320


	//   ....[1]....
        /*0090*/ 	.word	0x00000d30


	//----- nvinfo : EIATTR_MAX_THREADS
	.align		4
.L_2492:
        /*0094*/ 	.byte	0x04, 0x05
        /*0096*/ 	.short	(.L_2494 - .L_2493)
.L_2493:
        /*0098*/ 	.word	0x00000100
        /*009c*/ 	.word	0x00000001
        /*00a0*/ 	.word	0x00000001


	//----- nvinfo : EIATTR_CRS_STACK_SIZE
	.align		4
.L_2494:
        /*00a4*/ 	.byte	0x04, 0x1e
        /*00a6*/ 	.short	(.L_2496 - .L_2495)
.L_2495:
        /*00a8*/ 	.word	0x00000000
.L_2496:


//--------------------- .nv.info._ZN2at6native43_GLOBAL__N__7cc8d1ed_10_Dropout_cu_0e96ed3824fused_dropout_kernel_vecIddjLi1ELi4EhEEvNS_4cuda6detail10TensorInfoIKT_T1_EENS5_IS6_S8_EENS5_IT4_S8_EES8_T0_NS_15PhiloxCudaStateE --------------------------
	.section	.nv.info._ZN2at6native43_GLOBAL__N__7cc8d1ed_10_Dropout_cu_0e96ed3824fused_dropout_kernel_vecIddjLi1ELi4EhEEvNS_4cuda6detail10TensorInfoIKT_T1_EENS5_IS6_S8_EENS5_IT4_S8_EES8_T0_NS_15PhiloxCudaStateE,"",@"SHT_CUDA_INFO"
	.sectionflags	@""
	.align	4


	//----- nvinfo : EIATTR_CUDA_API_VERSION
	.align		4
        /*0000*/ 	.byte	0x04, 0x37
        /*0002*/ 	.short	(.L_2498 - .L_2497)
.L_2497:
        /*0004*/ 	.word	0x00000082


	//----- nvinfo : EIATTR_SW2861232_WAR
	.align		4
.L_2498:
        /*0008*/ 	.byte	0x01, 0x35
	.zero		2


	//----- nvinfo : EIATTR_PARAM_CBANK
	.align		4
        /*000c*/ 	.byte	0x04, 0x0a
        /*000e*/ 	.short	(.L_2500 - .L_2499)
	.align		4
.L_2499:
        /*0010*/ 	.word	index@(.nv.constant0._ZN2at6native43_GLOBAL__N__7cc8d1ed_10_Dropout_cu_0e96ed3824fused_dropout_kernel_vecIddjLi1ELi4EhEEvNS_4cuda6detail10TensorInfoIKT_T1_EENS5_IS6_S8_EENS5_IT4_S8_EES8_T0_NS_15PhiloxCudaStateE)
        /*0014*/ 	.short	0x0160
        /*0016*/ 	.short	0x02b0


	//----- nvinfo : EIATTR_CBANK_PARAM_SIZE
	.align		4
.L_2500:
        /*0018*/ 	.byte	0x03, 0x19
        /*001a*/ 	.short	0x02b0


	//----- nvinfo : EIATTR_KPARAM_INFO
	.align		4
        /*001c*/ 	.byte	0x04, 0x17
        /*001e*/ 	.short	(.L_2502 - .L_2501)
.L_2501:
        /*0020*/ 	.word	0x00000000
        /*0024*/ 	.short	0x0005
        /*0026*/ 	.short	0x0298
        /*0028*/ 	.byte	0x00, 0xf0, 0x61, 0x00


	//----- nvinfo : EIATTR_KPARAM_INFO
	.align		4
.L_2502:
        /*002c*/ 	.byte	0x04, 0x17
        /*002e*/ 	.short	(.L_2504 - .L_2503)
.L_2503:
        /*0030*/ 	.word	0x00000000
        /*0034*/ 	.short	0x0004
        /*0036*/ 	.short	0x0290
        /*0038*/ 	.byte	0x00, 0xf0, 0x21, 0x00


	//----- nvinfo : EIATTR_KPARAM_INFO
	.align		4
.L_2504:
        /*003c*/ 	.byte	0x04, 0x17
        /*003e*/ 	.short	(.L_2506 - .L_2505)
.L_2505:
        /*0040*/ 	.word	0x00000000
        /*0044*/ 	.short	0x0003
        /*0046*/ 	.short	0x0288
        /*0048*/ 	.byte	0x00, 0xf0, 0x11, 0x00


	//----- nvinfo : EIATTR_KPARAM_INFO
	.align		4
.L_2506:
        /*004c*/ 	.byte	0x04, 0x17
        /*004e*/ 	.short	(.L_2508 - .L_2507)
.L_2507:
        /*0050*/ 	.word	0x00000000
        /*0054*/ 	.short	0x0002
        /*0056*/ 	.short	0x01b0
        /*0058*/ 	.byte	0x00, 0xf0, 0x61, 0x03


	//----- nvinfo : EIATTR_KPARAM_INFO
	.align		4
.L_2508:
        /*005c*/ 	.byte	0x04, 0x17
        /*005e*/ 	.short	(.L_2510 - .L_2509)
.L_2509:
        /*0060*/ 	.word	0x00000000
        /*0064*/ 	.short	0x0001
        /*0066*/ 	.short	0x00d8
        /*0068*/ 	.byte	0x00, 0xf0, 0x61, 0x03


	//----- nvinfo : EIATTR_KPARAM_INFO
	.align		4
.L_2510:
        /*006c*/ 	.byte	0x04, 0x17
        /*006e*/ 	.short	(.L_2512 - .L_2511)
.L_2511:
        /*0070*/ 	.word	0x00000000
        /*0074*/ 	.short	0x0000
        /*0076*/ 	.short	0x0000
        /*0078*/ 	.byte	0x00, 0xf0, 0x61, 0x03


	//----- nvinfo : EIATTR_MAXREG_COUNT
	.align		4
.L_2512:
        /*007c*/ 	.byte	0x03, 0x1b
        /*007e*/ 	.short	0x0040


	//----- nvinfo : EIATTR_NUM_BARRIERS
	.align		4
        /*0080*/ 	.byte	0x02, 0x4c
        /*0082*/ 	.byte	0x01
	.zero		1


	//----- nvinfo : EIATTR_MERCURY_ISA_VERSION
	.align		4
        /*0084*/ 	.byte	0x03, 0x5f
        /*0086*/ 	.short	0x0000


	//----- nvinfo : EIATTR_EXIT_INSTR_OFFSETS
	.align		4
        /*0088*/ 	.byte	0x04, 0x1c
        /*008a*/ 	.short	(.L_2514 - .L_2513)


	//   ....[0]....
.L_2513:
        /*008c*/ 	.word	0x00000320


	//   ....[1]....
        /*0090*/ 	.word	0x00000f70


	//----- nvinfo : EIATTR_MAX_THREADS
	.align		4
.L_2514:
        /*0094*/ 	.byte	0x04, 0x05
        /*0096*/ 	.short	(.L_2516 - .L_2515)
.L_2515:
        /*0098*/ 	.word	0x00000100
        /*009c*/ 	.word	0x00000001
        /*00a0*/ 	.word	0x00000001


	//----- nvinfo : EIATTR_CRS_STACK_SIZE
	.align		4
.L_2516:
        /*00a4*/ 	.byte	0x04, 0x1e
        /*00a6*/ 	.short	(.L_2518 - .L_2517)
.L_2517:
        /*00a8*/ 	.word	0x00000000
.L_2518:


//--------------------- .nv.info._ZN2at6native43_GLOBAL__N__7cc8d1ed_10_Dropout_cu_0e96ed3824fused_dropout_kernel_vecIddjLi1ELi8EhEEvNS_4cuda6detail10TensorInfoIKT_T1_EENS5_IS6_S8_EENS5_IT4_S8_EES8_T0_NS_15PhiloxCudaStateE --------------------------
	.section	.nv.info._ZN2at6native43_GLOBAL__N__7cc8d1ed_10_Dropout_cu_0e96ed3824fused_dropout_kernel_vecIddjLi1ELi8EhEEvNS_4cuda6detail10TensorInfoIKT_T1_EENS5_IS6_S8_EENS5_IT4_S8_EES8_T0_NS_15PhiloxCudaStateE,"",@"SHT_CUDA_INFO"
	.sectionflags	@""
	.align	4


	//----- nvinfo : EIATTR_CUDA_API_VERSION
	.align		4
        /*0000*/ 	.byte	0x04, 0x37
        /*0002*/ 	.short	(.L_2520 - .L_2519)
.L_2519:
        /*0004*/ 	.word	0x00000082


	//----- nvinfo : EIATTR_SW2861232_WAR
	.align		4
.L_2520:
        /*0008*/ 	.byte	0x01, 0x35
	.zero		2


	//----- nvinfo : EIATTR_PARAM_CBANK
	.align		4
        /*000c*/ 	.byte	0x04, 0x0a
        /*000e*/ 	.short	(.L_2522 - .L_2521)
	.align		4
.L_2521:
        /*0010*/ 	.word	index@(.nv.constant0._ZN2at6native43_GLOBAL__N__7cc8d1ed_10_Dropout_cu_0e96ed3824fused_dropout_kernel_vecIddjLi1ELi8EhEEvNS_4cuda6detail10TensorInfoIKT_T1_EENS5_IS6_S8_EENS5_IT4_S8_EES8_T0_NS_15PhiloxCudaStateE)
        /*0014*/ 	.short	0x0160
        /*0016*/ 	.short	0x02b0


	//----- nvinfo : EIATTR_CBANK_PARAM_SIZE
	.align		4
.L_2522:
        /*0018*/ 	.byte	0x03, 0x19
        /*001a*/ 	.short	0x02b0


	//----- nvinfo : EIATTR_KPARAM_INFO
	.align		4
        /*001c*/ 	.byte	0x04, 0x17
        /*001e*/ 	.short	(.L_2524 - .L_2523)
.L_2523:
        /*0020*/ 	.word	0x00000000
        /*0024*/ 	.short	0x0005
        /*0026*/ 	.short	0x0298
        /*0028*/ 	.byte	0x00, 0xf0, 0x61, 0x00


	//----- nvinfo : EIATTR_KPARAM_INFO
	.align		4
.L_2524:
        /*002c*/ 	.byte	0x04, 0x17
        /*002e*/ 	.short	(.L_2526 - .L_2525)
.L_2525:
        /*0030*/ 	.word	0x00000000
        /*0034*/ 	.short	0x0004
        /*0036*/ 	.short	0x0290
        /*0038*/ 	.byte	0x00, 0xf0, 0x21, 0x00


	//----- nvinfo : EIATTR_KPARAM_INFO
	.align		4
.L_2526:
        /*003c*/ 	.byte	0x04, 0x17
        /*003e*/ 	.short	(.L_2528 - .L_2527)
.L_2527:
        /*0040*/ 	.word	0x00000000
        /*0044*/ 	.short	0x0003
        /*0046*/ 	.short	0x0288
        /*0048*/ 	.byte	0x00, 0xf0, 0x11, 0x00


	//----- nvinfo : EIATTR_KPARAM_INFO
	.align		4
.L_2528:
        /*004c*/ 	.byte	0x04, 0x17
        /*004e*/ 	.short	(.L_2530 - .L_2529)
.L_2529:
        /*0050*/ 	.word	0x00000000
        /*0054*/ 	.short	0x0002
        /*0056*/ 	.short	0x01b0
        /*0058*/ 	.byte	0x00, 0xf0, 0x61, 0x03


	//----- nvinfo : EIATTR_KPARAM_INFO
	.align		4
.L_2530:
        /*005c*/ 	.byte	0x04, 0x17
        /*005e*/ 	.short	(.L_2532 - .L_2531)
.L_2531:
        /*0060*/ 	.word	0x00000000
        /*0064*/ 	.short	0x0001
        /*0066*/ 	.short	0x00d8
        /*0068*/ 	.byte	0x00, 0xf0, 0x61, 0x03


	//----- nvinfo : EIATTR_KPARAM_INFO
	.align		4
.L_2532:
        /*006c*/ 	.byte	0x04, 0x17
        /*006e*/ 	.short	(.L_2534 - .L_2533)
.L_2533:
        /*0070*/ 	.word	0x00000000
        /*0074*/ 	.short	0x0000
        /*0076*/ 	.short	0x0000
        /*0078*/ 	.byte	0x00, 0xf0, 0x61, 0x03


	//----- nvinfo : EIATTR_MAXREG_COUNT
	.align		4
.L_2534:
        /*007c*/ 	.byte	0x03, 0x1b
        /*007e*/ 	.short	0x0040


	//----- nvinfo : EIATTR_NUM_BARRIERS
	.align		4
        /*0080*/ 	.byte	0x02, 0x4c
        /*0082*/ 	.byte	0x01
	.zero		1


	//----- nvinfo : EIATTR_MERCURY_ISA_VERSION
	.align		4
        /*0084*/ 	.byte	0x03, 0x5f
        /*0086*/ 	.short	0x0000


	//----- nvinfo : EIATTR_EXIT_INSTR_OFFSETS
	.align		4
        /*0088*/ 	.byte	0x04, 0x1c
        /*008a*/ 	.short	(.L_2536 - .L_2535)


	//   ....[0]....
.L_2535:
        /*008c*/ 	.word	0x00000510


	//   ....[1]....
        /*0090*/ 	.word	0x00002140


	//----- nvinfo : EIATTR_MAX_THREADS
	.align		4
.L_2536:
        /*0094*/ 	.byte	0x04, 0x05
        /*0096*/ 	.short	(.L_2538 - .L_2537)
.L_2537:
        /*0098*/ 	.word	0x00000100
        /*009c*/ 	.word	0x00000001
        /*00a0*/ 	.word	0x00000001


	//----- nvinfo : EIATTR_CRS_STACK_SIZE
	.align		4
.L_2538:
        /*00a4*/ 	.byte	0x04, 0x1e
        /*00a6*/ 	.short	(.L_2540 - .L_2539)
.L_2539:
        /*00a8*/ 	.word	0x00000000
.L_2540:


//--------------------- .nv.info._ZN2at6native43_GLOBAL__N__7cc8d1ed_10_Dropout_cu_0e96ed3824fused_dropout_kernel_vecIddjLi1ELi16EhEEvNS_4cuda6detail10TensorInfoIKT_T1_EENS5_IS6_S8_EENS5_IT4_S8_EES8_T0_NS_15PhiloxCudaStateE --------------------------
	.section	.nv.info._ZN2at6native43_GLOBAL__N__7cc8d1ed_10_Dropout_cu_0e96ed3824fused_dropout_kernel_vecIddjLi1ELi16EhEEvNS_4cuda6detail10TensorInfoIKT_T1_EENS5_IS6_S8_EENS5_IT4_S8_EES8_T0_NS_15PhiloxCudaStateE,"",@"SHT_CUDA_INFO"
	.sectionflags	@""
	.align	4


	//----- nvinfo : EIATTR_CUDA_API_VERSION
	.align		4
        /*0000*/ 	.byte	0x04, 0x37
        /*0002*/ 	.short	(.L_2542 - .L_2541)
.L_2541:
        /*0004*/ 	.word	0x00000082


	//----- nvinfo : EIATTR_SW2861232_WAR
	.align		4
.L_2542:
        /*0008*/ 	.byte	0x01, 0x35
	.zero		2


	//----- nvinfo : EIATTR_PARAM_CBANK
	.align		4
        /*000c*/ 	.byte	0x04, 0x0a
        /*000e*/ 	.short	(.L_2544 - .L_2543)
	.align		4
.L_2543:
        /*0010*/ 	.word	index@(.nv.constant0._ZN2at6native43_GLOBAL__N__7cc8d1ed_10_Dropout_cu_0e96ed3824fused_dropout_kernel_vecIddjLi1ELi16EhEEvNS_4cuda6detail10TensorInfoIKT_T1_EENS5_IS6_S8_EENS5_IT4_S8_EES8_T0_NS_15PhiloxCudaStateE)
        /*0014*/ 	.short	0x0160
        /*0016*/ 	.short	0x02b0


	//----- nvinfo : EIATTR_CBANK_PARAM_SIZE
	.align		4
.L_2544:
        /*0018*/ 	.byte	0x03, 0x19
        /*001a*/ 	.short	0x02b0


	//----- nvinfo : EIATTR_KPARAM_INFO
	.align		4
        /*001c*/ 	.byte	0x04, 0x17
        /*001e*/ 	.short	(.L_2546 - .L_2545)
.L_2545:
        /*0020*/ 	.word	0x00000000
        /*0024*/ 	.short	0x0005
        /*0026*/ 	.short	0x0298
        /*0028*/ 	.byte	0x00, 0xf0, 0x61, 0x00


	//----- nvinfo : EIATTR_KPARAM_INFO
	.align		4
.L_2546:
        /*002c*/ 	.byte	0x04, 0x17
        /*002e*/ 	.short	(.L_2548 - .L_2547)
.L_2547:
        /*0030*/ 	.word	0x00000000
        /*0034*/ 	.short	0x0004
        /*0036*/ 	.short	0x0290
        /*0038*/ 	.byte	0x00, 0xf0, 0x21, 0x00


	//----- nvinfo : EIATTR_KPARAM_INFO
	.align		4
.L_2548:
        /*003c*/ 	.byte	0x04, 0x17
        /*003e*/ 	.short	(.L_2550 - .L_2549)
.L_2549:
        /*0040*/ 	.word	0x00000000
        /*0044*/ 	.short	0x0003
        /*0046*/ 	.short	0x0288
        /*0048*/ 	.byte	0x00, 0xf0, 0x11, 0x00


	//----- nvinfo : EIATTR_KPARAM_INFO
	.align		4
.L_2550:
        /*004c*/ 	.byte	0x04, 0x17
        /*004e*/ 	.short	(.L_2552 - .L_2551)
.L_2551:
        /*0050*/ 	.word	0x00000000
        /*0054*/ 	.short	0x0002
        /*0056*/ 	.short	0x01b0
        /*0058*/ 	.byte	0x00, 0xf0, 0x61, 0x03


	//----- nvinfo : EIATTR_KPARAM_INFO
	.align		4
.L_2552:
        /*005c*/ 	.byte	0x04, 0x17
        /*005e*/ 	.short	(.L_2554 - .L_2553)
.L_2553:
        /*0060*/ 	.word	0x00000000
        /*0064*/ 	.short	0x0001
        /*0066*/ 	.short	0x00d8
        /*0068*/ 	.byte	0x00, 0xf0, 0x61, 0x03


	//----- nvinfo : EIATTR_KPARAM_INFO
	.align		4
.L_2554:
        /*006c*/ 	.byte	0x04, 0x17
        /*006e*/ 	.short	(.L_2556 - .L_2555)
.L_2555:
        /*0070*/ 	.word	0x00000000
        /*0074*/ 	.short	0x0000
        /*0076*/ 	.short	0x0000
        /*0078*/ 	.byte	0x00, 0xf0, 0x61, 0x03


	//----- nvinfo : EIATTR_MAXREG_COUNT
	.align		4
.L_2556:
        /*007c*/ 	.byte	0x03, 0x1b
        /*007e*/ 	.short	0x0040


	//----- nvinfo : EIATTR_NUM_BARRIERS
	.align		4
        /*0080*/ 	.byte	0x02, 0x4c
        /*0082*/ 	.byte	0x01
	.zero		1


	//----- nvinfo : EIATTR_ANNOTATIONS
	.align		4
        /*0084*/ 	.byte	0x04, 0x55
        /*0086*/ 	.short	(.L_2558 - .L_2557)


	//   ....[0]....
.L_2557:
        /*0088*/ 	.word	0x00000001
        /*008c*/ 	.byte	0x70, 0x2d, 0x00, 0x00, 0x01, 0x00, 0x00, 0x00, 0x90, 0x38, 0x00, 0x00


	//----- nvinfo : EIATTR_MERCURY_ISA_VERSION
	.align		4
.L_2558:
        /*0098*/ 	.byte	0x03, 0x5f
        /*009a*/ 	.short	0x0000


	//----- nvinfo : EIATTR_EXIT_INSTR_OFFSETS
	.align		4
        /*009c*/ 	.byte	0x04, 0x1c
        /*009e*/ 	.short	(.L_2560 - .L_2559)


	//   ....[0]....
.L_2559:
        /*00a0*/ 	.word	0x00000510


	//   ....[1]....
        /*00a4*/ 	.word	0x00003dc0


	//----- nvinfo : EIATTR_MAX_THREADS
	.align		4
.L_2560:
        /*00a8*/ 	.byte	0x04, 0x05
        /*00aa*/ 	.short	(.L_2562 - .L_2561)
.L_2561:
        /*00ac*/ 	.word	0x00000100
        /*00b0*/ 	.word	0x00000001
        /*00b4*/ 	.word	0x00000001


	//----- nvinfo : EIATTR_CRS_STACK_SIZE
	.align		4
.L_2562:
        /*00b8*/ 	.byte	0x04, 0x1e
        /*00ba*/ 	.short	(.L_2564 - .L_2563)
.L_2563:
        /*00bc*/ 	.word	0x00000000
.L_2564:


//--------------------- .nv.info._ZN2at6native43_GLOBAL__N__7cc8d1ed_10_Dropout_cu_0e96ed3820fused_dropout_kernelIN3c108BFloat16EfmLin1ELin1EbEEvNS_4cuda6detail10TensorInfoIKT_T1_EENS7_IS8_SA_EENS7_IT4_SA_EESA_T0_NS_15PhiloxCudaStateE --------------------------
	.section	.nv.info._ZN2at6native43_GLOBAL__N__7cc8d1ed_10_Dropout_cu_0e96ed3820fused_dropout_kernelIN3c108BFloat16EfmLin1ELin1EbEEvNS_4cuda6detail10TensorInfoIKT_T1_EENS7_IS8_SA_EENS7_IT4_SA_EESA_T0_NS_15PhiloxCudaStateE,"",@"SHT_CUDA_INFO"
	.sectionflags	@""
	.align	4


	//----- nvinfo : EIATTR_CUDA_API_VERSION
	.align		4
        /*0000*/ 	.byte	0x04, 0x37
        /*0002*/ 	.short	(.L_2566 - .L_2565)
.L_2565:
        /*0004*/ 	.word	0x00000082


	//----- nvinfo : EIATTR_SW2861232_WAR
	.align		4
.L_2566:
        /*0008*/ 	.byte	0x01, 0x35
	.zero		2


	//----- nvinfo : EIATTR_PARAM_CBANK
	.align		4
        /*000c*/ 	.byte	0x04, 0x0a
        /*000e*/ 	.short	(.L_2568 - .L_2567)
	.align		4
.L_2567:
        /*0010*/ 	.word	index@(.nv.constant0._ZN2at6native43_GLOBAL__N__7cc8d1ed_10_Dropout_cu_0e96ed3820fused_dropout_kernelIN3c108BFloat16EfmLin1ELin1EbEEvNS_4cuda6detail10TensorInfoIKT_T1_EENS7_IS8_SA_EENS7_IT4_SA_EESA_T0_NS_15PhiloxCudaStateE)
        /*0014*/ 	.short	0x0160
        /*0016*/ 	.short	0x0508


	//----- nvinfo : EIATTR_CBANK_PARAM_SIZE
	.align		4
.L_2568:
        /*0018*/ 	.byte	0x03, 0x19
        /*001a*/ 	.short	0x0508


	//----- nvinfo : EIATTR_KPARAM_INFO
	.align		4
        /*001c*/ 	.byte	0x04, 0x17
        /*001e*/ 	.short	(.L_2570 - .L_2569)
.L_2569:
        /*0020*/ 	.word	0x00000000
        /*0024*/ 	.short	0x0005
        /*0026*/ 	.short	0x04f0
        /*0028*/ 	.byte	0x00, 0xf0, 0x61, 0x00


	//----- nvinfo : EIATTR_KPARAM_INFO
	.align		4
.L_2570:
        /*002c*/ 	.byte	0x04, 0x17
        /*002e*/ 	.short	(.L_2572 - .L_2571)
.L_2571:
        /*0030*/ 	.word	0x00000000
        /*0034*/ 	.short	0x0004
        /*0036*/ 	.short	0x04e8
        /*0038*/ 	.byte	0x00, 0xf0, 0x11, 0x00


	//----- nvinfo : EIATTR_KPARAM_INFO
	.align		4
.L_2572:
        /*003c*/ 	.byte	0x04, 0x17
        /*003e*/ 	.short	(.L_2574 - .L_2573)
.L_2573:
        /*0040*/ 	.word	0x00000000
        /*0044*/ 	.short	0x0003
        /*0046*/ 	.short	0x04e0
        /*0048*/ 	.byte	0x00, 0xf0, 0x21, 0x00


	//----- nvinfo : EIATTR_KPARAM_INFO
	.align		4
.L_2574:
        /*004c*/ 	.byte	0x04, 0x17
        /*004e*/ 	.short	(.L_2576 - .L_2575)
.L_2575:
        /*0050*/ 	.word	0x00000000
        /*0054*/ 	.short	0x0002
        /*0056*/ 	.short	0x0340
        /*0058*/ 	.byte	0x00, 0xf0, 0x81, 0x06


	//----- nvinfo : EIATTR_KPARAM_INFO
	.align		4
.L_2576:
        /*005c*/ 	.byte	0x04, 0x17
        /*005e*/ 	.short	(.L_2578 - .L_2577)
.L_2577:
        /*0060*/ 	.word	0x00000000
        /*0064*/ 	.short	0x0001
        /*0066*/ 	.short	0x01a0
        /*0068*/ 	.byte	0x00, 0xf0, 0x81, 0x06


	//----- nvinfo : EIATTR_KPARAM_INFO
	.align		4
.L_2578:
        /*006c*/ 	.byte	0x04, 0x17
        /*006e*/ 	.short	(.L_2580 - .L_2579)
.L_2579:
        /*0070*/ 	.word	0x00000000
        /*0074*/ 	.short	0x0000
        /*0076*/ 	.short	0x0000
        /*0078*/ 	.byte	0x00, 0xf0, 0x81, 0x06


	//----- nvinfo : EIATTR_MAXREG_COUNT
	.align		4
.L_2580:
        /*007c*/ 	.byte	0x03, 0x1b
        /*007e*/ 	.short	0x0040


	//----- nvinfo : EIATTR_NUM_BARRIERS
	.align		4
        /*0080*/ 	.byte	0x02, 0x4c
        /*0082*/ 	.byte	0x01
	.zero		1


	//----- nvinfo : EIATTR_MERCURY_ISA_VERSION
	.align		4
        /*0084*/ 	.byte	0x03, 0x5f
        /*0086*/ 	.short	0x0000


	//----- nvinfo : EIATTR_EXIT_INSTR_OFFSETS
	.align		4
        /*0088*/ 	.byte	0x04, 0x1c
        /*008a*/ 	.short	(.L_2582 - .L_2581)


	//   ....[0]....
.L_2581:
        /*008c*/ 	.word	0x00000a70


	//   ....[1]....
        /*0090*/ 	.word	0x0000da90


	//----- nvinfo : EIATTR_MAX_THREADS
	.align		4
.L_2582:
        /*0094*/ 	.byte	0x04, 0x05
        /*0096*/ 	.short	(.L_2584 - .L_2583)
.L_2583:
        /*0098*/ 	.word	0x00000100
        /*009c*/ 	.word	0x00000001
        /*00a0*/ 	.word	0x00000001


	//----- nvinfo : EIATTR_CRS_STACK_SIZE
	.align		4
.L_2584:
        /*00a4*/ 	.byte	0x04, 0x1e
        /*00a6*/ 	.short	(.L_2586 - .L_2585)
.L_2585:
        /*00a8*/ 	.word	0x00000000
.L_2586:


//--------------------- .nv.info._ZN2at6native43_GLOBAL__N__7cc8d1ed_10_Dropout_cu_0e96ed3820fused_dropout_kernelIN3c108BFloat16EfmLin1ELi1EbEEvNS_4cuda6detail10TensorInfoIKT_T1_EENS7_IS8_SA_EENS7_IT4_SA_EESA_T0_NS_15PhiloxCudaStateE --------------------------
	.section	.nv.info._ZN2at6native43_GLOBAL__N__7cc8d1ed_10_Dropout_cu_0e96ed3820fused_dropout_kernelIN3c108BFloat16EfmLin1ELi1EbEEvNS_4cuda6detail10TensorInfoIKT_T1_EENS7_IS8_SA_EENS7_IT4_SA_EESA_T0_NS_15PhiloxCudaStateE,"",@"SHT_CUDA_INFO"
	.sectionflags	@""
	.align	4


	//----- nvinfo : EIATTR_CUDA_API_VERSION
	.align		4
        /*0000*/ 	.byte	0x04, 0x37
        /*0002*/ 	.short	(.L_2588 - .L_2587)
.L_2587:
        /*0004*/ 	.word	0x00000082


	//----- nvinfo : EIATTR_SW2861232_WAR
	.align		4
.L_2588:
        /*0008*/ 	.byte	0x01, 0x35
	.zero		2


	//----- nvinfo : EIATTR_PARAM_CBANK
	.align		4
        /*000c*/ 	.byte	0x04, 0x0a
        /*000e*/ 	.short	(.L_2590 - .L_2589)
	.align		4
.L_2589:
        /*0010*/ 	.word	index@(.nv.constant0._ZN2at6native43_GLOBAL__N__7cc8d1ed_10_Dropout_cu_0e96ed3820fused_dropout_kernelIN3c108BFloat16EfmLin1ELi1EbEEvNS_4cuda6detail10TensorInfoIKT_T1_EENS7_IS8_SA_EENS7_IT4_SA_EESA_T0_NS_15PhiloxCudaStateE)
        /*0014*/ 	.short	0x0160
        /*0016*/ 	.short	0x0508


	//----- nvinfo : EIATTR_CBANK_PARAM_SIZE
	.align		4
.L_2590:
        /*0018*/ 	.byte	0x03, 0x19
        /*001a*/ 	.short	0x0508


	//----- nvinfo : EIATTR_KPARAM_INFO
	.align		4
        /*001c*/ 	.byte	0x04, 0x17
        /*001e*/ 	.short	(.L_2592 - .L_2591)
.L_2591:
        /*0020*/ 	.word	0x00000000
        /*0024*/ 	.short	0x0005
        /*0026*/ 	.short	0x04f0
        /*0028*/ 	.byte	0x00, 0xf0, 0x61, 0x00


	//----- nvinfo : EIATTR_KPARAM_INFO
	.align		4
.L_2592:
        /*002c*/ 	.byte	0x04, 0x17
        /*002e*/ 	.short	(.L_2594 - .L_2593)
.L_2593:
        /*0030*/ 	.word	0x00000000
        /*0034*/ 	.short	0x0004
        /*0036*/ 	.short	0x04e8
        /*0038*/ 	.byte	0x00, 0xf0, 0x11, 0x00


	//----- nvinfo : EIATTR_KPARAM_INFO
	.align		4
.L_2594:
        /*003c*/ 	.byte	0x04, 0x17
        /*003e*/ 	.short	(.L_2596 - .L_2595)
.L_2595:
        /*0040*/ 	.word	0x00000000
        /*0044*/ 	.short	0x0003
        /*0046*/ 	.short	0x04e0
        /*0048*/ 	.byte	0x00, 0xf0, 0x21, 0x00


	//----- nvinfo : EIATTR_KPARAM_INFO
	.align		4
.L_2596:
        /*004c*/ 	.byte	0x04, 0x17
        /*004e*/ 	.short	(.L_2598 - .L_2597)
.L_2597:
        /*0050*/ 	.word	0x00000000
        /*0054*/ 	.short	0x0002
        /*0056*/ 	.short	0x0340
        /*0058*/ 	.byte	0x00, 0xf0, 0x81, 0x06


	//----- nvinfo : EIATTR_KPARAM_INFO
	.align		4
.L_2598:
        /*005c*/ 	.byte	0x04, 0x17
        /*005e*/ 	.short	(.L_2600 - .L_2599)
.L_2599:
        /*0060*/ 	.word	0x00000000
        /*0064*/ 	.short	0x0001
        /*0066*/ 	.short	0x01a0
        /*0068*/ 	.byte	0x00, 0xf0, 0x81, 0x06


	//----- nvinfo : EIATTR_KPARAM_INFO
	.align		4
.L_2600:
        /*006c*/ 	.byte	0x04, 0x17
        /*006e*/ 	.short	(.L_2602 - .L_2601)
.L_2601:
        /*0070*/ 	.word	0x00000000
        /*0074*/ 	.short	0x0000
        /*0076*/ 	.short	0x0000
        /*0078*/ 	.byte	0x00, 0xf0, 0x81, 0x06


	//----- nvinfo : EIATTR_MAXREG_COUNT
	.align		4
.L_2602:
        /*007c*/ 	.byte	0x03, 0x1b
        /*007e*/ 	.short	0x0040


	//----- nvinfo : EIATTR_NUM_BARRIERS
	.align		4
        /*0080*/ 	.byte	0x02, 0x4c
        /*0082*/ 	.byte	0x01
	.zero		1


	//----- nvinfo : EIATTR_MERCURY_ISA_VERSION
	.align		4
        /*0084*/ 	.byte	0x03, 0x5f
        /*0086*/ 	.short	0x0000


	//----- nvinfo : EIATTR_EXIT_INSTR_OFFSETS
	.align		4
        /*0088*/ 	.byte	0x04, 0x1c
        /*008a*/ 	.short	(.L_2604 - .L_2603)


	//   ....[0]....
.L_2603:
        /*008c*/ 	.word	0x00000a60


	//   ....[1]....
        /*0090*/ 	.word	0x00007d60


	//----- nvinfo : EIATTR_MAX_THREADS
	.align		4
.L_2604:
        /*0094*/ 	.byte	0x04, 0x05
        /*0096*/ 	.short	(.L_2606 - .L_2605)
.L_2605:
        /*0098*/ 	.word	0x00000100
        /*009c*/ 	.word	0x00000001
        /*00a0*/ 	.word	0x00000001


	//----- nvinfo : EIATTR_CRS_STACK_SIZE
	.align		4
.L_2606:
        /*00a4*/ 	.byte	0x04, 0x1e
        /*00a6*/ 	.short	(.L_2608 - .L_2607)
.L_2607:
        /*00a8*/ 	.word	0x00000000
.L_2608:


//--------------------- .nv.info._ZN2at6native43_GLOBAL__N__7cc8d1ed_10_Dropout_cu_0e96ed3820fused_dropout_kernelIN3c108BFloat16EfmLi1ELi1EbEEvNS_4cuda6detail10TensorInfoIKT_T1_EENS7_IS8_SA_EENS7_IT4_SA_EESA_T0_NS_15PhiloxCudaStateE --------------------------
	.section	.nv.info._ZN2at6native43_GLOBAL__N__7cc8d1ed_10_Dropout_cu_0e96ed3820fused_dropout_kernelIN3c108BFloat16EfmLi1ELi1EbEEvNS_4cuda6detail10TensorInfoIKT_T1_EENS7_IS8_SA_EENS7_IT4_SA_EESA_T0_NS_15PhiloxCudaStateE,"",@"SHT_CUDA_INFO"
	.sectionflags	@""
	.align	4


	//----- nvinfo : EIATTR_CUDA_API_VERSION
	.align		4
        /*0000*/ 	.byte	0x04, 0x37
        /*0002*/ 	.short	(.L_2610 - .L_2609)
.L_2609:
        /*0004*/ 	.word	0x00000082


	//----- nvinfo : EIATTR_SW2861232_WAR
	.align		4
.L_2610:
        /*0008*/ 	.byte	0x01, 0x35
	.zero		2


	//----- nvinfo : EIATTR_PARAM_CBANK
	.align		4
        /*000c*/ 	.byte	0x04, 0x0a
        /*000e*/ 	.short	(.L_2612 - .L_2611)
	.align		4
.L_2611:
        /*0010*/ 	.word	index@(.nv.constant0._ZN2at6native43_GLOBAL__N__7cc8d1ed_10_Dropout_cu_0e96ed3820fused_dropout_kernelIN3c108BFloat16EfmLi1ELi1EbEEvNS_4cuda6detail10TensorInfoIKT_T1_EENS7_IS8_SA_EENS7_IT4_SA_EESA_T0_NS_15PhiloxCudaStateE)
        /*0014*/ 	.short	0x0160
        /*0016*/ 	.short	0x0508


	//----- nvinfo : EIATTR_CBANK_PARAM_SIZE
	.align		4
.L_2612:
        /*0018*/ 	.byte	0x03, 0x19
        /*001a*/ 	.short	0x0508


	//----- nvinfo : EIATTR_KPARAM_INFO
	.align		4
        /*001c*/ 	.byte	0x04, 0x17
        /*001e*/ 	.short	(.L_2614 - .L_2613)
.L_2613:
        /*0020*/ 	.word	0x00000000
        /*0024*/ 	.short	0x0005
        /*0026*/ 	.short	0x04f0
        /*0028*/ 	.byte	0x00, 0xf0, 0x61, 0x00


	//----- nvinfo : EIATTR_KPARAM_INFO
	.align		4
.L_2614:
        /*002c*/ 	.byte	0x04, 0x17
        /*002e*/ 	.short	(.L_2616 - .L_2615)
.L_2615:
        /*0030*/ 	.word	0x00000000
        /*0034*/ 	.short	0x0004
        /*0036*/ 	.short	0x04e8
        /*0038*/ 	.byte	0x00, 0xf0, 0x11, 0x00


	//----- nvinfo : EIATTR_KPARAM_INFO
	.align		4
.L_2616:
        /*003c*/ 	.byte	0x04, 0x17
        /*003e*/ 	.short	(.L_2618 - .L_2617)
.L_2617:
        /*0040*/ 	.word	0x00000000
        /*0044*/ 	.short	0x0003
        /*0046*/ 	.short	0x04e0
        /*0048*/ 	.byte	0x00, 0xf0, 0x21, 0x00


	//----- nvinfo : EIATTR_KPARAM_INFO
	.align		4
.L_2618:
        /*004c*/ 	.byte	0x04, 0x17
        /*004e*/ 	.short	(.L_2620 - .L_2619)
.L_2619:
        /*0050*/ 	.word	0x00000000
        /*0054*/ 	.short	0x0002
        /*0056*/ 	.short	0x0340
        /*0058*/ 	.byte	0x00, 0xf0, 0x81, 0x06


	//----- nvinfo : EIATTR_KPARAM_INFO
	.align		4
.L_2620:
        /*005c*/ 	.byte	0x04, 0x17
        /*005e*/ 	.short	(.L_2622 - .L_2621)
.L_2621:
        /*0060*/ 	.word	0x00000000
        /*0064*/ 	.short	0x0001
        /*0066*/ 	.short	0x01a0
        /*0068*/ 	.byte	0x00, 0xf0, 0x81, 0x06


	//----- nvinfo : EIATTR_KPARAM_INFO
	.align		4
.L_2622:
        /*006c*/ 	.byte	0x04, 0x17
        /*006e*/ 	.short	(.L_2624 - .L_2623)
.L_2623:
        /*0070*/ 	.word	0x00000000
        /*0074*/ 	.short	0x0000
        /*0076*/ 	.short	0x0000
        /*0078*/ 	.byte	0x00, 0xf0, 0x81, 0x06


	//----- nvinfo : EIATTR_MAXREG_COUNT
	.align		4
.L_2624:
        /*007c*/ 	.byte	0x03, 0x1b
        /*007e*/ 	.short	0x0040


	//----- nvinfo : EIATTR_NUM_BARRIERS
	.align		4
        /*0080*/ 	.byte	0x02, 0x4c
        /*0082*/ 	.byte	0x01
	.zero		1


	//----- nvinfo : EIATTR_MERCURY_ISA_VERSION
	.align		4
        /*0084*/ 	.byte	0x03, 0x5f
        /*0086*/ 	.short	0x0000


	//----- nvinfo : EIATTR_EXIT_INSTR_OFFSETS
	.align		4
        /*0088*/ 	.byte	0x04, 0x1c
        /*008a*/ 	.short	(.L_2626 - .L_2625)


	//   ....[0]....
.L_2625:
        /*008c*/ 	.word	0x00000920


	//   ....[1]....
        /*0090*/ 	.word	0x00001830


	//----- nvinfo : EIATTR_MAX_THREADS
	.align		4
.L_2626:
        /*0094*/ 	.byte	0x04, 0x05
        /*0096*/ 	.short	(.L_2628 - .L_2627)
.L_2627:
        /*0098*/ 	.word	0x00000100
        /*009c*/ 	.word	0x00000001
        /*00a0*/ 	.word	0x00000001


	//----- nvinfo : EIATTR_CRS_STACK_SIZE
	.align		4
.L_2628:
        /*00a4*/ 	.byte	0x04, 0x1e
        /*00a6*/ 	.short	(.L_2630 - .L_2629)
.L_2629:
        /*00a8*/ 	.word	0x00000000
.L_2630:


//--------------------- .nv.info._ZN2at6native43_GLOBAL__N__7cc8d1ed_10_Dropout_cu_0e96ed3824fused_dropout_kernel_vecIN3c108BFloat16EfmLi1ELi2EbEEvNS_4cuda6detail10TensorInfoIKT_T1_EENS7_IS8_SA_EENS7_IT4_SA_EESA_T0_NS_15PhiloxCudaStateE --------------------------
	.section	.nv.info._ZN2at6native43_GLOBAL__N__7cc8d1ed_10_Dropout_cu_0e96ed3824fused_dropout_kernel_vecIN3c108BFloat16EfmLi1ELi2EbEEvNS_4cuda6detail10TensorInfoIKT_T1_EENS7_IS8_SA_EENS7_IT4_SA_EESA_T0_NS_15PhiloxCudaStateE,"",@"SHT_CUDA_INFO"
	.sectionflags	@""
	.align	4


	//----- nvinfo : EIATTR_CUDA_API_VERSION
	.align		4
        /*0000*/ 	.byte	0x04, 0x37
        /*0002*/ 	.short	(.L_2632 - .L_2631)
.L_2631:
        /*0004*/ 	.word	0x00000082


	//----- nvinfo : EIATTR_SW2861232_WAR
	.align		4
.L_2632:
        /*0008*/ 	.byte	0x01, 0x35
	.zero		2


	//----- nvinfo : EIATTR_PARAM_CBANK
	.align		4
        /*000c*/ 	.byte	0x04, 0x0a
        /*000e*/ 	.short	(.L_2634 - .L_2633)
	.align		4
.L_2633:
        /*0010*/ 	.word	index@(.nv.constant0._ZN2at6native43_GLOBAL__N__7cc8d1ed_10_Dropout_cu_0e96ed3824fused_dropout_kernel_vecIN3c108BFloat16EfmLi1ELi2EbEEvNS_4cuda6detail10TensorInfoIKT_T1_EENS7_IS8_SA_EENS7_IT4_SA_EESA_T0_NS_15PhiloxCudaStateE)
        /*0014*/ 	.short	0x0160
        /*0016*/ 	.short	0x0508


	//----- nvinfo : EIATTR_CBANK_PARAM_SIZE
	.align		4
.L_2634:
        /*0018*/ 	.byte	0x03, 0x19
        /*001a*/ 	.short	0x0508


	//----- nvinfo : EIATTR_KPARAM_INFO
	.align		4
        /*001c*/ 	.byte	0x04, 0x17
        /*001e*/ 	.short	(.L_2636 - .L_2635)
.L_2635:
        /*0020*/ 	.word	0x00000000
        /*0024*/ 	.short	0x0005
        /*0026*/ 	.short	0x04f0
        /*0028*/ 	.byte	0x00, 0xf0, 0x61, 0x00


	//----- nvinfo : EIATTR_KPARAM_INFO
	.align		4
.L_2636:
        /*002c*/ 	.byte	0x04, 0x17
        /*002e*/ 	.short	(.L_2638 - .L_2637)
.L_2637:
        /*0030*/ 	.word	0x00000000
        /*0034*/ 	.short	0x0004
        /*0036*/ 	.short	0x04e8
        /*0038*/ 	.byte	0x00, 0xf0, 0x11, 0x00


	//----- nvinfo : EIATTR_KPARAM_INFO
	.align		4
.L_2638:
        /*003c*/ 	.byte	0x04, 0x17
        /*003e*/ 	.short	(.L_2640 - .L_2639)
.L_2639:
        /*0040*/ 	.word	0x00000000
        /*0044*/ 	.short	0x0003
        /*0046*/ 	.short	0x04e0
        /*0048*/ 	.byte	0x00, 0xf0, 0x21, 0x00


	//----- nvinfo : EIATTR_KPARAM_INFO
	.align		4
.L_2640:
        /*004c*/ 	.byte	0x04, 0x17
        /*004e*/ 	.short	(.L_2642 - .L_2641)
.L_2641:
        /*0050*/ 	.word	0x00000000
        /*0054*/ 	.short	0x0002
        /*0056*/ 	.short	0x0340
        /*0058*/ 	.byte	0x00, 0xf0, 0x81, 0x06


	//----- nvinfo : EIATTR_KPARAM_INFO
	.align		4
.L_2642:
        /*005c*/ 	.byte	0x04, 0x17
        /*005e*/ 	.short	(.L_2644 - .L_2643)
.L_2643:
        /*0060*/ 	.word	0x00000000
        /*0064*/ 	.short	0x0001
        /*0066*/ 	.short	0x01a0
        /*0068*/ 	.byte	0x00, 0xf0, 0x81, 0x06


	//----- nvinfo : EIATTR_KPARAM_INFO
	.align		4
.L_2644:
        /*006c*/ 	.byte	0x04, 0x17
        /*006e*/ 	.short	(.L_2646 - .L_2645)
.L_2645:
        /*0070*/ 	.word	0x00000000
        /*0074*/ 	.short	0x0000
        /*0076*/ 	.short	0x0000
        /*0078*/ 	.byte	0x00, 0xf0, 0x81, 0x06


	//----- nvinfo : EIATTR_MAXREG_COUNT
	.align		4
.L_2646:
        /*007c*/ 	.byte	0x03, 0x1b
        /*007e*/ 	.short	0x0040


	//----- nvinfo : EIATTR_NUM_BARRIERS
	.align		4
        /*0080*/ 	.byte	0x02, 0x4c
        /*0082*/ 	.byte	0x01
	.zero		1


	//----- nvinfo : EIATTR_MERCURY_ISA_VERSION
	.align		4
        /*0084*/ 	.byte	0x03, 0x5f
        /*0086*/ 	.short	0x0000


	//----- nvinfo : EIATTR_EXIT_INSTR_OFFSETS
	.align		4
        /*0088*/ 	.byte	0x04, 0x1c
        /*008a*/ 	.short	(.L_2648 - .L_2647)


	//   ....[0]....
.L_2647:
        /*008c*/ 	.word	0x00000250


	//   ....[1]....
        /*0090*/ 	.word	0x00000dd0


	//----- nvinfo : EIATTR_MAX_THREADS
	.align		4
.L_2648:
        /*0094*/ 	.byte	0x04, 0x05
        /*0096*/ 	.short	(.L_2650 - .L_2649)
.L_2649:
        /*0098*/ 	.word	0x00000100
        /*009c*/ 	.word	0x00000001
        /*00a0*/ 	.word	0x00000001


	//----- nvinfo : EIATTR_CRS_STACK_SIZE
	.align		4
.L_2650:
        /*00a4*/ 	.byte	0x04, 0x1e
        /*00a6*/ 	.short	(.L_2652 - .L_2651)
.L_2651:
        /*00a8*/ 	.word	0x00000000
.L_2652:


//--------------------- .nv.info._ZN2at6native43_GLOBAL__N__7cc8d1ed_10_Dropout_cu_0e96ed3824fused_dropout_kernel_vecIN3c108BFloat16EfmLi1ELi4EbEEvNS_4cuda6detail10TensorInfoIKT_T1_EENS7_IS8_SA_EENS7_IT4_SA_EESA_T0_NS_15PhiloxCudaStateE --------------------------
	.section	.nv.info._ZN2at6native43_GLOBAL__N__7cc8d1ed_10_Dropout_cu_0e96ed3824fused_dropout_kernel_vecIN3c108BFloat16EfmLi1ELi4EbEEvNS_4cuda6detail10TensorInfoIKT_T1_EENS7_IS8_SA_EENS7_IT4_SA_EESA_T0_NS_15PhiloxCudaStateE,"",@"SHT_CUDA_INFO"
	.sectionflags	@""
	.align	4


	//----- nvinfo : EIATTR_CUDA_API_VERSION
	.align		4
        /*0000*/ 	.byte	0x04, 0x37
        /*0002*/ 	.short	(.L_2654 - .L_2653)
.L_2653:
        /*0004*/ 	.word	0x00000082


	//----- nvinfo : EIATTR_SW2861232_WAR
	.align		4
.L_2654:
        /*0008*/ 	.byte	0x01, 0x35
	.zero		2


	//----- nvinfo : EIATTR_PARAM_CBANK
	.align		4
        /*000c*/ 	.byte	0x04, 0x0a
        /*000e*/ 	.short	(.L_2656 - .L_2655)
	.align		4
.L_2655:
        /*0010*/ 	.word	index@(.nv.constant0._ZN2at6native43_GLOBAL__N__7cc8d1ed_10_Dropout_cu_0e96ed3824fused_dropout_kernel_vecIN3c108BFloat16EfmLi1ELi4EbEEvNS_4cuda6detail10TensorInfoIKT_T1_EENS7_IS8_SA_EENS7_IT4_SA_EESA_T0_NS_15PhiloxCudaStateE)
        /*0014*/ 	.short	0x0160
        /*0016*/ 	.short	0x0508


	//----- nvinfo : EIATTR_CBANK_PARAM_SIZE
	.align		4
.L_2656:
        /*0018*/ 	.byte	0x03, 0x19
        /*001a*/ 	.short	0x0508


	//----- nvinfo : EIATTR_KPARAM_INFO
	.align		4
        /*001c*/ 	.byte	0x04, 0x17
        /*001e*/ 	.short	(.L_2658 - .L_2657)
.L_2657:
        /*0020*/ 	.word	0x00000000
        /*0024*/ 	.short	0x0005
        /*0026*/ 	.short	0x04f0
        /*0028*/ 	.byte	0x00, 0xf0, 0x61, 0x00


	//----- nvinfo : EIATTR_KPARAM_INFO
	.align		4
.L_2658:
        /*002c*/ 	.byte	0x04, 0x17
        /*002e*/ 	.short	(.L_2660 - .L_2659)
.L_2659:
        /*0030*/ 	.word	0x00000000
        /*0034*/ 	.short	0x0004
        /*0036*/ 	.short	0x04e8
        /*0038*/ 	.byte	0x00, 0xf0, 0x11, 0x00


	//----- nvinfo : EIATTR_KPARAM_INFO
	.align		4
.L_2660:
        /*003c*/ 	.byte	0x04, 0x17
        /*003e*/ 	.short	(.L_2662 - .L_2661)
.L_2661:
        /*0040*/ 	.word	0x00000000
        /*0044*/ 	.short	0x0003
        /*0046*/ 	.short	0x04e0
        /*0048*/ 	.byte	0x00, 0xf0, 0x21, 0x00


	//----- nvinfo : EIATTR_KPARAM_INFO
	.align		4
.L_2662:
        /*004c*/ 	.byte	0x04, 0x17
        /*004e*/ 	.short	(.L_2664 - .L_2663)
.L_2663:
        /*0050*/ 	.word	0x00000000
        /*0054*/ 	.short	0x0002
        /*0056*/ 	.short	0x0340
        /*0058*/ 	.byte	0x00, 0xf0, 0x81, 0x06


	//----- nvinfo : EIATTR_KPARAM_INFO
	.align		4
.L_2664:
        /*005c*/ 	.byte	0x04, 0x17
        /*005e*/ 	.short	(.L_2666 - .L_2665)
.L_2665:
        /*0060*/ 	.word	0x00000000
        /*0064*/ 	.short	0x0001
        /*0066*/ 	.short	0x01a0
        /*0068*/ 	.byte	0x00, 0xf0, 0x81, 0x06


	//----- nvinfo : EIATTR_KPARAM_INFO
	.align		4
.L_2666:
        /*006c*/ 	.byte	0x04, 0x17
        /*006e*/ 	.short	(.L_2668 - .L_2667)
.L_2667:
        /*0070*/ 	.word	0x00000000
        /*0074*/ 	.short	0x0000
        /*0076*/ 	.short	0x0000
        /*0078*/ 	.byte	0x00, 0xf0, 0x81, 0x06


	//----- nvinfo : EIATTR_MAXREG_COUNT
	.align		4
.L_2668:
        /*007c*/ 	.byte	0x03, 0x1b
        /*007e*/ 	.short	0x0040


	//----- nvinfo : EIATTR_NUM_BARRIERS
	.align		4
        /*0080*/ 	.byte	0x02, 0x4c
        /*0082*/ 	.byte	0x01
	.zero		1


	//----- nvinfo : EIATTR_MERCURY_ISA_VERSION
	.align		4
        /*0084*/ 	.byte	0x03, 0x5f
        /*0086*/ 	.short	0x0000


	//----- nvinfo : EIATTR_EXIT_INSTR_OFFSETS
	.align		4
        /*0088*/ 	.byte	0x04, 0x1c
        /*008a*/ 	.short	(.L_2670 - .L_2669)


	//   ....[0]....
.L_2669:
        /*008c*/ 	.word	0x00000250


	//   ....[1]....
        /*0090*/ 	.word	0x00000f60


	//----- nvinfo : EIATTR_MAX_THREADS
	.align		4
.L_2670:
        /*0094*/ 	.byte	0x04, 0x05
        /*0096*/ 	.short	(.L_2672 - .L_2671)
.L_2671:
        /*0098*/ 	.word	0x00000100
        /*009c*/ 	.word	0x00000001
        /*00a0*/ 	.word	0x00000001


	//----- nvinfo : EIATTR_CRS_STACK_SIZE
	.align		4
.L_2672:
        /*00a4*/ 	.byte	0x04, 0x1e
        /*00a6*/ 	.short	(.L_2674 - .L_2673)
.L_2673:
        /*00a8*/ 	.word	0x00000000
.L_2674:


//--------------------- .nv.info._ZN2at6native43_GLOBAL__N__7cc8d1ed_10_Dropout_cu_0e96ed3824fused_dropout_kernel_vecIN3c108BFloat16EfmLi1ELi8EbEEvNS_4cuda6detail10TensorInfoIKT_T1_EENS7_IS8_SA_EENS7_IT4_SA_EESA_T0_NS_15PhiloxCudaStateE --------------------------
	.section	.nv.info._ZN2at6native43_GLOBAL__N__7cc8d1ed_10_Dropout_cu_0e96ed3824fused_dropout_kernel_vecIN3c108BFloat16EfmLi1ELi8EbEEvNS_4cuda6detail10TensorInfoIKT_T1_EENS7_IS8_SA_EENS7_IT4_SA_EESA_T0_NS_15PhiloxCudaStateE,"",@"SHT_CUDA_INFO"
	.sectionflags	@""
	.align	4


	//----- nvinfo : EIATTR_CUDA_API_VERSION
	.align		4
        /*0000*/ 	.byte	0x04, 0x37
        /*0002*/ 	.short	(.L_2676 - .L_2675)
.L_2675:
        /*0004*/ 	.word	0x00000082


	//----- nvinfo : EIATTR_SW2861232_WAR
	.align		4
.L_2676:
        /*0008*/ 	.byte	0x01, 0x35
	.zero		2


	//----- nvinfo : EIATTR_PARAM_CBANK
	.align		4
        /*000c*/ 	.byte	0x04, 0x0a
        /*000e*/ 	.short	(.L_2678 - .L_2677)
	.align		4
.L_2677:
        /*0010*/ 	.word	index@(.nv.constant0._ZN2at6native43_GLOBAL__N__7cc8d1ed_10_Dropout_cu_0e96ed3824fused_dropout_kernel_vecIN3c108BFloat16EfmLi1ELi8EbEEvNS_4cuda6detail10TensorInfoIKT_T1_EENS7_IS8_SA_EENS7_IT4_SA_EESA_T0_NS_15PhiloxCudaStateE)
        /*0014*/ 	.short	0x0160
        /*0016*/ 	.short	0x0508


	//----- nvinfo : EIATTR_CBANK_PARAM_SIZE
	.align		4
.L_2678:
        /*0018*/ 	.byte	0x03, 0x19
        /*001a*/ 	.short	0x0508


	//----- nvinfo : EIATTR_KPARAM_INFO
	.align		4
        /*001c*/ 	.byte	0x04, 0x17
        /*001e*/ 	.short	(.L_2680 - .L_2679)
.L_2679:
        /*0020*/ 	.word	0x00000000
        /*0024*/ 	.short	0x0005
        /*0026*/ 	.short	0x04f0
        /*0028*/ 	.byte	0x00, 0xf0, 0x61, 0x00


	//----- nvinfo : EIATTR_KPARAM_INFO
	.align		4
.L_2680:
        /*002c*/ 	.byte	0x04, 0x17
        /*002e*/ 	.short	(.L_2682 - .L_2681)
.L_2681:
        /*0030*/ 	.word	0x00000000
        /*0034*/ 	.short	0x0004
        /*0036*/ 	.short	0x04e8
        /*0038*/ 	.byte	0x00, 0xf0, 0x11, 0x00


	//----- nvinfo : EIATTR_KPARAM_INFO
	.align		4
.L_2682:
        /*003c*/ 	.byte	0x04, 0x17
        /*003e*/ 	.short	(.L_2684 - .L_2683)
.L_2683:
        /*0040*/ 	.word	0x00000000
        /*0044*/ 	.short	0x0003
        /*0046*/ 	.short	0x04e0
        /*0048*/ 	.byte	0x00, 0xf0, 0x21, 0x00


	//----- nvinfo : EIATTR_KPARAM_INFO
	.align		4
.L_2684:
        /*004c*/ 	.byte	0x04, 0x17
        /*004e*/ 	.short	(.L_2686 - .L_2685)
.L_2685:
        /*0050*/ 	.word	0x00000000
        /*0054*/ 	.short	0x0002
        /*0056*/ 	.short	0x0340
        /*0058*/ 	.byte	0x00, 0xf0, 0x81, 0x06


	//----- nvinfo : EIATTR_KPARAM_INFO
	.align		4
.L_2686:
        /*005c*/ 	.byte	0x04, 0x17
        /*005e*/ 	.short	(.L_2688 - .L_2687)
.L_2687:
        /*0060*/ 	.word	0x00000000
        /*0064*/ 	.short	0x0001
        /*0066*/ 	.short	0x01a0
        /*0068*/ 	.byte	0x00, 0xf0, 0x81, 0x06


	//----- nvinfo : EIATTR_KPARAM_INFO
	.align		4
.L_2688:
        /*006c*/ 	.byte	0x04, 0x17
        /*006e*/ 	.short	(.L_2690 - .L_2689)
.L_2689:
        /*0070*/ 	.word	0x00000000
        /*0074*/ 	.short	0x0000
        /*0076*/ 	.short	0x0000
        /*0078*/ 	.byte	0x00, 0xf0, 0x81, 0x06


	//----- nvinfo : EIATTR_MAXREG_COUNT
	.align		4
.L_2690:
        /*007c*/ 	.byte	0x03, 0x1b
        /*007e*/ 	.short	0x0040


	//----- nvinfo : EIATTR_NUM_BARRIERS
	.align		4
        /*0080*/ 	.byte	0x02, 0x4c
        /*0082*/ 	.byte	0x01
	.zero		1


	//----- nvinfo : EIATTR_MERCURY_ISA_VERSION
	.align		4
        /*0084*/ 	.byte	0x03, 0x5f
        /*0086*/ 	.short	0x0000


	//----- nvinfo : EIATTR_EXIT_INSTR_OFFSETS
	.align		4
        /*0088*/ 	.byte	0x04, 0x1c
        /*008a*/ 	.short	(.L_2692 - .L_2691)


	//   ....[0]....
.L_2691:
        /*008c*/ 	.word	0x00000250


	//   ....[1]....
        /*0090*/ 	.word	0x00002010


	//----- nvinfo : EIATTR_MAX_THREADS
	.align		4
.L_2692:
        /*0094*/ 	.byte	0x04, 0x05
        /*0096*/ 	.short	(.L_2694 - .L_2693)
.L_2693:
        /*0098*/ 	.word	0x00000100
        /*009c*/ 	.word	0x00000001
        /*00a0*/ 	.word	0x00000001


	//----- nvinfo : EIATTR_CRS_STACK_SIZE
	.align		4
.L_2694:
        /*00a4*/ 	.byte	0x04, 0x1e
        /*00a6*/ 	.short	(.L_2696 - .L_2695)
.L_2695:
        /*00a8*/ 	.word	0x00000000
.L_2696:


//--------------------- .nv.info._ZN2at6native43_GLOBAL__N__7cc8d1ed_10_Dropout_cu_0e96ed3824fused_dropout_kernel_vecIN3c108BFloat16EfmLi1ELi16EbEEvNS_4cuda6detail10TensorInfoIKT_T1_EENS7_IS8_SA_EENS7_IT4_SA_EESA_T0_NS_15PhiloxCudaStateE --------------------------
	.section	.nv.info._ZN2at6native43_GLOBAL__N__7cc8d1ed_10_Dropout_cu_0e96ed3824fused_dropout_kernel_vecIN3c108BFloat16EfmLi1ELi16EbEEvNS_4cuda6detail10TensorInfoIKT_T1_EENS7_IS8_SA_EENS7_IT4_SA_EESA_T0_NS_15PhiloxCudaStateE,"",@"SHT_CUDA_INFO"
	.sectionflags	@""
	.align	4


	//----- nvinfo : EIATTR_CUDA_API_VERSION
	.align		4
        /*0000*/ 	.byte	0x04, 0x37
        /*0002*/ 	.short	(.L_2698 - .L_2697)
.L_2697:
        /*0004*/ 	.word	0x00000082


	//----- nvinfo : EIATTR_SW2861232_WAR
	.align		4
.L_2698:
        /*0008*/ 	.byte	0x01, 0x35
	.zero		2


	//----- nvinfo : EIATTR_PARAM_CBANK
	.align		4
        /*000c*/ 	.byte	0x04, 0x0a
        /*000e*/ 	.short	(.L_2700 - .L_2699)
	.align		4
.L_2699:
        /*0010*/ 	.word	index@(.nv.constant0._ZN2at6native43_GLOBAL__N__7cc8d1ed_10_Dropout_cu_0e96ed3824fused_dropout_kernel_vecIN3c108BFloat16EfmLi1ELi16EbEEvNS_4cuda6detail10TensorInfoIKT_T1_EENS7_IS8_SA_EENS7_IT4_SA_EESA_T0_NS_15PhiloxCudaStateE)
        /*0014*/ 	.short	0x0160
        /*0016*/ 	.short	0x0508


	//----- nvinfo : EIATTR_CBANK_PARAM_SIZE
	.align		4
.L_2700:
        /*0018*/ 	.byte	0x03, 0x19
        /*001a*/ 	.short	0x0508


	//----- nvinfo : EIATTR_KPARAM_INFO
	.align		4
        /*001c*/ 	.byte	0x04, 0x17
        /*001e*/ 	.short	(.L_2702 - .L_2701)
.L_2701:
        /*0020*/ 	.word	0x00000000
        /*0024*/ 	.short	0x0005
        /*0026*/ 	.short	0x04f0
        /*0028*/ 	.byte	0x00, 0xf0, 0x61, 0x00


	//----- nvinfo : EIATTR_KPARAM_INFO
	.align		4
.L_2702:
        /*002c*/ 	.byte	0x04, 0x17
        /*002e*/ 	.short	(.L_2704 - .L_2703)
.L_2703:
        /*0030*/ 	.word	0x00000000
        /*0034*/ 	.short	0x0004
        /*0036*/ 	.short	0x04e8
        /*0038*/ 	.byte	0x00, 0xf0, 0x11, 0x00


	//----- nvinfo : EIATTR_KPARAM_INFO
	.align		4
.L_2704:
        /*003c*/ 	.byte	0x04, 0x17
        /*003e*/ 	.short	(.L_2706 - .L_2705)
.L_2705:
        /*0040*/ 	.word	0x00000000
        /*0044*/ 	.short	0x0003
        /*0046*/ 	.short	0x04e0
        /*0048*/ 	.byte	0x00, 0xf0, 0x21, 0x00


	//----- nvinfo : EIATTR_KPARAM_INFO
	.align		4
.L_2706:
        /*004c*/ 	.byte	0x04, 0x17
        /*004e*/ 	.short	(.L_2708 - .L_2707)
.L_2707:
        /*0050*/ 	.word	0x00000000
        /*0054*/ 	.short	0x0002
        /*0056*/ 	.short	0x0340
        /*0058*/ 	.byte	0x00, 0xf0, 0x81, 0x06


	//----- nvinfo : EIATTR_KPARAM_INFO
	.align		4
.L_2708:
        /*005c*/ 	.byte	0x04, 0x17
        /*005e*/ 	.short	(.L_2710 - .L_2709)
.L_2709:
        /*0060*/ 	.word	0x00000000
        /*0064*/ 	.short	0x0001
        /*0066*/ 	.short	0x01a0
        /*0068*/ 	.byte	0x00, 0xf0, 0x81, 0x06


	//----- nvinfo : EIATTR_KPARAM_INFO
	.align		4
.L_2710:
        /*006c*/ 	.byte	0x04, 0x17
        /*006e*/ 	.short	(.L_2712 - .L_2711)
.L_2711:
        /*0070*/ 	.word	0x00000000
        /*0074*/ 	.short	0x0000
        /*0076*/ 	.short	0x0000
        /*0078*/ 	.byte	0x00, 0xf0, 0x81, 0x06


	//----- nvinfo : EIATTR_MAXREG_COUNT
	.align		4
.L_2712:
        /*007c*/ 	.byte	0x03, 0x1b
        /*007e*/ 	.short	0x0040


	//----- nvinfo : EIATTR_NUM_BARRIERS
	.align		4
        /*0080*/ 	.byte	0x02, 0x4c
        /*0082*/ 	.byte	0x01
	.zero		1


	//----- nvinfo : EIATTR_MERCURY_ISA_VERSION
	.align		4
        /*0084*/ 	.byte	0x03, 0x5f
        /*0086*/ 	.short	0x0000


	//----- nvinfo : EIATTR_EXIT_INSTR_OFFSETS
	.align		4
        /*0088*/ 	.byte	0x04, 0x1c
        /*008a*/ 	.short	(.L_2714 - .L_2713)


	//   ....[0]....
.L_2713:
        /*008c*/ 	.word	0x00000520


	//   ....[1]....
        /*0090*/ 	.word	0x000038c0


	//----- nvinfo : EIATTR_MAX_THREADS
	.align		4
.L_2714:
        /*0094*/ 	.byte	0x04, 0x05
        /*0096*/ 	.short	(.L_2716 - .L_2715)
.L_2715:
        /*0098*/ 	.word	0x00000100
        /*009c*/ 	.word	0x00000001
        /*00a0*/ 	.word	0x00000001


	//----- nvinfo : EIATTR_CRS_STACK_SIZE
	.align		4
.L_2716:
        /*00a4*/ 	.byte	0x04, 0x1e
        /*00a6*/ 	.short	(.L_2718 - .L_2717)
.L_2717:
        /*00a8*/ 	.word	0x00000000
.L_2718:


//--------------------- .nv.info._ZN2at6native43_GLOBAL__N__7cc8d1ed_10_Dropout_cu_0e96ed3820fused_dropout_kernelIN3c104HalfEfmLin1ELin1EbEEvNS_4cuda6detail10TensorInfoIKT_T1_EENS7_IS8_SA_EENS7_IT4_SA_EESA_T0_NS_15PhiloxCudaStateE --------------------------
	.section	.nv.info._ZN2at6native43_GLOBAL__N__7cc8d1ed_10_Dropout_cu_0e96ed3820fused_dropout_kernelIN3c104HalfEfmLin1ELin1EbEEvNS_4cuda6detail10TensorInfoIKT_T1_EENS7_IS8_SA_EENS7_IT4_SA_EESA_T0_NS_15PhiloxCudaStateE,"",@"SHT_CUDA_INFO"
	.sectionflags	@""
	.align	4


	//----- nvinfo : EIATTR_CUDA_API_VERSION
	.align		4
        /*0000*/ 	.byte	0x04, 0x37
        /*0002*/ 	.short	(.L_2720 - .L_2719)
.L_2719:
        /*0004*/ 	.word	0x00000082


	//----- nvinfo : EIATTR_SW2861232_WAR
	.align		4
.L_2720:
        /*0008*/ 	.byte	0x01, 0x35
	.zero		2


	//----- nvinfo : EIATTR_PARAM_CBANK
	.align		4
        /*000c*/ 	.byte	0x04, 0x0a
        /*000e*/ 	.short	(.L_2722 - .L_2721)
	.align		4
.L_2721:
        /*0010*/ 	.word	index@(.nv.constant0._ZN2at6native43_GLOBAL__N__7cc8d1ed_10_Dropout_cu_0e96ed3820fused_dropout_kernelIN3c104HalfEfmLin1ELin1EbEEvNS_4cuda6detail10TensorInfoIKT_T1_EENS7_IS8_SA_EENS7_IT4_SA_EESA_T0_NS_15PhiloxCudaStateE)
        /*0014*/ 	.short	0x0160
        /*0016*/ 	.short	0x0508


	//----- nvinfo : EIATTR_CBANK_PARAM_SIZE
	.align		4
.L_2722:
        /*0018*/ 	.byte	0x03, 0x19
        /*001a*/ 	.short	0x0508


	//----- nvinfo : EIATTR_KPARAM_INFO
	.align		4
        /*001c*/ 	.byte	0x04, 0x17
        /*001e*/ 	.short	(.L_2724 - .L_2723)
.L_2723:
        /*0020*/ 	.word	0x00000000
        /*0024*/ 	.short	0x0005
        /*0026*/ 	.short	0x04f0
        /*0028*/ 	.byte	0x00, 0xf0, 0x61, 0x00


	//----- nvinfo : EIATTR_KPARAM_INFO
	.align		4
.L_2724:
        /*002c*/ 	.byte	0x04, 0x17
        /*002e*/ 	.short	(.L_2726 - .L_2725)
.L_2725:
        /*0030*/ 	.word	0x00000000
        /*0034*/ 	.short	0x0004
        /*0036*/ 	.short	0x04e8
        /*0038*/ 	.byte	0x00, 0xf0, 0x11, 0x00


	//----- nvinfo : EIATTR_KPARAM_INFO
	.align		4
.L_2726:
        /*003c*/ 	.byte	0x04, 0x17
        /*003e*/ 	.short	(.L_2728 - .L_2727)
.L_2727:
        /*0040*/ 	.word	0x00000000
        /*0044*/ 	.short	0x0003
        /*0046*/ 	.short	0x04e0
        /*0048*/ 	.byte	0x00, 0xf0, 0x21, 0x00


	//----- nvinfo : EIATTR_KPARAM_INFO
	.align		4
.L_2728:
        /*004c*/ 	.byte	0x04, 0x17
        /*004e*/ 	.short	(.L_2730 - .L_2729)
.L_2729:
        /*0050*/ 	.word	0x00000000
        /*0054*/ 	.short	0x0002
        /*0056*/ 	.short	0x0340
        /*0058*/ 	.byte	0x00, 0xf0, 0x81, 0x06


	//----- nvinfo : EIATTR_KPARAM_INFO
	.align		4
.L_2730:
        /*005c*/ 	.byte	0x04, 0x17
        /*005e*/ 	.short	(.L_2732 - .L_2731)
.L_2731:
        /*0060*/ 	.word	0x00000000
        /*0064*/ 	.short	0x0001
        /*0066*/ 	.short	0x01a0
        /*0068*/ 	.byte	0x00, 0xf0, 0x81, 0x06


	//----- nvinfo : EIATTR_KPARAM_INFO
	.align		4
.L_2732:
        /*006c*/ 	.byte	0x04, 0x17
        /*006e*/ 	.short	(.L_2734 - .L_2733)
.L_2733:
        /*0070*/ 	.word	0x00000000
        /*0074*/ 	.short	0x0000
        /*0076*/ 	.short	0x0000
        /*0078*/ 	.byte	0x00, 0xf0, 0x81, 0x06


	//----- nvinfo : EIATTR_MAXREG_COUNT
	.align		4
.L_2734:
        /*007c*/ 	.byte	0x03, 0x1b
        /*007e*/ 	.short	0x0040


	//----- nvinfo : EIATTR_NUM_BARRIERS
	.align		4
        /*0080*/ 	.byte	0x02, 0x4c
        /*0082*/ 	.byte	0x01
	.zero		1


	//----- nvinfo : EIATTR_MERCURY_ISA_VERSION
	.align		4
        /*0084*/ 	.byte	0x03, 0x5f
        /*0086*/ 	.short	0x0000


	//----- nvinfo : EIATTR_EXIT_INSTR_OFFSETS
	.align		4
        /*0088*/ 	.byte	0x04, 0x1c
        /*008a*/ 	.short	(.L_2736 - .L_2735)


	//   ....[0]....
.L_2735:
        /*008c*/ 	.word	0x00000a70


	//   ....[1]....
        /*0090*/ 	.word	0x0000da90


	//----- nvinfo : EIATTR_MAX_THREADS
	.align		4
.L_2736:
        /*0094*/ 	.byte	0x04, 0x05
        /*0096*/ 	.short	(.L_2738 - .L_2737)
.L_2737:
        /*0098*/ 	.word	0x00000100
        /*009c*/ 	.word	0x00000001
        /*00a0*/ 	.word	0x00000001


	//----- nvinfo : EIATTR_CRS_STACK_SIZE
	.align		4
.L_2738:
        /*00a4*/ 	.byte	0x04, 0x1e
        /*00a6*/ 	.short	(.L_2740 - .L_2739)
.L_2739:
        /*00a8*/ 	.word	0x00000000
.L_2740:


//--------------------- .nv.info._ZN2at6native43_GLOBAL__N__7cc8d1ed_10_Dropout_cu_0e96ed3820fused_dropout_kernelIN3c104HalfEfmLin1ELi1EbEEvNS_4cuda6detail10TensorInfoIKT_T1_EENS7_IS8_SA_EENS7_IT4_SA_EESA_T0_NS_15PhiloxCudaStateE --------------------------
	.section	.nv.info._ZN2at6native43_GLOBAL__N__7cc8d1ed_10_Dropout_cu_0e96ed3820fused_dropout_kernelIN3c104HalfEfmLin1ELi1EbEEvNS_4cuda6detail10TensorInfoIKT_T1_EENS7_IS8_SA_EENS7_IT4_SA_EESA_T0_NS_15PhiloxCudaStateE,"",@"SHT_CUDA_INFO"
	.sectionflags	@""
	.align	4


	//----- nvinfo : EIATTR_CUDA_API_VERSION
	.align		4
        /*0000*/ 	.byte	0x04, 0x37
        /*0002*/ 	.short	(.L_2742 - .L_2741)
.L_2741:
        /*0004*/ 	.word	0x00000082


	//----- nvinfo : EIATTR_SW2861232_WAR
	.align		4
.L_2742:
        /*0008*/ 	.byte	0x01, 0x35
	.zero		2


	//----- nvinfo : EIATTR_PARAM_CBANK
	.align		4
        /*000c*/ 	.byte	0x04, 0x0a
        /*000e*/ 	.short	(.L_2744 - .L_2743)
	.align		4
.L_2743:
        /*0010*/ 	.word	index@(.nv.constant0._ZN2at6native43_GLOBAL__N__7cc8d1ed_10_Dropout_cu_0e96ed3820fused_dropout_kernelIN3c104HalfEfmLin1ELi1EbEEvNS_4cuda6detail10TensorInfoIKT_T1_EENS7_IS8_SA_EENS7_IT4_SA_EESA_T0_NS_15PhiloxCudaStateE)
        /*0014*/ 	.short	0x0160
        /*0016*/ 	.short	0x0508


	//----- nvinfo : EIATTR_CBANK_PARAM_SIZE
	.align		4
.L_2744:
        /*0018*/ 	.byte	0x03, 0x19
        /*001a*/ 	.short	0x0508


	//----- nvinfo : EIATTR_KPARAM_INFO
	.align		4
        /*001c*/ 	.byte	0x04, 0x17
        /*001e*/ 	.short	(.L_2746 - .L_2745)
.L_2745:
        /*0020*/ 	.word	0x00000000
        /*0024*/ 	.short	0x0005
        /*0026*/ 	.short	0x04f0
        /*0028*/ 	.byte	0x00, 0xf0, 0x61, 0x00


	//----- nvinfo : EIATTR_KPARAM_INFO
	.align		4
.L_2746:
        /*002c*/ 	.byte	0x04, 0x17
        /*002e*/ 	.short	(.L_2748 - .L_2747)
.L_2747:
        /*0030*/ 	.word	0x00000000
        /*0034*/ 	.short	0x0004
        /*0036*/ 	.short	0x04e8
        /*0038*/ 	.byte	0x00, 0xf0, 0x11, 0x00


	//----- nvinfo : EIATTR_KPARAM_INFO
	.align		4
.L_2748:
        /*003c*/ 	.byte	0x04, 0x17
        /*003e*/ 	.short	(.L_2750 - .L_2749)
.L_2749:
        /*0040*/ 	.word	0x00000000
        /*0044*/ 	.short	0x0003
        /*0046*/ 	.short	0x04e0
        /*0048*/ 	.byte	0x00, 0xf0, 0x21, 0x00


	//----- nvinfo : EIATTR_KPARAM_INFO
	.align		4
.L_2750:
        /*004c*/ 	.byte	0x04, 0x17
        /*004e*/ 	.short	(.L_2752 - .L_2751)
.L_2751:
        /*0050*/ 	.word	0x00000000
        /*0054*/ 	.short	0x0002
        /*0056*/ 	.short	0x0340
        /*0058*/ 	.byte	0x00, 0xf0, 0x81, 0x06


	//----- nvinfo : EIATTR_KPARAM_INFO
	.align		4
.L_2752:
        /*005c*/ 	.byte	0x04, 0x17
        /*005e*/ 	.short	(.L_2754 - .L_2753)
.L_2753:
        /*0060*/ 	.word	0x00000000
        /*0064*/ 	.short	0x0001
        /*0066*/ 	.short	0x01a0
        /*0068*/ 	.byte	0x00, 0xf0, 0x81, 0x06


	//----- nvinfo : EIATTR_KPARAM_INFO
	.align		4
.L_2754:
        /*006c*/ 	.byte	0x04, 0x17
        /*006e*/ 	.short	(.L_2756 - .L_2755)
.L_2755:
        /*0070*/ 	.word	0x00000000
        /*0074*/ 	.short	0x0000
        /*0076*/ 	.short	0x0000
        /*0078*/ 	.byte	0x00, 0xf0, 0x81, 0x06


	//----- nvinfo : EIATTR_MAXREG_COUNT
	.align		4
.L_2756:
        /*007c*/ 	.byte	0x03, 0x1b
        /*007e*/ 	.short	0x0040


	//----- nvinfo : EIATTR_NUM_BARRIERS
	.align		4
        /*0080*/ 	.byte	0x02, 0x4c
        /*0082*/ 	.byte	0x01
	.zero		1


	//----- nvinfo : EIATTR_MERCURY_ISA_VERSION
	.align		4
        /*0084*/ 	.byte	0x03, 0x5f
        /*0086*/ 	.short	0x0000


	//----- nvinfo : EIATTR_EXIT_INSTR_OFFSETS
	.align		4
        /*0088*/ 	.byte	0x04, 0x1c
        /*008a*/ 	.short	(.L_2758 - .L_2757)


	//   ....[0]....
.L_2757:
        /*008c*/ 	.word	0x00000a60


	//   ....[1]....
        /*0090*/ 	.word	0x00007d60


	//----- nvinfo : EIATTR_MAX_THREADS
	.align		4
.L_2758:
        /*0094*/ 	.byte	0x04, 0x05
        /*0096*/ 	.short	(.L_2760 - .L_2759)
.L_2759:
        /*0098*/ 	.word	0x00000100
        /*009c*/ 	.word	0x00000001
        /*00a0*/ 	.word	0x00000001


	//----- nvinfo : EIATTR_CRS_STACK_SIZE
	.align		4
.L_2760:
        /*00a4*/ 	.byte	0x04, 0x1e
        /*00a6*/ 	.short	(.L_2762 - .L_2761)
.L_2761:
        /*00a8*/ 	.word	0x00000000
.L_2762:


//--------------------- .nv.info._ZN2at6native43_GLOBAL__N__7cc8d1ed_10_Dropout_cu_0e96ed3820fused_dropout_kernelIN3c104HalfEfmLi1ELi1EbEEvNS_4cuda6detail10TensorInfoIKT_T1_EENS7_IS8_SA_EENS7_IT4_SA_EESA_T0_NS_15PhiloxCudaStateE --------------------------
	.section	.nv.info._ZN2at6native43_GLOBAL__N__7cc8d1ed_10_Dropout_cu_0e96ed3820fused_dropout_kernelIN3c104HalfEfmLi1ELi1EbEEvNS_4cuda6detail10TensorInfoIKT_T1_EENS7_IS8_SA_EENS7_IT4_SA_EESA_T0_NS_15PhiloxCudaStateE,"",@"SHT_CUDA_INFO"
	.sectionflags	@""
	.align	4


	//----- nvinfo : EIATTR_CUDA_API_VERSION
	.align		4
        /*0000*/ 	.byte	0x04, 0x37
        /*0002*/ 	.short	(.L_2764 - .L_2763)
.L_2763:
        /*0004*/ 	.word	0x00000082


	//----- nvinfo : EIATTR_SW2861232_WAR
	.align		4
.L_2764:
        /*0008*/ 	.byte	0x01, 0x35
	.zero		2


	//----- nvinfo : EIATTR_PARAM_CBANK
	.align		4
        /*000c*/ 	.byte	0x04, 0x0a
        /*000e*/ 	.short	(.L_2766 - .L_2765)
	.align		4
.L_2765:
        /*0010*/ 	.word	index@(.nv.constant0._ZN2at6native43_GLOBAL__N__7cc8d1ed_10_Dropout_cu_0e96ed3820fused_dropout_kernelIN3c104HalfEfmLi1ELi1EbEEvNS_4cuda6detail10TensorInfoIKT_T1_EENS7_IS8_SA_EENS7_IT4_SA_EESA_T0_NS_15PhiloxCudaStateE)
        /*0014*/ 	.short	0x0160
        /*0016*/ 	.short	0x0508


	//----- nvinfo : EIATTR_CBANK_PARAM_SIZE
	.align		4
.L_2766:
        /*0018*/ 	.byte	0x03, 0x19
        /*001a*/ 	.short	0x0508


	//----- nvinfo : EIATTR_KPARAM_INFO
	.align		4
        /*001c*/ 	.byte	0x04, 0x17
        /*001e*/ 	.short	(.L_2768 - .L_2767)
.L_2767:
        /*0020*/ 	.word	0x00000000
        /*0024*/ 	.short	0x0005
        /*0026*/ 	.short	0x04f0
        /*0028*/ 	.byte	0x00, 0xf0, 0x61, 0x00


	//----- nvinfo : EIATTR_KPARAM_INFO
	.align		4
.L_2768:
        /*002c*/ 	.byte	0x04, 0x17
        /*002e*/ 	.short	(.L_2770 - .L_2769)
.L_2769:
        /*0030*/ 	.word	0x00000000
        /*0034*/ 	.short	0x0004
        /*0036*/ 	.short	0x04e8
        /*0038*/ 	.byte	0x00, 0xf0, 0x11, 0x00


	//----- nvinfo : EIATTR_KPARAM_INFO
	.align		4
.L_2770:
        /*003c*/ 	.byte	0x04, 0x17
        /*003e*/ 	.short	(.L_2772 - .L_2771)
.L_2771:
        /*0040*/ 	.word	0x00000000
        /*0044*/ 	.short	0x0003
        /*0046*/ 	.short	0x04e0
        /*0048*/ 	.byte	0x00, 0xf0, 0x21, 0x00


	//----- nvinfo : EIATTR_KPARAM_INFO
	.align		4
.L_2772:
        /*004c*/ 	.byte	0x04, 0x17
        /*004e*/ 	.short	(.L_2774 - .L_2773)
.L_2773:
        /*0050*/ 	.word	0x00000000
        /*0054*/ 	.short	0x0002
        /*0056*/ 	.short	0x0340
        /*0058*/ 	.byte	0x00, 0xf0, 0x81, 0x06


	//----- nvinfo : EIATTR_KPARAM_INFO
	.align		4
.L_2774:
        /*005c*/ 	.byte	0x04, 0x17
        /*005e*/ 	.short	(.L_2776 - .L_2775)
.L_2775:
        /*0060*/ 	.word	0x00000000
        /*0064*/ 	.short	0x0001
        /*0066*/ 	.short	0x01a0
        /*0068*/ 	.byte	0x00, 0xf0, 0x81, 0x06


	//----- nvinfo : EIATTR_KPARAM_INFO
	.align		4
.L_2776:
        /*006c*/ 	.byte	0x04, 0x17
        /*006e*/ 	.short	(.L_2778 - .L_2777)
.L_2777:
        /*0070*/ 	.word	0x00000000
        /*0074*/ 	.short	0x0000
        /*0076*/ 	.short	0x0000
        /*0078*/ 	.byte	0x00, 0xf0, 0x81, 0x06


	//----- nvinfo : EIATTR_MAXREG_COUNT
	.align		4
.L_2778:
        /*007c*/ 	.byte	0x03, 0x1b
        /*007e*/ 	.short	0x0040


	//----- nvinfo : EIATTR_NUM_BARRIERS
	.align		4
        /*0080*/ 	.byte	0x02, 0x4c
        /*0082*/ 	.byte	0x01
	.zero		1


	//----- nvinfo : EIATTR_MERCURY_ISA_VERSION
	.align		4
        /*0084*/ 	.byte	0x03, 0x5f
        /*0086*/ 	.short	0x0000


	//----- nvinfo : EIATTR_EXIT_INSTR_OFFSETS
	.align		4
        /*0088*/ 	.byte	0x04, 0x1c
        /*008a*/ 	.short	(.L_2780 - .L_2779)


	//   ....[0]....
.L_2779:
        /*008c*/ 	.word	0x00000920


	//   ....[1]....
        /*0090*/ 	.word	0x00001830


	//----- nvinfo : EIATTR_MAX_THREADS
	.align		4
.L_2780:
        /*0094*/ 	.byte	0x04, 0x05
        /*0096*/ 	.short	(.L_2782 - .L_2781)
.L_2781:
        /*0098*/ 	.word	0x00000100
        /*009c*/ 	.word	0x00000001
        /*00a0*/ 	.word	0x00000001


	//----- nvinfo : EIATTR_CRS_STACK_SIZE
	.align		4
.L_2782:
        /*00a4*/ 	.byte	0x04, 0x1e
        /*00a6*/ 	.short	(.L_2784 - .L_2783)
.L_2783:
        /*00a8*/ 	.word	0x00000000
.L_2784:


//--------------------- .nv.info._ZN2at6native43_GLOBAL__N__7cc8d1ed_10_Dropout_cu_0e96ed3824fused_dropout_kernel_vecIN3c104HalfEfmLi1ELi2EbEEvNS_4cuda6detail10TensorInfoIKT_T1_EENS7_IS8_SA_EENS7_IT4_SA_EESA_T0_NS_15PhiloxCudaStateE --------------------------
	.section	.nv.info._ZN2at6native43_GLOBAL__N__7cc8d1ed_10_Dropout_cu_0e96ed3824fused_dropout_kernel_vecIN3c104HalfEfmLi1ELi2EbEEvNS_4cuda6detail10TensorInfoIKT_T1_EENS7_IS8_SA_EENS7_IT4_SA_EESA_T0_NS_15PhiloxCudaStateE,"",@"SHT_CUDA_INFO"
	.sectionflags	@""
	.align	4


	//----- nvinfo : EIATTR_CUDA_API_VERSION
	.align		4
        /*0000*/ 	.byte	0x04, 0x37
        /*0002*/ 	.short	(.L_2786 - .L_2785)
.L_2785:
        /*0004*/ 	.word	0x00000082


	//----- nvinfo : EIATTR_SW2861232_WAR
	.align		4
.L_2786:
        /*0008*/ 	.byte	0x01, 0x35
	.zero		2


	//----- nvinfo : EIATTR_PARAM_CBANK
	.align		4
        /*000c*/ 	.byte	0x04, 0x0a
        /*000e*/ 	.short	(.L_2788 - .L_2787)
	.align		4
.L_2787:
        /*0010*/ 	.word	index@(.nv.constant0._ZN2at6native43_GLOBAL__N__7cc8d1ed_10_Dropout_cu_0e96ed3824fused_dropout_kernel_vecIN3c104HalfEfmLi1ELi2EbEEvNS_4cuda6detail10TensorInfoIKT_T1_EENS7_IS8_SA_EENS7_IT4_SA_EESA_T0_NS_15PhiloxCudaStateE)
        /*0014*/ 	.short	0x0160
        /*0016*/ 	.short	0x0508


	//----- nvinfo : EIATTR_CBANK_PARAM_SIZE
	.align		4
.L_2788:
        /*0018*/ 	.byte	0x03, 0x19
        /*001a*/ 	.short	0x0508


	//----- nvinfo : EIATTR_KPARAM_INFO
	.align		4
        /*001c*/ 	.byte	0x04, 0x17
        /*001e*/ 	.short	(.L_2790 - .L_2789)
.L_2789:
        /*0020*/ 	.word	0x00000000
        /*0024*/ 	.short	0x0005
        /*0026*/ 	.short	0x04f0
        /*0028*/ 	.byte	0x00, 0xf0, 0x61, 0x00


	//----- nvinfo : EIATTR_KPARAM_INFO
	.align		4
.L_2790:
        /*002c*/ 	.byte	0x04, 0x17
        /*002e*/ 	.short	(.L_2792 - .L_2791)
.L_2791:
        /*0030*/ 	.word	0x00000000
        /*0034*/ 	.short	0x0004
        /*0036*/ 	.short	0x04e8
        /*0038*/ 	.byte	0x00, 0xf0, 0x11, 0x00


	//----- nvinfo : EIATTR_KPARAM_INFO
	.align		4
.L_2792:
        /*003c*/ 	.byte	0x04, 0x17
        /*003e*/ 	.short	(.L_2794 - .L_2793)
.L_2793:
        /*0040*/ 	.word	0x00000000
        /*0044*/ 	.short	0x0003
        /*0046*/ 	.short	0x04e0
        /*0048*/ 	.byte	0x00, 0xf0, 0x21, 0x00


	//----- nvinfo : EIATTR_KPARAM_INFO
	.align		4
.L_2794:
        /*004c*/ 	.byte	0x04, 0x17
        /*004e*/ 	.short	(.L_2796 - .L_2795)
.L_2795:
        /*0050*/ 	.word	0x00000000
        /*0054*/ 	.short	0x0002
        /*0056*/ 	.short	0x0340
        /*0058*/ 	.byte	0x00, 0xf0, 0x81, 0x06


	//----- nvinfo : EIATTR_KPARAM_INFO
	.align		4
.L_2796:
        /*005c*/ 	.byte	0x04, 0x17
        /*005e*/ 	.short	(.L_2798 - .L_2797)
.L_2797:
        /*0060*/ 	.word	0x00000000
        /*0064*/ 	.short	0x0001
        /*0066*/ 	.short	0x01a0
        /*0068*/ 	.byte	0x00, 0xf0, 0x81, 0x06


	//----- nvinfo : EIATTR_KPARAM_INFO
	.align		4
.L_2798:
        /*006c*/ 	.byte	0x04, 0x17
        /*006e*/ 	.short	(.L_2800 - .L_2799)
.L_2799:
        /*0070*/ 	.word	0x00000000
        /*0074*/ 	.short	0x0000
        /*0076*/ 	.short	0x0000
        /*0078*/ 	.byte	0x00, 0xf0, 0x81, 0x06


	//----- nvinfo : EIATTR_MAXREG_COUNT
	.align		4
.L_2800:
        /*007c*/ 	.byte	0x03, 0x1b
        /*007e*/ 	.short	0x0040


	//----- nvinfo : EIATTR_NUM_BARRIERS
	.align		4
        /*0080*/ 	.byte	0x02, 0x4c
        /*0082*/ 	.byte	0x01
	.zero		1


	//----- nvinfo : EIATTR_MERCURY_ISA_VERSION
	.align		4
        /*0084*/ 	.byte	0x03, 0x5f
        /*0086*/ 	.short	0x0000


	//----- nvinfo : EIATTR_EXIT_INSTR_OFFSETS
	.align		4
        /*0088*/ 	.byte	0x04, 0x1c
        /*008a*/ 	.short	(.L_2802 - .L_2801)


	//   ....[0]....
.L_2801:
        /*008c*/ 	.word	0x00000250


	//   ....[1]....
        /*0090*/ 	.word	0x00000dd0


	//----- nvinfo : EIATTR_MAX_THREADS
	.align		4
.L_2802:
        /*0094*/ 	.byte	0x04, 0x05
        /*0096*/ 	.short	(.L_2804 - .L_2803)
.L_2803:
        /*0098*/ 	.word	0x00000100
        /*009c*/ 	.word	0x00000001
        /*00a0*/ 	.word	0x00000001


	//----- nvinfo : EIATTR_CRS_STACK_SIZE
	.align		4
.L_2804:
        /*00a4*/ 	.byte	0x04, 0x1e
        /*00a6*/ 	.short	(.L_2806 - .L_2805)
.L_2805:
        /*00a8*/ 	.word	0x00000000
.L_2806:


//--------------------- .nv.info._ZN2at6native43_GLOBAL__N__7cc8d1ed_10_Dropout_cu_0e96ed3824fused_dropout_kernel_vecIN3c104HalfEfmLi1ELi4EbEEvNS_4cuda6detail10TensorInfoIKT_T1_EENS7_IS8_SA_EENS7_IT4_SA_EESA_T0_NS_15PhiloxCudaStateE --------------------------
	.section	.nv.info._ZN2at6native43_GLOBAL__N__7cc8d1ed_10_Dropout_cu_0e96ed3824fused_dropout_kernel_vecIN3c104HalfEfmLi1ELi4EbEEvNS_4cuda6detail10TensorInfoIKT_T1_EENS7_IS8_SA_EENS7_IT4_SA_EESA_T0_NS_15PhiloxCudaStateE,"",@"SHT_CUDA_INFO"
	.sectionflags	@""
	.align	4


	//----- nvinfo : EIATTR_CUDA_API_VERSION
	.align		4
        /*0000*/ 	.byte	0x04, 0x37
        /*0002*/ 	.short	(.L_2808 - .L_2807)
.L_2807:
        /*0004*/ 	.word	0x00000082


	//----- nvinfo : EIATTR_SW2861232_WAR
	.align		4
.L_2808:
        /*0008*/ 	.byte	0x01, 0x35
	.zero		2


	//----- nvinfo : EIATTR_PARAM_CBANK
	.align		4
        /*000c*/ 	.byte	0x04, 0x0a
        /*000e*/ 	.short	(.L_2810 - .L_2809)
	.align		4
.L_2809:
        /*0010*/ 	.word	index@(.nv.constant0._ZN2at6native43_GLOBAL__N__7cc8d1ed_10_Dropout_cu_0e96ed3824fused_dropout_kernel_vecIN3c104HalfEfmLi1ELi4EbEEvNS_4cuda6detail10TensorInfoIKT_T1_EENS7_IS8_SA_EENS7_IT4_SA_EESA_T0_NS_15PhiloxCudaStateE)
        /*0014*/ 	.short	0x0160
        /*0016*/ 	.short	0x0508


	//----- nvinfo : EIATTR_CBANK_PARAM_SIZE
	.align		4
.L_2810:
        /*0018*/ 	.byte	0x03, 0x19
        /*001a*/ 	.short	0x0508


	//----- nvinfo : EIATTR_KPARAM_INFO
	.align		4
        /*001c*/ 	.byte	0x04, 0x17
        /*001e*/ 	.short	(.L_2812 - .L_2811)
.L_2811:
        /*0020*/ 	.word	0x00000000
        /*0024*/ 	.short	0x0005
        /*0026*/ 	.short	0x04f0
        /*0028*/ 	.byte	0x00, 0xf0, 0x61, 0x00


	//----- nvinfo : EIATTR_KPARAM_INFO
	.align		4
.L_2812:
        /*002c*/ 	.byte	0x04, 0x17
        /*002e*/ 	.short	(.L_2814 - .L_2813)
.L_2813:
        /*0030*/ 	.word	0x00000000
        /*0034*/ 	.short	0x0004
        /*0036*/ 	.short	0x04e8
        /*0038*/ 	.byte	0x00, 0xf0, 0x11, 0x00


	//----- nvinfo : EIATTR_KPARAM_INFO
	.align		4
.L_2814:
        /*003c*/ 	.byte	0x04, 0x17
        /*003e*/ 	.short	(.L_2816 - .L_2815)
.L_2815:
        /*0040*/ 	.word	0x00000000
        /*0044*/ 	.short	0x0003
        /*0046*/ 	.short	0x04e0
        /*0048*/ 	.byte	0x00, 0xf0, 0x21, 0x00


	//----- nvinfo : EIATTR_KPARAM_INFO
	.align		4
.L_2816:
        /*004c*/ 	.byte	0x04, 0x17
        /*004e*/ 	.short	(.L_2818 - .L_2817)
.L_2817:
        /*0050*/ 	.word	0x00000000
        /*0054*/ 	.short	0x0002
        /*0056*/ 	.short	0x0340
        /*0058*/ 	.byte	0x00, 0xf0, 0x81, 0x06


	//----- nvinfo : EIATTR_KPARAM_INFO
	.align		4
.L_2818:
        /*005c*/ 	.byte	0x04, 0x17
        /*005e*/ 	.short	(.L_2820 - .L_2819)
.L_2819:
        /*0060*/ 	.word	0x00000000
        /*0064*/ 	.short	0x0001
        /*0066*/ 	.short	0x01a0
        /*0068*/ 	.byte	0x00, 0xf0, 0x81, 0x06


	//----- nvinfo : EIATTR_KPARAM_INFO
	.align		4
.L_2820:
        /*006c*/ 	.byte	0x04, 0x17
        /*006e*/ 	.short	(.L_2822 - .L_2821)
.L_2821:
        /*0070*/ 	.word	0x00000000
        /*0074*/ 	.short	0x0000
        /*0076*/ 	.short	0x0000
        /*0078*/ 	.byte	0x00, 0xf0, 0x81, 0x06


	//----- nvinfo : EIATTR_MAXREG_COUNT
	.align		4
.L_2822:
        /*007c*/ 	.byte	0x03, 0x1b
        /*007e*/ 	.short	0x0040


	//----- nvinfo : EIATTR_NUM_BARRIERS
	.align		4
        /*0080*/ 	.byte	0x02, 0x4c
        /*0082*/ 	.byte	0x01
	.zero		1


	//----- nvinfo : EIATTR_MERCURY_ISA_VERSION
	.align		4
        /*0084*/ 	.byte	0x03, 0x5f
        /*0086*/ 	.short	0x0000


	//----- nvinfo : EIATTR_EXIT_INSTR_OFFSETS
	.align		4
        /*0088*/ 	.byte	0x04, 0x1c
        /*008a*/ 	.short	(.L_2824 - .L_2823)


	//   ....[0]....
.L_2823:
        /*008c*/ 	.word	0x00000250


	//   ....[1]....
        /*0090*/ 	.word	0x00000f60


	//----- nvinfo : EIATTR_MAX_THREADS
	.align		4
.L_2824:
        /*0094*/ 	.byte	0x04, 0x05
        /*0096*/ 	.short	(.L_2826 - .L_2825)
.L_2825:
        /*0098*/ 	.word	0x00000100
        /*009c*/ 	.word	0x00000001
        /*00a0*/ 	.word	0x00000001


	//----- nvinfo : EIATTR_CRS_STACK_SIZE
	.align		4
.L_2826:
        /*00a4*/ 	.byte	0x04, 0x1e
        /*00a6*/ 	.short	(.L_2828 - .L_2827)
.L_2827:
        /*00a8*/ 	.word	0x00000000
.L_2828:


//--------------------- .nv.info._ZN2at6native43_GLOBAL__N__7cc8d1ed_10_Dropout_cu_0e96ed3824fused_dropout_kernel_vecIN3c104HalfEfmLi1ELi8EbEEvNS_4cuda6detail10TensorInfoIKT_T1_EENS7_IS8_SA_EENS7_IT4_SA_EESA_T0_NS_15PhiloxCudaStateE --------------------------
	.section	.nv.info._ZN2at6native43_GLOBAL__N__7cc8d1ed_10_Dropout_cu_0e96ed3824fused_dropout_kernel_vecIN3c104HalfEfmLi1ELi8EbEEvNS_4cuda6detail10TensorInfoIKT_T1_EENS7_IS8_SA_EENS7_IT4_SA_EESA_T0_NS_15PhiloxCudaStateE,"",@"SHT_CUDA_INFO"
	.sectionflags	@""
	.align	4


	//----- nvinfo : EIATTR_CUDA_API_VERSION
	.align		4
        /*0000*/ 	.byte	0x04, 0x37
        /*0002*/ 	.short	(.L_2830 - .L_2829)
.L_2829:
        /*0004*/ 	.word	0x00000082


	//----- nvinfo : EIATTR_SW2861232_WAR
	.align		4
.L_2830:
        /*0008*/ 	.byte	0x01, 0x35
	.zero		2


	//----- nvinfo : EIATTR_PARAM_CBANK
	.align		4
        /*000c*/ 	.byte	0x04, 0x0a
        /*000e*/ 	.short	(.L_2832 - .L_2831)
	.align		4
.L_2831:
        /*0010*/ 	.word	index@(.nv.constant0._ZN2at6native43_GLOBAL__N__7cc8d1ed_10_Dropout_cu_0e96ed3824fused_dropout_kernel_vecIN3c104HalfEfmLi1ELi8EbEEvNS_4cuda6detail10TensorInfoIKT_T1_EENS7_IS8_SA_EENS7_IT4_SA_EESA_T0_NS_15PhiloxCudaStateE)
        /*0014*/ 	.short	0x0160
        /*0016*/ 	.short	0x0508


	//----- nvinfo : EIATTR_CBANK_PARAM_SIZE
	.align		4
.L_2832:
        /*0018*/ 	.byte	0x03, 0x19
        /*001a*/ 	.short	0x0508


	//----- nvinfo : EIATTR_KPARAM_INFO
	.align		4
        /*001c*/ 	.byte	0x04, 0x17
        /*001e*/ 	.short	(.L_2834 - .L_2833)
.L_2833:
        /*0020*/ 	.word	0x00000000
        /*0024*/ 	.short	0x0005
        /*0026*/ 	.short	0x04f0
        /*0028*/ 	.byte	0x00, 0xf0, 0x61, 0x00


	//----- nvinfo : EIATTR_KPARAM_INFO
	.align		4
.L_2834:
        /*002c*/ 	.byte	0x04, 0x17
        /*002e*/ 	.short	(.L_2836 - .L_2835)
.L_2835:
        /*0030*/ 	.word	0x00000000
        /*0034*/ 	.short	0x0004
        /*0036*/ 	.short	0x04e8
        /*0038*/ 	.byte	0x00, 0xf0, 0x11, 0x00


	//----- nvinfo : EIATTR_KPARAM_INFO
	.align		4
.L_2836:
        /*003c*/ 	.byte	0x04, 0x17
        /*003e*/ 	.short	(.L_2838 - .L_2837)
.L_2837:
        /*0040*/ 	.word	0x00000000
        /*0044*/ 	.short	0x0003
        /*0046*/ 	.short	0x04e0
        /*0048*/ 	.byte	0x00, 0xf0, 0x21, 0x00


	//----- nvinfo : EIATTR_KPARAM_INFO
	.align		4
.L_2838:
        /*004c*/ 	.byte	0x04, 0x17
        /*004e*/ 	.short	(.L_2840 - .L_2839)
.L_2839:
        /*0050*/ 	.word	0x00000000
        /*0054*/ 	.short	0x0002
        /*0056*/ 	.short	0x0340
        /*0058*/ 	.byte	0x00, 0xf0, 0x81, 0x06


	//----- nvinfo : EIATTR_KPARAM_INFO
	.align		4
.L_2840:
        /*005c*/ 	.byte	0x04, 0x17
        /*005e*/ 	.short	(.L_2842 - .L_2841)
.L_2841:
        /*0060*/ 	.word	0x00000000
        /*0064*/ 	.short	0x0001
        /*0066*/ 	.short	0x01a0
        /*0068*/ 	.byte	0x00, 0xf0, 0x81, 0x06


	//----- nvinfo : EIATTR_KPARAM_INFO
	.align		4
.L_2842:
        /*006c*/ 	.byte	0x04, 0x17
        /*006e*/ 	.short	(.L_2844 - .L_2843)
.L_2843:
        /*0070*/ 	.word	0x00000000
        /*0074*/ 	.short	0x0000
        /*0076*/ 	.short	0x0000
        /*0078*/ 	.byte	0x00, 0xf0, 0x81, 0x06


	//----- nvinfo : EIATTR_MAXREG_COUNT
	.align		4
.L_2844:
        /*007c*/ 	.byte	0x03, 0x1b
        /*007e*/ 	.short	0x0040


	//----- nvinfo : EIATTR_NUM_BARRIERS
	.align		4
        /*0080*/ 	.byte	0x02, 0x4c
        /*0082*/ 	.byte	0x01
	.zero		1


	//----- nvinfo : EIATTR_MERCURY_ISA_VERSION
	.align		4
        /*0084*/ 	.byte	0x03, 0x5f
        /*0086*/ 	.short	0x0000


	//----- nvinfo : EIATTR_EXIT_INSTR_OFFSETS
	.align		4
        /*0088*/ 	.byte	0x04, 0x1c
        /*008a*/ 	.short	(.L_2846 - .L_2845)


	//   ....[0]....
.L_2845:
        /*008c*/ 	.word	0x00000250


	//   ....[1]....
        /*0090*/ 	.word	0x00002010


	//----- nvinfo : EIATTR_MAX_THREADS
	.align		4
.L_2846:
        /*0094*/ 	.byte	0x04, 0x05
        /*0096*/ 	.short	(.L_2848 - .L_2847)
.L_2847:
        /*0098*/ 	.word	0x00000100
        /*009c*/ 	.word	0x00000001
        /*00a0*/ 	.word	0x00000001


	//----- nvinfo : EIATTR_CRS_STACK_SIZE
	.align		4
.L_2848:
        /*00a4*/ 	.byte	0x04, 0x1e
        /*00a6*/ 	.short	(.L_2850 - .L_2849)
.L_2849:
        /*00a8*/ 	.word	0x00000000
.L_2850:


//--------------------- .nv.info._ZN2at6native43_GLOBAL__N__7cc8d1ed_10_Dropout_cu_0e96ed3824fused_dropout_kernel_vecIN3c104HalfEfmLi1ELi16EbEEvNS_4cuda6detail10TensorInfoIKT_T1_EENS7_IS8_SA_EENS7_IT4_SA_EESA_T0_NS_15PhiloxCudaStateE --------------------------
	.section	.nv.info._ZN2at6native43_GLOBAL__N__7cc8d1ed_10_Dropout_cu_0e96ed3824fused_dropout_kernel_vecIN3c104HalfEfmLi1ELi16EbEEvNS_4cuda6detail10TensorInfoIKT_T1_EENS7_IS8_SA_EENS7_IT4_SA_EESA_T0_NS_15PhiloxCudaStateE,"",@"SHT_CUDA_INFO"
	.sectionflags	@""
	.align	4


	//----- nvinfo : EIATTR_CUDA_API_VERSION
	.align		4
        /*0000*/ 	.byte	0x04, 0x37
        /*0002*/ 	.short	(.L_2852 - .L_2851)
.L_2851:
        /*0004*/ 	.word	0x00000082


	//----- nvinfo : EIATTR_SW2861232_WAR
	.align		4
.L_2852:
        /*0008*/ 	.byte	0x01, 0x35
	.zero		2


	//----- nvinfo : EIATTR_PARAM_CBANK
	.align		4
        /*000c*/ 	.byte	0x04, 0x0a
        /*000e*/ 	.short	(.L_2854 - .L_2853)
	.align		4
.L_2853:
        /*0010*/ 	.word	index@(.nv.constant0._ZN2at6native43_GLOBAL__N__7cc8d1ed_10_Dropout_cu_0e96ed3824fused_dropout_kernel_vecIN3c104HalfEfmLi1ELi16EbEEvNS_4cuda6detail10TensorInfoIKT_T1_EENS7_IS8_SA_EENS7_IT4_SA_EESA_T0_NS_15PhiloxCudaStateE)
        /*0014*/ 	.short	0x0160
        /*0016*/ 	.short	0x0508


	//----- nvinfo : EIATTR_CBANK_PARAM_SIZE
	.align		4
.L_2854:
        /*0018*/ 	.byte	0x03, 0x19
        /*001a*/ 	.short	0x0508


	//----- nvinfo : EIATTR_KPARAM_INFO
	.align		4
        /*001c*/ 	.byte	0x04, 0x17
        /*001e*/ 	.short	(.L_2856 - .L_2855)
.L_2855:
        /*0020*/ 	.word	0x00000000
        /*0024*/ 	.short	0x0005
        /*0026*/ 	.short	0x04f0
        /*0028*/ 	.byte	0x00, 0xf0, 0x61, 0x00


	//----- nvinfo : EIATTR_KPARAM_INFO
	.align		4
.L_2856:
        /*002c*/ 	.byte	0x04, 0x17
        /*002e*/ 	.short	(.L_2858 - .L_2857)
.L_2857:
        /*0030*/ 	.word	0x00000000
        /*0034*/ 	.short	0x0004
        /*0036*/ 	.short	0x04e8
        /*0038*/ 	.byte	0x00, 0xf0, 0x11, 0x00


	//----- nvinfo : EIATTR_KPARAM_INFO
	.align		4
.L_2858:
        /*003c*/ 	.byte	0x04, 0x17
        /*003e*/ 	.short	(.L_2860 - .L_2859)
.L_2859:
        /*0040*/ 	.word	0x00000000
        /*0044*/ 	.short	0x0003
        /*0046*/ 	.short	0x04e0
        /*0048*/ 	.byte	0x00, 0xf0, 0x21, 0x00


	//----- nvinfo : EIATTR_KPARAM_INFO
	.align		4
.L_2860:
        /*004c*/ 	.byte	0x04, 0x17
        /*004e*/ 	.short	(.L_2862 - .L_2861)
.L_2861:
        /*0050*/ 	.word	0x00000000
        /*0054*/ 	.short	0x0002
        /*0056*/ 	.short	0x0340
        /*0058*/ 	.byte	0x00, 0xf0, 0x81, 0x06


	//----- nvinfo : EIATTR_KPARAM_INFO
	.align		4
.L_2862:
        /*005c*/ 	.byte	0x04, 0x17
        /*005e*/ 	.short	(.L_2864 - .L_2863)
.L_2863:
        /*0060*/ 	.word	0x00000000
        /*0064*/ 	.short	0x0001
        /*0066*/ 	.short	0x01a0
        /*0068*/ 	.byte	0x00, 0xf0, 0x81, 0x06


	//----- nvinfo : EIATTR_KPARAM_INFO
	.align		4
.L_2864:
        /*006c*/ 	.byte	0x04, 0x17
        /*006e*/ 	.short	(.L_2866 - .L_2865)
.L_2865:
        /*0070*/ 	.word	0x00000000
        /*0074*/ 	.short	0x0000
        /*0076*/ 	.short	0x0000
        /*0078*/ 	.byte	0x00, 0xf0, 0x81, 0x06


	//----- nvinfo : EIATTR_MAXREG_COUNT
	.align		4
.L_2866:
        /*007c*/ 	.byte	0x03, 0x1b
        /*007e*/ 	.short	0x0040


	//----- nvinfo : EIATTR_NUM_BARRIERS
	.align		4
        /*0080*/ 	.byte	0x02, 0x4c
        /*0082*/ 	.byte	0x01
	.zero		1


	//----- nvinfo : EIATTR_MERCURY_ISA_VERSION
	.align		4
        /*0084*/ 	.byte	0x03, 0x5f
        /*0086*/ 	.short	0x0000


	//----- nvinfo : EIATTR_EXIT_INSTR_OFFSETS
	.align		4
        /*0088*/ 	.byte	0x04, 0x1c
        /*008a*/ 	.short	(.L_2868 - .L_2867)


	//   ....[0]....
.L_2867:
        /*008c*/ 	.word	0x00000520


	//   ....[1]....
        /*0090*/ 	.word	0x000038c0


	//----- nvinfo : EIATTR_MAX_THREADS
	.align		4
.L_2868:
        /*0094*/ 	.byte	0x04, 0x05
        /*0096*/ 	.short	(.L_2870 - .L_2869)
.L_2869:
        /*0098*/ 	.word	0x00000100
        /*009c*/ 	.word	0x00000001
        /*00a0*/ 	.word	0x00000001


	//----- nvinfo : EIATTR_CRS_STACK_SIZE
	.align		4
.L_2870:
        /*00a4*/ 	.byte	0x04, 0x1e
        /*00a6*/ 	.short	(.L_2872 - .L_2871)
.L_2871:
        /*00a8*/ 	.word	0x00000000
.L_2872:


//--------------------- .nv.info._ZN2at6native43_GLOBAL__N__7cc8d1ed_10_Dropout_cu_0e96ed3820fused_dropout_kernelIffmLin1ELin1EbEEvNS_4cuda6detail10TensorInfoIKT_T1_EENS5_IS6_S8_EENS5_IT4_S8_EES8_T0_NS_15PhiloxCudaStateE --------------------------
	.section	.nv.info._ZN2at6native43_GLOBAL__N__7cc8d1ed_10_Dropout_cu_0e96ed3820fused_dropout_kernelIffmLin1ELin1EbEEvNS_4cuda6detail10TensorInfoIKT_T1_EENS5_IS6_S8_EENS5_IT4_S8_EES8_T0_NS_15PhiloxCudaStateE,"",@"SHT_CUDA_INFO"
	.sectionflags	@""
	.align	4


	//----- nvinfo : EIATTR_CUDA_API_VERSION
	.align		4
        /*0000*/ 	.byte	0x04, 0x37
        /*0002*/ 	.short	(.L_2874 - .L_2873)
.L_2873:
        /*0004*/ 	.word	0x00000082


	//----- nvinfo : EIATTR_SW2861232_WAR
	.align		4
.L_2874:
        /*0008*/ 	.byte	0x01, 0x35
	.zero		2


	//----- nvinfo : EIATTR_PARAM_CBANK
	.align		4
        /*000c*/ 	.byte	0x04, 0x0a
        /*000e*/ 	.short	(.L_2876 - .L_2875)
	.align		4
.L_2875:
        /*0010*/ 	.word	index@(.nv.constant0._ZN2at6native43_GLOBAL__N__7cc8d1ed_10_Dropout_cu_0e96ed3820fused_dropout_kernelIffmLin1ELin1EbEEvNS_4cuda6detail10TensorInfoIKT_T1_EENS5_IS6_S8_EENS5_IT4_S8_EES8_T0_NS_15PhiloxCudaStateE)
        /*0014*/ 	.short	0x0160
        /*0016*/ 	.short	0x0508


	//----- nvinfo : EIATTR_CBANK_PARAM_SIZE
	.align		4
.L_2876:
        /*0018*/ 	.byte	0x03, 0x19
        /*001a*/ 	.short	0x0508


	//----- nvinfo : EIATTR_KPARAM_INFO
	.align		4
        /*001c*/ 	.byte	0x04, 0x17
        /*001e*/ 	.short	(.L_2878 - .L_2877)
.L_2877:
        /*0020*/ 	.word	0x00000000
        /*0024*/ 	.short	0x0005
        /*0026*/ 	.short	0x04f0
        /*0028*/ 	.byte	0x00, 0xf0, 0x61, 0x00


	//----- nvinfo : EIATTR_KPARAM_INFO
	.align		4
.L_2878:
        /*002c*/ 	.byte	0x04, 0x17
        /*002e*/ 	.short	(.L_2880 - .L_2879)
.L_2879:
        /*0030*/ 	.word	0x00000000
        /*0034*/ 	.short	0x0004
        /*0036*/ 	.short	0x04e8
        /*0038*/ 	.byte	0x00, 0xf0, 0x11, 0x00


	//----- nvinfo : EIATTR_KPARAM_INFO
	.align		4
.L_2880:
        /*003c*/ 	.byte	0x04, 0x17
        /*003e*/ 	.short	(.L_2882 - .L_2881)
.L_2881:
        /*0040*/ 	.word	0x00000000
        /*0044*/ 	.short	0x0003
        /*0046*/ 	.short	0x04e0
        /*0048*/ 	.byte	0x00, 0xf0, 0x21, 0x00


	//----- nvinfo : EIATTR_KPARAM_INFO
	.align		4
.L_2882:
        /*004c*/ 	.byte	0x04, 0x17
        /*004e*/ 	.short	(.L_2884 - .L_2883)
.L_2883:
        /*0050*/ 	.word	0x00000000
        /*0054*/ 	.short	0x0002
        /*0056*/ 	.short	0x0340
        /*0058*/ 	.byte	0x00, 0xf0, 0x81, 0x06


	//----- nvinfo : EIATTR_KPARAM_INFO
	.align		4
.L_2884:
        /*005c*/ 	.byte	0x04, 0x17
        /*005e*/ 	.short	(.L_2886 - .L_2885)
.L_2885:
        /*0060*/ 	.word	0x00000000
        /*0064*/ 	.short	0x0001
        /*0066*/ 	.short	0x01a0
        /*0068*/ 	.byte	0x00, 0xf0, 0x81, 0x06


	//----- nvinfo : EIATTR_KPARAM_INFO
	.align		4
.L_2886:
        /*006c*/ 	.byte	0x04, 0x17
        /*006e*/ 	.short	(.L_2888 - .L_2887)
.L_2887:
        /*0070*/ 	.word	0x00000000
        /*0074*/ 	.short	0x0000
        /*0076*/ 	.short	0x0000
        /*0078*/ 	.byte	0x00, 0xf0, 0x81, 0x06


	//----- nvinfo : EIATTR_MAXREG_COUNT
	.align		4
.L_2888:
        /*007c*/ 	.byte	0x03, 0x1b
        /*007e*/ 	.short	0x0040


	//----- nvinfo : EIATTR_NUM_BARRIERS
	.align		4
        /*0080*/ 	.byte	0x02, 0x4c
        /*0082*/ 	.byte	0x01
	.zero		1


	//----- nvinfo : EIATTR_MERCURY_ISA_VERSION
	.align		4
        /*0084*/ 	.byte	0x03, 0x5f
        /*0086*/ 	.short	0x0000


	//----- nvinfo : EIATTR_EXIT_INSTR_OFFSETS
	.align		4
        /*0088*/ 	.byte	0x04, 0x1c
        /*008a*/ 	.short	(.L_2890 - .L_2889)


	//   ....[0]....
.L_2889:
        /*008c*/ 	.word	0x00000a70


	//   ....[1]....
        /*0090*/ 	.word	0x0000d9f0


	//----- nvinfo : EIATTR_MAX_THREADS
	.align		4
.L_2890:
        /*0094*/ 	.byte	0x04, 0x05
        /*0096*/ 	.short	(.L_2892 - .L_2891)
.L_2891:
        /*0098*/ 	.word	0x00000100
        /*009c*/ 	.word	0x00000001
        /*00a0*/ 	.word	0x00000001


	//----- nvinfo : EIATTR_CRS_STACK_SIZE
	.align		4
.L_2892:
        /*00a4*/ 	.byte	0x04, 0x1e
        /*00a6*/ 	.short	(.L_2894 - .L_2893)
.L_2893:
        /*00a8*/ 	.word	0x00000000
.L_2894:


//--------------------- .nv.info._ZN2at6native43_GLOBAL__N__7cc8d1ed_10_Dropout_cu_0e96ed3820fused_dropout_kernelIffmLin1ELi1EbEEvNS_4cuda6detail10TensorInfoIKT_T1_EENS5_IS6_S8_EENS5_IT4_S8_EES8_T0_NS_15PhiloxCudaStateE --------------------------
	.section	.nv.info._ZN2at6native43_GLOBAL__N__7cc8d1ed_10_Dropout_cu_0e96ed3820fused_dropout_kernelIffmLin1ELi1EbEEvNS_4cuda6detail10TensorInfoIKT_T1_EENS5_IS6_S8_EENS5_IT4_S8_EES8_T0_NS_15PhiloxCudaStateE,"",@"SHT_CUDA_INFO"
	.sectionflags	@""
	.align	4


	//----- nvinfo : EIATTR_CUDA_API_VERSION
	.align		4
        /*0000*/ 	.byte	0x04, 0x37
        /*0002*/ 	.short	(.L_2896 - .L_2895)
.L_2895:
        /*0004*/ 	.word	0x00000082


	//----- nvinfo : EIATTR_SW2861232_WAR
	.align		4
.L_2896:
        /*0008*/ 	.byte	0x01, 0x35
	.zero		2


	//----- nvinfo : EIATTR_PARAM_CBANK
	.align		4
        /*000c*/ 	.byte	0x04, 0x0a
        /*000e*/ 	.short	(.L_2898 - .L_2897)
	.align		4
.L_2897:
        /*0010*/ 	.word	index@(.nv.constant0._ZN2at6native43_GLOBAL__N__7cc8d1ed_10_Dropout_cu_0e96ed3820fused_dropout_kernelIffmLin1ELi1EbEEvNS_4cuda6detail10TensorInfoIKT_T1_EENS5_IS6_S8_EENS5_IT4_S8_EES8_T0_NS_15PhiloxCudaStateE)
        /*0014*/ 	.short	0x0160
        /*0016*/ 	.short	0x0508


	//----- nvinfo : EIATTR_CBANK_PARAM_SIZE
	.align		4
.L_2898:
        /*0018*/ 	.byte	0x03, 0x19
        /*001a*/ 	.short	0x0508


	//----- nvinfo : EIATTR_KPARAM_INFO
	.align		4
        /*001c*/ 	.byte	0x04, 0x17
        /*001e*/ 	.short	(.L_2900 - .L_2899)
.L_2899:
        /*0020*/ 	.word	0x00000000
        /*0024*/ 	.short	0x0005
        /*0026*/ 	.short	0x04f0
        /*0028*/ 	.byte	0x00, 0xf0, 0x61, 0x00


	//----- nvinfo : EIATTR_KPARAM_INFO
	.align		4
.L_2900:
        /*002c*/ 	.byte	0x04, 0x17
        /*002e*/ 	.short	(.L_2902 - .L_2901)
.L_2901:
        /*0030*/ 	.word	0x00000000
        /*0034*/ 	.short	0x0004
        /*0036*/ 	.short	0x04e8
        /*0038*/ 	.byte	0x00, 0xf0, 0x11, 0x00


	//----- nvinfo : EIATTR_KPARAM_INFO
	.align		4
.L_2902:
        /*003c*/ 	.byte	0x04, 0x17
        /*003e*/ 	.short	(.L_2904 - .L_2903)
.L_2903:
        /*0040*/ 	.word	0x00000000
        /*0044*/ 	.short	0x0003
        /*0046*/ 	.short	0x04e0
        /*0048*/ 	.byte	0x00, 0xf0, 0x21, 0x00


	//----- nvinfo : EIATTR_KPARAM_INFO
	.align		4
.L_2904:
        /*004c*/ 	.byte	0x04, 0x17
        /*004e*/ 	.short	(.L_2906 - .L_2905)
.L_2905:
        /*0050*/ 	.word	0x00000000
        /*0054*/ 	.short	0x0002
        /*0056*/ 	.short	0x0340
        /*0058*/ 	.byte	0x00, 0xf0, 0x81, 0x06


	//----- nvinfo : EIATTR_KPARAM_INFO
	.align		4
.L_2906:
        /*005c*/ 	.byte	0x04, 0x17
        /*005e*/ 	.short	(.L_2908 - .L_2907)
.L_2907:
        /*0060*/ 	.word	0x00000000
        /*0064*/ 	.short	0x0001
        /*0066*/ 	.short	0x01a0
        /*0068*/ 	.byte	0x00, 0xf0, 0x81, 0x06


	//----- nvinfo : EIATTR_KPARAM_INFO
	.align		4
.L_2908:
        /*006c*/ 	.byte	0x04, 0x17
        /*006e*/ 	.short	(.L_2910 - .L_2909)
.L_2909:
        /*0070*/ 	.word	0x00000000
        /*0074*/ 	.short	0x0000
        /*0076*/ 	.short	0x0000
        /*0078*/ 	.byte	0x00, 0xf0, 0x81, 0x06


	//----- nvinfo : EIATTR_MAXREG_COUNT
	.align		4
.L_2910:
        /*007c*/ 	.byte	0x03, 0x1b
        /*007e*/ 	.short	0x0040


	//----- nvinfo : EIATTR_NUM_BARRIERS
	.align		4
        /*0080*/ 	.byte	0x02, 0x4c
        /*0082*/ 	.byte	0x01
	.zero		1


	//----- nvinfo : EIATTR_MERCURY_ISA_VERSION
	.align		4
        /*0084*/ 	.byte	0x03, 0x5f
        /*0086*/ 	.short	0x0000


	//----- nvinfo : EIATTR_EXIT_INSTR_OFFSETS
	.align		4
        /*0088*/ 	.byte	0x04, 0x1c
        /*008a*/ 	.short	(.L_2912 - .L_2911)


	//   ....[0]....
.L_2911:
        /*008c*/ 	.word	0x00000a60


	//   ....[1]....
        /*0090*/ 	.word	0x00007cc0


	//----- nvinfo : EIATTR_MAX_THREADS
	.align		4
.L_2912:
        /*0094*/ 	.byte	0x04, 0x05
        /*0096*/ 	.short	(.L_2914 - .L_2913)
.L_2913:
        /*0098*/ 	.word	0x00000100
        /*009c*/ 	.word	0x00000001
        /*00a0*/ 	.word	0x00000001


	//----- nvinfo : EIATTR_CRS_STACK_SIZE
	.align		4
.L_2914:
        /*00a4*/ 	.byte	0x04, 0x1e
        /*00a6*/ 	.short	(.L_2916 - .L_2915)
.L_2915:
        /*00a8*/ 	.word	0x00000000
.L_2916:


//--------------------- .nv.info._ZN2at6native43_GLOBAL__N__7cc8d1ed_10_Dropout_cu_0e96ed3820fused_dropout_kernelIffmLi1ELi1EbEEvNS_4cuda6detail10TensorInfoIKT_T1_EENS5_IS6_S8_EENS5_IT4_S8_EES8_T0_NS_15PhiloxCudaStateE --------------------------
	.section	.nv.info._ZN2at6native43_GLOBAL__N__7cc8d1ed_10_Dropout_cu_0e96ed3820fused_dropout_kernelIffmLi1ELi1EbEEvNS_4cuda6detail10TensorInfoIKT_T1_EENS5_IS6_S8_EENS5_IT4_S8_EES8_T0_NS_15PhiloxCudaStateE,"",@"SHT_CUDA_INFO"
	.sectionflags	@""
	.align	4


	//----- nvinfo : EIATTR_CUDA_API_VERSION
	.align		4
        /*0000*/ 	.byte	0x04, 0x37
        /*0002*/ 	.short	(.L_2918 - .L_2917)
.L_2917:
        /*0004*/ 	.word	0x00000082


	//----- nvinfo : EIATTR_SW2861232_WAR
	.align		4
.L_2918:
        /*0008*/ 	.byte	0x01, 0x35
	.zero		2


	//----- nvinfo : EIATTR_PARAM_CBANK
	.align		4
        /*000c*/ 	.byte	0x04, 0x0a
        /*000e*/ 	.short	(.L_2920 - .L_2919)
	.align		4
.L_2919:
        /*0010*/ 	.word	index@(.nv.constant0._ZN2at6native43_GLOBAL__N__7cc8d1ed_10_Dropout_cu_0e96ed3820fused_dropout_kernelIffmLi1ELi1EbEEvNS_4cuda6detail10TensorInfoIKT_T1_EENS5_IS6_S8_EENS5_IT4_S8_EES8_T0_NS_15PhiloxCudaStateE)
        /*0014*/ 	.short	0x0160
        /*0016*/ 	.short	0x0508


	//----- nvinfo : EIATTR_CBANK_PARAM_SIZE
	.align		4
.L_2920:
        /*0018*/ 	.byte	0x03, 0x19
        /*001a*/ 	.short	0x0508


	//----- nvinfo : EIATTR_KPARAM_INFO
	.align		4
        /*001c*/ 	.byte	0x04, 0x17
        /*001e*/ 	.short	(.L_2922 - .L_2921)
.L_2921:
        /*0020*/ 	.word	0x00000000
        /*0024*/ 	.short	0x0005
        /*0026*/ 	.short	0x04f0
        /*0028*/ 	.byte	0x00, 0xf0, 0x61, 0x00


	//----- nvinfo : EIATTR_KPARAM_INFO
	.align		4
.L_2922:
        /*002c*/ 	.byte	0x04, 0x17
        /*002e*/ 	.short	(.L_2924 - .L_2923)
.L_2923:
        /*0030*/ 	.word	0x00000000
        /*0034*/ 	.short	0x0004
        /*0036*/ 	.short	0x04e8
        /*0038*/ 	.byte	0x00, 0xf0, 0x11, 0x00


	//----- nvinfo : EIATTR_KPARAM_INFO
	.align		4
.L_2924:
        /*003c*/ 	.byte	0x04, 0x17
        /*003e*/ 	.short	(.L_2926 - .L_2925)
.L_2925:
        /*0040*/ 	.word	0x00000000
        /*0044*/ 	.short	0x0003
        /*0046*/ 	.short	0x04e0
        /*0048*/ 	.byte	0x00, 0xf0, 0x21, 0x00


	//----- nvinfo : EIATTR_KPARAM_INFO
	.align		4
.L_2926:
        /*004c*/ 	.byte	0x04, 0x17
        /*004e*/ 	.short	(.L_2928 - .L_2927)
.L_2927:
        /*0050*/ 	.word	0x00000000
        /*0054*/ 	.short	0x0002
        /*0056*/ 	.short	0x0340
        /*0058*/ 	.byte	0x00, 0xf0, 0x81, 0x06


	//----- nvinfo : EIATTR_KPARAM_INFO
	.align		4
.L_2928:
        /*005c*/ 	.byte	0x04, 0x17
        /*005e*/ 	.short	(.L_2930 - .L_2929)
.L_2929:
        /*0060*/ 	.word	0x00000000
        /*0064*/ 	.short	0x0001
        /*0066*/ 	.short	0x01a0
        /*0068*/ 	.byte	0x00, 0xf0, 0x81, 0x06


	//----- nvinfo : EIATTR_KPARAM_INFO
	.align		4
.L_2930:
        /*006c*/ 	.byte	0x04, 0x17
        /*006e*/ 	.short	(.L_2932 - .L_2931)
.L_2931:
        /*0070*/ 	.word	0x00000000
        /*0074*/ 	.short	0x0000
        /*0076*/ 	.short	0x0000
        /*0078*/ 	.byte	0x00, 0xf0, 0x81, 0x06


	//----- nvinfo : EIATTR_MAXREG_COUNT
	.align		4
.L_2932:
        /*007c*/ 	.byte	0x03, 0x1b
        /*007e*/ 	.short	0x0040


	//----- nvinfo : EIATTR_NUM_BARRIERS
	.align		4
        /*0080*/ 	.byte	0x02, 0x4c
        /*0082*/ 	.byte	0x01
	.zero		1


	//----- nvinfo : EIATTR_MERCURY_ISA_VERSION
	.align		4
        /*0084*/ 	.byte	0x03, 0x5f
        /*0086*/ 	.short	0x0000


	//----- nvinfo : EIATTR_EXIT_INSTR_OFFSETS
	.align		4
        /*0088*/ 	.byte	0x04, 0x1c
        /*008a*/ 	.short	(.L_2934 - .L_2933)


	//   ....[0]....
.L_2933:
        /*008c*/ 	.word	0x00000920


	//   ....[1]....
        /*0090*/ 	.word	0x00001770


	//----- nvinfo : EIATTR_MAX_THREADS
	.align		4
.L_2934:
        /*0094*/ 	.byte	0x04, 0x05
        /*0096*/ 	.short	(.L_2936 - .L_2935)
.L_2935:
        /*0098*/ 	.word	0x00000100
        /*009c*/ 	.word	0x00000001
        /*00a0*/ 	.word	0x00000001


	//----- nvinfo : EIATTR_CRS_STACK_SIZE
	.align		4
.L_2936:
        /*00a4*/ 	.byte	0x04, 0x1e
        /*00a6*/ 	.short	(.L_2938 - .L_2937)
.L_2937:
        /*00a8*/ 	.word	0x00000000
.L_2938:


//--------------------- .nv.info._ZN2at6native43_GLOBAL__N__7cc8d1ed_10_Dropout_cu_0e96ed3824fused_dropout_kernel_vecIffmLi1ELi2EbEEvNS_4cuda6detail10TensorInfoIKT_T1_EENS5_IS6_S8_EENS5_IT4_S8_EES8_T0_NS_15PhiloxCudaStateE --------------------------
	.section	.nv.info._ZN2at6native43_GLOBAL__N__7cc8d1ed_10_Dropout_cu_0e96ed3824fused_dropout_kernel_vecIffmLi1ELi2EbEEvNS_4cuda6detail10TensorInfoIKT_T1_EENS5_IS6_S8_EENS5_IT4_S8_EES8_T0_NS_15PhiloxCudaStateE,"",@"SHT_CUDA_INFO"
	.sectionflags	@""
	.align	4


	//----- nvinfo : EIATTR_CUDA_API_VERSION
	.align		4
        /*0000*/ 	.byte	0x04, 0x37
        /*0002*/ 	.short	(.L_2940 - .L_2939)
.L_2939:
        /*0004*/ 	.word	0x00000082


	//----- nvinfo : EIATTR_SW2861232_WAR
	.align		4
.L_2940:
        /*0008*/ 	.byte	0x01, 0x35
	.zero		2


	//----- nvinfo : EIATTR_PARAM_CBANK
	.align		4
        /*000c*/ 	.byte	0x04, 0x0a
        /*000e*/ 	.short	(.L_2942 - .L_2941)
	.align		4
.L_2941:
        /*0010*/ 	.word	index@(.nv.constant0._ZN2at6native43_GLOBAL__N__7cc8d1ed_10_Dropout_cu_0e96ed3824fused_dropout_kernel_vecIffmLi1ELi2EbEEvNS_4cuda6detail10TensorInfoIKT_T1_EENS5_IS6_S8_EENS5_IT4_S8_EES8_T0_NS_15PhiloxCudaStateE)
        /*0014*/ 	.short	0x0160
        /*0016*/ 	.short	0x0508


	//----- nvinfo : EIATTR_CBANK_PARAM_SIZE
	.align		4
.L_2942:
        /*0018*/ 	.byte	0x03, 0x19
        /*001a*/ 	.short	0x0508


	//----- nvinfo : EIATTR_KPARAM_INFO
	.align		4
        /*001c*/ 	.byte	0x04, 0x17
        /*001e*/ 	.short	(.L_2944 - .L_2943)
.L_2943:
        /*0020*/ 	.word	0x00000000
        /*0024*/ 	.short	0x0005
        /*0026*/ 	.short	0x04f0
        /*0028*/ 	.byte	0x00, 0xf0, 0x61, 0x00


	//----- nvinfo : EIATTR_KPARAM_INFO
	.align		4
.L_2944:
        /*002c*/ 	.byte	0x04, 0x17
        /*002e*/ 	.short	(.L_2946 - .L_2945)
.L_2945:
        /*0030*/ 	.word	0x00000000
        /*0034*/ 	.short	0x0004
        /*0036*/ 	.short	0x04e8
        /*0038*/ 	.byte	0x00, 0xf0, 0x11, 0x00


	//----- nvinfo : EIATTR_KPARAM_INFO
	.align		4
.L_2946:
        /*003c*/ 	.byte	0x04, 0x17
        /*003e*/ 	.short	(.L_2948 - .L_2947)
.L_2947:
        /*0040*/ 	.word	0x00000000
        /*0044*/ 	.short	0x0003
        /*0046*/ 	.short	0x04e0
        /*0048*/ 	.byte	0x00, 0xf0, 0x21, 0x00


	//----- nvinfo : EIATTR_KPARAM_INFO
	.align		4
.L_2948:
        /*004c*/ 	.byte	0x04, 0x17
        /*004e*/ 	.short	(.L_2950 - .L_2949)
.L_2949:
        /*0050*/ 	.word	0x00000000
        /*0054*/ 	.short	0x0002
        /*0056*/ 	.short	0x0340
        /*0058*/ 	.byte	0x00, 0xf0, 0x81, 0x06


	//----- nvinfo : EIATTR_KPARAM_INFO
	.align		4
.L_2950:
        /*005c*/ 	.byte	0x04, 0x17
        /*005e*/ 	.short	(.L_2952 - .L_2951)
.L_2951:
        /*0060*/ 	.word	0x00000000
        /*0064*/ 	.short	0x0001
        /*0066*/ 	.short	0x01a0
        /*0068*/ 	.byte	0x00, 0xf0, 0x81, 0x06


	//----- nvinfo : EIATTR_KPARAM_INFO
	.align		4
.L_2952:
        /*006c*/ 	.byte	0x04, 0x17
        /*006e*/ 	.short	(.L_2954 - .L_2953)
.L_2953:
        /*0070*/ 	.word	0x00000000
        /*0074*/ 	.short	0x0000
        /*0076*/ 	.short	0x0000
        /*0078*/ 	.byte	0x00, 0xf0, 0x81, 0x06


	//----- nvinfo : EIATTR_MAXREG_COUNT
	.align		4
.L_2954:
        /*007c*/ 	.byte	0x03, 0x1b
        /*007e*/ 	.short	0x0040


	//----- nvinfo : EIATTR_NUM_BARRIERS
	.align		4
        /*0080*/ 	.byte	0x02, 0x4c
        /*0082*/ 	.byte	0x01
	.zero		1


	//----- nvinfo : EIATTR_MERCURY_ISA_VERSION
	.align		4
        /*0084*/ 	.byte	0x03, 0x5f
        /*0086*/ 	.short	0x0000


	//----- nvinfo : EIATTR_EXIT_INSTR_OFFSETS
	.align		4
        /*0088*/ 	.byte	0x04, 0x1c
        /*008a*/ 	.short	(.L_2956 - .L_2955)


	//   ....[0]....
.L_2955:
        /*008c*/ 	.word	0x00000250


	//   ....[1]....
        /*0090*/ 	.word	0x00000d80


	//----- nvinfo : EIATTR_MAX_THREADS
	.align		4
.L_2956:
        /*0094*/ 	.byte	0x04, 0x05
        /*0096*/ 	.short	(.L_2958 - .L_2957)
.L_2957:
        /*0098*/ 	.word	0x00000100
        /*009c*/ 	.word	0x00000001
        /*00a0*/ 	.word	0x00000001


	//----- nvinfo : EIATTR_CRS_STACK_SIZE
	.align		4
.L_2958:
        /*00a4*/ 	.byte	0x04, 0x1e
        /*00a6*/ 	.short	(.L_2960 - .L_2959)
.L_2959:
        /*00a8*/ 	.word	0x00000000
.L_2960:


//--------------------- .nv.info._ZN2at6native43_GLOBAL__N__7cc8d1ed_10_Dropout_cu_0e96ed3824fused_dropout_kernel_vecIffmLi1ELi4EbEEvNS_4cuda6detail10TensorInfoIKT_T1_EENS5_IS6_S8_EENS5_IT4_S8_EES8_T0_NS_15PhiloxCudaStateE --------------------------
	.section	.nv.info._ZN2at6native43_GLOBAL__N__7cc8d1ed_10_Dropout_cu_0e96ed3824fused_dropout_kernel_vecIffmLi1ELi4EbEEvNS_4cuda6detail10TensorInfoIKT_T1_EENS5_IS6_S8_EENS5_IT4_S8_EES8_T0_NS_15PhiloxCudaStateE,"",@"SHT_CUDA_INFO"
	.sectionflags	@""
	.align	4


	//----- nvinfo : EIATTR_CUDA_API_VERSION
	.align		4
        /*0000*/ 	.byte	0x04, 0x37
        /*0002*/ 	.short	(.L_2962 - .L_2961)
.L_2961:
        /*0004*/ 	.word	0x00000082


	//----- nvinfo : EIATTR_SW2861232_WAR
	.align		4
.L_2962:
        /*0008*/ 	.byte	0x01, 0x35
	.zero		2


	//----- nvinfo : EIATTR_PARAM_CBANK
	.align		4
        /*000c*/ 	.byte	0x04, 0x0a
        /*000e*/ 	.short	(.L_2964 - .L_2963)
	.align		4
.L_2963:
        /*0010*/ 	.word	index@(.nv.constant0._ZN2at6native43_GLOBAL__N__7cc8d1ed_10_Dropout_cu_0e96ed3824fused_dropout_kernel_vecIffmLi1ELi4EbEEvNS_4cuda6detail10TensorInfoIKT_T1_EENS5_IS6_S8_EENS5_IT4_S8_EES8_T0_NS_15PhiloxCudaStateE)
        /*0014*/ 	.short	0x0160
        /*0016*/ 	.short	0x0508


	//----- nvinfo : EIATTR_CBANK_PARAM_SIZE
	.align		4
.L_2964:
        /*0018*/ 	.byte	0x03, 0x19
        /*001a*/ 	.short	0x0508


	//----- nvinfo : EIATTR_KPARAM_INFO
	.align		4
        /*001c*/ 	.byte	0x04, 0x17
        /*001e*/ 	.short	(.L_2966 - .L_2965)
.L_2965:
        /*0020*/ 	.word	0x00000000
        /*0024*/ 	.short	0x0005
        /*0026*/ 	.short	0x04f0
        /*0028*/ 	.byte	0x00, 0xf0, 0x61, 0x00


	//----- nvinfo : EIATTR_KPARAM_INFO
	.align		4
.L_2966:
        /*002c*/ 	.byte	0x04, 0x17
        /*002e*/ 	.short	(.L_2968 - .L_2967)
.L_2967:
        /*0030*/ 	.word	0x00000000
        /*0034*/ 	.short	0x0004
        /*0036*/ 	.short	0x04e8
        /*0038*/ 	.byte	0x00, 0xf0, 0x11, 0x00


	//----- nvinfo : EIATTR_KPARAM_INFO
	.align		4
.L_2968:
        /*003c*/ 	.byte	0x04, 0x17
        /*003e*/ 	.short	(.L_2970 - .L_2969)
.L_2969:
        /*0040*/ 	.word	0x00000000
        /*0044*/ 	.short	0x0003
        /*0046*/ 	.short	0x04e0
        /*0048*/ 	.byte	0x00, 0xf0, 0x21, 0x00


	//----- nvinfo : EIATTR_KPARAM_INFO
	.align		4
.L_2970:
        /*004c*/ 	.byte	0x04, 0x17
        /*004e*/ 	.short	(.L_2972 - .L_2971)
.L_2971:
        /*0050*/ 	.word	0x00000000
        /*0054*/ 	.short	0x0002
        /*0056*/ 	.short	0x0340
        /*0058*/ 	.byte	0x00, 0xf0, 0x81, 0x06


	//----- nvinfo : EIATTR_KPARAM_INFO
	.align		4
.L_2972:
        /*005c*/ 	.byte	0x04, 0x17
        /*005e*/ 	.short	(.L_2974 - .L_2973)
.L_2973:
        /*0060*/ 	.word	0x00000000
        /*0064*/ 	.short	0x0001
        /*0066*/ 	.short	0x01a0
        /*0068*/ 	.byte	0x00, 0xf0, 0x81, 0x06


	//----- nvinfo : EIATTR_KPARAM_INFO
	.align		4
.L_2974:
        /*006c*/ 	.byte	0x04, 0x17
        /*006e*/ 	.short	(.L_2976 - .L_2975)
.L_2975:
        /*0070*/ 	.word	0x00000000
        /*0074*/ 	.short	0x0000
        /*0076*/ 	.short	0x0000
        /*0078*/ 	.byte	0x00, 0xf0, 0x81, 0x06


	//----- nvinfo : EIATTR_MAXREG_COUNT
	.align		4
.L_2976:
        /*007c*/ 	.byte	0x03, 0x1b
        /*007e*/ 	.short	0x0040


	//----- nvinfo : EIATTR_NUM_BARRIERS
	.align		4
        /*0080*/ 	.byte	0x02, 0x4c
        /*0082*/ 	.byte	0x01
	.zero		1


	//----- nvinfo : EIATTR_MERCURY_ISA_VERSION
	.align		4
        /*0084*/ 	.byte	0x03, 0x5f
        /*0086*/ 	.short	0x0000


	//----- nvinfo : EIATTR_EXIT_INSTR_OFFSETS
	.align		4
        /*0088*/ 	.byte	0x04, 0x1c
        /*008a*/ 	.short	(.L_2978 - .L_2977)


	//   ....[0]....
.L_2977:
        /*008c*/ 	.word	0x00000250


	//   ....[1]....
        /*0090*/ 	.word	0x00000f50


	//----- nvinfo : EIATTR_MAX_THREADS
	.align		4
.L_2978:
        /*0094*/ 	.byte	0x04, 0x05
        /*0096*/ 	.short	(.L_2980 - .L_2979)
.L_2979:
        /*0098*/ 	.word	0x00000100
        /*009c*/ 	.word	0x00000001
        /*00a0*/ 	.word	0x00000001


	//----- nvinfo : EIATTR_CRS_STACK_SIZE
	.align		4
.L_2980:
        /*00a4*/ 	.byte	0x04, 0x1e
        /*00a6*/ 	.short	(.L_2982 - .L_2981)
.L_2981:
        /*00a8*/ 	.word	0x00000000
.L_2982:


//--------------------- .nv.info._ZN2at6native43_GLOBAL__N__7cc8d1ed_10_Dropout_cu_0e96ed3824fused_dropout_kernel_vecIffmLi1ELi8EbEEvNS_4cuda6detail10TensorInfoIKT_T1_EENS5_IS6_S8_EENS5_IT4_S8_EES8_T0_NS_15PhiloxCudaStateE --------------------------
	.section	.nv.info._ZN2at6native43_GLOBAL__N__7cc8d1ed_10_Dropout_cu_0e96ed3824fused_dropout_kernel_vecIffmLi1ELi8EbEEvNS_4cuda6detail10TensorInfoIKT_T1_EENS5_IS6_S8_EENS5_IT4_S8_EES8_T0_NS_15PhiloxCudaStateE,"",@"SHT_CUDA_INFO"
	.sectionflags	@""
	.align	4


	//----- nvinfo : EIATTR_CUDA_API_VERSION
	.align		4
        /*0000*/ 	.byte	0x04, 0x37
        /*0002*/ 	.short	(.L_2984 - .L_2983)
.L_2983:
        /*0004*/ 	.word	0x00000082


	//----- nvinfo : EIATTR_SW2861232_WAR
	.align		4
.L_2984:
        /*0008*/ 	.byte	0x01, 0x35
	.zero		2


	//----- nvinfo : EIATTR_PARAM_CBANK
	.align		4
        /*000c*/ 	.byte	0x04, 0x0a
        /*000e*/ 	.short	(.L_2986 - .L_2985)
	.align		4
.L_2985:
        /*0010*/ 	.word	index@(.nv.constant0._ZN2at6native43_GLOBAL__N__7cc8d1ed_10_Dropout_cu_0e96ed3824fused_dropout_kernel_vecIffmLi1ELi8EbEEvNS_4cuda6detail10TensorInfoIKT_T1_EENS5_IS6_S8_EENS5_IT4_S8_EES8_T0_NS_15PhiloxCudaStateE)
        /*0014*/ 	.short	0x0160
        /*0016*/ 	.short	0x0508


	//----- nvinfo : EIATTR_CBANK_PARAM_SIZE
	.align		4
.L_2986:
        /*0018*/ 	.byte	0x03, 0x19
        /*001a*/ 	.short	0x0508


	//----- nvinfo : EIATTR_KPARAM_INFO
	.align		4
        /*001c*/ 	.byte	0x04, 0x17
        /*001e*/ 	.short	(.L_2988 - .L_2987)
.L_2987:
        /*0020*/ 	.word	0x00000000
        /*0024*/ 	.short	0x0005
        /*0026*/ 	.short	0x04f0
        /*0028*/ 	.byte	0x00, 0xf0, 0x61, 0x00


	//----- nvinfo : EIATTR_KPARAM_INFO
	.align		4
.L_2988:
        /*002c*/ 	.byte	0x04, 0x17
        /*002e*/ 	.short	(.L_2990 - .L_2989)
.L_2989:
        /*0030*/ 	.word	0x00000000
        /*0034*/ 	.short	0x0004
        /*0036*/ 	.short	0x04e8
        /*0038*/ 	.byte	0x00, 0xf0, 0x11, 0x00


	//----- nvinfo : EIATTR_KPARAM_INFO
	.align		4
.L_2990:
        /*003c*/ 	.byte	0x04, 0x17
        /*003e*/ 	.short	(.L_2992 - .L_2991)
.L_2991:
        /*0040*/ 	.word	0x00000000
        /*0044*/ 	.short	0x0003
        /*0046*/ 	.short	0x04e0
        /*0048*/ 	.byte	0x00, 0xf0, 0x21, 0x00


	//----- nvinfo : EIATTR_KPARAM_INFO
	.align		4
.L_2992:
        /*004c*/ 	.byte	0x04, 0x17
        /*004e*/ 	.short	(.L_2994 - .L_2993)
.L_2993:
        /*0050*/ 	.word	0x00000000
        /*0054*/ 	.short	0x0002
        /*0056*/ 	.short	0x0340
        /*0058*/ 	.byte	0x00, 0xf0, 0x81, 0x06


	//----- nvinfo : EIATTR_KPARAM_INFO
	.align		4
.L_2994:
        /*005c*/ 	.byte	0x04, 0x17
        /*005e*/ 	.short	(.L_2996 - .L_2995)
.L_2995:
        /*0060*/ 	.word	0x00000000
        /*0064*/ 	.short	0x0001
        /*0066*/ 	.short	0x01a0
        /*0068*/ 	.byte	0x00, 0xf0, 0x81, 0x06


	//----- nvinfo : EIATTR_KPARAM_INFO
	.align		4
.L_2996:
        /*006c*/ 	.byte	0x04, 0x17
        /*006e*/ 	.short	(.L_2998 - .L_2997)
.L_2997:
        /*0070*/ 	.word	0x00000000
        /*0074*/ 	.short	0x0000
        /*0076*/ 	.short	0x0000
        /*0078*/ 	.byte	0x00, 0xf0, 0x81, 0x06


	//----- nvinfo : EIATTR_MAXREG_COUNT
	.align		4
.L_2998:
        /*007c*/ 	.byte	0x03, 0x1b
        /*007e*/ 	.short	0x0040


	//----- nvinfo : EIATTR_NUM_BARRIERS
	.align		4
        /*0080*/ 	.byte	0x02, 0x4c
        /*0082*/ 	.byte	0x01
	.zero		1


	//----- nvinfo : EIATTR_MERCURY_ISA_VERSION
	.align		4
        /*0084*/ 	.byte	0x03, 0x5f
        /*0086*/ 	.short	0x0000


	//----- nvinfo : EIATTR_EXIT_INSTR_OFFSETS
	.align		4
        /*0088*/ 	.byte	0x04, 0x1c
        /*008a*/ 	.short	(.L_3000 - .L_2999)


	//   ....[0]....
.L_2999:
        /*008c*/ 	.word	0x00000250


	//   ....[1]....
        /*0090*/ 	.word	0x00001f70


	//----- nvinfo : EIATTR_MAX_THREADS
	.align		4
.L_3000:
        /*0094*/ 	.byte	0x04, 0x05
        /*0096*/ 	.short	(.L_3002 - .L_3001)
.L_3001:
        /*0098*/ 	.word	0x00000100
        /*009c*/ 	.word	0x00000001
        /*00a0*/ 	.word	0x00000001


	//----- nvinfo : EIATTR_CRS_STACK_SIZE
	.align		4
.L_3002:
        /*00a4*/ 	.byte	0x04, 0x1e
        /*00a6*/ 	.short	(.L_3004 - .L_3003)
.L_3003:
        /*00a8*/ 	.word	0x00000000
.L_3004:


//--------------------- .nv.info._ZN2at6native43_GLOBAL__N__7cc8d1ed_10_Dropout_cu_0e96ed3824fused_dropout_kernel_vecIffmLi1ELi16EbEEvNS_4cuda6detail10TensorInfoIKT_T1_EENS5_IS6_S8_EENS5_IT4_S8_EES8_T0_NS_15PhiloxCudaStateE --------------------------
	.section	.nv.info._ZN2at6native43_GLOBAL__N__7cc8d1ed_10_Dropout_cu_0e96ed3824fused_dropout_kernel_vecIffmLi1ELi16EbEEvNS_4cuda6detail10TensorInfoIKT_T1_EENS5_IS6_S8_EENS5_IT4_S8_EES8_T0_NS_15PhiloxCudaStateE,"",@"SHT_CUDA_INFO"
	.sectionflags	@""
	.align	4


	//----- nvinfo : EIATTR_CUDA_API_VERSION
	.align		4
        /*0000*/ 	.byte	0x04, 0x37
        /*0002*/ 	.short	(.L_3006 - .L_3005)
.L_3005:
        /*0004*/ 	.word	0x00000082


	//----- nvinfo : EIATTR_SW2861232_WAR
	.align		4
.L_3006:
        /*0008*/ 	.byte	0x01, 0x35
	.zero		2


	//----- nvinfo : EIATTR_PARAM_CBANK
	.align		4
        /*000c*/ 	.byte	0x04, 0x0a
        /*000e*/ 	.short	(.L_3008 - .L_3007)
	.align		4
.L_3007:
        /*0010*/ 	.word	index@(.nv.constant0._ZN2at6native43_GLOBAL__N__7cc8d1ed_10_Dropout_cu_0e96ed3824fused_dropout_kernel_vecIffmLi1ELi16EbEEvNS_4cuda6detail10TensorInfoIKT_T1_EENS5_IS6_S8_EENS5_IT4_S8_EES8_T0_NS_15PhiloxCudaStateE)
        /*0014*/ 	.short	0x0160
        /*0016*/ 	.short	0x0508


	//----- nvinfo : EIATTR_CBANK_PARAM_SIZE
	.align		4
.L_3008:
        /*0018*/ 	.byte	0x03, 0x19
        /*001a*/ 	.short	0x0508


	//----- nvinfo : EIATTR_KPARAM_INFO
	.align		4
        /*001c*/ 	.byte	0x04, 0x17
        /*001e*/ 	.short	(.L_3010 - .L_3009)
.L_3009:
        /*0020*/ 	.word	0x00000000
        /*0024*/ 	.short	0x0005
        /*0026*/ 	.short	0x04f0
        /*0028*/ 	.byte	0x00, 0xf0, 0x61, 0x00


	//----- nvinfo : EIATTR_KPARAM_INFO
	.align		4
.L_3010:
        /*002c*/ 	.byte	0x04, 0x17
        /*002e*/ 	.short	(.L_3012 - .L_3011)
.L_3011:
        /*0030*/ 	.word	0x00000000
        /*0034*/ 	.short	0x0004
        /*0036*/ 	.short	0x04e8
        /*0038*/ 	.byte	0x00, 0xf0, 0x11, 0x00


	//----- nvinfo : EIATTR_KPARAM_INFO
	.align		4
.L_3012:
        /*003c*/ 	.byte	0x04, 0x17
        /*003e*/ 	.short	(.L_3014 - .L_3013)
.L_3013:
        /*0040*/ 	.word	0x00000000
        /*0044*/ 	.short	0x0003
        /*0046*/ 	.short	0x04e0
        /*0048*/ 	.byte	0x00, 0xf0, 0x21, 0x00


	//----- nvinfo : EIATTR_KPARAM_INFO
	.align		4
.L_3014:
        /*004c*/ 	.byte	0x04, 0x17
        /*004e*/ 	.short	(.L_3016 - .L_3015)
.L_3015:
        /*0050*/ 	.word	0x00000000
        /*0054*/ 	.short	0x0002
        /*0056*/ 	.short	0x0340
        /*0058*/ 	.byte	0x00, 0xf0, 0x81, 0x06


	//----- nvinfo : EIATTR_KPARAM_INFO
	.align		4
.L_3016:
        /*005c*/ 	.byte	0x04, 0x17
        /*005e*/ 	.short	(.L_3018 - .L_3017)
.L_3017:
        /*0060*/ 	.word	0x00000000
        /*0064*/ 	.short	0x0001
        /*0066*/ 	.short	0x01a0
        /*0068*/ 	.byte	0x00, 0xf0, 0x81, 0x06


	//----- nvinfo : EIATTR_KPARAM_INFO
	.align		4
.L_3018:
        /*006c*/ 	.byte	0x04, 0x17
        /*006e*/ 	.short	(.L_3020 - .L_3019)
.L_3019:
        /*0070*/ 	.word	0x00000000
        /*0074*/ 	.short	0x0000
        /*0076*/ 	.short	0x0000
        /*0078*/ 	.byte	0x00, 0xf0, 0x81, 0x06


	//----- nvinfo : EIATTR_MAXREG_COUNT
	.align		4
.L_3020:
        /*007c*/ 	.byte	0x03, 0x1b
        /*007e*/ 	.short	0x0040


	//----- nvinfo : EIATTR_NUM_BARRIERS
	.align		4
        /*0080*/ 	.byte	0x02, 0x4c
        /*0082*/ 	.byte	0x01
	.zero		1


	//----- nvinfo : EIATTR_MERCURY_ISA_VERSION
	.align		4
        /*0084*/ 	.byte	0x03, 0x5f
        /*0086*/ 	.short	0x0000


	//----- nvinfo : EIATTR_EXIT_INSTR_OFFSETS
	.align		4
        /*0088*/ 	.byte	0x04, 0x1c
        /*008a*/ 	.short	(.L_3022 - .L_3021)


	//   ....[0]....
.L_3021:
        /*008c*/ 	.word	0x00000510


	//   ....[1]....
        /*0090*/ 	.word	0x00003770


	//----- nvinfo : EIATTR_MAX_THREADS
	.align		4
.L_3022:
        /*0094*/ 	.byte	0x04, 0x05
        /*0096*/ 	.short	(.L_3024 - .L_3023)
.L_3023:
        /*0098*/ 	.word	0x00000100
        /*009c*/ 	.word	0x00000001
        /*00a0*/ 	.word	0x00000001


	//----- nvinfo : EIATTR_CRS_STACK_SIZE
	.align		4
.L_3024:
        /*00a4*/ 	.byte	0x04, 0x1e
        /*00a6*/ 	.short	(.L_3026 - .L_3025)
.L_3025:
        /*00a8*/ 	.word	0x00000000
.L_3026:


//--------------------- .nv.info._ZN2at6native43_GLOBAL__N__7cc8d1ed_10_Dropout_cu_0e96ed3820fused_dropout_kernelIddmLin1ELin1EbEEvNS_4cuda6detail10TensorInfoIKT_T1_EENS5_IS6_S8_EENS5_IT4_S8_EES8_T0_NS_15PhiloxCudaStateE --------------------------
	.section	.nv.info._ZN2at6native43_GLOBAL__N__7cc8d1ed_10_Dropout_cu_0e96ed3820fused_dropout_kernelIddmLin1ELin1EbEEvNS_4cuda6detail10TensorInfoIKT_T1_EENS5_IS6_S8_EENS5_IT4_S8_EES8_T0_NS_15PhiloxCudaStateE,"",@"SHT_CUDA_INFO"
	.sectionflags	@""
	.align	4


	//----- nvinfo : EIATTR_CUDA_API_VERSION
	.align		4
        /*0000*/ 	.byte	0x04, 0x37
        /*0002*/ 	.short	(.L_3028 - .L_3027)
.L_3027:
        /*0004*/ 	.word	0x00000082


	//----- nvinfo : EIATTR_SW2861232_WAR
	.align		4
.L_3028:
        /*0008*/ 	.byte	0x01, 0x35
	.zero		2


	//----- nvinfo : EIATTR_PARAM_CBANK
	.align		4
        /*000c*/ 	.byte	0x04, 0x0a
        /*000e*/ 	.short	(.L_3030 - .L_3029)
	.align		4
.L_3029:
        /*0010*/ 	.word	index@(.nv.constant0._ZN2at6native43_GLOBAL__N__7cc8d1ed_10_Dropout_cu_0e96ed3820fused_dropout_kernelIddmLin1ELin1EbEEvNS_4cuda6detail10TensorInfoIKT_T1_EENS5_IS6_S8_EENS5_IT4_S8_EES8_T0_NS_15PhiloxCudaStateE)
        /*0014*/ 	.short	0x0160
        /*0016*/ 	.short	0x0508


	//----- nvinfo : EIATTR_CBANK_PARAM_SIZE
	.align		4
.L_3030:
        /*0018*/ 	.byte	0x03, 0x19
        /*001a*/ 	.short	0x0508


	//----- nvinfo : EIATTR_KPARAM_INFO
	.align		4
        /*001c*/ 	.byte	0x04, 0x17
        /*001e*/ 	.short	(.L_3032 - .L_3031)
.L_3031:
        /*0020*/ 	.word	0x00000000
        /*0024*/ 	.short	0x0005
        /*0026*/ 	.short	0x04f0
        /*0028*/ 	.byte	0x00, 0xf0, 0x61, 0x00


	//----- nvinfo : EIATTR_KPARAM_INFO
	.align		4
.L_3032:
        /*002c*/ 	.byte	0x04, 0x17
        /*002e*/ 	.short	(.L_3034 - .L_3033)
.L_3033:
        /*0030*/ 	.word	0x00000000
        /*0034*/ 	.short	0x0004
        /*0036*/ 	.short	0x04e8
        /*0038*/ 	.byte	0x00, 0xf0, 0x21, 0x00


	//----- nvinfo : EIATTR_KPARAM_INFO
	.align		4
.L_3034:
        /*003c*/ 	.byte	0x04, 0x17
        /*003e*/ 	.short	(.L_3036 - .L_3035)
.L_3035:
        /*0040*/ 	.word	0x00000000
        /*0044*/ 	.short	0x0003
        /*0046*/ 	.short	0x04e0
        /*0048*/ 	.byte	0x00, 0xf0, 0x21, 0x00


	//----- nvinfo : EIATTR_KPARAM_INFO
	.align		4
.L_3036:
        /*004c*/ 	.byte	0x04, 0x17
        /*004e*/ 	.short	(.L_3038 - .L_3037)
.L_3037:
        /*0050*/ 	.word	0x00000000
        /*0054*/ 	.short	0x0002
        /*0056*/ 	.short	0x0340
        /*0058*/ 	.byte	0x00, 0xf0, 0x81, 0x06


	//----- nvinfo : EIATTR_KPARAM_INFO
	.align		4
.L_3038:
        /*005c*/ 	.byte	0x04, 0x17
        /*005e*/ 	.short	(.L_3040 - .L_3039)
.L_3039:
        /*0060*/ 	.word	0x00000000
        /*0064*/ 	.short	0x0001
        /*0066*/ 	.short	0x01a0
        /*0068*/ 	.byte	0x00, 0xf0, 0x81, 0x06


	//----- nvinfo : EIATTR_KPARAM_INFO
	.align		4
.L_3040:
        /*006c*/ 	.byte	0x04, 0x17
        /*006e*/ 	.short	(.L_3042 - .L_3041)
.L_3041:
        /*0070*/ 	.word	0x00000000
        /*0074*/ 	.short	0x0000
        /*0076*/ 	.short	0x0000
        /*0078*/ 	.byte	0x00, 0xf0, 0x81, 0x06


	//----- nvinfo : EIATTR_MAXREG_COUNT
	.align		4
.L_3042:
        /*007c*/ 	.byte	0x03, 0x1b
        /*007e*/ 	.short	0x0040


	//----- nvinfo : EIATTR_NUM_BARRIERS
	.align		4
        /*0080*/ 	.byte	0x02, 0x4c
        /*0082*/ 	.byte	0x01
	.zero		1


	//----- nvinfo : EIATTR_MERCURY_ISA_VERSION
	.align		4
        /*0084*/ 	.byte	0x03, 0x5f
        /*0086*/ 	.short	0x0000


	//----- nvinfo : EIATTR_EXIT_INSTR_OFFSETS
	.align		4
        /*0088*/ 	.byte	0x04, 0x1c
        /*008a*/ 	.short	(.L_3044 - .L_3043)


	//   ....[0]....
.L_3043:
        /*008c*/ 	.word	0x00000a30


	//   ....[1]....
        /*0090*/ 	.word	0x0000ddd0


	//----- nvinfo : EIATTR_MAX_THREADS
	.align		4
.L_3044:
        /*0094*/ 	.byte	0x04, 0x05
        /*0096*/ 	.short	(.L_3046 - .L_3045)
.L_3045:
        /*0098*/ 	.word	0x00000100
        /*009c*/ 	.word	0x00000001
        /*00a0*/ 	.word	0x00000001


	//----- nvinfo : EIATTR_CRS_STACK_SIZE
	.align		4
.L_3046:
        /*00a4*/ 	.byte	0x04, 0x1e
        /*00a6*/ 	.short	(.L_3048 - .L_3047)
.L_3047:
        /*00a8*/ 	.word	0x00000000
.L_3048:


//--------------------- .nv.info._ZN2at6native43_GLOBAL__N__7cc8d1ed_10_Dropout_cu_0e96ed3820fused_dropout_kernelIddmLin1ELi1EbEEvNS_4cuda6detail10TensorInfoIKT_T1_EENS5_IS6_S8_EENS5_IT4_S8_EES8_T0_NS_15PhiloxCudaStateE --------------------------
	.section	.nv.info._ZN2at6native43_GLOBAL__N__7cc8d1ed_10_Dropout_cu_0e96ed3820fused_dropout_kernelIddmLin1ELi1EbEEvNS_4cuda6detail10TensorInfoIKT_T1_EENS5_IS6_S8_EENS5_IT4_S8_EES8_T0_NS_15PhiloxCudaStateE,"",@"SHT_CUDA_INFO"
	.sectionflags	@""
	.align	4


	//----- nvinfo : EIATTR_CUDA_API_VERSION
	.align		4
        /*0000*/ 	.byte	0x04, 0x37
        /*0002*/ 	.short	(.L_3050 - .L_3049)
.L_3049:
        /*0004*/ 	.word	0x00000082


	//----- nvinfo : EIATTR_SW2861232_WAR
	.align		4
.L_3050:
        /*0008*/ 	.byte	0x01, 0x35
	.zero		2


	//----- nvinfo : EIATTR_PARAM_CBANK
	.align		4
        /*000c*/ 	.byte	0x04, 0x0a
        /*000e*/ 	.short	(.L_3052 - .L_3051)
	.align		4
.L_3051:
        /*0010*/ 	.word	index@(.nv.constant0._ZN2at6native43_GLOBAL__N__7cc8d1ed_10_Dropout_cu_0e96ed3820fused_dropout_kernelIddmLin1ELi1EbEEvNS_4cuda6detail10TensorInfoIKT_T1_EENS5_IS6_S8_EENS5_IT4_S8_EES8_T0_NS_15PhiloxCudaStateE)
        /*0014*/ 	.short	0x0160
        /*0016*/ 	.short	0x0508


	//----- nvinfo : EIATTR_CBANK_PARAM_SIZE
	.align		4
.L_3052:
        /*0018*/ 	.byte	0x03, 0x19
        /*001a*/ 	.short	0x0508


	//----- nvinfo : EIATTR_KPARAM_INFO
	.align		4
        /*001c*/ 	.byte	0x04, 0x17
        /*001e*/ 	.short	(.L_3054 - .L_3053)
.L_3053:
        /*0020*/ 	.word	0x00000000
        /*0024*/ 	.short	0x0005
        /*0026*/ 	.short	0x04f0
        /*0028*/ 	.byte	0x00, 0xf0, 0x61, 0x00


	//----- nvinfo : EIATTR_KPARAM_INFO
	.align		4
.L_3054:
        /*002c*/ 	.byte	0x04, 0x17
        /*002e*/ 	.short	(.L_3056 - .L_3055)
.L_3055:
        /*0030*/ 	.word	0x00000000
        /*0034*/ 	.short	0x0004
        /*0036*/ 	.short	0x04e8
        /*0038*/ 	.byte	0x00, 0xf0, 0x21, 0x00


	//----- nvinfo : EIATTR_KPARAM_INFO
	.align		4
.L_3056:
        /*003c*/ 	.byte	0x04, 0x17
        /*003e*/ 	.short	(.L_3058 - .L_3057)
.L_3057:
        /*0040*/ 	.word	0x00000000
        /*0044*/ 	.short	0x0003
        /*0046*/ 	.short	0x04e0
        /*0048*/ 	.byte	0x00, 0xf0, 0x21, 0x00


	//----- nvinfo : EIATTR_KPARAM_INFO
	.align		4
.L_3058:
        /*004c*/ 	.byte	0x04, 0x17
        /*004e*/ 	.short	(.L_3060 - .L_3059)
.L_3059:
        /*0050*/ 	.word	0x00000000
        /*0054*/ 	.short	0x0002
        /*0056*/ 	.short	0x0340
        /*0058*/ 	.byte	0x00, 0xf0, 0x81, 0x06


	//----- nvinfo : EIATTR_KPARAM_INFO
	.align		4
.L_3060:
        /*005c*/ 	.byte	0x04, 0x17
        /*005e*/ 	.short	(.L_3062 - .L_3061)
.L_3061:
        /*0060*/ 	.word	0x00000000
        /*0064*/ 	.short	0x0001
        /*0066*/ 	.short	0x01a0
        /*0068*/ 	.byte	0x00, 0xf0, 0x81, 0x06


	//----- nvinfo : EIATTR_KPARAM_INFO
	.align		4
.L_3062:
        /*006c*/ 	.byte	0x04, 0x17
        /*006e*/ 	.short	(.L_3064 - .L_3063)
.L_3063:
        /*0070*/ 	.word	0x00000000
        /*0074*/ 	.short	0x0000
        /*0076*/ 	.short	0x0000
        /*0078*/ 	.byte	0x00, 0xf0, 0x81, 0x06


	//----- nvinfo : EIATTR_MAXREG_COUNT
	.align		4
.L_3064:
        /*007c*/ 	.byte	0x03, 0x1b
        /*007e*/ 	.short	0x0040


	//----- nvinfo : EIATTR_NUM_BARRIERS
	.align		4
        /*0080*/ 	.byte	0x02, 0x4c
        /*0082*/ 	.byte	0x01
	.zero		1


	//----- nvinfo : EIATTR_MERCURY_ISA_VERSION
	.align		4
        /*0084*/ 	.byte	0x03, 0x5f
        /*0086*/ 	.short	0x0000


	//----- nvinfo : EIATTR_EXIT_INSTR_OFFSETS
	.align		4
        /*0088*/ 	.byte	0x04, 0x1c
        /*008a*/ 	.short	(.L_3066 - .L_3065)


	//   ....[0]....
.L_3065:
        /*008c*/ 	.word	0x00000a10


	//   ....[1]....
        /*0090*/ 	.word	0x00007820


	//----- nvinfo : EIATTR_MAX_THREADS
	.align		4
.L_3066:
        /*0094*/ 	.byte	0x04, 0x05
        /*0096*/ 	.short	(.L_3068 - .L_3067)
.L_3067:
        /*0098*/ 	.word	0x00000100
        /*009c*/ 	.word	0x00000001
        /*00a0*/ 	.word	0x00000001


	//----- nvinfo : EIATTR_CRS_STACK_SIZE
	.align		4
.L_3068:
        /*00a4*/ 	.byte	0x04, 0x1e
        /*00a6*/ 	.short	(.L_3070 - .L_3069)
.L_3069:
        /*00a8*/ 	.word	0x00000000
.L_3070:


//--------------------- .nv.info._ZN2at6native43_GLOBAL__N__7cc8d1ed_10_Dropout_cu_0e96ed3820fused_dropout_kernelIddmLi1ELi1EbEEvNS_4cuda6detail10TensorInfoIKT_T1_EENS5_IS6_S8_EENS5_IT4_S8_EES8_T0_NS_15PhiloxCudaStateE --------------------------
	.section	.nv.info._ZN2at6native43_GLOBAL__N__7cc8d1ed_10_Dropout_cu_0e96ed3820fused_dropout_kernelIddmLi1ELi1EbEEvNS_4cuda6detail10TensorInfoIKT_T1_EENS5_IS6_S8_EENS5_IT4_S8_EES8_T0_NS_15PhiloxCudaStateE,"",@"SHT_CUDA_INFO"
	.sectionflags	@""
	.align	4


	//----- nvinfo : EIATTR_CUDA_API_VERSION
	.align		4
        /*0000*/ 	.byte	0x04, 0x37
        /*0002*/ 	.short	(.L_3072 - .L_3071)
.L_3071:
        /*0004*/ 	.word	0x00000082


	//----- nvinfo : EIATTR_SW2861232_WAR
	.align		4
.L_3072:
        /*0008*/ 	.byte	0x01, 0x35
	.zero		2


	//----- nvinfo : EIATTR_PARAM_CBANK
	.align		4
        /*000c*/ 	.byte	0x04, 0x0a
        /*000e*/ 	.short	(.L_3074 - .L_3073)
	.align		4
.L_3073:
        /*0010*/ 	.word	index@(.nv.constant0._ZN2at6native43_GLOBAL__N__7cc8d1ed_10_Dropout_cu_0e96ed3820fused_dropout_kernelIddmLi1ELi1EbEEvNS_4cuda6detail10TensorInfoIKT_T1_EENS5_IS6_S8_EENS5_IT4_S8_EES8_T0_NS_15PhiloxCudaStateE)
        /*0014*/ 	.short	0x0160
        /*0016*/ 	.short	0x0508


	//----- nvinfo : EIATTR_CBANK_PARAM_SIZE
	.align		4
.L_3074:
        /*0018*/ 	.byte	0x03, 0x19
        /*001a*/ 	.short	0x0508


	//----- nvinfo : EIATTR_KPARAM_INFO
	.align		4
        /*001c*/ 	.byte	0x04, 0x17
        /*001e*/ 	.short	(.L_3076 - .L_3075)
.L_3075:
        /*0020*/ 	.word	0x00000000
        /*0024*/ 	.short	0x0005
        /*0026*/ 	.short	0x04f0
        /*0028*/ 	.byte	0x00, 0xf0, 0x61, 0x00


	//----- nvinfo : EIATTR_KPARAM_INFO
	.align		4
.L_3076:
        /*002c*/ 	.byte	0x04, 0x17
        /*002e*/ 	.short	(.L_3078 - .L_3077)
.L_3077:
        /*0030*/ 	.word	0x00000000
        /*0034*/ 	.short	0x0004
        /*0036*/ 	.short	0x04e8
        /*0038*/ 	.byte	0x00, 0xf0, 0x21, 0x00


	//----- nvinfo : EIATTR_KPARAM_INFO
	.align		4
.L_3078:
        /*003c*/ 	.byte	0x04, 0x17
        /*003e*/ 	.short	(.L_3080 - .L_3079)
.L_3079:
        /*0040*/ 	.word	0x00000000
        /*0044*/ 	.short	0x0003
        /*0046*/ 	.short	0x04e0
        /*0048*/ 	.byte	0x00, 0xf0, 0x21, 0x00


	//----- nvinfo : EIATTR_KPARAM_INFO
	.align		4
.L_3080:
        /*004c*/ 	.byte	0x04, 0x17
        /*004e*/ 	.short	(.L_3082 - .L_3081)
.L_3081:
        /*0050*/ 	.word	0x00000000
        /*0054*/ 	.short	0x0002
        /*0056*/ 	.short	0x0340
        /*0058*/ 	.byte	0x00, 0xf0, 0x81, 0x06


	//----- nvinfo : EIATTR_KPARAM_INFO
	.align		4
.L_3082:
        /*005c*/ 	.byte	0x04, 0x17
        /*005e*/ 	.short	(.L_3084 - .L_3083)
.L_3083:
        /*0060*/ 	.word	0x00000000
        /*0064*/ 	.short	0x0001
        /*0066*/ 	.short	0x01a0
        /*0068*/ 	.byte	0x00, 0xf0, 0x81, 0x06


	//----- nvinfo : EIATTR_KPARAM_INFO
	.align		4
.L_3084:
        /*006c*/ 	.byte	0x04, 0x17
        /*006e*/ 	.short	(.L_3086 - .L_3085)
.L_3085:
        /*0070*/ 	.word	0x00000000
        /*0074*/ 	.short	0x0000
        /*0076*/ 	.short	0x0000
        /*0078*/ 	.byte	0x00, 0xf0, 0x81, 0x06


	//----- nvinfo : EIATTR_MAXREG_COUNT
	.align		4
.L_3086:
        /*007c*/ 	.byte	0x03, 0x1b
        /*007e*/ 	.short	0x0040


	//----- nvinfo : EIATTR_NUM_BARRIERS
	.align		4
        /*0080*/ 	.byte	0x02, 0x4c
        /*0082*/ 	.byte	0x01
	.zero		1


	//----- nvinfo : EIATTR_MERCURY_ISA_VERSION
	.align		4
        /*0084*/ 	.byte	0x03, 0x5f
        /*0086*/ 	.short	0x0000


	//----- nvinfo : EIATTR_EXIT_INSTR_OFFSETS
	.align		4
        /*0088*/ 	.byte	0x04, 0x1c
        /*008a*/ 	.short	(.L_3088 - .L_3087)


	//   ....[0]....
.L_3087:
        /*008c*/ 	.word	0x000008d0


	//   ....[1]....
        /*0090*/ 	.word	0x00001820


	//----- nvinfo : EIATTR_MAX_THREADS
	.align		4
.L_3088:
        /*0094*/ 	.byte	0x04, 0x05
        /*0096*/ 	.short	(.L_3090 - .L_3089)
.L_3089:
        /*0098*/ 	.word	0x00000100
        /*009c*/ 	.word	0x00000001
        /*00a0*/ 	.word	0x00000001


	//----- nvinfo : EIATTR_CRS_STACK_SIZE
	.align		4
.L_3090:
        /*00a4*/ 	.byte	0x04, 0x1e
        /*00a6*/ 	.short	(.L_3092 - .L_3091)
.L_3091:
        /*00a8*/ 	.word	0x00000000
.L_3092:


//--------------------- .nv.info._ZN2at6native43_GLOBAL__N__7cc8d1ed_10_Dropout_cu_0e96ed3824fused_dropout_kernel_vecIddmLi1ELi2EbEEvNS_4cuda6detail10TensorInfoIKT_T1_EENS5_IS6_S8_EENS5_IT4_S8_EES8_T0_NS_15PhiloxCudaStateE --------------------------
	.section	.nv.info._ZN2at6native43_GLOBAL__N__7cc8d1ed_10_Dropout_cu_0e96ed3824fused_dropout_kernel_vecIddmLi1ELi2EbEEvNS_4cuda6detail10TensorInfoIKT_T1_EENS5_IS6_S8_EENS5_IT4_S8_EES8_T0_NS_15PhiloxCudaStateE,"",@"SHT_CUDA_INFO"
	.sectionflags	@""
	.align	4


	//----- nvinfo : EIATTR_CUDA_API_VERSION
	.align		4
        /*0000*/ 	.byte	0x04, 0x37
        /*0002*/ 	.short	(.L_3094 - .L_3093)
.L_3093:
        /*0004*/ 	.word	0x00000082


	//----- nvinfo : EIATTR_SW2861232_WAR
	.align		4
.L_3094:
        /*0008*/ 	.byte	0x01, 0x35
	.zero		2


	//----- nvinfo : EIATTR_PARAM_CBANK
	.align		4
        /*000c*/ 	.byte	0x04, 0x0a
        /*000e*/ 	.short	(.L_3096 - .L_3095)
	.align		4
.L_3095:
        /*0010*/ 	.word	index@(.nv.constant0._ZN2at6native43_GLOBAL__N__7cc8d1ed_10_Dropout_cu_0e96ed3824fused_dropout_kernel_vecIddmLi1ELi2EbEEvNS_4cuda6detail10TensorInfoIKT_T1_EENS5_IS6_S8_EENS5_IT4_S8_EES8_T0_NS_15PhiloxCudaStateE)
        /*0014*/ 	.short	0x0160
        /*0016*/ 	.short	0x0508


	//----- nvinfo : EIATTR_CBANK_PARAM_SIZE
	.align		4
.L_3096:
        /*0018*/ 	.byte	0x03, 0x19
        /*001a*/ 	.short	0x0508


	//----- nvinfo : EIATTR_KPARAM_INFO
	.align		4
        /*001c*/ 	.byte	0x04, 0x17
        /*001e*/ 	.short	(.L_3098 - .L_3097)
.L_3097:
        /*0020*/ 	.word	0x00000000
        /*0024*/ 	.short	0x0005
        /*0026*/ 	.short	0x04f0
        /*0028*/ 	.byte	0x00, 0xf0, 0x61, 0x00


	//----- nvinfo : EIATTR_KPARAM_INFO
	.align		4
.L_3098:
        /*002c*/ 	.byte	0x04, 0x17
        /*002e*/ 	.short	(.L_3100 - .L_3099)
.L_3099:
        /*0030*/ 	.word	0x00000000
        /*0034*/ 	.short	0x0004
        /*0036*/ 	.short	0x04e8
        /*0038*/ 	.byte	0x00, 0xf0, 0x21, 0x00


	//----- nvinfo : EIATTR_KPARAM_INFO
	.align		4
.L_3100:
        /*003c*/ 	.byte	0x04, 0x17
        /*003e*/ 	.short	(.L_3102 - .L_3101)
.L_3101:
        /*0040*/ 	.word	0x00000000
        /*0044*/ 	.short	0x0003
        /*0046*/ 	.short	0x04e0
        /*0048*/ 	.byte	0x00, 0xf0, 0x21, 0x00


	//----- nvinfo : EIATTR_KPARAM_INFO
	.align		4
.L_3102:
        /*004c*/ 	.byte	0x04, 0x17
        /*004e*/ 	.short	(.L_3104 - .L_3103)
.L_3103:
        /*0050*/ 	.word	0x00000000
        /*0054*/ 	.short	0x0002
        /*0056*/ 	.short	0x0340
        /*0058*/ 	.byte	0x00, 0xf0, 0x81, 0x06


	//----- nvinfo : EIATTR_KPARAM_INFO
	.align		4
.L_3104:
        /*005c*/ 	.byte	0x04, 0x17
        /*005e*/ 	.short	(.L_3106 - .L_3105)
.L_3105:
        /*0060*/ 	.word	0x00000000
        /*0064*/ 	.short	0x0001
        /*0066*/ 	.short	0x01a0
        /*0068*/ 	.byte	0x00, 0xf0, 0x81, 0x06


	//----- nvinfo : EIATTR_KPARAM_INFO
	.align		4
.L_3106:
        /*006c*/ 	.byte	0x04, 0x17
        /*006e*/ 	.short	(.L_3108 - .L_3107)
.L_3107:
        /*0070*/ 	.word	0x00000000
        /*0074*/ 	.short	0x0000
        /*0076*/ 	.short	0x0000
        /*0078*/ 	.byte	0x00, 0xf0, 0x81, 0x06


	//----- nvinfo : EIATTR_MAXREG_COUNT
	.align		4
.L_3108:
        /*007c*/ 	.byte	0x03, 0x1b
        /*007e*/ 	.short	0x0040


	//----- nvinfo : EIATTR_NUM_BARRIERS
	.align		4
        /*0080*/ 	.byte	0x02, 0x4c
        /*0082*/ 	.byte	0x01
	.zero		1


	//----- nvinfo : EIATTR_MERCURY_ISA_VERSION
	.align		4
        /*0084*/ 	.byte	0x03, 0x5f
        /*0086*/ 	.short	0x0000


	//----- nvinfo : EIATTR_EXIT_INSTR_OFFSETS
	.align		4
        /*0088*/ 	.byte	0x04, 0x1c
        /*008a*/ 	.short	(.L_3110 - .L_3109)


	//   ....[0]....
.L_3109:
        /*008c*/ 	.word	0x00000340


	//   ....[1]....
        /*0090*/ 	.word	0x00000dc0


	//----- nvinfo : EIATTR_MAX_THREADS
	.align		4
.L_3110:
        /*0094*/ 	.byte	0x04, 0x05
        /*0096*/ 	.short	(.L_3112 - .L_3111)
.L_3111:
        /*0098*/ 	.word	0x00000100
        /*009c*/ 	.word	0x00000001
        /*00a0*/ 	.word	0x00000001


	//----- nvinfo : EIATTR_CRS_STACK_SIZE
	.align		4
.L_3112:
        /*00a4*/ 	.byte	0x04, 0x1e
        /*00a6*/ 	.short	(.L_3114 - .L_3113)
.L_3113:
        /*00a8*/ 	.word	0x00000000
.L_3114:


//--------------------- .nv.info._ZN2at6native43_GLOBAL__N__7cc8d1ed_10_Dropout_cu_0e96ed3824fused_dropout_kernel_vecIddmLi1ELi4EbEEvNS_4cuda6detail10TensorInfoIKT_T1_EENS5_IS6_S8_EENS5_IT4_S8_EES8_T0_NS_15PhiloxCudaStateE --------------------------
	.section	.nv.info._ZN2at6native43_GLOBAL__N__7cc8d1ed_10_Dropout_cu_0e96ed3824fused_dropout_kernel_vecIddmLi1ELi4EbEEvNS_4cuda6detail10TensorInfoIKT_T1_EENS5_IS6_S8_EENS5_IT4_S8_EES8_T0_NS_15PhiloxCudaStateE,"",@"SHT_CUDA_INFO"
	.sectionflags	@""
	.align	4


	//----- nvinfo : EIATTR_CUDA_API_VERSION
	.align		4
        /*0000*/ 	.byte	0x04, 0x37
        /*0002*/ 	.short	(.L_3116 - .L_3115)
.L_3115:
        /*0004*/ 	.word	0x00000082


	//----- nvinfo : EIATTR_SW2861232_WAR
	.align		4
.L_3116:
        /*0008*/ 	.byte	0x01, 0x35
	.zero		2


	//----- nvinfo : EIATTR_PARAM_CBANK
	.align		4
        /*000c*/ 	.byte	0x04, 0x0a
        /*000e*/ 	.short	(.L_3118 - .L_3117)
	.align		4
.L_3117:
        /*0010*/ 	.word	index@(.nv.constant0._ZN2at6native43_GLOBAL__N__7cc8d1ed_10_Dropout_cu_0e96ed3824fused_dropout_kernel_vecIddmLi1ELi4EbEEvNS_4cuda6detail10TensorInfoIKT_T1_EENS5_IS6_S8_EENS5_IT4_S8_EES8_T0_NS_15PhiloxCudaStateE)
        /*0014*/ 	.short	0x0160
        /*0016*/ 	.short	0x0508


	//----- nvinfo : EIATTR_CBANK_PARAM_SIZE
	.align		4
.L_3118:
        /*0018*/ 	.byte	0x03, 0x19
        /*001a*/ 	.short	0x0508


	//----- nvinfo : EIATTR_KPARAM_INFO
	.align		4
        /*001c*/ 	.byte	0x04, 0x17
        /*001e*/ 	.short	(.L_3120 - .L_3119)
.L_3119:
        /*0020*/ 	.word	0x00000000
        /*0024*/ 	.short	0x0005
        /*0026*/ 	.short	0x04f0
        /*0028*/ 	.byte	0x00, 0xf0, 0x61, 0x00


	//----- nvinfo : EIATTR_KPARAM_INFO
	.align		4
.L_3120:
        /*002c*/ 	.byte	0x04, 0x17
        /*002e*/ 	.short	(.L_3122 - .L_3121)
.L_3121:
        /*0030*/ 	.word	0x00000000
        /*0034*/ 	.short	0x0004
        /*0036*/ 	.short	0x04e8
        /*0038*/ 	.byte	0x00, 0xf0, 0x21, 0x00


	//----- nvinfo : EIATTR_KPARAM_INFO
	.align		4
.L_3122:
        /*003c*/ 	.byte	0x04, 0x17
        /*003e*/ 	.short	(.L_3124 - .L_3123)
.L_3123:
        /*0040*/ 	.word	0x00000000
        /*0044*/ 	.short	0x0003
        /*0046*/ 	.short	0x04e0
        /*0048*/ 	.byte	0x00, 0xf0, 0x21, 0x00


	//----- nvinfo : EIATTR_KPARAM_INFO
	.align		4
.L_3124:
        /*004c*/ 	.byte	0x04, 0x17
        /*004e*/ 	.short	(.L_3126 - .L_3125)
.L_3125:
        /*0050*/ 	.word	0x00000000
        /*0054*/ 	.short	0x0002
        /*0056*/ 	.short	0x0340
        /*0058*/ 	.byte	0x00, 0xf0, 0x81, 0x06


	//----- nvinfo : EIATTR_KPARAM_INFO
	.align		4
.L_3126:
        /*005c*/ 	.byte	0x04, 0x17
        /*005e*/ 	.short	(.L_3128 - .L_3127)
.L_3127:
        /*0060*/ 	.word	0x00000000
        /*0064*/ 	.short	0x0001
        /*0066*/ 	.short	0x01a0
        /*0068*/ 	.byte	0x00, 0xf0, 0x81, 0x06


	//----- nvinfo : EIATTR_KPARAM_INFO
	.align		4
.L_3128:
        /*006c*/ 	.byte	0x04, 0x17
        /*006e*/ 	.short	(.L_3130 - .L_3129)
.L_3129:
        /*0070*/ 	.word	0x00000000
        /*0074*/ 	.short	0x0000
        /*0076*/ 	.short	0x0000
        /*0078*/ 	.byte	0x00, 0xf0, 0x81, 0x06


	//----- nvinfo : EIATTR_MAXREG_COUNT
	.align		4
.L_3130:
        /*007c*/ 	.byte	0x03, 0x1b
        /*007e*/ 	.short	0x0040


	//----- nvinfo : EIATTR_NUM_BARRIERS
	.align		4
        /*0080*/ 	.byte	0x02, 0x4c
        /*0082*/ 	.byte	0x01
	.zero		1


	//----- nvinfo : EIATTR_MERCURY_ISA_VERSION
	.align		4
        /*0084*/ 	.byte	0x03, 0x5f
        /*0086*/ 	.short	0x0000


	//----- nvinfo : EIATTR_EXIT_INSTR_OFFSETS
	.align		4
        /*0088*/ 	.byte	0x04, 0x1c
        /*008a*/ 	.short	(.L_3132 - .L_3131)


	//   ....[0]....
.L_3131:
        /*008c*/ 	.word	0x00000340


	//   ....[1]....
        /*0090*/ 	.word	0x00000fe0


	//----- nvinfo : EIATTR_MAX_THREADS
	.align		4
.L_3132:
        /*0094*/ 	.byte	0x04, 0x05
        /*0096*/ 	.short	(.L_3134 - .L_3133)
.L_3133:
        /*0098*/ 	.word	0x00000100
        /*009c*/ 	.word	0x00000001
        /*00a0*/ 	.word	0x00000001


	//----- nvinfo : EIATTR_CRS_STACK_SIZE
	.align		4
.L_3134:
        /*00a4*/ 	.byte	0x04, 0x1e
        /*00a6*/ 	.short	(.L_3136 - .L_3135)
.L_3135:
        /*00a8*/ 	.word	0x00000000
.L_3136:


//--------------------- .nv.info._ZN2at6native43_GLOBAL__N__7cc8d1ed_10_Dropout_cu_0e96ed3824fused_dropout_kernel_vecIddmLi1ELi8EbEEvNS_4cuda6detail10TensorInfoIKT_T1_EENS5_IS6_S8_EENS5_IT4_S8_EES8_T0_NS_15PhiloxCudaStateE --------------------------
	.section	.nv.info._ZN2at6native43_GLOBAL__N__7cc8d1ed_10_Dropout_cu_0e96ed3824fused_dropout_kernel_vecIddmLi1ELi8EbEEvNS_4cuda6detail10TensorInfoIKT_T1_EENS5_IS6_S8_EENS5_IT4_S8_EES8_T0_NS_15PhiloxCudaStateE,"",@"SHT_CUDA_INFO"
	.sectionflags	@""
	.align	4


	//----- nvinfo : EIATTR_CUDA_API_VERSION
	.align		4
        /*0000*/ 	.byte	0x04, 0x37
        /*0002*/ 	.short	(.L_3138 - .L_3137)
.L_3137:
        /*0004*/ 	.word	0x00000082


	//----- nvinfo : EIATTR_SW2861232_WAR
	.align		4
.L_3138:
        /*0008*/ 	.byte	0x01, 0x35
	.zero		2


	//----- nvinfo : EIATTR_PARAM_CBANK
	.align		4
        /*000c*/ 	.byte	0x04, 0x0a
        /*000e*/ 	.short	(.L_3140 - .L_3139)
	.align		4
.L_3139:
        /*0010*/ 	.word	index@(.nv.constant0._ZN2at6native43_GLOBAL__N__7cc8d1ed_10_Dropout_cu_0e96ed3824fused_dropout_kernel_vecIddmLi1ELi8EbEEvNS_4cuda6detail10TensorInfoIKT_T1_EENS5_IS6_S8_EENS5_IT4_S8_EES8_T0_NS_15PhiloxCudaStateE)
        /*0014*/ 	.short	0x0160
        /*0016*/ 	.short	0x0508


	//----- nvinfo : EIATTR_CBANK_PARAM_SIZE
	.align		4
.L_3140:
        /*0018*/ 	.byte	0x03, 0x19
        /*001a*/ 	.short	0x0508


	//----- nvinfo : EIATTR_KPARAM_INFO
	.align		4
        /*001c*/ 	.byte	0x04, 0x17
        /*001e*/ 	.short	(.L_3142 - .L_3141)
.L_3141:
        /*0020*/ 	.word	0x00000000
        /*0024*/ 	.short	0x0005
        /*0026*/ 	.short	0x04f0
        /*0028*/ 	.byte	0x00, 0xf0, 0x61, 0x00


	//----- nvinfo : EIATTR_KPARAM_INFO
	.align		4
.L_3142:
        /*002c*/ 	.byte	0x04, 0x17
        /*002e*/ 	.short	(.L_3144 - .L_3143)
.L_3143:
        /*0030*/ 	.word	0x00000000
        /*0034*/ 	.short	0x0004
        /*0036*/ 	.short	0x04e8
        /*0038*/ 	.byte	0x00, 0xf0, 0x21, 0x00


	//----- nvinfo : EIATTR_KPARAM_INFO
	.align		4
.L_3144:
        /*003c*/ 	.byte	0x04, 0x17
        /*003e*/ 	.short	(.L_3146 - .L_3145)
.L_3145:
        /*0040*/ 	.word	0x00000000
        /*0044*/ 	.short	0x0003
        /*0046*/ 	.short	0x04e0
        /*0048*/ 	.byte	0x00, 0xf0, 0x21, 0x00


	//----- nvinfo : EIATTR_KPARAM_INFO
	.align		4
.L_3146:
        /*004c*/ 	.byte	0x04, 0x17
        /*004e*/ 	.short	(.L_3148 - .L_3147)
.L_3147:
        /*0050*/ 	.word	0x00000000
        /*0054*/ 	.short	0x0002
        /*0056*/ 	.short	0x0340
        /*0058*/ 	.byte	0x00, 0xf0, 0x81, 0x06


	//----- nvinfo : EIATTR_KPARAM_INFO
	.align		4
.L_3148:
        /*005c*/ 	.byte	0x04, 0x17
        /*005e*/ 	.short	(.L_3150 - .L_3149)
.L_3149:
        /*0060*/ 	.word	0x00000000
        /*0064*/ 	.short	0x0001
        /*0066*/ 	.short	0x01a0
        /*0068*/ 	.byte	0x00, 0xf0, 0x81, 0x06


	//----- nvinfo : EIATTR_KPARAM_INFO
	.align		4
.L_3150:
        /*006c*/ 	.byte	0x04, 0x17
        /*006e*/ 	.short	(.L_3152 - .L_3151)
.L_3151:
        /*0070*/ 	.word	0x00000000
        /*0074*/ 	.short	0x0000
        /*0076*/ 	.short	0x0000
        /*0078*/ 	.byte	0x00, 0xf0, 0x81, 0x06


	//----- nvinfo : EIATTR_MAXREG_COUNT
	.align		4
.L_3152:
        /*007c*/ 	.byte	0x03, 0x1b
        /*007e*/ 	.short	0x0040


	//----- nvinfo : EIATTR_NUM_BARRIERS
	.align		4
        /*0080*/ 	.byte	0x02, 0x4c
        /*0082*/ 	.byte	0x01
	.zero		1


	//----- nvinfo : EIATTR_MERCURY_ISA_VERSION
	.align		4
        /*0084*/ 	.byte	0x03, 0x5f
        /*0086*/ 	.short	0x0000


	//----- nvinfo : EIATTR_EXIT_INSTR_OFFSETS
	.align		4
        /*0088*/ 	.byte	0x04, 0x1c
        /*008a*/ 	.short	(.L_3154 - .L_3153)


	//   ....[0]....
.L_3153:
        /*008c*/ 	.word	0x00000530


	//   ....[1]....
        /*0090*/ 	.word	0x00002190


	//----- nvinfo : EIATTR_MAX_THREADS
	.align		4
.L_3154:
        /*0094*/ 	.byte	0x04, 0x05
        /*0096*/ 	.short	(.L_3156 - .L_3155)
.L_3155:
        /*0098*/ 	.word	0x00000100
        /*009c*/ 	.word	0x00000001
        /*00a0*/ 	.word	0x00000001


	//----- nvinfo : EIATTR_CRS_STACK_SIZE
	.align		4
.L_3156:
        /*00a4*/ 	.byte	0x04, 0x1e
        /*00a6*/ 	.short	(.L_3158 - .L_3157)
.L_3157:
        /*00a8*/ 	.word	0x00000000
.L_3158:


//--------------------- .nv.info._ZN2at6native43_GLOBAL__N__7cc8d1ed_10_Dropout_cu_0e96ed3824fused_dropout_kernel_vecIddmLi1ELi16EbEEvNS_4cuda6detail10TensorInfoIKT_T1_EENS5_IS6_S8_EENS5_IT4_S8_EES8_T0_NS_15PhiloxCudaStateE --------------------------
	.section	.nv.info._ZN2at6native43_GLOBAL__N__7cc8d1ed_10_Dropout_cu_0e96ed3824fused_dropout_kernel_vecIddmLi1ELi16EbEEvNS_4cuda6detail10TensorInfoIKT_T1_EENS5_IS6_S8_EENS5_IT4_S8_EES8_T0_NS_15PhiloxCudaStateE,"",@"SHT_CUDA_INFO"
	.sectionflags	@""
	.align	4


	//----- nvinfo : EIATTR_CUDA_API_VERSION
	.align		4
        /*0000*/ 	.byte	0x04, 0x37
        /*0002*/ 	.short	(.L_3160 - .L_3159)
.L_3159:
        /*0004*/ 	.word	0x00000082


	//----- nvinfo : EIATTR_SW2861232_WAR
	.align		4
.L_3160:
        /*0008*/ 	.byte	0x01, 0x35
	.zero		2


	//----- nvinfo : EIATTR_PARAM_CBANK
	.align		4
        /*000c*/ 	.byte	0x04, 0x0a
        /*000e*/ 	.short	(.L_3162 - .L_3161)
	.align		4
.L_3161:
        /*0010*/ 	.word	index@(.nv.constant0._ZN2at6native43_GLOBAL__N__7cc8d1ed_10_Dropout_cu_0e96ed3824fused_dropout_kernel_vecIddmLi1ELi16EbEEvNS_4cuda6detail10TensorInfoIKT_T1_EENS5_IS6_S8_EENS5_IT4_S8_EES8_T0_NS_15PhiloxCudaStateE)
        /*0014*/ 	.short	0x0160
        /*0016*/ 	.short	0x0508


	//----- nvinfo : EIATTR_CBANK_PARAM_SIZE
	.align		4
.L_3162:
        /*0018*/ 	.byte	0x03, 0x19
        /*001a*/ 	.short	0x0508


	//----- nvinfo : EIATTR_KPARAM_INFO
	.align		4
        /*001c*/ 	.byte	0x04, 0x17
        /*001e*/ 	.short	(.L_3164 - .L_3163)
.L_3163:
        /*0020*/ 	.word	0x00000000
        /*0024*/ 	.short	0x0005
        /*0026*/ 	.short	0x04f0
        /*0028*/ 	.byte	0x00, 0xf0, 0x61, 0x00


	//----- nvinfo : EIATTR_KPARAM_INFO
	.align		4
.L_3164:
        /*002c*/ 	.byte	0x04, 0x17
        /*002e*/ 	.short	(.L_3166 - .L_3165)
.L_3165:
        /*0030*/ 	.word	0x00000000
        /*0034*/ 	.short	0x0004
        /*0036*/ 	.short	0x04e8
        /*0038*/ 	.byte	0x00, 0xf0, 0x21, 0x00


	//----- nvinfo : EIATTR_KPARAM_INFO
	.align		4
.L_3166:
        /*003c*/ 	.byte	0x04, 0x17
        /*003e*/ 	.short	(.L_3168 - .L_3167)
.L_3167:
        /*0040*/ 	.word	0x00000000
        /*0044*/ 	.short	0x0003
        /*0046*/ 	.short	0x04e0
        /*0048*/ 	.byte	0x00, 0xf0, 0x21, 0x00


	//----- nvinfo : EIATTR_KPARAM_INFO
	.align		4
.L_3168:
        /*004c*/ 	.byte	0x04, 0x17
        /*004e*/ 	.short	(.L_3170 - .L_3169)
.L_3169:
        /*0050*/ 	.word	0x00000000
        /*0054*/ 	.short	0x0002
        /*0056*/ 	.short	0x0340
        /*0058*/ 	.byte	0x00, 0xf0, 0x81, 0x06


	//----- nvinfo : EIATTR_KPARAM_INFO
	.align		4
.L_3170:
        /*005c*/ 	.byte	0x04, 0x17
        /*005e*/ 	.short	(.L_3172 - .L_3171)
.L_3171:
        /*0060*/ 	.word	0x00000000
        /*0064*/ 	.short	0x0001
        /*0066*/ 	.short	0x01a0
        /*0068*/ 	.byte	0x00, 0xf0, 0x81, 0x06


	//----- nvinfo : EIATTR_KPARAM_INFO
	.align		4
.L_3172:
        /*006c*/ 	.byte	0x04, 0x17
        /*006e*/ 	.short	(.L_3174 - .L_3173)
.L_3173:
        /*0070*/ 	.word	0x00000000
        /*0074*/ 	.short	0x0000
        /*0076*/ 	.short	0x0000
        /*0078*/ 	.byte	0x00, 0xf0, 0x81, 0x06


	//----- nvinfo : EIATTR_MAXREG_COUNT
	.align		4
.L_3174:
        /*007c*/ 	.byte	0x03, 0x1b
        /*007e*/ 	.short	0x0040


	//----- nvinfo : EIATTR_NUM_BARRIERS
	.align		4
        /*0080*/ 	.byte	0x02, 0x4c
        /*0082*/ 	.byte	0x01
	.zero		1


	//----- nvinfo : EIATTR_MERCURY_ISA_VERSION
	.align		4
        /*0084*/ 	.byte	0x03, 0x5f
        /*0086*/ 	.short	0x0000


	//----- nvinfo : EIATTR_EXIT_INSTR_OFFSETS
	.align		4
        /*0088*/ 	.byte	0x04, 0x1c
        /*008a*/ 	.short	(.L_3176 - .L_3175)


	//   ....[0]....
.L_3175:
        /*008c*/ 	.word	0x00000530


	//   ....[1]....
        /*0090*/ 	.word	0x00003c00


	//----- nvinfo : EIATTR_MAX_THREADS
	.align		4
.L_3176:
        /*0094*/ 	.byte	0x04, 0x05
        /*0096*/ 	.short	(.L_3178 - .L_3177)
.L_3177:
        /*0098*/ 	.word	0x00000100
        /*009c*/ 	.word	0x00000001
        /*00a0*/ 	.word	0x00000001


	//----- nvinfo : EIATTR_CRS_STACK_SIZE
	.align		4
.L_3178:
        /*00a4*/ 	.byte	0x04, 0x1e
        /*00a6*/ 	.short	(.L_3180 - .L_3179)
.L_3179:
        /*00a8*/ 	.word	0x00000000
.L_3180:


//--------------------- .nv.info._ZN2at6native43_GLOBAL__N__7cc8d1ed_10_Dropout_cu_0e96ed3820fused_dropout_kernelIN3c108BFloat16EfjLin1ELin1EbEEvNS_4cuda6detail10TensorInfoIKT_T1_EENS7_IS8_SA_EENS7_IT4_SA_EESA_T0_NS_15PhiloxCudaStateE --------------------------
	.section	.nv.info._ZN2at6native43_GLOBAL__N__7cc8d1ed_10_Dropout_cu_0e96ed3820fused_dropout_kernelIN3c108BFloat16EfjLin1ELin1EbEEvNS_4cuda6detail10TensorInfoIKT_T1_EENS7_IS8_SA_EENS7_IT4_SA_EESA_T0_NS_15PhiloxCudaStateE,"",@"SHT_CUDA_INFO"
	.sectionflags	@""
	.align	4


	//----- nvinfo : EIATTR_CUDA_API_VERSION
	.align		4
        /*0000*/ 	.byte	0x04, 0x37
        /*0002*/ 	.short	(.L_3182 - .L_3181)
.L_3181:
        /*0004*/ 	.word	0x00000082


	//----- nvinfo : EIATTR_SW2861232_WAR
	.align		4
.L_3182:
        /*0008*/ 	.byte	0x01, 0x35
	.zero		2


	//----- nvinfo : EIATTR_PARAM_CBANK
	.align		4
        /*000c*/ 	.byte	0x04, 0x0a
        /*000e*/ 	.short	(.L_3184 - .L_3183)
	.align		4
.L_3183:
        /*0010*/ 	.word	index@(.nv.constant0._ZN2at6native43_GLOBAL__N__7cc8d1ed_10_Dropout_cu_0e96ed3820fused_dropout_kernelIN3c108BFloat16EfjLin1ELin1EbEEvNS_4cuda6detail10TensorInfoIKT_T1_EENS7_IS8_SA_EENS7_IT4_SA_EESA_T0_NS_15PhiloxCudaStateE)
        /*0014*/ 	.short	0x0160
        /*0016*/ 	.short	0x02a8


	//----- nvinfo : EIATTR_CBANK_PARAM_SIZE
	.align		4
.L_3184:
        /*0018*/ 	.byte	0x03, 0x19
        /*001a*/ 	.short	0x02a8


	//----- nvinfo : EIATTR_KPARAM_INFO
	.align		4
        /*001c*/ 	.byte	0x04, 0x17
        /*001e*/ 	.short	(.L_3186 - .L_3185)
.L_3185:
        /*0020*/ 	.word	0x00000000
        /*0024*/ 	.short	0x0005
        /*0026*/ 	.short	0x0290
        /*0028*/ 	.byte	0x00, 0xf0, 0x61, 0x00


	//----- nvinfo : EIATTR_KPARAM_INFO
	.align		4
.L_3186:
        /*002c*/ 	.byte	0x04, 0x17
        /*002e*/ 	.short	(.L_3188 - .L_3187)
.L_3187:
        /*0030*/ 	.word	0x00000000
        /*0034*/ 	.short	0x0004
        /*0036*/ 	.short	0x028c
        /*0038*/ 	.byte	0x00, 0xf0, 0x11, 0x00


	//----- nvinfo : EIATTR_KPARAM_INFO
	.align		4
.L_3188:
        /*003c*/ 	.byte	0x04, 0x17
        /*003e*/ 	.short	(.L_3190 - .L_3189)
.L_3189:
        /*0040*/ 	.word	0x00000000
        /*0044*/ 	.short	0x0003
        /*0046*/ 	.short	0x0288
        /*0048*/ 	.byte	0x00, 0xf0, 0x11, 0x00


	//----- nvinfo : EIATTR_KPARAM_INFO
	.align		4
.L_3190:
        /*004c*/ 	.byte	0x04, 0x17
        /*004e*/ 	.short	(.L_3192 - .L_3191)
.L_3191:
        /*0050*/ 	.word	0x00000000
        /*0054*/ 	.short	0x0002
        /*0056*/ 	.short	0x01b0
        /*0058*/ 	.byte	0x00, 0xf0, 0x61, 0x03


	//----- nvinfo : EIATTR_KPARAM_INFO
	.align		4
.L_3192:
        /*005c*/ 	.byte	0x04, 0x17
        /*005e*/ 	.short	(.L_3194 - .L_3193)
.L_3193:
        /*0060*/ 	.word	0x00000000
        /*0064*/ 	.short	0x0001
        /*0066*/ 	.short	0x00d8
        /*0068*/ 	.byte	0x00, 0xf0, 0x61, 0x03


	//----- nvinfo : EIATTR_KPARAM_INFO
	.align		4
.L_3194:
        /*006c*/ 	.byte	0x04, 0x17
        /*006e*/ 	.short	(.L_3196 - .L_3195)
.L_3195:
        /*0070*/ 	.word	0x00000000
        /*0074*/ 	.short	0x0000
        /*0076*/ 	.short	0x0000
        /*0078*/ 	.byte	0x00, 0xf0, 0x61, 0x03


	//----- nvinfo : EIATTR_MAXREG_COUNT
	.align		4
.L_3196:
        /*007c*/ 	.byte	0x03, 0x1b
        /*007e*/ 	.short	0x0040


	//----- nvinfo : EIATTR_NUM_BARRIERS
	.align		4
        /*0080*/ 	.byte	0x02, 0x4c
        /*0082*/ 	.byte	0x01
	.zero		1


	//----- nvinfo : EIATTR_MERCURY_ISA_VERSION
	.align		4
        /*0084*/ 	.byte	0x03, 0x5f
        /*0086*/ 	.short	0x0000


	//----- nvinfo : EIATTR_EXIT_INSTR_OFFSETS
	.align		4
        /*0088*/ 	.byte	0x04, 0x1c
        /*008a*/ 	.short	(.L_3198 - .L_3197)


	//   ....[0]....
.L_3197:
        /*008c*/ 	.word	0x00000790


	//   ....[1]....
        /*0090*/ 	.word	0x00007600


	//----- nvinfo : EIATTR_MAX_THREADS
	.align		4
.L_3198:
        /*0094*/ 	.byte	0x04, 0x05
        /*0096*/ 	.short	(.L_3200 - .L_3199)
.L_3199:
        /*0098*/ 	.word	0x00000100
        /*009c*/ 	.word	0x00000001
        /*00a0*/ 	.word	0x00000001


	//----- nvinfo : EIATTR_CRS_STACK_SIZE
	.align		4
.L_3200:
        /*00a4*/ 	.byte	0x04, 0x1e
        /*00a6*/ 	.short	(.L_3202 - .L_3201)
.L_3201:
        /*00a8*/ 	.word	0x00000000
.L_3202:


//--------------------- .nv.info._ZN2at6native43_GLOBAL__N__7cc8d1ed_10_Dropout_cu_0e96ed3820fused_dropout_kernelIN3c108BFloat16EfjLin1ELi1EbEEvNS_4cuda6detail10TensorInfoIKT_T1_EENS7_IS8_SA_EENS7_IT4_SA_EESA_T0_NS_15PhiloxCudaStateE --------------------------
	.section	.nv.info._ZN2at6native43_GLOBAL__N__7cc8d1ed_10_Dropout_cu_0e96ed3820fused_dropout_kernelIN3c108BFloat16EfjLin1ELi1EbEEvNS_4cuda6detail10TensorInfoIKT_T1_EENS7_IS8_SA_EENS7_IT4_SA_EESA_T0_NS_15PhiloxCudaStateE,"",@"SHT_CUDA_INFO"
	.sectionflags	@""
	.align	4


	//----- nvinfo : EIATTR_CUDA_API_VERSION
	.align		4
        /*0000*/ 	.byte	0x04, 0x37
        /*0002*/ 	.short	(.L_3204 - .L_3203)
.L_3203:
        /*0004*/ 	.word	0x00000082


	//----- nvinfo : EIATTR_SW2861232_WAR
	.align		4
.L_3204:
        /*0008*/ 	.byte	0x01, 0x35
	.zero		2


	//----- nvinfo : EIATTR_PARAM_CBANK
	.align		4
        /*000c*/ 	.byte	0x04, 0x0a
        /*000e*/ 	.short	(.L_3206 - .L_3205)
	.align		4
.L_3205:
        /*0010*/ 	.word	index@(.nv.constant0._ZN2at6native43_GLOBAL__N__7cc8d1ed_10_Dropout_cu_0e96ed3820fused_dropout_kernelIN3c108BFloat16EfjLin1ELi1EbEEvNS_4cuda6detail10TensorInfoIKT_T1_EENS7_IS8_SA_EENS7_IT4_SA_EESA_T0_NS_15PhiloxCudaStateE)
        /*0014*/ 	.short	0x0160
        /*0016*/ 	.short	0x02a8


	//----- nvinfo : EIATTR_CBANK_PARAM_SIZE
	.align		4
.L_3206:
        /*0018*/ 	.byte	0x03, 0x19
        /*001a*/ 	.short	0x02a8


	//----- nvinfo : EIATTR_KPARAM_INFO
	.align		4
        /*001c*/ 	.byte	0x04, 0x17
        /*001e*/ 	.short	(.L_3208 - .L_3207)
.L_3207:
        /*0020*/ 	.word	0x00000000
        /*0024*/ 	.short	0x0005
        /*0026*/ 	.short	0x0290
        /*0028*/ 	.byte	0x00, 0xf0, 0x61, 0x00


	//----- nvinfo : EIATTR_KPARAM_INFO
	.align		4
.L_3208:
        /*002c*/ 	.byte	0x04, 0x17
        /*002e*/ 	.short	(.L_3210 - .L_3209)
.L_3209:
        /*0030*/ 	.word	0x00000000
        /*0034*/ 	.short	0x0004
        /*0036*/ 	.short	0x028c
        /*0038*/ 	.byte	0x00, 0xf0, 0x11, 0x00


	//----- nvinfo : EIATTR_KPARAM_INFO
	.align		4
.L_3210:
        /*003c*/ 	.byte	0x04, 0x17
        /*003e*/ 	.short	(.L_3212 - .L_3211)
.L_3211:
        /*0040*/ 	.word	0x00000000
        /*0044*/ 	.short	0x0003
        /*0046*/ 	.short	0x0288
        /*0048*/ 	.byte	0x00, 0xf0, 0x11, 0x00


	//----- nvinfo : EIATTR_KPARAM_INFO
	.align		4
.L_3212:
        /*004c*/ 	.byte	0x04, 0x17
        /*004e*/ 	.short	(.L_3214 - .L_3213)
.L_3213:
        /*0050*/ 	.word	0x00000000
        /*0054*/ 	.short	0x0002
        /*0056*/ 	.short	0x01b0
        /*0058*/ 	.byte	0x00, 0xf0, 0x61, 0x03


	//----- nvinfo : EIATTR_KPARAM_INFO
	.align		4
.L_3214:
        /*005c*/ 	.byte	0x04, 0x17
        /*005e*/ 	.short	(.L_3216 - .L_3215)
.L_3215:
        /*0060*/ 	.word	0x00000000
        /*0064*/ 	.short	0x0001
        /*0066*/ 	.short	0x00d8
        /*0068*/ 	.byte	0x00, 0xf0, 0x61, 0x03


	//----- nvinfo : EIATTR_KPARAM_INFO
	.align		4
.L_3216:
        /*006c*/ 	.byte	0x04, 0x17
        /*006e*/ 	.short	(.L_3218 - .L_3217)
.L_3217:
        /*0070*/ 	.word	0x00000000
        /*0074*/ 	.short	0x0000
        /*0076*/ 	.short	0x0000
        /*0078*/ 	.byte	0x00, 0xf0, 0x61, 0x03


	//----- nvinfo : EIATTR_MAXREG_COUNT
	.align		4
.L_3218:
        /*007c*/ 	.byte	0x03, 0x1b
        /*007e*/ 	.short	0x0040


	//----- nvinfo : EIATTR_NUM_BARRIERS
	.align		4
        /*0080*/ 	.byte	0x02, 0x4c
        /*0082*/ 	.byte	0x01
	.zero		1


	//----- nvinfo : EIATTR_MERCURY_ISA_VERSION
	.align		4
        /*0084*/ 	.byte	0x03, 0x5f
        /*0086*/ 	.short	0x0000


	//----- nvinfo : EIATTR_EXIT_INSTR_OFFSETS
	.align		4
        /*0088*/ 	.byte	0x04, 0x1c
        /*008a*/ 	.short	(.L_3220 - .L_3219)


	//   ....[0]....
.L_3219:
        /*008c*/ 	.word	0x00000790


	//   ....[1]....
        /*0090*/ 	.word	0x00004570


	//----- nvinfo : EIATTR_MAX_THREADS
	.align		4
.L_3220:
        /*0094*/ 	.byte	0x04, 0x05
        /*0096*/ 	.short	(.L_3222 - .L_3221)
.L_3221:
        /*0098*/ 	.word	0x00000100
        /*009c*/ 	.word	0x00000001
        /*00a0*/ 	.word	0x00000001


	//----- nvinfo : EIATTR_CRS_STACK_SIZE
	.align		4
.L_3222:
        /*00a4*/ 	.byte	0x04, 0x1e
        /*00a6*/ 	.short	(.L_3224 - .L_3223)
.L_3223:
        /*00a8*/ 	.word	0x00000000
.L_3224:


//--------------------- .nv.info._ZN2at6native43_GLOBAL__N__7cc8d1ed_10_Dropout_cu_0e96ed3820fused_dropout_kernelIN3c108BFloat16EfjLi1ELi1EbEEvNS_4cuda6detail10TensorInfoIKT_T1_EENS7_IS8_SA_EENS7_IT4_SA_EESA_T0_NS_15PhiloxCudaStateE --------------------------
	.section	.nv.info._ZN2at6native43_GLOBAL__N__7cc8d1ed_10_Dropout_cu_0e96ed3820fused_dropout_kernelIN3c108BFloat16EfjLi1ELi1EbEEvNS_4cuda6detail10TensorInfoIKT_T1_EENS7_IS8_SA_EENS7_IT4_SA_EESA_T0_NS_15PhiloxCudaStateE,"",@"SHT_CUDA_INFO"
	.sectionflags	@""
	.align	4


	//----- nvinfo : EIATTR_CUDA_API_VERSION
	.align		4
        /*0000*/ 	.byte	0x04, 0x37
        /*0002*/ 	.short	(.L_3226 - .L_3225)
.L_3225:
        /*0004*/ 	.word	0x00000082


	//----- nvinfo : EIATTR_SW2861232_WAR
	.align		4
.L_3226:
        /*0008*/ 	.byte	0x01, 0x35
	.zero		2


	//----- nvinfo : EIATTR_PARAM_CBANK
	.align		4
        /*000c*/ 	.byte	0x04, 0x0a
        /*000e*/ 	.short	(.L_3228 - .L_3227)
	.align		4
.L_3227:
        /*0010*/ 	.word	index@(.nv.constant0._ZN2at6native43_GLOBAL__N__7cc8d1ed_10_Dropout_cu_0e96ed3820fused_dropout_kernelIN3c108BFloat16EfjLi1ELi1EbEEvNS_4cuda6detail10TensorInfoIKT_T1_EENS7_IS8_SA_EENS7_IT4_SA_EESA_T0_NS_15PhiloxCudaStateE)
        /*0014*/ 	.short	0x0160
        /*0016*/ 	.short	0x02a8


	//----- nvinfo : EIATTR_CBANK_PARAM_SIZE
	.align		4
.L_3228:
        /*0018*/ 	.byte	0x03, 0x19
        /*001a*/ 	.short	0x02a8


	//----- nvinfo : EIATTR_KPARAM_INFO
	.align		4
        /*001c*/ 	.byte	0x04, 0x17
        /*001e*/ 	.short	(.L_3230 - .L_3229)
.L_3229:
        /*0020*/ 	.word	0x00000000
        /*0024*/ 	.short	0x0005
        /*0026*/ 	.short	0x0290
        /*0028*/ 	.byte	0x00, 0xf0, 0x61, 0x00


	//----- nvinfo : EIATTR_KPARAM_INFO
	.align		4
.L_3230:
        /*002c*/ 	.byte	0x04, 0x17
        /*002e*/ 	.short	(.L_3232 - .L_3231)
.L_3231:
        /*0030*/ 	.word	0x00000000
        /*0034*/ 	.short	0x0004
        /*0036*/ 	.short	0x028c
        /*0038*/ 	.byte	0x00, 0xf0, 0x11, 0x00


	//----- nvinfo : EIATTR_KPARAM_INFO
	.align		4
.L_3232:
        /*003c*/ 	.byte	0x04, 0x17
        /*003e*/ 	.short	(.L_3234 - .L_3233)
.L_3233:
        /*0040*/ 	.word	0x00000000
        /*0044*/ 	.short	0x0003
        /*0046*/ 	.short	0x0288
        /*0048*/ 	.byte	0x00, 0xf0, 0x11, 0x00


	//----- nvinfo : EIATTR_KPARAM_INFO
	.align		4
.L_3234:
        /*004c*/ 	.byte	0x04, 0x17
        /*004e*/ 	.short	(.L_3236 - .L_3235)
.L_3235:
        /*0050*/ 	.word	0x00000000
        /*0054*/ 	.short	0x0002
        /*0056*/ 	.short	0x01b0
        /*0058*/ 	.byte	0x00, 0xf0, 0x61, 0x03


	//----- nvinfo : EIATTR_KPARAM_INFO
	.align		4
.L_3236:
        /*005c*/ 	.byte	0x04, 0x17
        /*005e*/ 	.short	(.L_3238 - .L_3237)
.L_3237:
        /*0060*/ 	.word	0x00000000
        /*0064*/ 	.short	0x0001
        /*0066*/ 	.short	0x00d8
        /*0068*/ 	.byte	0x00, 0xf0, 0x61, 0x03


	//----- nvinfo : EIATTR_KPARAM_INFO
	.align		4
.L_3238:
        /*006c*/ 	.byte	0x04, 0x17
        /*006e*/ 	.short	(.L_3240 - .L_3239)
.L_3239:
        /*0070*/ 	.word	0x00000000
        /*0074*/ 	.short	0x0000
        /*0076*/ 	.short	0x0000
        /*0078*/ 	.byte	0x00, 0xf0, 0x61, 0x03


	//----- nvinfo : EIATTR_MAXREG_COUNT
	.align		4
.L_3240:
        /*007c*/ 	.byte	0x03, 0x1b
        /*007e*/ 	.short	0x0040


	//----- nvinfo : EIATTR_NUM_BARRIERS
	.align		4
        /*0080*/ 	.byte	0x02, 0x4c
        /*0082*/ 	.byte	0x01
	.zero		1


	//----- nvinfo : EIATTR_MERCURY_ISA_VERSION
	.align		4
        /*0084*/ 	.byte	0x03, 0x5f
        /*0086*/ 	.short	0x0000


	//----- nvinfo : EIATTR_EXIT_INSTR_OFFSETS
	.align		4
        /*0088*/ 	.byte	0x04, 0x1c
        /*008a*/ 	.short	(.L_3242 - .L_3241)


	//   ....[0]....
.L_3241:
        /*008c*/ 	.word	0x000007b0


	//   ....[1]....
        /*0090*/ 	.word	0x00001420


	//----- nvinfo : EIATTR_MAX_THREADS
	.align		4
.L_3242:
        /*0094*/ 	.byte	0x04, 0x05
        /*0096*/ 	.short	(.L_3244 - .L_3243)
.L_3243:
        /*0098*/ 	.word	0x00000100
        /*009c*/ 	.word	0x00000001
        /*00a0*/ 	.word	0x00000001


	//----- nvinfo : EIATTR_CRS_STACK_SIZE
	.align		4
.L_3244:
        /*00a4*/ 	.byte	0x04, 0x1e
        /*00a6*/ 	.short	(.L_3246 - .L_3245)
.L_3245:
        /*00a8*/ 	.word	0x00000000
.L_3246:


//--------------------- .nv.info._ZN2at6native43_GLOBAL__N__7cc8d1ed_10_Dropout_cu_0e96ed3824fused_dropout_kernel_vecIN3c108BFloat16EfjLi1ELi2EbEEvNS_4cuda6detail10TensorInfoIKT_T1_EENS7_IS8_SA_EENS7_IT4_SA_EESA_T0_NS_15PhiloxCudaStateE --------------------------
	.section	.nv.info._ZN2at6native43_GLOBAL__N__7cc8d1ed_10_Dropout_cu_0e96ed3824fused_dropout_kernel_vecIN3c108BFloat16EfjLi1ELi2EbEEvNS_4cuda6detail10TensorInfoIKT_T1_EENS7_IS8_SA_EENS7_IT4_SA_EESA_T0_NS_15PhiloxCudaStateE,"",@"SHT_CUDA_INFO"
	.sectionflags	@""
	.align	4


	//----- nvinfo : EIATTR_CUDA_API_VERSION
	.align		4
        /*0000*/ 	.byte	0x04, 0x37
        /*0002*/ 	.short	(.L_3248 - .L_3247)
.L_3247:
        /*0004*/ 	.word	0x00000082


	//----- nvinfo : EIATTR_SW2861232_WAR
	.align		4
.L_3248:
        /*0008*/ 	.byte	0x01, 0x35
	.zero		2


	//----- nvinfo : EIATTR_PARAM_CBANK
	.align		4
        /*000c*/ 	.byte	0x04, 0x0a
        /*000e*/ 	.short	(.L_3250 - .L_3249)
	.align		4
.L_3249:
        /*0010*/ 	.word	index@(.nv.constant0._ZN2at6native43_GLOBAL__N__7cc8d1ed_10_Dropout_cu_0e96ed3824fused_dropout_kernel_vecIN3c108BFloat16EfjLi1ELi2EbEEvNS_4cuda6detail10TensorInfoIKT_T1_EENS7_IS8_SA_EENS7_IT4_SA_EESA_T0_NS_15PhiloxCudaStateE)
        /*0014*/ 	.short	0x0160
        /*0016*/ 	.short	0x02a8


	//----- nvinfo : EIATTR_CBANK_PARAM_SIZE
	.align		4
.L_3250:
        /*0018*/ 	.byte	0x03, 0x19
        /*001a*/ 	.short	0x02a8


	//----- nvinfo : EIATTR_KPARAM_INFO
	.align		4
        /*001c*/ 	.byte	0x04, 0x17
        /*001e*/ 	.short	(.L_3252 - .L_3251)
.L_3251:
        /*0020*/ 	.word	0x00000000
        /*0024*/ 	.short	0x0005
        /*0026*/ 	.short	0x0290
        /*0028*/ 	.byte	0x00, 0xf0, 0x61, 0x00


	//----- nvinfo : EIATTR_KPARAM_INFO
	.align		4
.L_3252:
        /*002c*/ 	.byte	0x04, 0x17
        /*002e*/ 	.short	(.L_3254 - .L_3253)
.L_3253:
        /*0030*/ 	.word	0x00000000
        /*0034*/ 	.short	0x0004
        /*0036*/ 	.short	0x028c
        /*0038*/ 	.byte	0x00, 0xf0, 0x11, 0x00


	//----- nvinfo : EIATTR_KPARAM_INFO
	.align		4
.L_3254:
        /*003c*/ 	.byte	0x04, 0x17
        /*003e*/ 	.short	(.L_3256 - .L_3255)
.L_3255:
        /*0040*/ 	.word	0x00000000
        /*0044*/ 	.short	0x0003
        /*0046*/ 	.short	0x0288
        /*0048*/ 	.byte	0x00, 0xf0, 0x11, 0x00


	//----- nvinfo : EIATTR_KPARAM_INFO
	.align		4
.L_3256:
        /*004c*/ 	.byte	0x04, 0x17
        /*004e*/ 	.short	(.L_3258 - .L_3257)
.L_3257:
        /*0050*/ 	.word	0x00000000
        /*0054*/ 	.short	0x0002
        /*0056*/ 	.short	0x01b0
        /*0058*/ 	.byte	0x00, 0xf0, 0x61, 0x03


	//----- nvinfo : EIATTR_KPARAM_INFO
	.align		4
.L_3258:
        /*005c*/ 	.byte	0x04, 0x17
        /*005e*/ 	.short	(.L_3260 - .L_3259)
.L_3259:
        /*0060*/ 	.word	0x00000000
        /*0064*/ 	.short	0x0001
        /*0066*/ 	.short	0x00d8
        /*0068*/ 	.byte	0x00, 0xf0, 0x61, 0x03


	//----- nvinfo : EIATTR_KPARAM_INFO
	.align		4
.L_3260:
        /*006c*/ 	.byte	0x04, 0x17
        /*006e*/ 	.short	(.L_3262 - .L_3261)
.L_3261:
        /*0070*/ 	.word	0x00000000
        /*0074*/ 	.short	0x0000
        /*0076*/ 	.short	0x0000
        /*0078*/ 	.byte	0x00, 0xf0, 0x61, 0x03


	//----- nvinfo : EIATTR_MAXREG_COUNT
	.align		4
.L_3262:
        /*007c*/ 	.byte	0x03, 0x1b
        /*007e*/ 	.short	0x0040


	//----- nvinfo : EIATTR_NUM_BARRIERS
	.align		4
        /*0080*/ 	.byte	0x02, 0x4c
        /*0082*/ 	.byte	0x01
	.zero		1


	//----- nvinfo : EIATTR_MERCURY_ISA_VERSION
	.align		4
        /*0084*/ 	.byte	0x03, 0x5f
        /*0086*/ 	.short	0x0000


	//----- nvinfo : EIATTR_EXIT_INSTR_OFFSETS
	.align		4
        /*0088*/ 	.byte	0x04, 0x1c
        /*008a*/ 	.short	(.L_3264 - .L_3263)


	//   ....[0]....
.L_3263:
        /*008c*/ 	.word	0x00000210


	//   ....[1]....
        /*0090*/ 	.word	0x00000d80


	//----- nvinfo : EIATTR_MAX_THREADS
	.align		4
.L_3264:
        /*0094*/ 	.byte	0x04, 0x05
        /*0096*/ 	.short	(.L_3266 - .L_3265)
.L_3265:
        /*0098*/ 	.word	0x00000100
        /*009c*/ 	.word	0x00000001
        /*00a0*/ 	.word	0x00000001


	//----- nvinfo : EIATTR_CRS_STACK_SIZE
	.align		4
.L_3266:
        /*00a4*/ 	.byte	0x04, 0x1e
        /*00a6*/ 	.short	(.L_3268 - .L_3267)
.L_3267:
        /*00a8*/ 	.word	0x00000000
.L_3268:


//--------------------- .nv.info._ZN2at6native43_GLOBAL__N__7cc8d1ed_10_Dropout_cu_0e96ed3824fused_dropout_kernel_vecIN3c108BFloat16EfjLi1ELi4EbEEvNS_4cuda6detail10TensorInfoIKT_T1_EENS7_IS8_SA_EENS7_IT4_SA_EESA_T0_NS_15PhiloxCudaStateE --------------------------
	.section	.nv.info._ZN2at6native43_GLOBAL__N__7cc8d1ed_10_Dropout_cu_0e96ed3824fused_dropout_kernel_vecIN3c108BFloat16EfjLi1ELi4EbEEvNS_4cuda6detail10TensorInfoIKT_T1_EENS7_IS8_SA_EENS7_IT4_SA_EESA_T0_NS_15PhiloxCudaStateE,"",@"SHT_CUDA_INFO"
	.sectionflags	@""
	.align	4


	//----- nvinfo : EIATTR_CUDA_API_VERSION
	.align		4
        /*0000*/ 	.byte	0x04, 0x37
        /*0002*/ 	.short	(.L_3270 - .L_3269)
.L_3269:
        /*0004*/ 	.word	0x00000082


	//----- nvinfo : EIATTR_SW2861232_WAR
	.align		4
.L_3270:
        /*0008*/ 	.byte	0x01, 0x35
	.zero		2


	//----- nvinfo : EIATTR_PARAM_CBANK
	.align		4
        /*000c*/ 	.byte	0x04, 0x0a
        /*000e*/ 	.short	(.L_3272 - .L_3271)
	.align		4
.L_3271:
        /*0010*/ 	.word	index@(.nv.constant0._ZN2at6native43_GLOBAL__N__7cc8d1ed_10_Dropout_cu_0e96ed3824fused_dropout_kernel_vecIN3c108BFloat16EfjLi1ELi4EbEEvNS_4cuda6detail10TensorInfoIKT_T1_EENS7_IS8_SA_EENS7_IT4_SA_EESA_T0_NS_15PhiloxCudaStateE)
        /*0014*/ 	.short	0x0160
        /*0016*/ 	.short	0x02a8


	//----- nvinfo : EIATTR_CBANK_PARAM_SIZE
	.align		4
.L_3272:
        /*0018*/ 	.byte	0x03, 0x19
        /*001a*/ 	.short	0x02a8


	//----- nvinfo : EIATTR_KPARAM_INFO
	.align		4
        /*001c*/ 	.byte	0x04, 0x17
        /*001e*/ 	.short	(.L_3274 - .L_3273)
.L_3273:
        /*0020*/ 	.word	0x00000000
        /*0024*/ 	.short	0x0005
        /*0026*/ 	.short	0x0290
        /*0028*/ 	.byte	0x00, 0xf0, 0x61, 0x00


	//----- nvinfo : EIATTR_KPARAM_INFO
	.align		4
.L_3274:
        /*002c*/ 	.byte	0x04, 0x17
        /*002e*/ 	.short	(.L_3276 - .L_3275)
.L_3275:
        /*0030*/ 	.word	0x00000000
        /*0034*/ 	.short	0x0004
        /*0036*/ 	.short	0x028c
        /*0038*/ 	.byte	0x00, 0xf0, 0x11, 0x00


	//----- nvinfo : EIATTR_KPARAM_INFO
	.align		4
.L_3276:
        /*003c*/ 	.byte	0x04, 0x17
        /*003e*/ 	.short	(.L_3278 - .L_3277)
.L_3277:
        /*0040*/ 	.word	0x00000000
        /*0044*/ 	.short	0x0003
        /*0046*/ 	.short	0x0288
        /*0048*/ 	.byte	0x00, 0xf0, 0x11, 0x00


	//----- nvinfo : EIATTR_KPARAM_INFO
	.align		4
.L_3278:
        /*004c*/ 	.byte	0x04, 0x17
        /*004e*/ 	.short	(.L_3280 - .L_3279)
.L_3279:
        /*0050*/ 	.word	0x00000000
        /*0054*/ 	.short	0x0002
        /*0056*/ 	.short	0x01b0
        /*0058*/ 	.byte	0x00, 0xf0, 0x61, 0x03


	//----- nvinfo : EIATTR_KPARAM_INFO
	.align		4
.L_3280:
        /*005c*/ 	.byte	0x04, 0x17
        /*005e*/ 	.short	(.L_3282 - .L_3281)
.L_3281:
        /*0060*/ 	.word	0x00000000
        /*0064*/ 	.short	0x0001
        /*0066*/ 	.short	0x00d8
        /*0068*/ 	.byte	0x00, 0xf0, 0x61, 0x03


	//----- nvinfo : EIATTR_KPARAM_INFO
	.align		4
.L_3282:
        /*006c*/ 	.byte	0x04, 0x17
        /*006e*/ 	.short	(.L_3284 - .L_3283)
.L_3283:
        /*0070*/ 	.word	0x00000000
        /*0074*/ 	.short	0x0000
        /*0076*/ 	.short	0x0000
        /*0078*/ 	.byte	0x00, 0xf0, 0x61, 0x03


	//----- nvinfo : EIATTR_MAXREG_COUNT
	.align		4
.L_3284:
        /*007c*/ 	.byte	0x03, 0x1b
        /*007e*/ 	.short	0x0040


	//----- nvinfo : EIATTR_NUM_BARRIERS
	.align		4
        /*0080*/ 	.byte	0x02, 0x4c
        /*0082*/ 	.byte	0x01
	.zero		1


	//----- nvinfo : EIATTR_MERCURY_ISA_VERSION
	.align		4
        /*0084*/ 	.byte	0x03, 0x5f
        /*0086*/ 	.short	0x0000


	//----- nvinfo : EIATTR_EXIT_INSTR_OFFSETS
	.align		4
        /*0088*/ 	.byte	0x04, 0x1c
        /*008a*/ 	.short	(.L_3286 - .L_3285)


	//   ....[0]....
.L_3285:
        /*008c*/ 	.word	0x00000210


	//   ....[1]....
        /*0090*/ 	.word	0x00000f40


	//----- nvinfo : EIATTR_MAX_THREADS
	.align		4
.L_3286:
        /*0094*/ 	.byte	0x04, 0x05
        /*0096*/ 	.short	(.L_3288 - .L_3287)
.L_3287:
        /*0098*/ 	.word	0x00000100
        /*009c*/ 	.word	0x00000001
        /*00a0*/ 	.word	0x00000001


	//----- nvinfo : EIATTR_CRS_STACK_SIZE
	.align		4
.L_3288:
        /*00a4*/ 	.byte	0x04, 0x1e
        /*00a6*/ 	.short	(.L_3290 - .L_3289)
.L_3289:
        /*00a8*/ 	.word	0x00000000
.L_3290:


//--------------------- .nv.info._ZN2at6native43_GLOBAL__N__7cc8d1ed_10_Dropout_cu_0e96ed3824fused_dropout_kernel_vecIN3c108BFloat16EfjLi1ELi8EbEEvNS_4cuda6detail10TensorInfoIKT_T1_EENS7_IS8_SA_EENS7_IT4_SA_EESA_T0_NS_15PhiloxCudaStateE --------------------------
	.section	.nv.info._ZN2at6native43_GLOBAL__N__7cc8d1ed_10_Dropout_cu_0e96ed3824fused_dropout_kernel_vecIN3c108BFloat16EfjLi1ELi8EbEEvNS_4cuda6detail10TensorInfoIKT_T1_EENS7_IS8_SA_EENS7_IT4_SA_EESA_T0_NS_15PhiloxCudaStateE,"",@"SHT_CUDA_INFO"
	.sectionflags	@""
	.align	4


	//----- nvinfo : EIATTR_CUDA_API_VERSION
	.align		4
        /*0000*/ 	.byte	0x04, 0x37
        /*0002*/ 	.short	(.L_3292 - .L_3291)
.L_3291:
        /*0004*/ 	.word	0x00000082


	//----- nvinfo : EIATTR_SW2861232_WAR
	.align		4
.L_3292:
        /*0008*/ 	.byte	0x01, 0x35
	.zero		2


	//----- nvinfo : EIATTR_PARAM_CBANK
	.align		4
        /*000c*/ 	.byte	0x04, 0x0a
        /*000e*/ 	.short	(.L_3294 - .L_3293)
	.align		4
.L_3293:
        /*0010*/ 	.word	index@(.nv.constant0._ZN2at6native43_GLOBAL__N__7cc8d1ed_10_Dropout_cu_0e96ed3824fused_dropout_kernel_vecIN3c108BFloat16EfjLi1ELi8EbEEvNS_4cuda6detail10TensorInfoIKT_T1_EENS7_IS8_SA_EENS7_IT4_SA_EESA_T0_NS_15PhiloxCudaStateE)
        /*0014*/ 	.short	0x0160
        /*0016*/ 	.short	0x02a8


	//----- nvinfo : EIATTR_CBANK_PARAM_SIZE
	.align		4
.L_3294:
        /*0018*/ 	.byte	0x03, 0x19
        /*001a*/ 	.short	0x02a8


	//----- nvinfo : EIATTR_KPARAM_INFO
	.align		4
        /*001c*/ 	.byte	0x04, 0x17
        /*001e*/ 	.short	(.L_3296 - .L_3295)
.L_3295:
        /*0020*/ 	.word	0x00000000
        /*0024*/ 	.short	0x0005
        /*0026*/ 	.short	0x0290
        /*0028*/ 	.byte	0x00, 0xf0, 0x61, 0x00


	//----- nvinfo : EIATTR_KPARAM_INFO
	.align		4
.L_3296:
        /*002c*/ 	.byte	0x04, 0x17
        /*002e*/ 	.short	(.L_3298 - .L_3297)
.L_3297:
        /*0030*/ 	.word	0x00000000
        /*0034*/ 	.short	0x0004
        /*0036*/ 	.short	0x028c
        /*0038*/ 	.byte	0x00, 0xf0, 0x11, 0x00


	//----- nvinfo : EIATTR_KPARAM_INFO
	.align		4
.L_3298:
        /*003c*/ 	.byte	0x04, 0x17
        /*003e*/ 	.short	(.L_3300 - .L_3299)
.L_3299:
        /*0040*/ 	.word	0x00000000
        /*0044*/ 	.short	0x0003
        /*0046*/ 	.short	0x0288
        /*0048*/ 	.byte	0x00, 0xf0, 0x11, 0x00


	//----- nvinfo : EIATTR_KPARAM_INFO
	.align		4
.L_3300:
        /*004c*/ 	.byte	0x04, 0x17
        /*004e*/ 	.short	(.L_3302 - .L_3301)
.L_3301:
        /*0050*/ 	.word	0x00000000
        /*0054*/ 	.short	0x0002
        /*0056*/ 	.short	0x01b0
        /*0058*/ 	.byte	0x00, 0xf0, 0x61, 0x03


	//----- nvinfo : EIATTR_KPARAM_INFO
	.align		4
.L_3302:
        /*005c*/ 	.byte	0x04, 0x17
        /*005e*/ 	.short	(.L_3304 - .L_3303)
.L_3303:
        /*0060*/ 	.word	0x00000000
        /*0064*/ 	.short	0x0001
        /*0066*/ 	.short	0x00d8
        /*0068*/ 	.byte	0x00, 0xf0, 0x61, 0x03


	//----- nvinfo : EIATTR_KPARAM_INFO
	.align		4
.L_3304:
        /*006c*/ 	.byte	0x04, 0x17
        /*006e*/ 	.short	(.L_3306 - .L_3305)
.L_3305:
        /*0070*/ 	.word	0x00000000
        /*0074*/ 	.short	0x0000
        /*0076*/ 	.short	0x0000
        /*0078*/ 	.byte	0x00, 0xf0, 0x61, 0x03


	//----- nvinfo : EIATTR_MAXREG_COUNT
	.align		4
.L_3306:
        /*007c*/ 	.byte	0x03, 0x1b
        /*007e*/ 	.short	0x0040


	//----- nvinfo : EIATTR_NUM_BARRIERS
	.align		4
        /*0080*/ 	.byte	0x02, 0x4c
        /*0082*/ 	.byte	0x01
	.zero		1


	//----- nvinfo : EIATTR_MERCURY_ISA_VERSION
	.align		4
        /*0084*/ 	.byte	0x03, 0x5f
        /*0086*/ 	.short	0x0000


	//----- nvinfo : EIATTR_EXIT_INSTR_OFFSETS
	.align		4
        /*0088*/ 	.byte	0x04, 0x1c
        /*008a*/ 	.short	(.L_3308 - .L_3307)


	//   ....[0]....
.L_3307:
        /*008c*/ 	.word	0x00000210


	//   ....[1]....
        /*0090*/ 	.word	0x00001fe0


	//----- nvinfo : EIATTR_MAX_THREADS
	.align		4
.L_3308:
        /*0094*/ 	.byte	0x04, 0x05
        /*0096*/ 	.short	(.L_3310 - .L_3309)
.L_3309:
        /*0098*/ 	.word	0x00000100
        /*009c*/ 	.word	0x00000001
        /*00a0*/ 	.word	0x00000001


	//----- nvinfo : EIATTR_CRS_STACK_SIZE
	.align		4
.L_3310:
        /*00a4*/ 	.byte	0x04, 0x1e
        /*00a6*/ 	.short	(.L_3312 - .L_3311)
.L_3311:
        /*00a8*/ 	.word	0x00000000
.L_3312:


//--------------------- .nv.info._ZN2at6native43_GLOBAL__N__7cc8d1ed_10_Dropout_cu_0e96ed3824fused_dropout_kernel_vecIN3c108BFloat16EfjLi1ELi16EbEEvNS_4cuda6detail10TensorInfoIKT_T1_EENS7_IS8_SA_EENS7_IT4_SA_EESA_T0_NS_15PhiloxCudaStateE --------------------------
	.section	.nv.info._ZN2at6native43_GLOBAL__N__7cc8d1ed_10_Dropout_cu_0e96ed3824fused_dropout_kernel_vecIN3c108BFloat16EfjLi1ELi16EbEEvNS_4cuda6detail10TensorInfoIKT_T1_EENS7_IS8_SA_EENS7_IT4_SA_EESA_T0_NS_15PhiloxCudaStateE,"",@"SHT_CUDA_INFO"
	.sectionflags	@""
	.align	4


	//----- nvinfo : EIATTR_CUDA_API_VERSION
	.align		4
        /*0000*/ 	.byte	0x04, 0x37
        /*0002*/ 	.short	(.L_3314 - .L_3313)
.L_3313:
        /*0004*/ 	.word	0x00000082


	//----- nvinfo : EIATTR_SW2861232_WAR
	.align		4
.L_3314:
        /*0008*/ 	.byte	0x01, 0x35
	.zero		2


	//----- nvinfo : EIATTR_PARAM_CBANK
	.align		4
        /*000c*/ 	.byte	0x04, 0x0a
        /*000e*/ 	.short	(.L_3316 - .L_3315)
	.align		4
.L_3315:
        /*0010*/ 	.word	index@(.nv.constant0._ZN2at6native43_GLOBAL__N__7cc8d1ed_10_Dropout_cu_0e96ed3824fused_dropout_kernel_vecIN3c108BFloat16EfjLi1ELi16EbEEvNS_4cuda6detail10TensorInfoIKT_T1_EENS7_IS8_SA_EENS7_IT4_SA_EESA_T0_NS_15PhiloxCudaStateE)
        /*0014*/ 	.short	0x0160
        /*0016*/ 	.short	0x02a8


	//----- nvinfo : EIATTR_CBANK_PARAM_SIZE
	.align		4
.L_3316:
        /*0018*/ 	.byte	0x03, 0x19
        /*001a*/ 	.short	0x02a8


	//----- nvinfo : EIATTR_KPARAM_INFO
	.align		4
        /*001c*/ 	.byte	0x04, 0x17
        /*001e*/ 	.short	(.L_3318 - .L_3317)
.L_3317:
        /*0020*/ 	.word	0x00000000
        /*0024*/ 	.short	0x0005
        /*0026*/ 	.short	0x0290
        /*0028*/ 	.byte	0x00, 0xf0, 0x61, 0x00


	//----- nvinfo : EIATTR_KPARAM_INFO
	.align		4
.L_3318:
        /*002c*/ 	.byte	0x04, 0x17
        /*002e*/ 	.short	(.L_3320 - .L_3319)
.L_3319:
        /*0030*/ 	.word	0x00000000
        /*0034*/ 	.short	0x0004
        /*0036*/ 	.short	0x028c
        /*0038*/ 	.byte	0x00, 0xf0, 0x11, 0x00


	//----- nvinfo : EIATTR_KPARAM_INFO
	.align		4
.L_3320:
        /*003c*/ 	.byte	0x04, 0x17
        /*003e*/ 	.short	(.L_3322 - .L_3321)
.L_3321:
        /*0040*/ 	.word	0x00000000
        /*0044*/ 	.short	0x0003
        /*0046*/ 	.short	0x0288
        /*0048*/ 	.byte	0x00, 0xf0, 0x11, 0x00


	//----- nvinfo : EIATTR_KPARAM_INFO
	.align		4
.L_3322:
        /*004c*/ 	.byte	0x04, 0x17
        /*004e*/ 	.short	(.L_3324 - .L_3323)
.L_3323:
        /*0050*/ 	.word	0x00000000
        /*0054*/ 	.short	0x0002
        /*0056*/ 	.short	0x01b0
        /*0058*/ 	.byte	0x00, 0xf0, 0x61, 0x03


	//----- nvinfo : EIATTR_KPARAM_INFO
	.align		4
.L_3324:
        /*005c*/ 	.byte	0x04, 0x17
        /*005e*/ 	.short	(.L_3326 - .L_3325)
.L_3325:
        /*0060*/ 	.word	0x00000000
        /*0064*/ 	.short	0x0001
        /*0066*/ 	.short	0x00d8
        /*0068*/ 	.byte	0x00, 0xf0, 0x61, 0x03


	//----- nvinfo : EIATTR_KPARAM_INFO
	.align		4
.L_3326:
        /*006c*/ 	.byte	0x04, 0x17
        /*006e*/ 	.short	(.L_3328 - .L_3327)
.L_3327:
        /*0070*/ 	.word	0x00000000
        /*0074*/ 	.short	0x0000
        /*0076*/ 	.short	0x0000
        /*0078*/ 	.byte	0x00, 0xf0, 0x61, 0x03


	//----- nvinfo : EIATTR_MAXREG_COUNT
	.align		4
.L_3328:
        /*007c*/ 	.byte	0x03, 0x1b
        /*007e*/ 	.short	0x0040


	//----- nvinfo : EIATTR_NUM_BARRIERS
	.align		4
        /*0080*/ 	.byte	0x02, 0x4c
        /*0082*/ 	.byte	0x01
	.zero		1


	//----- nvinfo : EIATTR_MERCURY_ISA_VERSION
	.align		4
        /*0084*/ 	.byte	0x03, 0x5f
        /*0086*/ 	.short	0x0000


	//----- nvinfo : EIATTR_EXIT_INSTR_OFFSETS
	.align		4
        /*0088*/ 	.byte	0x04, 0x1c
        /*008a*/ 	.short	(.L_3330 - .L_3329)


	//   ....[0]....
.L_3329:
        /*008c*/ 	.word	0x00000520


	//   ....[1]....
        /*0090*/ 	.word	0x00003890


	//----- nvinfo : EIATTR_MAX_THREADS
	.align		4
.L_3330:
        /*0094*/ 	.byte	0x04, 0x05
        /*0096*/ 	.short	(.L_3332 - .L_3331)
.L_3331:
        /*0098*/ 	.word	0x00000100
        /*009c*/ 	.word	0x00000001
        /*00a0*/ 	.word	0x00000001


	//----- nvinfo : EIATTR_CRS_STACK_SIZE
	.align		4
.L_3332:
        /*00a4*/ 	.byte	0x04, 0x1e
        /*00a6*/ 	.short	(.L_3334 - .L_3333)
.L_3333:
        /*00a8*/ 	.word	0x00000000
.L_3334:


//--------------------- .nv.info._ZN2at6native43_GLOBAL__N__7cc8d1ed_10_Dropout_cu_0e96ed3820fused_dropout_kernelIN3c104HalfEfjLin1ELin1EbEEvNS_4cuda6detail10TensorInfoIKT_T1_EENS7_IS8_SA_EENS7_IT4_SA_EESA_T0_NS_15PhiloxCudaStateE --------------------------
	.section	.nv.info._ZN2at6native43_GLOBAL__N__7cc8d1ed_10_Dropout_cu_0e96ed3820fused_dropout_kernelIN3c104HalfEfjLin1ELin1EbEEvNS_4cuda6detail10TensorInfoIKT_T1_EENS7_IS8_SA_EENS7_IT4_SA_EESA_T0_NS_15PhiloxCudaStateE,"",@"SHT_CUDA_INFO"
	.sectionflags	@""
	.align	4


	//----- nvinfo : EIATTR_CUDA_API_VERSION
	.align		4
        /*0000*/ 	.byte	0x04, 0x37
        /*0002*/ 	.short	(.L_3336 - .L_3335)
.L_3335:
        /*0004*/ 	.word	0x00000082


	//----- nvinfo : EIATTR_SW2861232_WAR
	.align		4
.L_3336:
        /*0008*/ 	.byte	0x01, 0x35
	.zero		2


	//----- nvinfo : EIATTR_PARAM_CBANK
	.align		4
        /*000c*/ 	.byte	0x04, 0x0a
        /*000e*/ 	.short	(.L_3338 - .L_3337)
	.align		4
.L_3337:
        /*0010*/ 	.word	index@(.nv.constant0._ZN2at6native43_GLOBAL__N__7cc8d1ed_10_Dropout_cu_0e96ed3820fused_dropout_kernelIN3c104HalfEfjLin1ELin1EbEEvNS_4cuda6detail10TensorInfoIKT_T1_EENS7_IS8_SA_EENS7_IT4_SA_EESA_T0_NS_15PhiloxCudaStateE)
        /*0014*/ 	.short	0x0160
        /*0016*/ 	.short	0x02a8


	//----- nvinfo : EIATTR_CBANK_PARAM_SIZE
	.align		4
.L_3338:
        /*0018*/ 	.byte	0x03, 0x19
        /*001a*/ 	.short	0x02a8


	//----- nvinfo : EIATTR_KPARAM_INFO
	.align		4
        /*001c*/ 	.byte	0x04, 0x17
        /*001e*/ 	.short	(.L_3340 - .L_3339)
.L_3339:
        /*0020*/ 	.word	0x00000000
        /*0024*/ 	.short	0x0005
        /*0026*/ 	.short	0x0290
        /*0028*/ 	.byte	0x00, 0xf0, 0x61, 0x00


	//----- nvinfo : EIATTR_KPARAM_INFO
	.align		4
.L_3340:
        /*002c*/ 	.byte	0x04, 0x17
        /*002e*/ 	.short	(.L_3342 - .L_3341)
.L_3341:
        /*0030*/ 	.word	0x00000000
        /*0034*/ 	.short	0x0004
        /*0036*/ 	.short	0x028c
        /*0038*/ 	.byte	0x00, 0xf0, 0x11, 0x00


	//----- nvinfo : EIATTR_KPARAM_INFO
	.align		4
.L_3342:
        /*003c*/ 	.byte	0x04, 0x17
        /*003e*/ 	.short	(.L_3344 - .L_3343)
.L_3343:
        /*0040*/ 	.word	0x00000000
        /*0044*/ 	.short	0x0003
        /*0046*/ 	.short	0x0288
        /*0048*/ 	.byte	0x00, 0xf0, 0x11, 0x00


	//----- nvinfo : EIATTR_KPARAM_INFO
	.align		4
.L_3344:
        /*004c*/ 	.byte	0x04, 0x17
        /*004e*/ 	.short	(.L_3346 - .L_3345)
.L_3345:
        /*0050*/ 	.word	0x00000000
        /*0054*/ 	.short	0x0002
        /*0056*/ 	.short	0x01b0
        /*0058*/ 	.byte	0x00, 0xf0, 0x61, 0x03


	//----- nvinfo : EIATTR_KPARAM_INFO
	.align		4
.L_3346:
        /*005c*/ 	.byte	0x04, 0x17
        /*005e*/ 	.short	(.L_3348 - .L_3347)
.L_3347:
        /*0060*/ 	.word	0x00000000
        /*0064*/ 	.short	0x0001
        /*0066*/ 	.short	0x00d8
        /*0068*/ 	.byte	0x00, 0xf0, 0x61, 0x03


	//----- nvinfo : EIATTR_KPARAM_INFO
	.align		4
.L_3348:
        /*006c*/ 	.byte	0x04, 0x17
        /*006e*/ 	.short	(.L_3350 - .L_3349)
.L_3349:
        /*0070*/ 	.word	0x00000000
        /*0074*/ 	.short	0x0000
        /*0076*/ 	.short	0x0000
        /*0078*/ 	.byte	0x00, 0xf0, 0x61, 0x03


	//----- nvinfo : EIATTR_MAXREG_COUNT
	.align		4
.L_3350:
        /*007c*/ 	.byte	0x03, 0x1b
        /*007e*/ 	.short	0x0040


	//----- nvinfo : EIATTR_NUM_BARRIERS
	.align		4
        /*0080*/ 	.byte	0x02, 0x4c
        /*0082*/ 	.byte	0x01
	.zero		1


	//----- nvinfo : EIATTR_MERCURY_ISA_VERSION
	.align		4
        /*0084*/ 	.byte	0x03, 0x5f
        /*0086*/ 	.short	0x0000


	//----- nvinfo : EIATTR_EXIT_INSTR_OFFSETS
	.align		4
        /*0088*/ 	.byte	0x04, 0x1c
        /*008a*/ 	.short	(.L_3352 - .L_3351)


	//   ....[0]....
.L_3351:
        /*008c*/ 	.word	0x00000790


	//   ....[1]....
        /*0090*/ 	.word	0x00007600


	//----- nvinfo : EIATTR_MAX_THREADS
	.align		4
.L_3352:
        /*0094*/ 	.byte	0x04, 0x05
        /*0096*/ 	.short	(.L_3354 - .L_3353)
.L_3353:
        /*0098*/ 	.word	0x00000100
        /*009c*/ 	.word	0x00000001
        /*00a0*/ 	.word	0x00000001


	//----- nvinfo : EIATTR_CRS_STACK_SIZE
	.align		4
.L_3354:
        /*00a4*/ 	.byte	0x04, 0x1e
        /*00a6*/ 	.short	(.L_3356 - .L_3355)
.L_3355:
        /*00a8*/ 	.word	0x00000000
.L_3356:


//--------------------- .nv.info._ZN2at6native43_GLOBAL__N__7cc8d1ed_10_Dropout_cu_0e96ed3820fused_dropout_kernelIN3c104HalfEfjLin1ELi1EbEEvNS_4cuda6detail10TensorInfoIKT_T1_EENS7_IS8_SA_EENS7_IT4_SA_EESA_T0_NS_15PhiloxCudaStateE --------------------------
	.section	.nv.info._ZN2at6native43_GLOBAL__N__7cc8d1ed_10_Dropout_cu_0e96ed3820fused_dropout_kernelIN3c104HalfEfjLin1ELi1EbEEvNS_4cuda6detail10TensorInfoIKT_T1_EENS7_IS8_SA_EENS7_IT4_SA_EESA_T0_NS_15PhiloxCudaStateE,"",@"SHT_CUDA_INFO"
	.sectionflags	@""
	.align	4


	//----- nvinfo : EIATTR_CUDA_API_VERSION
	.align		4
        /*0000*/ 	.byte	0x04, 0x37
        /*0002*/ 	.short	(.L_3358 - .L_3357)
.L_3357:
        /*0004*/ 	.word	0x00000082


	//----- nvinfo : EIATTR_SW2861232_WAR
	.align		4
.L_3358:
        /*0008*/ 	.byte	0x01, 0x35
	.zero		2


	//----- nvinfo : EIATTR_PARAM_CBANK
	.align		4
        /*000c*/ 	.byte	0x04, 0x0a
        /*000e*/ 	.short	(.L_3360 - .L_3359)
	.align		4
.L_3359:
        /*0010*/ 	.word	index@(.nv.constant0._ZN2at6native43_GLOBAL__N__7cc8d1ed_10_Dropout_cu_0e96ed3820fused_dropout_kernelIN3c104HalfEfjLin1ELi1EbEEvNS_4cuda6detail10TensorInfoIKT_T1_EENS7_IS8_SA_EENS7_IT4_SA_EESA_T0_NS_15PhiloxCudaStateE)
        /*0014*/ 	.short	0x0160
        /*0016*/ 	.short	0x02a8


	//----- nvinfo : EIATTR_CBANK_PARAM_SIZE
	.align		4
.L_3360:
        /*0018*/ 	.byte	0x03, 0x19
        /*001a*/ 	.short	0x02a8


	//----- nvinfo : EIATTR_KPARAM_INFO
	.align		4
        /*001c*/ 	.byte	0x04, 0x17
        /*001e*/ 	.short	(.L_3362 - .L_3361)
.L_3361:
        /*0020*/ 	.word	0x00000000
        /*0024*/ 	.short	0x0005
        /*0026*/ 	.short	0x0290
        /*0028*/ 	.byte	0x00, 0xf0, 0x61, 0x00


	//----- nvinfo : EIATTR_KPARAM_INFO
	.align		4
.L_3362:
        /*002c*/ 	.byte	0x04, 0x17
        /*002e*/ 	.short	(.L_3364 - .L_3363)
.L_3363:
        /*0030*/ 	.word	0x00000000
        /*0034*/ 	.short	0x0004
        /*0036*/ 	.short	0x028c
        /*0038*/ 	.byte	0x00, 0xf0, 0x11, 0x00


	//----- nvinfo : EIATTR_KPARAM_INFO
	.align		4
.L_3364:
        /*003c*/ 	.byte	0x04, 0x17
        /*003e*/ 	.short	(.L_3366 - .L_3365)
.L_3365:
        /*0040*/ 	.word	0x00000000
        /*0044*/ 	.short	0x0003
        /*0046*/ 	.short	0x0288
        /*0048*/ 	.byte	0x00, 0xf0, 0x11, 0x00


	//----- nvinfo : EIATTR_KPARAM_INFO
	.align		4
.L_3366:
        /*004c*/ 	.byte	0x04, 0x17
        /*004e*/ 	.short	(.L_3368 - .L_3367)
.L_3367:
        /*0050*/ 	.word	0x00000000
        /*0054*/ 	.short	0x0002
        /*0056*/ 	.short	0x01b0
        /*0058*/ 	.byte	0x00, 0xf0, 0x61, 0x03


	//----- nvinfo : EIATTR_KPARAM_INFO
	.align		4
.L_3368:
        /*005c*/ 	.byte	0x04, 0x17
        /*005e*/ 	.short	(.L_3370 - .L_3369)
.L_3369:
        /*0060*/ 	.word	0x00000000
        /*0064*/ 	.short	0x0001
        /*0066*/ 	.short	0x00d8
        /*0068*/ 	.byte	0x00, 0xf0, 0x61, 0x03


	//----- nvinfo : EIATTR_KPARAM_INFO
	.align		4
.L_3370:
        /*006c*/ 	.byte	0x04, 0x17
        /*006e*/ 	.short	(.L_3372 - .L_3371)
.L_3371:
        /*0070*/ 	.word	0x00000000
        /*0074*/ 	.short	0x0000
        /*0076*/ 	.short	0x0000
        /*0078*/ 	.byte	0x00, 0xf0, 0x61, 0x03


	//----- nvinfo : EIATTR_MAXREG_COUNT
	.align		4
.L_3372:
        /*007c*/ 	.byte	0x03, 0x1b
        /*007e*/ 	.short	0x0040


	//----- nvinfo : EIATTR_NUM_BARRIERS
	.align		4
        /*0080*/ 	.byte	0x02, 0x4c
        /*0082*/ 	.byte	0x01
	.zero		1


	//----- nvinfo : EIATTR_MERCURY_ISA_VERSION
	.align		4
        /*0084*/ 	.byte	0x03, 0x5f
        /*0086*/ 	.short	0x0000


	//----- nvinfo : EIATTR_EXIT_INSTR_OFFSETS
	.align		4
        /*0088*/ 	.byte	0x04, 0x1c
        /*008a*/ 	.short	(.L_3374 - .L_3373)


	//   ....[0]....
.L_3373:
        /*008c*/ 	.word	0x00000790


	//   ....[1]....
        /*0090*/ 	.word	0x00004570


	//----- nvinfo : EIATTR_MAX_THREADS
	.align		4
.L_3374:
        /*0094*/ 	.byte	0x04, 0x05
        /*0096*/ 	.short	(.L_3376 - .L_3375)
.L_3375:
        /*0098*/ 	.word	0x00000100
        /*009c*/ 	.word	0x00000001
        /*00a0*/ 	.word	0x00000001


	//----- nvinfo : EIATTR_CRS_STACK_SIZE
	.align		4
.L_3376:
        /*00a4*/ 	.byte	0x04, 0x1e
        /*00a6*/ 	.short	(.L_3378 - .L_3377)
.L_3377:
        /*00a8*/ 	.word	0x00000000
.L_3378:


//--------------------- .nv.info._ZN2at6native43_GLOBAL__N__7cc8d1ed_10_Dropout_cu_0e96ed3820fused_dropout_kernelIN3c104HalfEfjLi1ELi1EbEEvNS_4cuda6detail10TensorInfoIKT_T1_EENS7_IS8_SA_EENS7_IT4_SA_EESA_T0_NS_15PhiloxCudaStateE --------------------------
	.section	.nv.info._ZN2at6native43_GLOBAL__N__7cc8d1ed_10_Dropout_cu_0e96ed3820fused_dropout_kernelIN3c104HalfEfjLi1ELi1EbEEvNS_4cuda6detail10TensorInfoIKT_T1_EENS7_IS8_SA_EENS7_IT4_SA_EESA_T0_NS_15PhiloxCudaStateE,"",@"SHT_CUDA_INFO"
	.sectionflags	@""
	.align	4


	//----- nvinfo : EIATTR_CUDA_API_VERSION
	.align		4
        /*0000*/ 	.byte	0x04, 0x37
        /*0002*/ 	.short	(.L_3380 - .L_3379)
.L_3379:
        /*0004*/ 	.word	0x00000082


	//----- nvinfo : EIATTR_SW2861232_WAR
	.align		4
.L_3380:
        /*0008*/ 	.byte	0x01, 0x35
	.zero		2


	//----- nvinfo : EIATTR_PARAM_CBANK
	.align		4
        /*000c*/ 	.byte	0x04, 0x0a
        /*000e*/ 	.short	(.L_3382 - .L_3381)
	.align		4
.L_3381:
        /*0010*/ 	.word	index@(.nv.constant0._ZN2at6native43_GLOBAL__N__7cc8d1ed_10_Dropout_cu_0e96ed3820fused_dropout_kernelIN3c104HalfEfjLi1ELi1EbEEvNS_4cuda6detail10TensorInfoIKT_T1_EENS7_IS8_SA_EENS7_IT4_SA_EESA_T0_NS_15PhiloxCudaStateE)
        /*0014*/ 	.short	0x0160
        /*0016*/ 	.short	0x02a8


	//----- nvinfo : EIATTR_CBANK_PARAM_SIZE
	.align		4
.L_3382:
        /*0018*/ 	.byte	0x03, 0x19
        /*001a*/ 	.short	0x02a8


	//----- nvinfo : EIATTR_KPARAM_INFO
	.align		4
        /*001c*/ 	.byte	0x04, 0x17
        /*001e*/ 	.short	(.L_3384 - .L_3383)
.L_3383:
        /*0020*/ 	.word	0x00000000
        /*0024*/ 	.short	0x0005
        /*0026*/ 	.short	0x0290
        /*0028*/ 	.byte	0x00, 0xf0, 0x61, 0x00


	//----- nvinfo : EIATTR_KPARAM_INFO
	.align		4
.L_3384:
        /*002c*/ 	.byte	0x04, 0x17
        /*002e*/ 	.short	(.L_3386 - .L_3385)
.L_3385:
        /*0030*/ 	.word	0x00000000
        /*0034*/ 	.short	0x0004
        /*0036*/ 	.short	0x028c
        /*0038*/ 	.byte	0x00, 0xf0, 0x11, 0x00


	//----- nvinfo : EIATTR_KPARAM_INFO
	.align		4
.L_3386:
        /*003c*/ 	.byte	0x04, 0x17
        /*003e*/ 	.short	(.L_3388 - .L_3387)
.L_3387:
        /*0040*/ 	.word	0x00000000
        /*0044*/ 	.short	0x0003
        /*0046*/ 	.short	0x0288
        /*0048*/ 	.byte	0x00, 0xf0, 0x11, 0x00


	//----- nvinfo : EIATTR_KPARAM_INFO
	.align		4
.L_3388:
        /*004c*/ 	.byte	0x04, 0x17
        /*004e*/ 	.short	(.L_3390 - .L_3389)
.L_3389:
        /*0050*/ 	.word	0x00000000
        /*0054*/ 	.short	0x0002
        /*0056*/ 	.short	0x01b0
        /*0058*/ 	.byte	0x00, 0xf0, 0x61, 0x03


	//----- nvinfo : EIATTR_KPARAM_INFO
	.align		4
.L_3390:
        /*005c*/ 	.byte	0x04, 0x17
        /*005e*/ 	.short	(.L_3392 - .L_3391)
.L_3391:
        /*0060*/ 	.word	0x00000000
        /*0064*/ 	.short	0x0001
        /*0066*/ 	.short	0x00d8
        /*0068*/ 	.byte	0x00, 0xf0, 0x61, 0x03


	//----- nvinfo : EIATTR_KPARAM_INFO
	.align		4
.L_3392:
        /*006c*/ 	.byte	0x04, 0x17
        /*006e*/ 	.short	(.L_3394 - .L_3393)
.L_3393:
        /*0070*/ 	.word	0x00000000
        /*0074*/ 	.short	0x0000
        /*0076*/ 	.short	0x0000
        /*0078*/ 	.byte	0x00, 0xf0, 0x61, 0x03


	//----- nvinfo : EIATTR_MAXREG_COUNT
	.align		4
.L_3394:
        /*007c*/ 	.byte	0x03, 0x1b
        /*007e*/ 	.short	0x0040


	//----- nvinfo : EIATTR_NUM_BARRIERS
	.align		4
        /*0080*/ 	.byte	0x02, 0x4c
        /*0082*/ 	.byte	0x01
	.zero		1


	//----- nvinfo : EIATTR_MERCURY_ISA_VERSION
	.align		4
        /*0084*/ 	.byte	0x03, 0x5f
        /*0086*/ 	.short	0x0000


	//----- nvinfo : EIATTR_EXIT_INSTR_OFFSETS
	.align		4
        /*0088*/ 	.byte	0x04, 0x1c
        /*008a*/ 	.short	(.L_3396 - .L_3395)


	//   ....[0]....
.L_3395:
        /*008c*/ 	.word	0x000007b0


	//   ....[1]....
        /*0090*/ 	.word	0x00001420


	//----- nvinfo : EIATTR_MAX_THREADS
	.align		4
.L_3396:
        /*0094*/ 	.byte	0x04, 0x05
        /*0096*/ 	.short	(.L_3398 - .L_3397)
.L_3397:
        /*0098*/ 	.word	0x00000100
        /*009c*/ 	.word	0x00000001
        /*00a0*/ 	.word	0x00000001


	//----- nvinfo : EIATTR_CRS_STACK_SIZE
	.align		4
.L_3398:
        /*00a4*/ 	.byte	0x04, 0x1e
        /*00a6*/ 	.short	(.L_3400 - .L_3399)
.L_3399:
        /*00a8*/ 	.word	0x00000000
.L_3400:


//--------------------- .nv.info._ZN2at6native43_GLOBAL__N__7cc8d1ed_10_Dropout_cu_0e96ed3824fused_dropout_kernel_vecIN3c104HalfEfjLi1ELi2EbEEvNS_4cuda6detail10TensorInfoIKT_T1_EENS7_IS8_SA_EENS7_IT4_SA_EESA_T0_NS_15PhiloxCudaStateE --------------------------
	.section	.nv.info._ZN2at6native43_GLOBAL__N__7cc8d1ed_10_Dropout_cu_0e96ed3824fused_dropout_kernel_vecIN3c104HalfEfjLi1ELi2EbEEvNS_4cuda6detail10TensorInfoIKT_T1_EENS7_IS8_SA_EENS7_IT4_SA_EESA_T0_NS_15PhiloxCudaStateE,"",@"SHT_CUDA_INFO"
	.sectionflags	@""
	.align	4


	//----- nvinfo : EIATTR_CUDA_API_VERSION
	.align		4
        /*0000*/ 	.byte	0x04, 0x37
        /*0002*/ 	.short	(.L_3402 - .L_3401)
.L_3401:
        /*0004*/ 	.word	0x00000082


	//----- nvinfo : EIATTR_SW2861232_WAR
	.align		4
.L_3402:
        /*0008*/ 	.byte	0x01, 0x35
	.zero		2


	//----- nvinfo : EIATTR_PARAM_CBANK
	.align		4
        /*000c*/ 	.byte	0x04, 0x0a
        /*000e*/ 	.short	(.L_3404 - .L_3403)
	.align		4
.L_3403:
        /*0010*/ 	.word	index@(.nv.constant0._ZN2at6native43_GLOBAL__N__7cc8d1ed_10_Dropout_cu_0e96ed3824fused_dropout_kernel_vecIN3c104HalfEfjLi1ELi2EbEEvNS_4cuda6detail10TensorInfoIKT_T1_EENS7_IS8_SA_EENS7_IT4_SA_EESA_T0_NS_15PhiloxCudaStateE)
        /*0014*/ 	.short	0x0160
        /*0016*/ 	.short	0x02a8


	//----- nvinfo : EIATTR_CBANK_PARAM_SIZE
	.align		4
.L_3404:
        /*0018*/ 	.byte	0x03, 0x19
        /*001a*/ 	.short	0x02a8


	//----- nvinfo : EIATTR_KPARAM_INFO
	.align		4
        /*001c*/ 	.byte	0x04, 0x17
        /*001e*/ 	.short	(.L_3406 - .L_3405)
.L_3405:
        /*0020*/ 	.word	0x00000000
        /*0024*/ 	.short	0x0005
        /*0026*/ 	.short	0x0290
        /*0028*/ 	.byte	0x00, 0xf0, 0x61, 0x00


	//----- nvinfo : EIATTR_KPARAM_INFO
	.align		4
.L_3406:
        /*002c*/ 	.byte	0x04, 0x17
        /*002e*/ 	.short	(.L_3408 - .L_3407)
.L_3407:
        /*0030*/ 	.word	0x00000000
        /*0034*/ 	.short	0x0004
        /*0036*/ 	.short	0x028c
        /*0038*/ 	.byte	0x00, 0xf0, 0x11, 0x00


	//----- nvinfo : EIATTR_KPARAM_INFO
	.align		4
.L_3408:
        /*003c*/ 	.byte	0x04, 0x17
        /*003e*/ 	.short	(.L_3410 - .L_3409)
.L_3409:
        /*0040*/ 	.word	0x00000000
        /*0044*/ 	.short	0x0003
        /*0046*/ 	.short	0x0288
        /*0048*/ 	.byte	0x00, 0xf0, 0x11, 0x00


	//----- nvinfo : EIATTR_KPARAM_INFO
	.align		4
.L_3410:
        /*004c*/ 	.byte	0x04, 0x17
        /*004e*/ 	.short	(.L_3412 - .L_3411)
.L_3411:
        /*0050*/ 	.word	0x00000000
        /*0054*/ 	.short	0x0002
        /*0056*/ 	.short	0x01b0
        /*0058*/ 	.byte	0x00, 0xf0, 0x61, 0x03


	//----- nvinfo : EIATTR_KPARAM_INFO
	.align		4
.L_3412:
        /*005c*/ 	.byte	0x04, 0x17
        /*005e*/ 	.short	(.L_3414 - .L_3413)
.L_3413:
        /*0060*/ 	.word	0x00000000
        /*0064*/ 	.short	0x0001
        /*0066*/ 	.short	0x00d8
        /*0068*/ 	.byte	0x00, 0xf0, 0x61, 0x03


	//----- nvinfo : EIATTR_KPARAM_INFO
	.align		4
.L_3414:
        /*006c*/ 	.byte	0x04, 0x17
        /*006e*/ 	.short	(.L_3416 - .L_3415)
.L_3415:
        /*0070*/ 	.word	0x00000000
        /*0074*/ 	.short	0x0000
        /*0076*/ 	.short	0x0000
        /*0078*/ 	.byte	0x00, 0xf0, 0x61, 0x03


	//----- nvinfo : EIATTR_MAXREG_COUNT
	.align		4
.L_3416:
        /*007c*/ 	.byte	0x03, 0x1b
        /*007e*/ 	.short	0x0040


	//----- nvinfo : EIATTR_NUM_BARRIERS
	.align		4
        /*0080*/ 	.byte	0x02, 0x4c
        /*0082*/ 	.byte	0x01
	.zero		1


	//----- nvinfo : EIATTR_MERCURY_ISA_VERSION
	.align		4
        /*0084*/ 	.byte	0x03, 0x5f
        /*0086*/ 	.short	0x0000


	//----- nvinfo : EIATTR_EXIT_INSTR_OFFSETS
	.align		4
        /*0088*/ 	.byte	0x04, 0x1c
        /*008a*/ 	.short	(.L_3418 - .L_3417)


	//   ....[0]....
.L_3417:
        /*008c*/ 	.word	0x00000210


	//   ....[1]....
        /*0090*/ 	.word	0x00000d80


	//----- nvinfo : EIATTR_MAX_THREADS
	.align		4
.L_3418:
        /*0094*/ 	.byte	0x04, 0x05
        /*0096*/ 	.short	(.L_3420 - .L_3419)
.L_3419:
        /*0098*/ 	.word	0x00000100
        /*009c*/ 	.word	0x00000001
        /*00a0*/ 	.word	0x00000001


	//----- nvinfo : EIATTR_CRS_STACK_SIZE
	.align		4
.L_3420:
        /*00a4*/ 	.byte	0x04, 0x1e
        /*00a6*/ 	.short	(.L_3422 - .L_3421)
.L_3421:
        /*00a8*/ 	.word	0x00000000
.L_3422:


//--------------------- .nv.info._ZN2at6native43_GLOBAL__N__7cc8d1ed_10_Dropout_cu_0e96ed3824fused_dropout_kernel_vecIN3c104HalfEfjLi1ELi4EbEEvNS_4cuda6detail10TensorInfoIKT_T1_EENS7_IS8_SA_EENS7_IT4_SA_EESA_T0_NS_15PhiloxCudaStateE --------------------------
	.section	.nv.info._ZN2at6native43_GLOBAL__N__7cc8d1ed_10_Dropout_cu_0e96ed3824fused_dropout_kernel_vecIN3c104HalfEfjLi1ELi4EbEEvNS_4cuda6detail10TensorInfoIKT_T1_EENS7_IS8_SA_EENS7_IT4_SA_EESA_T0_NS_15PhiloxCudaStateE,"",@"SHT_CUDA_INFO"
	.sectionflags	@""
	.align	4


	//----- nvinfo : EIATTR_CUDA_API_VERSION
	.align		4
        /*0000*/ 	.byte	0x04, 0x37
        /*0002*/ 	.short	(.L_3424 - .L_3423)
.L_3423:
        /*0004*/ 	.word	0x00000082


	//----- nvinfo : EIATTR_SW2861232_WAR
	.align		4
.L_3424:
        /*0008*/ 	.byte	0x01, 0x35
	.zero		2


	//----- nvinfo : EIATTR_PARAM_CBANK
	.align		4
        /*000c*/ 	.byte	0x04, 0x0a
        /*000e*/ 	.short	(.L_3426 - .L_3425)
	.align		4
.L_3425:
        /*0010*/ 	.word	index@(.nv.constant0._ZN2at6native43_GLOBAL__N__7cc8d1ed_10_Dropout_cu_0e96ed3824fused_dropout_kernel_vecIN3c104HalfEfjLi1ELi4EbEEvNS_4cuda6detail10TensorInfoIKT_T1_EENS7_IS8_SA_EENS7_IT4_SA_EESA_T0_NS_15PhiloxCudaStateE)
        /*0014*/ 	.short	0x0160
        /*0016*/ 	.short	0x02a8


	//----- nvinfo : EIATTR_CBANK_PARAM_SIZE
	.align		4
.L_3426:
        /*0018*/ 	.byte	0x03, 0x19
        /*001a*/ 	.short	0x02a8


	//----- nvinfo : EIATTR_KPARAM_INFO
	.align		4
        /*001c*/ 	.byte	0x04, 0x17
        /*001e*/ 	.short	(.L_3428 - .L_3427)
.L_3427:
        /*0020*/ 	.word	0x00000000
        /*0024*/ 	.short	0x0005
        /*0026*/ 	.short	0x0290
        /*0028*/ 	.byte	0x00, 0xf0, 0x61, 0x00


	//----- nvinfo : EIATTR_KPARAM_INFO
	.align		4
.L_3428:
        /*002c*/ 	.byte	0x04, 0x17
        /*002e*/ 	.short	(.L_3430 - .L_3429)
.L_3429:
        /*0030*/ 	.word	0x00000000
        /*0034*/ 	.short	0x0004
        /*0036*/ 	.short	0x028c
        /*0038*/ 	.byte	0x00, 0xf0, 0x11, 0x00


	//----- nvinfo : EIATTR_KPARAM_INFO
	.align		4
.L_3430:
        /*003c*/ 	.byte	0x04, 0x17
        /*003e*/ 	.short	(.L_3432 - .L_3431)
.L_3431:
        /*0040*/ 	.word	0x00000000
        /*0044*/ 	.short	0x0003
        /*0046*/ 	.short	0x0288
        /*0048*/ 	.byte	0x00, 0xf0, 0x11, 0x00


	//----- nvinfo : EIATTR_KPARAM_INFO
	.align		4
.L_3432:
        /*004c*/ 	.byte	0x04, 0x17
        /*004e*/ 	.short	(.L_3434 - .L_3433)
.L_3433:
        /*0050*/ 	.word	0x00000000
        /*0054*/ 	.short	0x0002
        /*0056*/ 	.short	0x01b0
        /*0058*/ 	.byte	0x00, 0xf0, 0x61, 0x03


	//----- nvinfo : EIATTR_KPARAM_INFO
	.align		4
.L_3434:
        /*005c*/ 	.byte	0x04, 0x17
        /*005e*/ 	.short	(.L_3436 - .L_3435)
.L_3435:
        /*0060*/ 	.word	0x00000000
        /*0064*/ 	.short	0x0001
        /*0066*/ 	.short	0x00d8
        /*0068*/ 	.byte	0x00, 0xf0, 0x61, 0x03


	//----- nvinfo : EIATTR_KPARAM_INFO
	.align		4
.L_3436:
        /*006c*/ 	.byte	0x04, 0x17
        /*006e*/ 	.short	(.L_3438 - .L_3437)
.L_3437:
        /*0070*/ 	.word	0x00000000
        /*0074*/ 	.short	0x0000
        /*0076*/ 	.short	0x0000
        /*0078*/ 	.byte	0x00, 0xf0, 0x61, 0x03


	//----- nvinfo : EIATTR_MAXREG_COUNT
	.align		4
.L_3438:
        /*007c*/ 	.byte	0x03, 0x1b
        /*007e*/ 	.short	0x0040


	//----- nvinfo : EIATTR_NUM_BARRIERS
	.align		4
        /*0080*/ 	.byte	0x02, 0x4c
        /*0082*/ 	.byte	0x01
	.zero		1


	//----- nvinfo : EIATTR_MERCURY_ISA_VERSION
	.align		4
        /*0084*/ 	.byte	0x03, 0x5f
        /*0086*/ 	.short	0x0000


	//----- nvinfo : EIATTR_EXIT_INSTR_OFFSETS
	.align		4
        /*0088*/ 	.byte	0x04, 0x1c
        /*008a*/ 	.short	(.L_3440 - .L_3439)


	//   ....[0]....
.L_3439:
        /*008c*/ 	.word	0x00000210


	//   ....[1]....
        /*0090*/ 	.word	0x00000f40


	//----- nvinfo : EIATTR_MAX_THREADS
	.align		4
.L_3440:
        /*0094*/ 	.byte	0x04, 0x05
        /*0096*/ 	.short	(.L_3442 - .L_3441)
.L_3441:
        /*0098*/ 	.word	0x00000100
        /*009c*/ 	.word	0x00000001
        /*00a0*/ 	.word	0x00000001


	//----- nvinfo : EIATTR_CRS_STACK_SIZE
	.align		4
.L_3442:
        /*00a4*/ 	.byte	0x04, 0x1e
        /*00a6*/ 	.short	(.L_3444 - .L_3443)
.L_3443:
        /*00a8*/ 	.word	0x00000000
.L_3444:


//--------------------- .nv.info._ZN2at6native43_GLOBAL__N__7cc8d1ed_10_Dropout_cu_0e96ed3824fused_dropout_kernel_vecIN3c104HalfEfjLi1ELi8EbEEvNS_4cuda6detail10TensorInfoIKT_T1_EENS7_IS8_SA_EENS7_IT4_SA_EESA_T0_NS_15PhiloxCudaStateE --------------------------
	.section	.nv.info._ZN2at6native43_GLOBAL__N__7cc8d1ed_10_Dropout_cu_0e96ed3824fused_dropout_kernel_vecIN3c104HalfEfjLi1ELi8EbEEvNS_4cuda6detail10TensorInfoIKT_T1_EENS7_IS8_SA_EENS7_IT4_SA_EESA_T0_NS_15PhiloxCudaStateE,"",@"SHT_CUDA_INFO"
	.sectionflags	@""
	.align	4


	//----- nvinfo : EIATTR_CUDA_API_VERSION
	.align		4
        /*0000*/ 	.byte	0x04, 0x37
        /*0002*/ 	.short	(.L_3446 - .L_3445)
.L_3445:
        /*0004*/ 	.word	0x00000082


	//----- nvinfo : EIATTR_SW2861232_WAR
	.align		4
.L_3446:
        /*0008*/ 	.byte	0x01, 0x35
	.zero		2


	//----- nvinfo : EIATTR_PARAM_CBANK
	.align		4
        /*000c*/ 	.byte	0x04, 0x0a
        /*000e*/ 	.short	(.L_3448 - .L_3447)
	.align		4
.L_3447:
        /*0010*/ 	.word	index@(.nv.constant0._ZN2at6native43_GLOBAL__N__7cc8d1ed_10_Dropout_cu_0e96ed3824fused_dropout_kernel_vecIN3c104HalfEfjLi1ELi8EbEEvNS_4cuda6detail10TensorInfoIKT_T1_EENS7_IS8_SA_EENS7_IT4_SA_EESA_T0_NS_15PhiloxCudaStateE)
        /*0014*/ 	.short	0x0160
        /*0016*/ 	.short	0x02a8


	//----- nvinfo : EIATTR_CBANK_PARAM_SIZE
	.align		4
.L_3448:
        /*0018*/ 	.byte	0x03, 0x19
        /*001a*/ 	.short	0x02a8


	//----- nvinfo : EIATTR_KPARAM_INFO
	.align		4
        /*001c*/ 	.byte	0x04, 0x17
        /*001e*/ 	.short	(.L_3450 - .L_3449)
.L_3449:
        /*0020*/ 	.word	0x00000000
        /*0024*/ 	.short	0x0005
        /*0026*/ 	.short	0x0290
        /*0028*/ 	.byte	0x00, 0xf0, 0x61, 0x00


	//----- nvinfo : EIATTR_KPARAM_INFO
	.align		4
.L_3450:
        /*002c*/ 	.byte	0x04, 0x17
        /*002e*/ 	.short	(.L_3452 - .L_3451)
.L_3451:
        /*0030*/ 	.word	0x00000000
        /*0034*/ 	.short	0x0004
        /*0036*/ 	.short	0x028c
        /*0038*/ 	.byte	0x00, 0xf0, 0x11, 0x00


	//----- nvinfo : EIATTR_KPARAM_INFO
	.align		4
.L_3452:
        /*003c*/ 	.byte	0x04, 0x17
        /*003e*/ 	.short	(.L_3454 - .L_3453)
.L_3453:
        /*0040*/ 	.word	0x00000000
        /*0044*/ 	.short	0x0003
        /*0046*/ 	.short	0x0288
        /*0048*/ 	.byte	0x00, 0xf0, 0x11, 0x00


	//----- nvinfo : EIATTR_KPARAM_INFO
	.align		4
.L_3454:
        /*004c*/ 	.byte	0x04, 0x17
        /*004e*/ 	.short	(.L_3456 - .L_3455)
.L_3455:
        /*0050*/ 	.word	0x00000000
        /*0054*/ 	.short	0x0002
        /*0056*/ 	.short	0x01b0
        /*0058*/ 	.byte	0x00, 0xf0, 0x61, 0x03


	//----- nvinfo : EIATTR_KPARAM_INFO
	.align		4
.L_3456:
        /*005c*/ 	.byte	0x04, 0x17
        /*005e*/ 	.short	(.L_3458 - .L_3457)
.L_3457:
        /*0060*/ 	.word	0x00000000
        /*0064*/ 	.short	0x0001
        /*0066*/ 	.short	0x00d8
        /*0068*/ 	.byte	0x00, 0xf0, 0x61, 0x03


	//----- nvinfo : EIATTR_KPARAM_INFO
	.align		4
.L_3458:
        /*006c*/ 	.byte	0x04, 0x17
        /*006e*/ 	.short	(.L_3460 - .L_3459)
.L_3459:
        /*0070*/ 	.word	0x00000000
        /*0074*/ 	.short	0x0000
        /*0076*/ 	.short	0x0000
        /*0078*/ 	.byte	0x00, 0xf0, 0x61, 0x03


	//----- nvinfo : EIATTR_MAXREG_COUNT
	.align		4
.L_3460:
        /*007c*/ 	.byte	0x03, 0x1b
        /*007e*/ 	.short	0x0040


	//----- nvinfo : EIATTR_NUM_BARRIERS
	.align		4
        /*0080*/ 	.byte	0x02, 0x4c
        /*0082*/ 	.byte	0x01
	.zero		1


	//----- nvinfo : EIATTR_MERCURY_ISA_VERSION
	.align		4
        /*0084*/ 	.byte	0x03, 0x5f
        /*0086*/ 	.short	0x0000


	//----- nvinfo : EIATTR_EXIT_INSTR_OFFSETS
	.align		4
        /*0088*/ 	.byte	0x04, 0x1c
        /*008a*/ 	.short	(.L_3462 - .L_3461)


	//   ....[0]....
.L_3461:
        /*008c*/ 	.word	0x00000210


	//   ....[1]....
        /*0090*/ 	.word	0x00001fe0


	//----- nvinfo : EIATTR_MAX_THREADS
	.align		4
.L_3462:
        /*0094*/ 	.byte	0x04, 0x05
        /*0096*/ 	.short	(.L_3464 - .L_3463)
.L_3463:
        /*0098*/ 	.word	0x00000100
        /*009c*/ 	.word	0x00000001
        /*00a0*/ 	.word	0x00000001


	//----- nvinfo : EIATTR_CRS_STACK_SIZE
	.align		4
.L_3464:
        /*00a4*/ 	.byte	0x04, 0x1e
        /*00a6*/ 	.short	(.L_3466 - .L_3465)
.L_3465:
        /*00a8*/ 	.word	0x00000000
.L_3466:


//--------------------- .nv.info._ZN2at6native43_GLOBAL__N__7cc8d1ed_10_Dropout_cu_0e96ed3824fused_dropout_kernel_vecIN3c104HalfEfjLi1ELi16EbEEvNS_4cuda6detail10TensorInfoIKT_T1_EENS7_IS8_SA_EENS7_IT4_SA_EESA_T0_NS_15PhiloxCudaStateE --------------------------
	.section	.nv.info._ZN2at6native43_GLOBAL__N__7cc8d1ed_10_Dropout_cu_0e96ed3824fused_dropout_kernel_vecIN3c104HalfEfjLi1ELi16EbEEvNS_4cuda6detail10TensorInfoIKT_T1_EENS7_IS8_SA_EENS7_IT4_SA_EESA_T0_NS_15PhiloxCudaStateE,"",@"SHT_CUDA_INFO"
	.sectionflags	@""
	.align	4


	//----- nvinfo : EIATTR_CUDA_API_VERSION
	.align		4
        /*0000*/ 	.byte	0x04, 0x37
        /*0002*/ 	.short	(.L_3468 - .L_3467)
.L_3467:
        /*0004*/ 	.word	0x00000082


	//----- nvinfo : EIATTR_SW2861232_WAR
	.align		4
.L_3468:
        /*0008*/ 	.byte	0x01, 0x35
	.zero		2


	//----- nvinfo : EIATTR_PARAM_CBANK
	.align		4
        /*000c*/ 	.byte	0x04, 0x0a
        /*000e*/ 	.short	(.L_3470 - .L_3469)
	.align		4
.L_3469:
        /*0010*/ 	.word	index@(.nv.constant0._ZN2at6native43_GLOBAL__N__7cc8d1ed_10_Dropout_cu_0e96ed3824fused_dropout_kernel_vecIN3c104HalfEfjLi1ELi16EbEEvNS_4cuda6detail10TensorInfoIKT_T1_EENS7_IS8_SA_EENS7_IT4_SA_EESA_T0_NS_15PhiloxCudaStateE)
        /*0014*/ 	.short	0x0160
        /*0016*/ 	.short	0x02a8


	//----- nvinfo : EIATTR_CBANK_PARAM_SIZE
	.align		4
.L_3470:
        /*0018*/ 	.byte	0x03, 0x19
        /*001a*/ 	.short	0x02a8


	//----- nvinfo : EIATTR_KPARAM_INFO
	.align		4
        /*001c*/ 	.byte	0x04, 0x17
        /*001e*/ 	.short	(.L_3472 - .L_3471)
.L_3471:
        /*0020*/ 	.word	0x00000000
        /*0024*/ 	.short	0x0005
        /*0026*/ 	.short	0x0290
        /*0028*/ 	.byte	0x00, 0xf0, 0x61, 0x00


	//----- nvinfo : EIATTR_KPARAM_INFO
	.align		4
.L_3472:
        /*002c*/ 	.byte	0x04, 0x17
        /*002e*/ 	.short	(.L_3474 - .L_3473)
.L_3473:
        /*0030*/ 	.word	0x00000000
        /*0034*/ 	.short	0x0004
        /*0036*/ 	.short	0x028c
        /*0038*/ 	.byte	0x00, 0xf0, 0x11, 0x00


	//----- nvinfo : EIATTR_KPARAM_INFO
	.align		4
.L_3474:
        /*003c*/ 	.byte	0x04, 0x17
        /*003e*/ 	.short	(.L_3476 - .L_3475)
.L_3475:
        /*0040*/ 	.word	0x00000000
        /*0044*/ 	.short	0x0003
        /*0046*/ 	.short	0x0288
        /*0048*/ 	.byte	0x00, 0xf0, 0x11, 0x00


	//----- nvinfo : EIATTR_KPARAM_INFO
	.align		4
.L_3476:
        /*004c*/ 	.byte	0x04, 0x17
        /*004e*/ 	.short	(.L_3478 - .L_3477)
.L_3477:
        /*0050*/ 	.word	0x00000000
        /*0054*/ 	.short	0x0002
        /*0056*/ 	.short	0x01b0
        /*0058*/ 	.byte	0x00, 0xf0, 0x61, 0x03


	//----- nvinfo : EIATTR_KPARAM_INFO
	.align		4
.L_3478:
        /*005c*/ 	.byte	0x04, 0x17
        /*005e*/ 	.short	(.L_3480 - .L_3479)
.L_3479:
        /*0060*/ 	.word	0x00000000
        /*0064*/ 	.short	0x0001
        /*0066*/ 	.short	0x00d8
        /*0068*/ 	.byte	0x00, 0xf0, 0x61, 0x03


	//----- nvinfo : EIATTR_KPARAM_INFO
	.align		4
.L_3480:
        /*006c*/ 	.byte	0x04, 0x17
        /*006e*/ 	.short	(.L_3482 - .L_3481)
.L_3481:
        /*0070*/ 	.word	0x00000000
        /*0074*/ 	.short	0x0000
        /*0076*/ 	.short	0x0000
        /*0078*/ 	.byte	0x00, 0xf0, 0x61, 0x03


	//----- nvinfo : EIATTR_MAXREG_COUNT
	.align		4
.L_3482:
        /*007c*/ 	.byte	0x03, 0x1b
        /*007e*/ 	.short	0x0040


	//----- nvinfo : EIATTR_NUM_BARRIERS
	.align		4
        /*0080*/ 	.byte	0x02, 0x4c
        /*0082*/ 	.byte	0x01
	.zero		1


	//----- nvinfo : EIATTR_MERCURY_ISA_VERSION
	.align		4
        /*0084*/ 	.byte	0x03, 0x5f
        /*0086*/ 	.short	0x0000


	//----- nvinfo : EIATTR_EXIT_INSTR_OFFSETS
	.align		4
        /*0088*/ 	.byte	0x04, 0x1c
        /*008a*/ 	.short	(.L_3484 - .L_3483)


	//   ....[0]....
.L_3483:
        /*008c*/ 	.word	0x00000520


	//   ....[1]....
        /*0090*/ 	.word	0x00003890


	//----- nvinfo : EIATTR_MAX_THREADS
	.align		4
.L_3484:
        /*0094*/ 	.byte	0x04, 0x05
        /*0096*/ 	.short	(.L_3486 - .L_3485)
.L_3485:
        /*0098*/ 	.word	0x00000100
        /*009c*/ 	.word	0x00000001
        /*00a0*/ 	.word	0x00000001


	//----- nvinfo : EIATTR_CRS_STACK_SIZE
	.align		4
.L_3486:
        /*00a4*/ 	.byte	0x04, 0x1e
        /*00a6*/ 	.short	(.L_3488 - .L_3487)
.L_3487:
        /*00a8*/ 	.word	0x00000000
.L_3488:


//--------------------- .nv.info._ZN2at6native43_GLOBAL__N__7cc8d1ed_10_Dropout_cu_0e96ed3820fused_dropout_kernelIffjLin1ELin1EbEEvNS_4cuda6detail10TensorInfoIKT_T1_EENS5_IS6_S8_EENS5_IT4_S8_EES8_T0_NS_15PhiloxCudaStateE --------------------------
	.section	.nv.info._ZN2at6native43_GLOBAL__N__7cc8d1ed_10_Dropout_cu_0e96ed3820fused_dropout_kernelIffjLin1ELin1EbEEvNS_4cuda6detail10TensorInfoIKT_T1_EENS5_IS6_S8_EENS5_IT4_S8_EES8_T0_NS_15PhiloxCudaStateE,"",@"SHT_CUDA_INFO"
	.sectionflags	@""
	.align	4


	//----- nvinfo : EIATTR_CUDA_API_VERSION
	.align		4
        /*0000*/ 	.byte	0x04, 0x37
        /*0002*/ 	.short	(.L_3490 - .L_3489)
.L_3489:
        /*0004*/ 	.word	0x00000082


	//----- nvinfo : EIATTR_SW2861232_WAR
	.align		4
.L_3490:
        /*0008*/ 	.byte	0x01, 0x35
	.zero		2


	//----- nvinfo : EIATTR_PARAM_CBANK
	.align		4
        /*000c*/ 	.byte	0x04, 0x0a
        /*000e*/ 	.short	(.L_3492 - .L_3491)
	.align		4
.L_3491:
        /*0010*/ 	.word	index@(.nv.constant0._ZN2at6native43_GLOBAL__N__7cc8d1ed_10_Dropout_cu_0e96ed3820fused_dropout_kernelIffjLin1ELin1EbEEvNS_4cuda6detail10TensorInfoIKT_T1_EENS5_IS6_S8_EENS5_IT4_S8_EES8_T0_NS_15PhiloxCudaStateE)
        /*0014*/ 	.short	0x0160
        /*0016*/ 	.short	0x02a8


	//----- nvinfo : EIATTR_CBANK_PARAM_SIZE
	.align		4
.L_3492:
        /*0018*/ 	.byte	0x03, 0x19
        /*001a*/ 	.short	0x02a8


	//----- nvinfo : EIATTR_KPARAM_INFO
	.align		4
        /*001c*/ 	.byte	0x04, 0x17
        /*001e*/ 	.short	(.L_3494 - .L_3493)
.L_3493:
        /*0020*/ 	.word	0x00000000
        /*0024*/ 	.short	0x0005
        /*0026*/ 	.short	0x0290
        /*0028*/ 	.byte	0x00, 0xf0, 0x61, 0x00


	//----- nvinfo : EIATTR_KPARAM_INFO
	.align		4
.L_3494:
        /*002c*/ 	.byte	0x04, 0x17
        /*002e*/ 	.short	(.L_3496 - .L_3495)
.L_3495:
        /*0030*/ 	.word	0x00000000
        /*0034*/ 	.short	0x0004
        /*0036*/ 	.short	0x028c
        /*0038*/ 	.byte	0x00, 0xf0, 0x11, 0x00


	//----- nvinfo : EIATTR_KPARAM_INFO
	.align		4
.L_3496:
        /*003c*/ 	.byte	0x04, 0x17
        /*003e*/ 	.short	(.L_3498 - .L_3497)
.L_3497:
        /*0040*/ 	.word	0x00000000
        /*0044*/ 	.short	0x0003
        /*0046*/ 	.short	0x0288
        /*0048*/ 	.byte	0x00, 0xf0, 0x11, 0x00


	//----- nvinfo : EIATTR_KPARAM_INFO
	.align		4
.L_3498:
        /*004c*/ 	.byte	0x04, 0x17
        /*004e*/ 	.short	(.L_3500 - .L_3499)
.L_3499:
        /*0050*/ 	.word	0x00000000
        /*0054*/ 	.short	0x0002
        /*0056*/ 	.short	0x01b0
        /*0058*/ 	.byte	0x00, 0xf0, 0x61, 0x03


	//----- nvinfo : EIATTR_KPARAM_INFO
	.align		4
.L_3500:
        /*005c*/ 	.byte	0x04, 0x17
        /*005e*/ 	.short	(.L_3502 - .L_3501)
.L_3501:
        /*0060*/ 	.word	0x00000000
        /*0064*/ 	.short	0x0001
        /*0066*/ 	.short	0x00d8
        /*0068*/ 	.byte	0x00, 0xf0, 0x61, 0x03


	//----- nvinfo : EIATTR_KPARAM_INFO
	.align		4
.L_3502:
        /*006c*/ 	.byte	0x04, 0x17
        /*006e*/ 	.short	(.L_3504 - .L_3503)
.L_3503:
        /*0070*/ 	.word	0x00000000
        /*0074*/ 	.short	0x0000
        /*0076*/ 	.short	0x0000
        /*0078*/ 	.byte	0x00, 0xf0, 0x61, 0x03


	//----- nvinfo : EIATTR_MAXREG_COUNT
	.align		4
.L_3504:
        /*007c*/ 	.byte	0x03, 0x1b
        /*007e*/ 	.short	0x0040


	//----- nvinfo : EIATTR_NUM_BARRIERS
	.align		4
        /*0080*/ 	.byte	0x02, 0x4c
        /*0082*/ 	.byte	0x01
	.zero		1


	//----- nvinfo : EIATTR_MERCURY_ISA_VERSION
	.align		4
        /*0084*/ 	.byte	0x03, 0x5f
        /*0086*/ 	.short	0x0000


	//----- nvinfo : EIATTR_EXIT_INSTR_OFFSETS
	.align		4
        /*0088*/ 	.byte	0x04, 0x1c
        /*008a*/ 	.short	(.L_3506 - .L_3505)


	//   ....[0]....
.L_3505:
        /*008c*/ 	.word	0x00000790


	//   ....[1]....
        /*0090*/ 	.word	0x00007600


	//----- nvinfo : EIATTR_MAX_THREADS
	.align		4
.L_3506:
        /*0094*/ 	.byte	0x04, 0x05
        /*0096*/ 	.short	(.L_3508 - .L_3507)
.L_3507:
        /*0098*/ 	.word	0x00000100
        /*009c*/ 	.word	0x00000001
        /*00a0*/ 	.word	0x00000001


	//----- nvinfo : EIATTR_CRS_STACK_SIZE
	.align		4
.L_3508:
        /*00a4*/ 	.byte	0x04, 0x1e
        /*00a6*/ 	.short	(.L_3510 - .L_3509)
.L_3509:
        /*00a8*/ 	.word	0x00000000
.L_3510:


//--------------------- .nv.info._ZN2at6native43_GLOBAL__N__7cc8d1ed_10_Dropout_cu_0e96ed3820fused_dropout_kernelIffjLin1ELi1EbEEvNS_4cuda6detail10TensorInfoIKT_T1_EENS5_IS6_S8_EENS5_IT4_S8_EES8_T0_NS_15PhiloxCudaStateE --------------------------
	.section	.nv.info._ZN2at6native43_GLOBAL__N__7cc8d1ed_10_Dropout_cu_0e96ed3820fused_dropout_kernelIffjLin1ELi1EbEEvNS_4cuda6detail10TensorInfoIKT_T1_EENS5_IS6_S8_EENS5_IT4_S8_EES8_T0_NS_15PhiloxCudaStateE,"",@"SHT_CUDA_INFO"
	.sectionflags	@""
	.align	4


	//----- nvinfo : EIATTR_CUDA_API_VERSION
	.align		4
        /*0000*/ 	.byte	0x04, 0x37
        /*0002*/ 	.short	(.L_3512 - .L_3511)
.L_3511:
        /*0004*/ 	.word	0x00000082


	//----- nvinfo : EIATTR_SW2861232_WAR
	.align		4
.L_3512:
        /*0008*/ 	.byte	0x01, 0x35
	.zero		2


	//----- nvinfo : EIATTR_PARAM_CBANK
	.align		4
        /*000c*/ 	.byte	0x04, 0x0a
        /*000e*/ 	.short	(.L_3514 - .L_3513)
	.align		4
.L_3513:
        /*0010*/ 	.word	index@(.nv.constant0._ZN2at6native43_GLOBAL__N__7cc8d1ed_10_Dropout_cu_0e96ed3820fused_dropout_kernelIffjLin1ELi1EbEEvNS_4cuda6detail10TensorInfoIKT_T1_EENS5_IS6_S8_EENS5_IT4_S8_EES8_T0_NS_15PhiloxCudaStateE)
        /*0014*/ 	.short	0x0160
        /*0016*/ 	.short	0x02a8


	//----- nvinfo : EIATTR_CBANK_PARAM_SIZE
	.align		4
.L_3514:
        /*0018*/ 	.byte	0x03, 0x19
        /*001a*/ 	.short	0x02a8


	//----- nvinfo : EIATTR_KPARAM_INFO
	.align		4
        /*001c*/ 	.byte	0x04, 0x17
        /*001e*/ 	.short	(.L_3516 - .L_3515)
.L_3515:
        /*0020*/ 	.word	0x00000000
        /*0024*/ 	.short	0x0005
        /*0026*/ 	.short	0x0290
        /*0028*/ 	.byte	0x00, 0xf0, 0x61, 0x00


	//----- nvinfo : EIATTR_KPARAM_INFO
	.align		4
.L_3516:
        /*002c*/ 	.byte	0x04, 0x17
        /*002e*/ 	.short	(.L_3518 - .L_3517)
.L_3517:
        /*0030*/ 	.word	0x00000000
        /*0034*/ 	.short	0x0004
        /*0036*/ 	.short	0x028c
        /*0038*/ 	.byte	0x00, 0xf0, 0x11, 0x00


	//----- nvinfo : EIATTR_KPARAM_INFO
	.align		4
.L_3518:
        /*003c*/ 	.byte	0x04, 0x17
        /*003e*/ 	.short	(.L_3520 - .L_3519)
.L_3519:
        /*0040*/ 	.word	0x00000000
        /*0044*/ 	.short	0x0003
        /*0046*/ 	.short	0x0288
        /*0048*/ 	.byte	0x00, 0xf0, 0x11, 0x00


	//----- nvinfo : EIATTR_KPARAM_INFO
	.align		4
.L_3520:
        /*004c*/ 	.byte	0x04, 0x17
        /*004e*/ 	.short	(.L_3522 - .L_3521)
.L_3521:
        /*0050*/ 	.word	0x00000000
        /*0054*/ 	.short	0x0002
        /*0056*/ 	.short	0x01b0
        /*0058*/ 	.byte	0x00, 0xf0, 0x61, 0x03


	//----- nvinfo : EIATTR_KPARAM_INFO
	.align		4
.L_3522:
        /*005c*/ 	.byte	0x04, 0x17
        /*005e*/ 	.short	(.L_3524 - .L_3523)
.L_3523:
        /*0060*/ 	.word	0x00000000
        /*0064*/ 	.short	0x0001
        /*0066*/ 	.short	0x00d8
        /*0068*/ 	.byte	0x00, 0xf0, 0x61, 0x03


	//----- nvinfo : EIATTR_KPARAM_INFO
	.align		4
.L_3524:
        /*006c*/ 	.byte	0x04, 0x17
        /*006e*/ 	.short	(.L_3526 - .L_3525)
.L_3525:
        /*0070*/ 	.word	0x00000000
        /*0074*/ 	.short	0x0000
        /*0076*/ 	.short	0x0000
        /*0078*/ 	.byte	0x00, 0xf0, 0x61, 0x03


	//----- nvinfo : EIATTR_MAXREG_COUNT
	.align		4
.L_3526:
        /*007c*/ 	.byte	0x03, 0x1b
        /*007e*/ 	.short	0x0040


	//----- nvinfo : EIATTR_NUM_BARRIERS
	.align		4
        /*0080*/ 	.byte	0x02, 0x4c
        /*0082*/ 	.byte	0x01
	.zero		1


	//----- nvinfo : EIATTR_MERCURY_ISA_VERSION
	.align		4
        /*0084*/ 	.byte	0x03, 0x5f
        /*0086*/ 	.short	0x0000


	//----- nvinfo : EIATTR_EXIT_INSTR_OFFSETS
	.align		4
        /*0088*/ 	.byte	0x04, 0x1c
        /*008a*/ 	.short	(.L_3528 - .L_3527)


	//   ....[0]....
.L_3527:
        /*008c*/ 	.word	0x00000790


	//   ....[1]....
        /*0090*/ 	.word	0x00004550


	//----- nvinfo : EIATTR_MAX_THREADS
	.align		4
.L_3528:
        /*0094*/ 	.byte	0x04, 0x05
        /*0096*/ 	.short	(.L_3530 - .L_3529)
.L_3529:
        /*0098*/ 	.word	0x00000100
        /*009c*/ 	.word	0x00000001
        /*00a0*/ 	.word	0x00000001


	//----- nvinfo : EIATTR_CRS_STACK_SIZE
	.align		4
.L_3530:
        /*00a4*/ 	.byte	0x04, 0x1e
        /*00a6*/ 	.short	(.L_3532 - .L_3531)
.L_3531:
        /*00a8*/ 	.word	0x00000000
.L_3532:


//--------------------- .nv.info._ZN2at6native43_GLOBAL__N__7cc8d1ed_10_Dropout_cu_0e96ed3820fused_dropout_kernelIffjLi1ELi1EbEEvNS_4cuda6detail10TensorInfoIKT_T1_EENS5_IS6_S8_EENS5_IT4_S8_EES8_T0_NS_15PhiloxCudaStateE --------------------------
	.section	.nv.info._ZN2at6native43_GLOBAL__N__7cc8d1ed_10_Dropout_cu_0e96ed3820fused_dropout_kernelIffjLi1ELi1EbEEvNS_4cuda6detail10TensorInfoIKT_T1_EENS5_IS6_S8_EENS5_IT4_S8_EES8_T0_NS_15PhiloxCudaStateE,"",@"SHT_CUDA_INFO"
	.sectionflags	@""
	.align	4


	//----- nvinfo : EIATTR_CUDA_API_VERSION
	.align		4
        /*0000*/ 	.byte	0x04, 0x37
        /*0002*/ 	.short	(.L_3534 - .L_3533)
.L_3533:
        /*0004*/ 	.word	0x00000082


	//----- nvinfo : EIATTR_SW2861232_WAR
	.align		4
.L_3534:
        /*0008*/ 	.byte	0x01, 0x35
	.zero		2


	//----- nvinfo : EIATTR_PARAM_CBANK
	.align		4
        /*000c*/ 	.byte	0x04, 0x0a
        /*000e*/ 	.short	(.L_3536 - .L_3535)
	.align		4
.L_3535:
        /*0010*/ 	.word	index@(.nv.constant0._ZN2at6native43_GLOBAL__N__7cc8d1ed_10_Dropout_cu_0e96ed3820fused_dropout_kernelIffjLi1ELi1EbEEvNS_4cuda6detail10TensorInfoIKT_T1_EENS5_IS6_S8_EENS5_IT4_S8_EES8_T0_NS_15PhiloxCudaStateE)
        /*0014*/ 	.short	0x0160
        /*0016*/ 	.short	0x02a8


	//----- nvinfo : EIATTR_CBANK_PARAM_SIZE
	.align		4
.L_3536:
        /*0018*/ 	.byte	0x03, 0x19
        /*001a*/ 	.short	0x02a8


	//----- nvinfo : EIATTR_KPARAM_INFO
	.align		4
        /*001c*/ 	.byte	0x04, 0x17
        /*001e*/ 	.short	(.L_3538 - .L_3537)
.L_3537:
        /*0020*/ 	.word	0x00000000
        /*0024*/ 	.short	0x0005
        /*0026*/ 	.short	0x0290
        /*0028*/ 	.byte	0x00, 0xf0, 0x61, 0x00


	//----- nvinfo : EIATTR_KPARAM_INFO
	.align		4
.L_3538:
        /*002c*/ 	.byte	0x04, 0x17
        /*002e*/ 	.short	(.L_3540 - .L_3539)
.L_3539:
        /*0030*/ 	.word	0x00000000
        /*0034*/ 	.short	0x0004
        /*0036*/ 	.short	0x028c
        /*0038*/ 	.byte	0x00, 0xf0, 0x11, 0x00


	//----- nvinfo : EIATTR_KPARAM_INFO
	.align		4
.L_3540:
        /*003c*/ 	.byte	0x04, 0x17
        /*003e*/ 	.short	(.L_3542 - .L_3541)
.L_3541:
        /*0040*/ 	.word	0x00000000
        /*0044*/ 	.short	0x0003
        /*0046*/ 	.short	0x0288
        /*0048*/ 	.byte	0x00, 0xf0, 0x11, 0x00


	//----- nvinfo : EIATTR_KPARAM_INFO
	.align		4
.L_3542:
        /*004c*/ 	.byte	0x04, 0x17
        /*004e*/ 	.short	(.L_3544 - .L_3543)
.L_3543:
        /*0050*/ 	.word	0x00000000
        /*0054*/ 	.short	0x0002
        /*0056*/ 	.short	0x01b0
        /*0058*/ 	.byte	0x00, 0xf0, 0x61, 0x03


	//----- nvinfo : EIATTR_KPARAM_INFO
	.align		4
.L_3544:
        /*005c*/ 	.byte	0x04, 0x17
        /*005e*/ 	.short	(.L_3546 - .L_3545)
.L_3545:
        /*0060*/ 	.word	0x00000000
        /*0064*/ 	.short	0x0001
        /*0066*/ 	.short	0x00d8
        /*0068*/ 	.byte	0x00, 0xf0, 0x61, 0x03


	//----- nvinfo : EIATTR_KPARAM_INFO
	.align		4
.L_3546:
        /*006c*/ 	.byte	0x04, 0x17
        /*006e*/ 	.short	(.L_3548 - .L_3547)
.L_3547:
        /*0070*/ 	.word	0x00000000
        /*0074*/ 	.short	0x0000
        /*0076*/ 	.short	0x0000
        /*0078*/ 	.byte	0x00, 0xf0, 0x61, 0x03


	//----- nvinfo : EIATTR_MAXREG_COUNT
	.align		4
.L_3548:
        /*007c*/ 	.byte	0x03, 0x1b
        /*007e*/ 	.short	0x0040


	//----- nvinfo : EIATTR_NUM_BARRIERS
	.align		4
        /*0080*/ 	.byte	0x02, 0x4c
        /*0082*/ 	.byte	0x01
	.zero		1


	//----- nvinfo : EIATTR_MERCURY_ISA_VERSION
	.align		4
        /*0084*/ 	.byte	0x03, 0x5f
        /*0086*/ 	.short	0x0000


	//----- nvinfo : EIATTR_EXIT_INSTR_OFFSETS
	.align		4
        /*0088*/ 	.byte	0x04, 0x1c
        /*008a*/ 	.short	(.L_3550 - .L_3549)


	//   ....[0]....
.L_3549:
        /*008c*/ 	.word	0x000007b0


	//   ....[1]....
        /*0090*/ 	.word	0x000013a0


	//----- nvinfo : EIATTR_MAX_THREADS
	.align		4
.L_3550:
        /*0094*/ 	.byte	0x04, 0x05
        /*0096*/ 	.short	(.L_3552 - .L_3551)
.L_3551:
        /*0098*/ 	.word	0x00000100
        /*009c*/ 	.word	0x00000001
        /*00a0*/ 	.word	0x00000001


	//----- nvinfo : EIATTR_CRS_STACK_SIZE
	.align		4
.L_3552:
        /*00a4*/ 	.byte	0x04, 0x1e
        /*00a6*/ 	.short	(.L_3554 - .L_3553)
.L_3553:
        /*00a8*/ 	.word	0x00000000
.L_3554:


//--------------------- .nv.info._ZN2at6native43_GLOBAL__N__7cc8d1ed_10_Dropout_cu_0e96ed3824fused_dropout_kernel_vecIffjLi1ELi2EbEEvNS_4cuda6detail10TensorInfoIKT_T1_EENS5_IS6_S8_EENS5_IT4_S8_EES8_T0_NS_15PhiloxCudaStateE --------------------------
	.section	.nv.info._ZN2at6native43_GLOBAL__N__7cc8d1ed_10_Dropout_cu_0e96ed3824fused_dropout_kernel_vecIffjLi1ELi2EbEEvNS_4cuda6detail10TensorInfoIKT_T1_EENS5_IS6_S8_EENS5_IT4_S8_EES8_T0_NS_15PhiloxCudaStateE,"",@"SHT_CUDA_INFO"
	.sectionflags	@""
	.align	4


	//----- nvinfo : EIATTR_CUDA_API_VERSION
	.align		4
        /*0000*/ 	.byte	0x04, 0x37
        /*0002*/ 	.short	(.L_3556 - .L_3555)
.L_3555:
        /*0004*/ 	.word	0x00000082


	//----- nvinfo : EIATTR_SW2861232_WAR
	.align		4
.L_3556:
        /*0008*/ 	.byte	0x01, 0x35
	.zero		2


	//----- nvinfo : EIATTR_PARAM_CBANK
	.align		4
        /*000c*/ 	.byte	0x04, 0x0a
        /*000e*/ 	.short	(.L_3558 - .L_3557)
	.align		4
.L_3557:
        /*0010*/ 	.word	index@(.nv.constant0._ZN2at6native43_GLOBAL__N__7cc8d1ed_10_Dropout_cu_0e96ed3824fused_dropout_kernel_vecIffjLi1ELi2EbEEvNS_4cuda6detail10TensorInfoIKT_T1_EENS5_IS6_S8_EENS5_IT4_S8_EES8_T0_NS_15PhiloxCudaStateE)
        /*0014*/ 	.short	0x0160
        /*0016*/ 	.short	0x02a8


	//----- nvinfo : EIATTR_CBANK_PARAM_SIZE
	.align		4
.L_3558:
        /*0018*/ 	.byte	0x03, 0x19
        /*001a*/ 	.short	0x02a8


	//----- nvinfo : EIATTR_KPARAM_INFO
	.align		4
        /*001c*/ 	.byte	0x04, 0x17
        /*001e*/ 	.short	(.L_3560 - .L_3559)
.L_3559:
        /*0020*/ 	.word	0x00000000
        /*0024*/ 	.short	0x0005
        /*0026*/ 	.short	0x0290
        /*0028*/ 	.byte	0x00, 0xf0, 0x61, 0x00


	//----- nvinfo : EIATTR_KPARAM_INFO
	.align		4
.L_3560:
        /*002c*/ 	.byte	0x04, 0x17
        /*002e*/ 	.short	(.L_3562 - .L_3561)
.L_3561:
        /*0030*/ 	.word	0x00000000
        /*0034*/ 	.short	0x0004
        /*0036*/ 	.short	0x028c
        /*0038*/ 	.byte	0x00, 0xf0, 0x11, 0x00


	//----- nvinfo : EIATTR_KPARAM_INFO
	.align		4
.L_3562:
        /*003c*/ 	.byte	0x04, 0x17
        /*003e*/ 	.short	(.L_3564 - .L_3563)
.L_3563:
        /*0040*/ 	.word	0x00000000
        /*0044*/ 	.short	0x0003
        /*0046*/ 	.short	0x0288
        /*0048*/ 	.byte	0x00, 0xf0, 0x11, 0x00


	//----- nvinfo : EIATTR_KPARAM_INFO
	.align		4
.L_3564:
        /*004c*/ 	.byte	0x04, 0x17
        /*004e*/ 	.short	(.L_3566 - .L_3565)
.L_3565:
        /*0050*/ 	.word	0x00000000
        /*0054*/ 	.short	0x0002
        /*0056*/ 	.short	0x01b0
        /*0058*/ 	.byte	0x00, 0xf0, 0x61, 0x03


	//----- nvinfo : EIATTR_KPARAM_INFO
	.align		4
.L_3566:
        /*005c*/ 	.byte	0x04, 0x17
        /*005e*/ 	.short	(.L_3568 - .L_3567)
.L_3567:
        /*0060*/ 	.word	0x00000000
        /*0064*/ 	.short	0x0001
        /*0066*/ 	.short	0x00d8
        /*0068*/ 	.byte	0x00, 0xf0, 0x61, 0x03


	//----- nvinfo : EIATTR_KPARAM_INFO
	.align		4
.L_3568:
        /*006c*/ 	.byte	0x04, 0x17
        /*006e*/ 	.short	(.L_3570 - .L_3569)
.L_3569:
        /*0070*/ 	.word	0x00000000
        /*0074*/ 	.short	0x0000
        /*0076*/ 	.short	0x0000
        /*0078*/ 	.byte	0x00, 0xf0, 0x61, 0x03


	//----- nvinfo : EIATTR_MAXREG_COUNT
	.align		4
.L_3570:
        /*007c*/ 	.byte	0x03, 0x1b
        /*007e*/ 	.short	0x0040


	//----- nvinfo : EIATTR_NUM_BARRIERS
	.align		4
        /*0080*/ 	.byte	0x02, 0x4c
        /*0082*/ 	.byte	0x01
	.zero		1


	//----- nvinfo : EIATTR_MERCURY_ISA_VERSION
	.align		4
        /*0084*/ 	.byte	0x03, 0x5f
        /*0086*/ 	.short	0x0000


	//----- nvinfo : EIATTR_EXIT_INSTR_OFFSETS
	.align		4
        /*0088*/ 	.byte	0x04, 0x1c
        /*008a*/ 	.short	(.L_3572 - .L_3571)


	//   ....[0]....
.L_3571:
        /*008c*/ 	.word	0x00000210


	//   ....[1]....
        /*0090*/ 	.word	0x00000d60


	//----- nvinfo : EIATTR_MAX_THREADS
	.align		4
.L_3572:
        /*0094*/ 	.byte	0x04, 0x05
        /*0096*/ 	.short	(.L_3574 - .L_3573)
.L_3573:
        /*0098*/ 	.word	0x00000100
        /*009c*/ 	.word	0x00000001
        /*00a0*/ 	.word	0x00000001


	//----- nvinfo : EIATTR_CRS_STACK_SIZE
	.align		4
.L_3574:
        /*00a4*/ 	.byte	0x04, 0x1e
        /*00a6*/ 	.short	(.L_3576 - .L_3575)
.L_3575:
        /*00a8*/ 	.word	0x00000000
.L_3576:


//--------------------- .nv.info._ZN2at6native43_GLOBAL__N__7cc8d1ed_10_Dropout_cu_0e96ed3824fused_dropout_kernel_vecIffjLi1ELi4EbEEvNS_4cuda6detail10TensorInfoIKT_T1_EENS5_IS6_S8_EENS5_IT4_S8_EES8_T0_NS_15PhiloxCudaStateE --------------------------
	.section	.nv.info._ZN2at6native43_GLOBAL__N__7cc8d1ed_10_Dropout_cu_0e96ed3824fused_dropout_kernel_vecIffjLi1ELi4EbEEvNS_4cuda6detail10TensorInfoIKT_T1_EENS5_IS6_S8_EENS5_IT4_S8_EES8_T0_NS_15PhiloxCudaStateE,"",@"SHT_CUDA_INFO"
	.sectionflags	@""
	.align	4


	//----- nvinfo : EIATTR_CUDA_API_VERSION
	.align		4
        /*0000*/ 	.byte	0x04, 0x37
        /*0002*/ 	.short	(.L_3578 - .L_3577)
.L_3577:
        /*0004*/ 	.word	0x00000082


	//----- nvinfo : EIATTR_SW2861232_WAR
	.align		4
.L_3578:
        /*0008*/ 	.byte	0x01, 0x35
	.zero		2


	//----- nvinfo : EIATTR_PARAM_CBANK
	.align		4
        /*000c*/ 	.byte	0x04, 0x0a
        /*000e*/ 	.short	(.L_3580 - .L_3579)
	.align		4
.L_3579:
        /*0010*/ 	.word	index@(.nv.constant0._ZN2at6native43_GLOBAL__N__7cc8d1ed_10_Dropout_cu_0e96ed3824fused_dropout_kernel_vecIffjLi1ELi4EbEEvNS_4cuda6detail10TensorInfoIKT_T1_EENS5_IS6_S8_EENS5_IT4_S8_EES8_T0_NS_15PhiloxCudaStateE)
        /*0014*/ 	.short	0x0160
        /*0016*/ 	.short	0x02a8


	//----- nvinfo : EIATTR_CBANK_PARAM_SIZE
	.align		4
.L_3580:
        /*0018*/ 	.byte	0x03, 0x19
        /*001a*/ 	.short	0x02a8


	//----- nvinfo : EIATTR_KPARAM_INFO
	.align		4
        /*001c*/ 	.byte	0x04, 0x17
        /*001e*/ 	.short	(.L_3582 - .L_3581)
.L_3581:
        /*0020*/ 	.word	0x00000000
        /*0024*/ 	.short	0x0005
        /*0026*/ 	.short	0x0290
        /*0028*/ 	.byte	0x00, 0xf0, 0x61, 0x00


	//----- nvinfo : EIATTR_KPARAM_INFO
	.align		4
.L_3582:
        /*002c*/ 	.byte	0x04, 0x17
        /*002e*/ 	.short	(.L_3584 - .L_3583)
.L_3583:
        /*0030*/ 	.word	0x00000000
        /*0034*/ 	.short	0x0004
        /*0036*/ 	.short	0x028c
        /*0038*/ 	.byte	0x00, 0xf0, 0x11, 0x00


	//----- nvinfo : EIATTR_KPARAM_INFO
	.align		4
.L_3584:
        /*003c*/ 	.byte	0x04, 0x17
        /*003e*/ 	.short	(.L_3586 - .L_3585)
.L_3585:
        /*0040*/ 	.word	0x00000000
        /*0044*/ 	.short	0x0003
        /*0046*/ 	.short	0x0288
        /*0048*/ 	.byte	0x00, 0xf0, 0x11, 0x00


	//----- nvinfo : EIATTR_KPARAM_INFO
	.align		4
.L_3586:
        /*004c*/ 	.byte	0x04, 0x17
        /*004e*/ 	.short	(.L_3588 - .L_3587)
.L_3587:
        /*0050*/ 	.word	0x00000000
        /*0054*/ 	.short	0x0002
        /*0056*/ 	.short	0x01b0
        /*0058*/ 	.byte	0x00, 0xf0, 0x61, 0x03


	//----- nvinfo : EIATTR_KPARAM_INFO
	.align		4
.L_3588:
        /*005c*/ 	.byte	0x04, 0x17
        /*005e*/ 	.short	(.L_3590 - .L_3589)
.L_3589:
        /*0060*/ 	.word	0x00000000
        /*0064*/ 	.short	0x0001
        /*0066*/ 	.short	0x00d8
        /*0068*/ 	.byte	0x00, 0xf0, 0x61, 0x03


	//----- nvinfo : EIATTR_KPARAM_INFO
	.align		4
.L_3590:
        /*006c*/ 	.byte	0x04, 0x17
        /*006e*/ 	.short	(.L_3592 - .L_3591)
.L_3591:
        /*0070*/ 	.word	0x00000000
        /*0074*/ 	.short	0x0000
        /*0076*/ 	.short	0x0000
        /*0078*/ 	.byte	0x00, 0xf0, 0x61, 0x03


	//----- nvinfo : EIATTR_MAXREG_COUNT
	.align		4
.L_3592:
        /*007c*/ 	.byte	0x03, 0x1b
        /*007e*/ 	.short	0x0040


	//----- nvinfo : EIATTR_NUM_BARRIERS
	.align		4
        /*0080*/ 	.byte	0x02, 0x4c
        /*0082*/ 	.byte	0x01
	.zero		1


	//----- nvinfo : EIATTR_MERCURY_ISA_VERSION
	.align		4
        /*0084*/ 	.byte	0x03, 0x5f
        /*0086*/ 	.short	0x0000


	//----- nvinfo : EIATTR_EXIT_INSTR_OFFSETS
	.align		4
        /*0088*/ 	.byte	0x04, 0x1c
        /*008a*/ 	.short	(.L_3594 - .L_3593)


	//   ....[0]....
.L_3593:
        /*008c*/ 	.word	0x00000210


	//   ....[1]....
        /*0090*/ 	.word	0x00000eb0


	//----- nvinfo : EIATTR_MAX_THREADS
	.align		4
.L_3594:
        /*0094*/ 	.byte	0x04, 0x05
        /*0096*/ 	.short	(.L_3596 - .L_3595)
.L_3595:
        /*0098*/ 	.word	0x00000100
        /*009c*/ 	.word	0x00000001
        /*00a0*/ 	.word	0x00000001


	//----- nvinfo : EIATTR_CRS_STACK_SIZE
	.align		4
.L_3596:
        /*00a4*/ 	.byte	0x04, 0x1e
        /*00a6*/ 	.short	(.L_3598 - .L_3597)
.L_3597:
        /*00a8*/ 	.word	0x00000000
.L_3598:


//--------------------- .nv.info._ZN2at6native43_GLOBAL__N__7cc8d1ed_10_Dropout_cu_0e96ed3824fused_dropout_kernel_vecIffjLi1ELi8EbEEvNS_4cuda6detail10TensorInfoIKT_T1_EENS5_IS6_S8_EENS5_IT4_S8_EES8_T0_NS_15PhiloxCudaStateE --------------------------
	.section	.nv.info._ZN2at6native43_GLOBAL__N__7cc8d1ed_10_Dropout_cu_0e96ed3824fused_dropout_kernel_vecIffjLi1ELi8EbEEvNS_4cuda6detail10TensorInfoIKT_T1_EENS5_IS6_S8_EENS5_IT4_S8_EES8_T0_NS_15PhiloxCudaStateE,"",@"SHT_CUDA_INFO"
	.sectionflags	@""
	.align	4


	//----- nvinfo : EIATTR_CUDA_API_VERSION
	.align		4
        /*0000*/ 	.byte	0x04, 0x37
        /*0002*/ 	.short	(.L_3600 - .L_3599)
.L_3599:
        /*0004*/ 	.word	0x00000082


	//----- nvinfo : EIATTR_SW2861232_WAR
	.align		4
.L_3600:
        /*0008*/ 	.byte	0x01, 0x35
	.zero		2


	//----- nvinfo : EIATTR_PARAM_CBANK
	.align		4
        /*000c*/ 	.byte	0x04, 0x0a
        /*000e*/ 	.short	(.L_3602 - .L_3601)
	.align		4
.L_3601:
        /*0010*/ 	.word	index@(.nv.constant0._ZN2at6native43_GLOBAL__N__7cc8d1ed_10_Dropout_cu_0e96ed3824fused_dropout_kernel_vecIffjLi1ELi8EbEEvNS_4cuda6detail10TensorInfoIKT_T1_EENS5_IS6_S8_EENS5_IT4_S8_EES8_T0_NS_15PhiloxCudaStateE)
        /*0014*/ 	.short	0x0160
        /*0016*/ 	.short	0x02a8


	//----- nvinfo : EIATTR_CBANK_PARAM_SIZE
	.align		4
.L_3602:
        /*0018*/ 	.byte	0x03, 0x19
        /*001a*/ 	.short	0x02a8


	//----- nvinfo : EIATTR_KPARAM_INFO
	.align		4
        /*001c*/ 	.byte	0x04, 0x17
        /*001e*/ 	.short	(.L_3604 - .L_3603)
.L_3603:
        /*0020*/ 	.word	0x00000000
        /*0024*/ 	.short	0x0005
        /*0026*/ 	.short	0x0290
        /*0028*/ 	.byte	0x00, 0xf0, 0x61, 0x00


	//----- nvinfo : EIATTR_KPARAM_INFO
	.align		4
.L_3604:
        /*002c*/ 	.byte	0x04, 0x17
        /*002e*/ 	.short	(.L_3606 - .L_3605)
.L_3605:
        /*0030*/ 	.word	0x00000000
        /*0034*/ 	.short	0x0004
        /*0036*/ 	.short	0x028c
        /*0038*/ 	.byte	0x00, 0xf0, 0x11, 0x00


	//----- nvinfo : EIATTR_KPARAM_INFO
	.align		4
.L_3606:
        /*003c*/ 	.byte	0x04, 0x17
        /*003e*/ 	.short	(.L_3608 - .L_3607)
.L_3607:
        /*0040*/ 	.word	0x00000000
        /*0044*/ 	.short	0x0003
        /*0046*/ 	.short	0x0288
        /*0048*/ 	.byte	0x00, 0xf0, 0x11, 0x00


	//----- nvinfo : EIATTR_KPARAM_INFO
	.align		4
.L_3608:
        /*004c*/ 	.byte	0x04, 0x17
        /*004e*/ 	.short	(.L_3610 - .L_3609)
.L_3609:
        /*0050*/ 	.word	0x00000000
        /*0054*/ 	.short	0x0002
        /*0056*/ 	.short	0x01b0
        /*0058*/ 	.byte	0x00, 0xf0, 0x61, 0x03


	//----- nvinfo : EIATTR_KPARAM_INFO
	.align		4
.L_3610:
        /*005c*/ 	.byte	0x04, 0x17
        /*005e*/ 	.short	(.L_3612 - .L_3611)
.L_3611:
        /*0060*/ 	.word	0x00000000
        /*0064*/ 	.short	0x0001
        /*0066*/ 	.short	0x00d8
        /*0068*/ 	.byte	0x00, 0xf0, 0x61, 0x03


	//----- nvinfo : EIATTR_KPARAM_INFO
	.align		4
.L_3612:
        /*006c*/ 	.byte	0x04, 0x17
        /*006e*/ 	.short	(.L_3614 - .L_3613)
.L_3613:
        /*0070*/ 	.word	0x00000000
        /*0074*/ 	.short	0x0000
        /*0076*/ 	.short	0x0000
        /*0078*/ 	.byte	0x00, 0xf0, 0x61, 0x03


	//----- nvinfo : EIATTR_MAXREG_COUNT
	.align		4
.L_3614:
        /*007c*/ 	.byte	0x03, 0x1b
        /*007e*/ 	.short	0x0040


	//----- nvinfo : EIATTR_NUM_BARRIERS
	.align		4
        /*0080*/ 	.byte	0x02, 0x4c
        /*0082*/ 	.byte	0x01
	.zero		1


	//----- nvinfo : EIATTR_MERCURY_ISA_VERSION
	.align		4
        /*0084*/ 	.byte	0x03, 0x5f
        /*0086*/ 	.short	0x0000


	//----- nvinfo : EIATTR_EXIT_INSTR_OFFSETS
	.align		4
        /*0088*/ 	.byte	0x04, 0x1c
        /*008a*/ 	.short	(.L_3616 - .L_3615)


	//   ....[0]....
.L_3615:
        /*008c*/ 	.word	0x00000210


	//   ....[1]....
        /*0090*/ 	.word	0x00001f30


	//----- nvinfo : EIATTR_MAX_THREADS
	.align		4
.L_3616:
        /*0094*/ 	.byte	0x04, 0x05
        /*0096*/ 	.short	(.L_3618 - .L_3617)
.L_3617:
        /*0098*/ 	.word	0x00000100
        /*009c*/ 	.word	0x00000001
        /*00a0*/ 	.word	0x00000001


	//----- nvinfo : EIATTR_CRS_STACK_SIZE
	.align		4
.L_3618:
        /*00a4*/ 	.byte	0x04, 0x1e
        /*00a6*/ 	.short	(.L_3620 - .L_3619)
.L_3619:
        /*00a8*/ 	.word	0x00000000
.L_3620:


//--------------------- .nv.info._ZN2at6native43_GLOBAL__N__7cc8d1ed_10_Dropout_cu_0e96ed3824fused_dropout_kernel_vecIffjLi1ELi16EbEEvNS_4cuda6detail10TensorInfoIKT_T1_EENS5_IS6_S8_EENS5_IT4_S8_EES8_T0_NS_15PhiloxCudaStateE --------------------------
	.section	.nv.info._ZN2at6native43_GLOBAL__N__7cc8d1ed_10_Dropout_cu_0e96ed3824fused_dropout_kernel_vecIffjLi1ELi16EbEEvNS_4cuda6detail10TensorInfoIKT_T1_EENS5_IS6_S8_EENS5_IT4_S8_EES8_T0_NS_15PhiloxCudaStateE,"",@"SHT_CUDA_INFO"
	.sectionflags	@""
	.align	4


	//----- nvinfo : EIATTR_CUDA_API_VERSION
	.align		4
        /*0000*/ 	.byte	0x04, 0x37
        /*0002*/ 	.short	(.L_3622 - .L_3621)
.L_3621:
        /*0004*/ 	.word	0x00000082


	//----- nvinfo : EIATTR_SW2861232_WAR
	.align		4
.L_3622:
        /*0008*/ 	.byte	0x01, 0x35
	.zero		2


	//----- nvinfo : EIATTR_PARAM_CBANK
	.align		4
        /*000c*/ 	.byte	0x04, 0x0a
        /*000e*/ 	.short	(.L_3624 - .L_3623)
	.align		4
.L_3623:
        /*0010*/ 	.word	index@(.nv.constant0._ZN2at6native43_GLOBAL__N__7cc8d1ed_10_Dropout_cu_0e96ed3824fused_dropout_kernel_vecIffjLi1ELi16EbEEvNS_4cuda6detail10TensorInfoIKT_T1_EENS5_IS6_S8_EENS5_IT4_S8_EES8_T0_NS_15PhiloxCudaStateE)
        /*0014*/ 	.short	0x0160
        /*0016*/ 	.short	0x02a8


	//----- nvinfo : EIATTR_CBANK_PARAM_SIZE
	.align		4
.L_3624:
        /*0018*/ 	.byte	0x03, 0x19
        /*001a*/ 	.short	0x02a8


	//----- nvinfo : EIATTR_KPARAM_INFO
	.align		4
        /*001c*/ 	.byte	0x04, 0x17
        /*001e*/ 	.short	(.L_3626 - .L_3625)
.L_3625:
        /*0020*/ 	.word	0x00000000
        /*0024*/ 	.short	0x0005
        /*0026*/ 	.short	0x0290
        /*0028*/ 	.byte	0x00, 0xf0, 0x61, 0x00


	//----- nvinfo : EIATTR_KPARAM_INFO
	.align		4
.L_3626:
        /*002c*/ 	.byte	0x04, 0x17
        /*002e*/ 	.short	(.L_3628 - .L_3627)
.L_3627:
        /*0030*/ 	.word	0x00000000
        /*0034*/ 	.short	0x0004
        /*0036*/ 	.short	0x028c
        /*0038*/ 	.byte	0x00, 0xf0, 0x11, 0x00


	//----- nvinfo : EIATTR_KPARAM_INFO
	.align		4
.L_3628:
        /*003c*/ 	.byte	0x04, 0x17
        /*003e*/ 	.short	(.L_3630 - .L_3629)
.L_3629:
        /*0040*/ 	.word	0x00000000
        /*0044*/ 	.short	0x0003
        /*0046*/ 	.short	0x0288
        /*0048*/ 	.byte	0x00, 0xf0, 0x11, 0x00


	//----- nvinfo : EIATTR_KPARAM_INFO
	.align		4
.L_3630:
        /*004c*/ 	.byte	0x04, 0x17
        /*004e*/ 	.short	(.L_3632 - .L_3631)
.L_3631:
        /*0050*/ 	.word	0x00000000
        /*0054*/ 	.short	0x0002
        /*0056*/ 	.short	0x01b0
        /*0058*/ 	.byte	0x00, 0xf0, 0x61, 0x03


	//----- nvinfo : EIATTR_KPARAM_INFO
	.align		4
.L_3632:
        /*005c*/ 	.byte	0x04, 0x17
        /*005e*/ 	.short	(.L_3634 - .L_3633)
.L_3633:
        /*0060*/ 	.word	0x00000000
        /*0064*/ 	.short	0x0001
        /*0066*/ 	.short	0x00d8
        /*0068*/ 	.byte	0x00, 0xf0, 0x61, 0x03


	//----- nvinfo : EIATTR_KPARAM_INFO
	.align		4
.L_3634:
        /*006c*/ 	.byte	0x04, 0x17
        /*006e*/ 	.short	(.L_3636 - .L_3635)
.L_3635:
        /*0070*/ 	.word	0x00000000
        /*0074*/ 	.short	0x0000
        /*0076*/ 	.short	0x0000
        /*0078*/ 	.byte	0x00, 0xf0, 0x61, 0x03


	//----- nvinfo : EIATTR_MAXREG_COUNT
	.align		4
.L_3636:
        /*007c*/ 	.byte	0x03, 0x1b
        /*007e*/ 	.short	0x0040


	//----- nvinfo : EIATTR_NUM_BARRIERS
	.align		4
        /*0080*/ 	.byte	0x02, 0x4c
        /*0082*/ 	.byte	0x01
	.zero		1


	//----- nvinfo : EIATTR_MERCURY_ISA_VERSION
	.align		4
        /*0084*/ 	.byte	0x03, 0x5f
        /*0086*/ 	.short	0x0000


	//----- nvinfo : EIATTR_EXIT_INSTR_OFFSETS
	.align		4
        /*0088*/ 	.byte	0x04, 0x1c
        /*008a*/ 	.short	(.L_3638 - .L_3637)


	//   ....[0]....
.L_3637:
        /*008c*/ 	.word	0x00000500


	//   ....[1]....
        /*0090*/ 	.word	0x00003710


	//----- nvinfo : EIATTR_MAX_THREADS
	.align		4
.L_3638:
        /*0094*/ 	.byte	0x04, 0x05
        /*0096*/ 	.short	(.L_3640 - .L_3639)
.L_3639:
        /*0098*/ 	.word	0x00000100
        /*009c*/ 	.word	0x00000001
        /*00a0*/ 	.word	0x00000001


	//----- nvinfo : EIATTR_CRS_STACK_SIZE
	.align		4
.L_3640:
        /*00a4*/ 	.byte	0x04, 0x1e
        /*00a6*/ 	.short	(.L_3642 - .L_3641)
.L_3641:
        /*00a8*/ 	.word	0x00000000
.L_3642:


//--------------------- .nv.info._ZN2at6native43_GLOBAL__N__7cc8d1ed_10_Dropout_cu_0e96ed3820fused_dropout_kernelIddjLin1ELin1EbEEvNS_4cuda6detail10TensorInfoIKT_T1_EENS5_IS6_S8_EENS5_IT4_S8_EES8_T0_NS_15PhiloxCudaStateE --------------------------
	.section	.nv.info._ZN2at6native43_GLOBAL__N__7cc8d1ed_10_Dropout_cu_0e96ed3820fused_dropout_kernelIddjLin1ELin1EbEEvNS_4cuda6detail10TensorInfoIKT_T1_EENS5_IS6_S8_EENS5_IT4_S8_EES8_T0_NS_15PhiloxCudaStateE,"",@"SHT_CUDA_INFO"
	.sectionflags	@""
	.align	4


	//----- nvinfo : EIATTR_CUDA_API_VERSION
	.align		4
        /*0000*/ 	.byte	0x04, 0x37
        /*0002*/ 	.short	(.L_3644 - .L_3643)
.L_3643:
        /*0004*/ 	.word	0x00000082


	//----- nvinfo : EIATTR_SW2861232_WAR
	.align		4
.L_3644:
        /*0008*/ 	.byte	0x01, 0x35
	.zero		2


	//----- nvinfo : EIATTR_PARAM_CBANK
	.align		4
        /*000c*/ 	.byte	0x04, 0x0a
        /*000e*/ 	.short	(.L_3646 - .L_3645)
	.align		4
.L_3645:
        /*0010*/ 	.word	index@(.nv.constant0._ZN2at6native43_GLOBAL__N__7cc8d1ed_10_Dropout_cu_0e96ed3820fused_dropout_kernelIddjLin1ELin1EbEEvNS_4cuda6detail10TensorInfoIKT_T1_EENS5_IS6_S8_EENS5_IT4_S8_EES8_T0_NS_15PhiloxCudaStateE)
        /*0014*/ 	.short	0x0160
        /*0016*/ 	.short	0x02b0


	//----- nvinfo : EIATTR_CBANK_PARAM_SIZE
	.align		4
.L_3646:
        /*0018*/ 	.byte	0x03, 0x19
        /*001a*/ 	.short	0x02b0


	//----- nvinfo : EIATTR_KPARAM_INFO
	.align		4
        /*001c*/ 	.byte	0x04, 0x17
        /*001e*/ 	.short	(.L_3648 - .L_3647)
.L_3647:
        /*0020*/ 	.word	0x00000000
        /*0024*/ 	.short	0x0005
        /*0026*/ 	.short	0x0298
        /*0028*/ 	.byte	0x00, 0xf0, 0x61, 0x00


	//----- nvinfo : EIATTR_KPARAM_INFO
	.align		4
.L_3648:
        /*002c*/ 	.byte	0x04, 0x17
        /*002e*/ 	.short	(.L_3650 - .L_3649)
.L_3649:
        /*0030*/ 	.word	0x00000000
        /*0034*/ 	.short	0x0004
        /*0036*/ 	.short	0x0290
        /*0038*/ 	.byte	0x00, 0xf0, 0x21, 0x00


	//----- nvinfo : EIATTR_KPARAM_INFO
	.align		4
.L_3650:
        /*003c*/ 	.byte	0x04, 0x17
        /*003e*/ 	.short	(.L_3652 - .L_3651)
.L_3651:
        /*0040*/ 	.word	0x00000000
        /*0044*/ 	.short	0x0003
        /*0046*/ 	.short	0x0288
        /*0048*/ 	.byte	0x00, 0xf0, 0x11, 0x00


	//----- nvinfo : EIATTR_KPARAM_INFO
	.align		4
.L_3652:
        /*004c*/ 	.byte	0x04, 0x17
        /*004e*/ 	.short	(.L_3654 - .L_3653)
.L_3653:
        /*0050*/ 	.word	0x00000000
        /*0054*/ 	.short	0x0002
        /*0056*/ 	.short	0x01b0
        /*0058*/ 	.byte	0x00, 0xf0, 0x61, 0x03


	//----- nvinfo : EIATTR_KPARAM_INFO
	.align		4
.L_3654:
        /*005c*/ 	.byte	0x04, 0x17
        /*005e*/ 	.short	(.L_3656 - .L_3655)
.L_3655:
        /*0060*/ 	.word	0x00000000
        /*0064*/ 	.short	0x0001
        /*0066*/ 	.short	0x00d8
        /*0068*/ 	.byte	0x00, 0xf0, 0x61, 0x03


	//----- nvinfo : EIATTR_KPARAM_INFO
	.align		4
.L_3656:
        /*006c*/ 	.byte	0x04, 0x17
        /*006e*/ 	.short	(.L_3658 - .L_3657)
.L_3657:
        /*0070*/ 	.word	0x00000000
        /*0074*/ 	.short	0x0000
        /*0076*/ 	.short	0x0000
        /*0078*/ 	.byte	0x00, 0xf0, 0x61, 0x03


	//----- nvinfo : EIATTR_MAXREG_COUNT
	.align		4
.L_3658:
        /*007c*/ 	.byte	0x03, 0x1b
        /*007e*/ 	.short	0x0040


	//----- nvinfo : EIATTR_NUM_BARRIERS
	.align		4
        /*0080*/ 	.byte	0x02, 0x4c
        /*0082*/ 	.byte	0x01
	.zero		1


	//----- nvinfo : EIATTR_MERCURY_ISA_VERSION
	.align		4
        /*0084*/ 	.byte	0x03, 0x5f
        /*0086*/ 	.short	0x0000


	//----- nvinfo : EIATTR_EXIT_INSTR_OFFSETS
	.align		4
        /*0088*/ 	.byte	0x04, 0x1c
        /*008a*/ 	.short	(.L_3660 - .L_3659)


	//   ....[0]....
.L_3659:
        /*008c*/ 	.word	0x00000770


	//   ....[1]....
        /*0090*/ 	.word	0x00007710


	//----- nvinfo : EIATTR_MAX_THREADS
	.align		4
.L_3660:
        /*0094*/ 	.byte	0x04, 0x05
        /*0096*/ 	.short	(.L_3662 - .L_3661)
.L_3661:
        /*0098*/ 	.word	0x00000100
        /*009c*/ 	.word	0x00000001
        /*00a0*/ 	.word	0x00000001


	//----- nvinfo : EIATTR_CRS_STACK_SIZE
	.align		4
.L_3662:
        /*00a4*/ 	.byte	0x04, 0x1e
        /*00a6*/ 	.short	(.L_3664 - .L_3663)
.L_3663:
        /*00a8*/ 	.word	0x00000000
.L_3664:


//--------------------- .nv.info._ZN2at6native43_GLOBAL__N__7cc8d1ed_10_Dropout_cu_0e96ed3820fused_dropout_kernelIddjLin1ELi1EbEEvNS_4cuda6detail10TensorInfoIKT_T1_EENS5_IS6_S8_EENS5_IT4_S8_EES8_T0_NS_15PhiloxCudaStateE --------------------------
	.section	.nv.info._ZN2at6native43_GLOBAL__N__7cc8d1ed_10_Dropout_cu_0e96ed3820fused_dropout_kernelIddjLin1ELi1EbEEvNS_4cuda6detail10TensorInfoIKT_T1_EENS5_IS6_S8_EENS5_IT4_S8_EES8_T0_NS_15PhiloxCudaStateE,"",@"SHT_CUDA_INFO"
	.sectionflags	@""
	.align	4


	//----- nvinfo : EIATTR_CUDA_API_VERSION
	.align		4
        /*0000*/ 	.byte	0x04, 0x37
        /*0002*/ 	.short	(.L_3666 - .L_3665)
.L_3665:
        /*0004*/ 	.word	0x00000082


	//----- nvinfo : EIATTR_SW2861232_WAR
	.align		4
.L_3666:
        /*0008*/ 	.byte	0x01, 0x35
	.zero		2


	//----- nvinfo : EIATTR_PARAM_CBANK
	.align		4
        /*000c*/ 	.byte	0x04, 0x0a
        /*000e*/ 	.short	(.L_3668 - .L_3667)
	.align		4
.L_3667:
        /*0010*/ 	.word	index@(.nv.constant0._ZN2at6native43_GLOBAL__N__7cc8d1ed_10_Dropout_cu_0e96ed3820fused_dropout_kernelIddjLin1ELi1EbEEvNS_4cuda6detail10TensorInfoIKT_T1_EENS5_IS6_S8_EENS5_IT4_S8_EES8_T0_NS_15PhiloxCudaStateE)
        /*0014*/ 	.short	0x0160
        /*0016*/ 	.short	0x02b0


	//----- nvinfo : EIATTR_CBANK_PARAM_SIZE
	.align		4
.L_3668:
        /*0018*/ 	.byte	0x03, 0x19
        /*001a*/ 	.short	0x02b0


	//----- nvinfo : EIATTR_KPARAM_INFO
	.align		4
        /*001c*/ 	.byte	0x04, 0x17
        /*001e*/ 	.short	(.L_3670 - .L_3669)
.L_3669:
        /*0020*/ 	.word	0x00000000
        /*0024*/ 	.short	0x0005
        /*0026*/ 	.short	0x0298
        /*0028*/ 	.byte	0x00, 0xf0, 0x61, 0x00


	//----- nvinfo : EIATTR_KPARAM_INFO
	.align		4
.L_3670:
        /*002c*/ 	.byte	0x04, 0x17
        /*002e*/ 	.short	(.L_3672 - .L_3671)
.L_3671:
        /*0030*/ 	.word	0x00000000
        /*0034*/ 	.short	0x0004
        /*0036*/ 	.short	0x0290
        /*0038*/ 	.byte	0x00, 0xf0, 0x21, 0x00


	//----- nvinfo : EIATTR_KPARAM_INFO
	.align		4
.L_3672:
        /*003c*/ 	.byte	0x04, 0x17
        /*003e*/ 	.short	(.L_3674 - .L_3673)
.L_3673:
        /*0040*/ 	.word	0x00000000
        /*0044*/ 	.short	0x0003
        /*0046*/ 	.short	0x0288
        /*0048*/ 	.byte	0x00, 0xf0, 0x11, 0x00


	//----- nvinfo : EIATTR_KPARAM_INFO
	.align		4
.L_3674:
        /*004c*/ 	.byte	0x04, 0x17
        /*004e*/ 	.short	(.L_3676 - .L_3675)
.L_3675:
        /*0050*/ 	.word	0x00000000
        /*0054*/ 	.short	0x0002
        /*0056*/ 	.short	0x01b0
        /*0058*/ 	.byte	0x00, 0xf0, 0x61, 0x03


	//----- nvinfo : EIATTR_KPARAM_INFO
	.align		4
.L_3676:
        /*005c*/ 	.byte	0x04, 0x17
        /*005e*/ 	.short	(.L_3678 - .L_3677)
.L_3677:
        /*0060*/ 	.word	0x00000000
        /*0064*/ 	.short	0x0001
        /*0066*/ 	.short	0x00d8
        /*0068*/ 	.byte	0x00, 0xf0, 0x61, 0x03


	//----- nvinfo : EIATTR_KPARAM_INFO
	.align		4
.L_3678:
        /*006c*/ 	.byte	0x04, 0x17
        /*006e*/ 	.short	(.L_3680 - .L_3679)
.L_3679:
        /*0070*/ 	.word	0x00000000
        /*0074*/ 	.short	0x0000
        /*0076*/ 	.short	0x0000
        /*0078*/ 	.byte	0x00, 0xf0, 0x61, 0x03


	//----- nvinfo : EIATTR_MAXREG_COUNT
	.align		4
.L_3680:
        /*007c*/ 	.byte	0x03, 0x1b
        /*007e*/ 	.short	0x0040


	//----- nvinfo : EIATTR_NUM_BARRIERS
	.align		4
        /*0080*/ 	.byte	0x02, 0x4c
        /*0082*/ 	.byte	0x01
	.zero		1


	//----- nvinfo : EIATTR_MERCURY_ISA_VERSION
	.align		4
        /*0084*/ 	.byte	0x03, 0x5f
        /*0086*/ 	.short	0x0000


	//----- nvinfo : EIATTR_EXIT_INSTR_OFFSETS
	.align		4
        /*0088*/ 	.byte	0x04, 0x1c
        /*008a*/ 	.short	(.L_3682 - .L_3681)


	//   ....[0]....
.L_3681:
        /*008c*/ 	.word	0x00000770


	//   ....[1]....
        /*0090*/ 	.word	0x000045e0


	//----- nvinfo : EIATTR_MAX_THREADS
	.align		4
.L_3682:
        /*0094*/ 	.byte	0x04, 0x05
        /*0096*/ 	.short	(.L_3684 - .L_3683)
.L_3683:
        /*0098*/ 	.word	0x00000100
        /*009c*/ 	.word	0x00000001
        /*00a0*/ 	.word	0x00000001


	//----- nvinfo : EIATTR_CRS_STACK_SIZE
	.align		4
.L_3684:
        /*00a4*/ 	.byte	0x04, 0x1e
        /*00a6*/ 	.short	(.L_3686 - .L_3685)
.L_3685:
        /*00a8*/ 	.word	0x00000000
.L_3686:


//--------------------- .nv.info._ZN2at6native43_GLOBAL__N__7cc8d1ed_10_Dropout_cu_0e96ed3820fused_dropout_kernelIddjLi1ELi1EbEEvNS_4cuda6detail10TensorInfoIKT_T1_EENS5_IS6_S8_EENS5_IT4_S8_EES8_T0_NS_15PhiloxCudaStateE --------------------------
	.section	.nv.info._ZN2at6native43_GLOBAL__N__7cc8d1ed_10_Dropout_cu_0e96ed3820fused_dropout_kernelIddjLi1ELi1EbEEvNS_4cuda6detail10TensorInfoIKT_T1_EENS5_IS6_S8_EENS5_IT4_S8_EES8_T0_NS_15PhiloxCudaStateE,"",@"SHT_CUDA_INFO"
	.sectionflags	@""
	.align	4


	//----- nvinfo : EIATTR_CUDA_API_VERSION
	.align		4
        /*0000*/ 	.byte	0x04, 0x37
        /*0002*/ 	.short	(.L_3688 - .L_3687)
.L_3687:
        /*0004*/ 	.word	0x00000082


	//----- nvinfo : EIATTR_SW2861232_WAR
	.align		4
.L_3688:
        /*0008*/ 	.byte	0x01, 0x35
	.zero		2


	//----- nvinfo : EIATTR_PARAM_CBANK
	.align		4
        /*000c*/ 	.byte	0x04, 0x0a
        /*000e*/ 	.short	(.L_3690 - .L_3689)
	.align		4
.L_3689:
        /*0010*/ 	.word	index@(.nv.constant0._ZN2at6native43_GLOBAL__N__7cc8d1ed_10_Dropout_cu_0e96ed3820fused_dropout_kernelIddjLi1ELi1EbEEvNS_4cuda6detail10TensorInfoIKT_T1_EENS5_IS6_S8_EENS5_IT4_S8_EES8_T0_NS_15PhiloxCudaStateE)
        /*0014*/ 	.short	0x0160
        /*0016*/ 	.short	0x02b0


	//----- nvinfo : EIATTR_CBANK_PARAM_SIZE
	.align		4
.L_3690:
        /*0018*/ 	.byte	0x03, 0x19
        /*001a*/ 	.short	0x02b0


	//----- nvinfo : EIATTR_KPARAM_INFO
	.align		4
        /*001c*/ 	.byte	0x04, 0x17
        /*001e*/ 	.short	(.L_3692 - .L_3691)
.L_3691:
        /*0020*/ 	.word	0x00000000
        /*0024*/ 	.short	0x0005
        /*0026*/ 	.short	0x0298
        /*0028*/ 	.byte	0x00, 0xf0, 0x61, 0x00


	//----- nvinfo : EIATTR_KPARAM_INFO
	.align		4
.L_3692:
        /*002c*/ 	.byte	0x04, 0x17
        /*002e*/ 	.short	(.L_3694 - .L_3693)
.L_3693:
        /*0030*/ 	.word	0x00000000
        /*0034*/ 	.short	0x0004
        /*0036*/ 	.short	0x0290
        /*0038*/ 	.byte	0x00, 0xf0, 0x21, 0x00


	//----- nvinfo : EIATTR_KPARAM_INFO
	.align		4
.L_3694:
        /*003c*/ 	.byte	0x04, 0x17
        /*003e*/ 	.short	(.L_3696 - .L_3695)
.L_3695:
        /*0040*/ 	.word	0x00000000
        /*0044*/ 	.short	0x0003
        /*0046*/ 	.short	0x0288
        /*0048*/ 	.byte	0x00, 0xf0, 0x11, 0x00


	//----- nvinfo : EIATTR_KPARAM_INFO
	.align		4
.L_3696:
        /*004c*/ 	.byte	0x04, 0x17
        /*004e*/ 	.short	(.L_3698 - .L_3697)
.L_3697:
        /*0050*/ 	.word	0x00000000
        /*0054*/ 	.short	0x0002
        /*0056*/ 	.short	0x01b0
        /*0058*/ 	.byte	0x00, 0xf0, 0x61, 0x03


	//----- nvinfo : EIATTR_KPARAM_INFO
	.align		4
.L_3698:
        /*005c*/ 	.byte	0x04, 0x17
        /*005e*/ 	.short	(.L_3700 - .L_3699)
.L_3699:
        /*0060*/ 	.word	0x00000000
        /*0064*/ 	.short	0x0001
        /*0066*/ 	.short	0x00d8
        /*0068*/ 	.byte	0x00, 0xf0, 0x61, 0x03


	//----- nvinfo : EIATTR_KPARAM_INFO
	.align		4
.L_3700:
        /*006c*/ 	.byte	0x04, 0x17
        /*006e*/ 	.short	(.L_3702 - .L_3701)
.L_3701:
        /*0070*/ 	.word	0x00000000
        /*0074*/ 	.short	0x0000
        /*0076*/ 	.short	0x0000
        /*0078*/ 	.byte	0x00, 0xf0, 0x61, 0x03


	//----- nvinfo : EIATTR_MAXREG_COUNT
	.align		4
.L_3702:
        /*007c*/ 	.byte	0x03, 0x1b
        /*007e*/ 	.short	0x0040


	//----- nvinfo : EIATTR_NUM_BARRIERS
	.align		4
        /*0080*/ 	.byte	0x02, 0x4c
        /*0082*/ 	.byte	0x01
	.zero		1


	//----- nvinfo : EIATTR_MERCURY_ISA_VERSION
	.align		4
        /*0084*/ 	.byte	0x03, 0x5f
        /*0086*/ 	.short	0x0000


	//----- nvinfo : EIATTR_EXIT_INSTR_OFFSETS
	.align		4
        /*0088*/ 	.byte	0x04, 0x1c
        /*008a*/ 	.short	(.L_3704 - .L_3703)


	//   ....[0]....
.L_3703:
        /*008c*/ 	.word	0x000007a0


	//   ....[1]....
        /*0090*/ 	.word	0x00001490


	//----- nvinfo : EIATTR_MAX_THREADS
	.align		4
.L_3704:
        /*0094*/ 	.byte	0x04, 0x05
        /*0096*/ 	.short	(.L_3706 - .L_3705)
.L_3705:
        /*0098*/ 	.word	0x00000100
        /*009c*/ 	.word	0x00000001
        /*00a0*/ 	.word	0x00000001


	//----- nvinfo : EIATTR_CRS_STACK_SIZE
	.align		4
.L_3706:
        /*00a4*/ 	.byte	0x04, 0x1e
        /*00a6*/ 	.short	(.L_3708 - .L_3707)
.L_3707:
        /*00a8*/ 	.word	0x00000000
.L_3708:


//--------------------- .nv.info._ZN2at6native43_GLOBAL__N__7cc8d1ed_10_Dropout_cu_0e96ed3824fused_dropout_kernel_vecIddjLi1ELi2EbEEvNS_4cuda6detail10TensorInfoIKT_T1_EENS5_IS6_S8_EENS5_IT4_S8_EES8_T0_NS_15PhiloxCudaStateE --------------------------
	.section	.nv.info._ZN2at6native43_GLOBAL__N__7cc8d1ed_10_Dropout_cu_0e96ed3824fused_dropout_kernel_vecIddjLi1ELi2EbEEvNS_4cuda6detail10TensorInfoIKT_T1_EENS5_IS6_S8_EENS5_IT4_S8_EES8_T0_NS_15PhiloxCudaStateE,"",@"SHT_CUDA_INFO"
	.sectionflags	@""
	.align	4


	//----- nvinfo : EIATTR_CUDA_API_VERSION
	.align		4
        /*0000*/ 	.byte	0x04, 0x37
        /*0002*/ 	.short	(.L_3710 - .L_3709)
.L_3709:
        /*0004*/ 	.word	0x00000082


	//----- nvinfo : EIATTR_SW2861232_WAR
	.align		4
.L_3710:
        /*0008*/ 	.byte	0x01, 0x35
	.zero		2


	//----- nvinfo : EIATTR_PARAM_CBANK
	.align		4
        /*000c*/ 	.byte	0x04, 0x0a
        /*000e*/ 	.short	(.L_3712 - .L_3711)
	.align		4
.L_3711:
        /*0010*/ 	.word	index@(.nv.constant0._ZN2at6native43_GLOBAL__N__7cc8d1ed_10_Dropout_cu_0e96ed3824fused_dropout_kernel_vecIddjLi1ELi2EbEEvNS_4cuda6detail10TensorInfoIKT_T1_EENS5_IS6_S8_EENS5_IT4_S8_EES8_T0_NS_15PhiloxCudaStateE)
        /*0014*/ 	.short	0x0160
        /*0016*/ 	.short	0x02b0


	//----- nvinfo : EIATTR_CBANK_PARAM_SIZE
	.align		4
.L_3712:
        /*0018*/ 	.byte	0x03, 0x19
        /*001a*/ 	.short	0x02b0


	//----- nvinfo : EIATTR_KPARAM_INFO
	.align		4
        /*001c*/ 	.byte	0x04, 0x17
        /*001e*/ 	.short	(.L_3714 - .L_3713)
.L_3713:
        /*0020*/ 	.word	0x00000000
        /*0024*/ 	.short	0x0005
        /*0026*/ 	.short	0x0298
        /*0028*/ 	.byte	0x00, 0xf0, 0x61, 0x00


	//----- nvinfo : EIATTR_KPARAM_INFO
	.align		4
.L_3714:
        /*002c*/ 	.byte	0x04, 0x17
        /*002e*/ 	.short	(.L_3716 - .L_3715)
.L_3715:
        /*0030*/ 	.word	0x00000000
        /*0034*/ 	.short	0x0004
        /*0036*/ 	.short	0x0290
        /*0038*/ 	.byte	0x00, 0xf0, 0x21, 0x00


	//----- nvinfo : EIATTR_KPARAM_INFO
	.align		4
.L_3716:
        /*003c*/ 	.byte	0x04, 0x17
        /*003e*/ 	.short	(.L_3718 - .L_3717)
.L_3717:
        /*0040*/ 	.word	0x00000000
        /*0044*/ 	.short	0x0003
        /*0046*/ 	.short	0x0288
        /*0048*/ 	.byte	0x00, 0xf0, 0x11, 0x00


	//----- nvinfo : EIATTR_KPARAM_INFO
	.align		4
.L_3718:
        /*004c*/ 	.byte	0x04, 0x17
        /*004e*/ 	.short	(.L_3720 - .L_3719)
.L_3719:
        /*0050*/ 	.word	0x00000000
        /*0054*/ 	.short	0x0002
        /*0056*/ 	.short	0x01b0
        /*0058*/ 	.byte	0x00, 0xf0, 0x61, 0x03


	//----- nvinfo : EIATTR_KPARAM_INFO
	.align		4
.L_3720:
        /*005c*/ 	.byte	0x04, 0x17
        /*005e*/ 	.short	(.L_3722 - .L_3721)
.L_3721:
        /*0060*/ 	.word	0x00000000
        /*0064*/ 	.short	0x0001
        /*0066*/ 	.short	0x00d8
        /*0068*/ 	.byte	0x00, 0xf0, 0x61, 0x03


	//----- nvinfo : EIATTR_KPARAM_INFO
	.align		4
.L_3722:
        /*006c*/ 	.byte	0x04, 0x17
        /*006e*/ 	.short	(.L_3724 - .L_3723)
.L_3723:
        /*0070*/ 	.word	0x00000000
        /*0074*/ 	.short	0x0000
        /*0076*/ 	.short	0x0000
        /*0078*/ 	.byte	0x00, 0xf0, 0x61, 0x03


	//----- nvinfo : EIATTR_MAXREG_COUNT
	.align		4
.L_3724:
        /*007c*/ 	.byte	0x03, 0x1b
        /*007e*/ 	.short	0x0040


	//----- nvinfo : EIATTR_NUM_BARRIERS
	.align		4
        /*0080*/ 	.byte	0x02, 0x4c
        /*0082*/ 	.byte	0x01
	.zero		1


	//----- nvinfo : EIATTR_MERCURY_ISA_VERSION
	.align		4
        /*0084*/ 	.byte	0x03, 0x5f
        /*0086*/ 	.short	0x0000


	//----- nvinfo : EIATTR_EXIT_INSTR_OFFSETS
	.align		4
        /*0088*/ 	.byte	0x04, 0x1c
        /*008a*/ 	.short	(.L_3726 - .L_3725)


	//   ....[0]....
.L_3725:
        /*008c*/ 	.word	0x00000320


	//   ....[1]....
        /*0090*/ 	.word	0x00000d30


	//----- nvinfo : EIATTR_MAX_THREADS
	.align		4
.L_3726:
        /*0094*/ 	.byte	0x04, 0x05
        /*0096*/ 	.short	(.L_3728 - .L_3727)
.L_3727:
        /*0098*/ 	.word	0x00000100
        /*009c*/ 	.word	0x00000001
        /*00a0*/ 	.word	0x00000001


	//----- nvinfo : EIATTR_CRS_STACK_SIZE
	.align		4
.L_3728:
        /*00a4*/ 	.byte	0x04, 0x1e
        /*00a6*/ 	.short	(.L_3730 - .L_3729)
.L_3729:
        /*00a8*/ 	.word	0x00000000
.L_3730:


//--------------------- .nv.info._ZN2at6native43_GLOBAL__N__7cc8d1ed_10_Dropout_cu_0e96ed3824fused_dropout_kernel_vecIddjLi1ELi4EbEEvNS_4cuda6detail10TensorInfoIKT_T1_EENS5_IS6_S8_EENS5_IT4_S8_EES8_T0_NS_15PhiloxCudaStateE --------------------------
	.section	.nv.info._ZN2at6native43_GLOBAL__N__7cc8d1ed_10_Dropout_cu_0e96ed3824fused_dropout_kernel_vecIddjLi1ELi4EbEEvNS_4cuda6detail10TensorInfoIKT_T1_EENS5_IS6_S8_EENS5_IT4_S8_EES8_T0_NS_15PhiloxCudaStateE,"",@"SHT_CUDA_INFO"
	.sectionflags	@""
	.align	4


	//----- nvinfo : EIATTR_CUDA_API_VERSION
	.align		4
        /*0000*/ 	.byte	0x04, 0x37
        /*0002*/ 	.short	(.L_3732 - .L_3731)
.L_3731:
        /*0004*/ 	.word	0x00000082


	//----- nvinfo : EIATTR_SW2861232_WAR
	.align		4
.L_3732:
        /*0008*/ 	.byte	0x01, 0x35
	.zero		2


	//----- nvinfo : EIATTR_PARAM_CBANK
	.align		4
        /*000c*/ 	.byte	0x04, 0x0a
        /*000e*/ 	.short	(.L_3734 - .L_3733)
	.align		4
.L_3733:
        /*0010*/ 	.word	index@(.nv.constant0._ZN2at6native43_GLOBAL__N__7cc8d1ed_10_Dropout_cu_0e96ed3824fused_dropout_kernel_vecIddjLi1ELi4EbEEvNS_4cuda6detail10TensorInfoIKT_T1_EENS5_IS6_S8_EENS5_IT4_S8_EES8_T0_NS_15PhiloxCudaStateE)
        /*0014*/ 	.short	0x0160
        /*0016*/ 	.short	0x02b0


	//----- nvinfo : EIATTR_CBANK_PARAM_SIZE
	.align		4
.L_3734:
        /*0018*/ 	.byte	0x03, 0x19
        /*001a*/ 	.short	0x02b0


	//----- nvinfo : EIATTR_KPARAM_INFO
	.align		4
        /*001c*/ 	.byte	0x04, 0x17
        /*001e*/ 	.short	(.L_3736 - .L_3735)
.L_3735:
        /*0020*/ 	.word	0x00000000
        /*0024*/ 	.short	0x0005
        /*0026*/ 	.short	0x0298
        /*0028*/ 	.byte	0x00, 0xf0, 0x61, 0x00


	//----- nvinfo : EIATTR_KPARAM_INFO
	.align		4
.L_3736:
        /*002c*/ 	.byte	0x04, 0x17
        /*002e*/ 	.short	(.L_3738 - .L_3737)
.L_3737:
        /*0030*/ 	.word	0x00000000
        /*0034*/ 	.short	0x0004
        /*0036*/ 	.short	0x0290
        /*0038*/ 	.byte	0x00, 0xf0, 0x21, 0x00


	//----- nvinfo : EIATTR_KPARAM_INFO
	.align		4
.L_3738:
        /*003c*/ 	.byte	0x04, 0x17
        /*003e*/ 	.short	(.L_3740 - .L_3739)
.L_3739:
        /*0040*/ 	.word	0x00000000
        /*0044*/ 	.short	0x0003
        /*0046*/ 	.short	0x0288
        /*0048*/ 	.byte	0x00, 0xf0, 0x11, 0x00


	//----- nvinfo : EIATTR_KPARAM_INFO
	.align		4
.L_3740:
        /*004c*/ 	.byte	0x04, 0x17
        /*004e*/ 	.short	(.L_3742 - .L_3741)
.L_3741:
        /*0050*/ 	.word	0x00000000
        /*0054*/ 	.short	0x0002
        /*0056*/ 	.short	0x01b0
        /*0058*/ 	.byte	0x00, 0xf0, 0x61, 0x03


	//----- nvinfo : EIATTR_KPARAM_INFO
	.align		4
.L_3742:
        /*005c*/ 	.byte	0x04, 0x17
        /*005e*/ 	.short	(.L_3744 - .L_3743)
.L_3743:
        /*0060*/ 	.word	0x00000000
        /*0064*/ 	.short	0x0001
        /*0066*/ 	.short	0x00d8
        /*0068*/ 	.byte	0x00, 0xf0, 0x61, 0x03


	//----- nvinfo : EIATTR_KPARAM_INFO
	.align		4
.L_3744:
        /*006c*/ 	.byte	0x04, 0x17
        /*006e*/ 	.short	(.L_3746 - .L_3745)
.L_3745:
        /*0070*/ 	.word	0x00000000
        /*0074*/ 	.short	0x0000
        /*0076*/ 	.short	0x0000
        /*0078*/ 	.byte	0x00, 0xf0, 0x61, 0x03


	//----- nvinfo : EIATTR_MAXREG_COUNT
	.align		4
.L_3746:
        /*007c*/ 	.byte	0x03, 0x1b
        /*007e*/ 	.short	0x0040


	//----- nvinfo : EIATTR_NUM_BARRIERS
	.align		4
        /*0080*/ 	.byte	0x02, 0x4c
        /*0082*/ 	.byte	0x01
	.zero		1


	//----- nvinfo : EIATTR_MERCURY_ISA_VERSION
	.align		4
        /*0084*/ 	.byte	0x03, 0x5f
        /*0086*/ 	.short	0x0000


	//----- nvinfo : EIATTR_EXIT_INSTR_OFFSETS
	.align		4
        /*0088*/ 	.byte	0x04, 0x1c
        /*008a*/ 	.short	(.L_3748 - .L_3747)


	//   ....[0]....
.L_3747:
        /*008c*/ 	.word	0x00000320


	//   ....[1]....
        /*0090*/ 	.word	0x00000f70


	//----- nvinfo : EIATTR_MAX_THREADS
	.align		4
.L_3748:
        /*0094*/ 	.byte	0x04, 0x05
        /*0096*/ 	.short	(.L_3750 - .L_3749)
.L_3749:
        /*0098*/ 	.word	0x00000100
        /*009c*/ 	.word	0x00000001
        /*00a0*/ 	.word	0x00000001


	//----- nvinfo : EIATTR_CRS_STACK_SIZE
	.align		4
.L_3750:
        /*00a4*/ 	.byte	0x04, 0x1e
        /*00a6*/ 	.short	(.L_3752 - .L_3751)
.L_3751:
        /*00a8*/ 	.word	0x00000000
.L_3752:


//--------------------- .nv.info._ZN2at6native43_GLOBAL__N__7cc8d1ed_10_Dropout_cu_0e96ed3824fused_dropout_kernel_vecIddjLi1ELi8EbEEvNS_4cuda6detail10TensorInfoIKT_T1_EENS5_IS6_S8_EENS5_IT4_S8_EES8_T0_NS_15PhiloxCudaStateE --------------------------
	.section	.nv.info._ZN2at6native43_GLOBAL__N__7cc8d1ed_10_Dropout_cu_0e96ed3824fused_dropout_kernel_vecIddjLi1ELi8EbEEvNS_4cuda6detail10TensorInfoIKT_T1_EENS5_IS6_S8_EENS5_IT4_S8_EES8_T0_NS_15PhiloxCudaStateE,"",@"SHT_CUDA_INFO"
	.sectionflags	@""
	.align	4


	//----- nvinfo : EIATTR_CUDA_API_VERSION
	.align		4
        /*0000*/ 	.byte	0x04, 0x37
        /*0002*/ 	.short	(.L_3754 - .L_3753)
.L_3753:
        /*0004*/ 	.word	0x00000082


	//----- nvinfo : EIATTR_SW2861232_WAR
	.align		4
.L_3754:
        /*0008*/ 	.byte	0x01, 0x35
	.zero		2


	//----- nvinfo : EIATTR_PARAM_CBANK
	.align		4
        /*000c*/ 	.byte	0x04, 0x0a
        /*000e*/ 	.short	(.L_3756 - .L_3755)
	.align		4
.L_3755:
        /*0010*/ 	.word	index@(.nv.constant0._ZN2at6native43_GLOBAL__N__7cc8d1ed_10_Dropout_cu_0e96ed3824fused_dropout_kernel_vecIddjLi1ELi8EbEEvNS_4cuda6detail10TensorInfoIKT_T1_EENS5_IS6_S8_EENS5_IT4_S8_EES8_T0_NS_15PhiloxCudaStateE)
        /*0014*/ 	.short	0x0160
        /*0016*/ 	.short	0x02b0


	//----- nvinfo : EIATTR_CBANK_PARAM_SIZE
	.align		4
.L_3756:
        /*0018*/ 	.byte	0x03, 0x19
        /*001a*/ 	.short	0x02b0


	//----- nvinfo : EIATTR_KPARAM_INFO
	.align		4
        /*001c*/ 	.byte	0x04, 0x17
        /*001e*/ 	.short	(.L_3758 - .L_3757)
.L_3757:
        /*0020*/ 	.word	0x00000000
        /*0024*/ 	.short	0x0005
        /*0026*/ 	.short	0x0298
        /*0028*/ 	.byte	0x00, 0xf0, 0x61, 0x00


	//----- nvinfo : EIATTR_KPARAM_INFO
	.align		4
.L_3758:
        /*002c*/ 	.byte	0x04, 0x17
        /*002e*/ 	.short	(.L_3760 - .L_3759)
.L_3759:
        /*0030*/ 	.word	0x00000000
        /*0034*/ 	.short	0x0004
        /*0036*/ 	.short	0x0290
        /*0038*/ 	.byte	0x00, 0xf0, 0x21, 0x00


	//----- nvinfo : EIATTR_KPARAM_INFO
	.align		4
.L_3760:
        /*003c*/ 	.byte	0x04, 0x17
        /*003e*/ 	.short	(.L_3762 - .L_3761)
.L_3761:
        /*0040*/ 	.word	0x00000000
        /*0044*/ 	.short	0x0003
        /*0046*/ 	.short	0x0288
        /*0048*/ 	.byte	0x00, 0xf0, 0x11, 0x00


	//----- nvinfo : EIATTR_KPARAM_INFO
	.align		4
.L_3762:
        /*004c*/ 	.byte	0x04, 0x17
        /*004e*/ 	.short	(.L_3764 - .L_3763)
.L_3763:
        /*0050*/ 	.word	0x00000000
        /*0054*/ 	.short	0x0002
        /*0056*/ 	.short	0x01b0
        /*0058*/ 	.byte	0x00, 0xf0, 0x61, 0x03


	//----- nvinfo : EIATTR_KPARAM_INFO
	.align		4
.L_3764:
        /*005c*/ 	.byte	0x04, 0x17
        /*005e*/ 	.short	(.L_3766 - .L_3765)
.L_3765:
        /*0060*/ 	.word	0x00000000
        /*0064*/ 	.short	0x0001
        /*0066*/ 	.short	0x00d8
        /*0068*/ 	.byte	0x00, 0xf0, 0x61, 0x03


	//----- nvinfo : EIATTR_KPARAM_INFO
	.align		4
.L_3766:
        /*006c*/ 	.byte	0x04, 0x17
        /*006e*/ 	.short	(.L_3768 - .L_3767)
.L_3767:
        /*0070*/ 	.word	0x00000000
        /*0074*/ 	.short	0x0000
        /*0076*/ 	.short	0x0000
        /*0078*/ 	.byte	0x00, 0xf0, 0x61, 0x03


	//----- nvinfo : EIATTR_MAXREG_COUNT
	.align		4
.L_3768:
        /*007c*/ 	.byte	0x03, 0x1b
        /*007e*/ 	.short	0x0040


	//----- nvinfo : EIATTR_NUM_BARRIERS
	.align		4
        /*0080*/ 	.byte	0x02, 0x4c
        /*0082*/ 	.byte	0x01
	.zero		1


	//----- nvinfo : EIATTR_MERCURY_ISA_VERSION
	.align		4
        /*0084*/ 	.byte	0x03, 0x5f
        /*0086*/ 	.short	0x0000


	//----- nvinfo : EIATTR_EXIT_INSTR_OFFSETS
	.align		4
        /*0088*/ 	.byte	0x04, 0x1c
        /*008a*/ 	.short	(.L_3770 - .L_3769)


	//   ....[0]....
.L_3769:
        /*008c*/ 	.word	0x00000510


	//   ....[1]....
        /*0090*/ 	.word	0x00002140


	//----- nvinfo : EIATTR_MAX_THREADS
	.align		4
.L_3770:
        /*0094*/ 	.byte	0x04, 0x05
        /*0096*/ 	.short	(.L_3772 - .L_3771)
.L_3771:
        /*0098*/ 	.word	0x00000100
        /*009c*/ 	.word	0x00000001
        /*00a0*/ 	.word	0x00000001


	//----- nvinfo : EIATTR_CRS_STACK_SIZE
	.align		4
.L_3772:
        /*00a4*/ 	.byte	0x04, 0x1e
        /*00a6*/ 	.short	(.L_3774 - .L_3773)
.L_3773:
        /*00a8*/ 	.word	0x00000000
.L_3774:


//--------------------- .nv.info._ZN2at6native43_GLOBAL__N__7cc8d1ed_10_Dropout_cu_0e96ed3824fused_dropout_kernel_vecIddjLi1ELi16EbEEvNS_4cuda6detail10TensorInfoIKT_T1_EENS5_IS6_S8_EENS5_IT4_S8_EES8_T0_NS_15PhiloxCudaStateE --------------------------
	.section	.nv.info._ZN2at6native43_GLOBAL__N__7cc8d1ed_10_Dropout_cu_0e96ed3824fused_dropout_kernel_vecIddjLi1ELi16EbEEvNS_4cuda6detail10TensorInfoIKT_T1_EENS5_IS6_S8_EENS5_IT4_S8_EES8_T0_NS_15PhiloxCudaStateE,"",@"SHT_CUDA_INFO"
	.sectionflags	@""
	.align	4


	//----- nvinfo : EIATTR_CUDA_API_VERSION
	.align		4
        /*0000*/ 	.byte	0x04, 0x37
        /*0002*/ 	.short	(.L_3776 - .L_3775)
.L_3775:
        /*0004*/ 	.word	0x00000082


	//----- nvinfo : EIATTR_SW2861232_WAR
	.align		4
.L_3776:
        /*0008*/ 	.byte	0x01, 0x35
	.zero		2


	//----- nvinfo : EIATTR_PARAM_CBANK
	.align		4
        /*000c*/ 	.byte	0x04, 0x0a
        /*000e*/ 	.short	(.L_3778 - .L_3777)
	.align		4
.L_3777:
        /*0010*/ 	.word	index@(.nv.constant0._ZN2at6native43_GLOBAL__N__7cc8d1ed_10_Dropout_cu_0e96ed3824fused_dropout_kernel_vecIddjLi1ELi16EbEEvNS_4cuda6detail10TensorInfoIKT_T1_EENS5_IS6_S8_EENS5_IT4_S8_EES8_T0_NS_15PhiloxCudaStateE)
        /*0014*/ 	.short	0x0160
        /*0016*/ 	.short	0x02b0


	//----- nvinfo : EIATTR_CBANK_PARAM_SIZE
	.align		4
.L_3778:
        /*0018*/ 	.byte	0x03, 0x19
        /*001a*/ 	.short	0x02b0


	//----- nvinfo : EIATTR_KPARAM_INFO
	.align		4
        /*001c*/ 	.byte	0x04, 0x17
        /*001e*/ 	.short	(.L_3780 - .L_3779)
.L_3779:
        /*0020*/ 	.word	0x00000000
        /*0024*/ 	.short	0x0005
        /*0026*/ 	.short	0x0298
        /*0028*/ 	.byte	0x00, 0xf0, 0x61, 0x00


	//----- nvinfo : EIATTR_KPARAM_INFO
	.align		4
.L_3780:
        /*002c*/ 	.byte	0x04, 0x17
        /*002e*/ 	.short	(.L_3782 - .L_3781)
.L_3781:
        /*0030*/ 	.word	0x00000000
        /*0034*/ 	.short	0x0004
        /*0036*/ 	.short	0x0290
        /*0038*/ 	.byte	0x00, 0xf0, 0x21, 0x00


	//----- nvinfo : EIATTR_KPARAM_INFO
	.align		4
.L_3782:
        /*003c*/ 	.byte	0x04, 0x17
        /*003e*/ 	.short	(.L_3784 - .L_3783)
.L_3783:
        /*0040*/ 	.word	0x00000000
        /*0044*/ 	.short	0x0003
        /*0046*/ 	.short	0x0288
        /*0048*/ 	.byte	0x00, 0xf0, 0x11, 0x00


	//----- nvinfo : EIATTR_KPARAM_INFO
	.align		4
.L_3784:
        /*004c*/ 	.byte	0x04, 0x17
        /*004e*/ 	.short	(.L_3786 - .L_3785)
.L_3785:
        /*0050*/ 	.word	0x00000000
        /*0054*/ 	.short	0x0002
        /*0056*/ 	.short	0x01b0
        /*0058*/ 	.byte	0x00, 0xf0, 0x61, 0x03


	//----- nvinfo : EIATTR_KPARAM_INFO
	.align		4
.L_3786:
        /*005c*/ 	.byte	0x04, 0x17
        /*005e*/ 	.short	(.L_3788 - .L_3787)
.L_3787:
        /*0060*/ 	.word	0x00000000
        /*0064*/ 	.short	0x0001
        /*0066*/ 	.short	0x00d8
        /*0068*/ 	.byte	0x00, 0xf0, 0x61, 0x03


	//----- nvinfo : EIATTR_KPARAM_INFO
	.align		4
.L_3788:
        /*006c*/ 	.byte	0x04, 0x17
        /*006e*/ 	.short	(.L_3790 - .L_3789)
.L_3789:
        /*0070*/ 	.word	0x00000000
        /*0074*/ 	.short	0x0000
        /*0076*/ 	.short	0x0000
        /*0078*/ 	.byte	0x00, 0xf0, 0x61, 0x03


	//----- nvinfo : EIATTR_MAXREG_COUNT
	.align		4
.L_3790:
        /*007c*/ 	.byte	0x03, 0x1b
        /*007e*/ 	.short	0x0040


	//----- nvinfo : EIATTR_NUM_BARRIERS
	.align		4
        /*0080*/ 	.byte	0x02, 0x4c
        /*0082*/ 	.byte	0x01
	.zero		1


	//----- nvinfo : EIATTR_MERCURY_ISA_VERSION
	.align		4
        /*0084*/ 	.byte	0x03, 0x5f
        /*0086*/ 	.short	0x0000


	//----- nvinfo : EIATTR_EXIT_INSTR_OFFSETS
	.align		4
        /*0088*/ 	.byte	0x04, 0x1c
        /*008a*/ 	.short	(.L_3792 - .L_3791)


	//   ....[0]....
.L_3791:
        /*008c*/ 	.word	0x00000520


	//   ....[1]....
        /*0090*/ 	.word	0x00003cc0


	//----- nvinfo : EIATTR_MAX_THREADS
	.align		4
.L_3792:
        /*0094*/ 	.byte	0x04, 0x05
        /*0096*/ 	.short	(.L_3794 - .L_3793)
.L_3793:
        /*0098*/ 	.word	0x00000100
        /*009c*/ 	.word	0x00000001
        /*00a0*/ 	.word	0x00000001


	//----- nvinfo : EIATTR_CRS_STACK_SIZE
	.align		4
.L_3794:
        /*00a4*/ 	.byte	0x04, 0x1e
        /*00a6*/ 	.short	(.L_3796 - .L_3795)
.L_3795:
        /*00a8*/ 	.word	0x00000000
.L_3796:


//--------------------- .nv.info._ZN2at6native18elementwise_kernelILi128ELi4EZNS0_15gpu_kernel_implIZNS0_43_GLOBAL__N__7cc8d1ed_10_Dropout_cu_0e96ed3819masked_scale_kernelIhN3c108BFloat16EfEEvRNS_6TensorERKS7_SA_T1_EUlS6_hE_EEvRNS_18TensorIteratorBaseERKT_EUliE_EEviSB_ --------------------------
	.section	.nv.info._ZN2at6native18elementwise_kernelILi128ELi4EZNS0_15gpu_kernel_implIZNS0_43_GLOBAL__N__7cc8d1ed_10_Dropout_cu_0e96ed3819masked_scale_kernelIhN3c108BFloat16EfEEvRNS_6TensorERKS7_SA_T1_EUlS6_hE_EEvRNS_18TensorIteratorBaseERKT_EUliE_EEviSB_,"",@"SHT_CUDA_INFO"
	.sectionflags	@""
	.align	4


	//----- nvinfo : EIATTR_CUDA_API_VERSION
	.align		4
        /*0000*/ 	.byte	0x04, 0x37
        /*0002*/ 	.short	(.L_3798 - .L_3797)
.L_3797:
        /*0004*/ 	.word	0x00000082


	//----- nvinfo : EIATTR_SW2861232_WAR
	.align		4
.L_3798:
        /*0008*/ 	.byte	0x01, 0x35
	.zero		2


	//----- nvinfo : EIATTR_PARAM_CBANK
	.align		4
        /*000c*/ 	.byte	0x04, 0x0a
        /*000e*/ 	.short	(.L_3800 - .L_3799)
	.align		4
.L_3799:
        /*0010*/ 	.word	index@(.nv.constant0._ZN2at6native18elementwise_kernelILi128ELi4EZNS0_15gpu_kernel_implIZNS0_43_GLOBAL__N__7cc8d1ed_10_Dropout_cu_0e96ed3819masked_scale_kernelIhN3c108BFloat16EfEEvRNS_6TensorERKS7_SA_T1_EUlS6_hE_EEvRNS_18TensorIteratorBaseERKT_EUliE_EEviSB_)
        /*0014*/ 	.short	0x0160
        /*0016*/ 	.short	0x02a0


	//----- nvinfo : EIATTR_CBANK_PARAM_SIZE
	.align		4
.L_3800:
        /*0018*/ 	.byte	0x03, 0x19
        /*001a*/ 	.short	0x02a0


	//----- nvinfo : EIATTR_KPARAM_INFO
	.align		4
        /*001c*/ 	.byte	0x04, 0x17
        /*001e*/ 	.short	(.L_3802 - .L_3801)
.L_3801:
        /*0020*/ 	.word	0x00000000
        /*0024*/ 	.short	0x0001
        /*0026*/ 	.short	0x0008
        /*0028*/ 	.byte	0x00, 0xf0, 0x61, 0x0a


	//----- nvinfo : EIATTR_KPARAM_INFO
	.align		4
.L_3802:
        /*002c*/ 	.byte	0x04, 0x17
        /*002e*/ 	.short	(.L_3804 - .L_3803)
.L_3803:
        /*0030*/ 	.word	0x00000000
        /*0034*/ 	.short	0x0000
        /*0036*/ 	.short	0x0000
        /*0038*/ 	.byte	0x00, 0xf0, 0x11, 0x00


	//----- nvinfo : EIATTR_MAXREG_COUNT
	.align		4
.L_3804:
        /*003c*/ 	.byte	0x03, 0x1b
        /*003e*/ 	.short	0x0080


	//----- nvinfo : EIATTR_EXTERNS
	.align		4
        /*0040*/ 	.byte	0x04, 0x0f
        /*0042*/ 	.short	(.L_3806 - .L_3805)


	//   ....[0]....
	.align		4
.L_3805:
        /*0044*/ 	.word	index@(__assertfail)


	//----- nvinfo : EIATTR_MERCURY_ISA_VERSION
	.align		4
.L_3806:
        /*0048*/ 	.byte	0x03, 0x5f
        /*004a*/ 	.short	0x0000


	//----- nvinfo : EIATTR_SYSCALL_OFFSETS
	.align		4
        /*004c*/ 	.byte	0x04, 0x46
        /*004e*/ 	.short	(.L_3808 - .L_3807)


	//   ....[0]....
.L_3807:
        /*0050*/ 	.word	0x00002050


	//   ....[1]....
        /*0054*/ 	.word	0x00002f90


	//   ....[2]....
        /*0058*/ 	.word	0x00003f40


	//   ....[3]....
        /*005c*/ 	.word	0x00006000


	//   ....[4]....
        /*0060*/ 	.word	0x00006f40


	//   ....[5]....
        /*0064*/ 	.word	0x00007ef0


	//   ....[6]....
        /*0068*/ 	.word	0x00009f80


	//   ....[7]....
        /*006c*/ 	.word	0x0000aec0


	//   ....[8]....
        /*0070*/ 	.word	0x0000be70


	//   ....[9]....
        /*0074*/ 	.word	0x0000df10


	//   ....[10]....
        /*0078*/ 	.word	0x0000ee50


	//   ....[11]....
        /*007c*/ 	.word	0x0000fe00


	//----- nvinfo : EIATTR_EXIT_INSTR_OFFSETS
	.align		4
.L_3808:
        /*0080*/ 	.byte	0x04, 0x1c
        /*0082*/ 	.short	(.L_3810 - .L_3809)


	//   ....[0]....
.L_3809:
        /*0084*/ 	.word	0x0000bf30


	//   ....[1]....
        /*0088*/ 	.word	0x0000f000


	//   ....[2]....
        /*008c*/ 	.word	0x0000f040


	//   ....[3]....
        /*0090*/ 	.word	0x0000f0e0


	//   ....[4]....
        /*0094*/ 	.word	0x0000f120


	//   ....[5]....
        /*0098*/ 	.word	0x0000f160


	//   ....[6]....
        /*009c*/ 	.word	0x0000f1f0


	//   ....[7]....
        /*00a0*/ 	.word	0x0000f230


	//   ....[8]....
        /*00a4*/ 	.word	0x0000f2d0


	//   ....[9]....
        /*00a8*/ 	.word	0x0000f320


	//   ....[10]....
        /*00ac*/ 	.word	0x0000f370


	//   ....[11]....
        /*00b0*/ 	.word	0x0000f440


	//   ....[12]....
        /*00b4*/ 	.word	0x0000f4a0


	//   ....[13]....
        /*00b8*/ 	.word	0x0000f630


	//   ....[14]....
        /*00bc*/ 	.word	0x0000f790


	//   ....[15]....
        /*00c0*/ 	.word	0x0000f7b0


	//   ....[16]....
        /*00c4*/ 	.word	0x0000f870


	//   ....[17]....
        /*00c8*/ 	.word	0x0000f9f0


	//   ....[18]....
        /*00cc*/ 	.word	0x0000fb70


	//   ....[19]....
        /*00d0*/ 	.word	0x0000fcd0


	//   ....[20]....
        /*00d4*/ 	.word	0x0000fe10


	//   ....[21]....
        /*00d8*/ 	.word	0x0000fe50


	//   ....[22]....
        /*00dc*/ 	.word	0x0000fe90


	//----- nvinfo : EIATTR_MAX_THREADS
	.align		4
.L_3810:
        /*00e0*/ 	.byte	0x04, 0x05
        /*00e2*/ 	.short	(.L_3812 - .L_3811)
.L_3811:
        /*00e4*/ 	.word	0x00000080
        /*00e8*/ 	.word	0x00000001
        /*00ec*/ 	.word	0x00000001


	//----- nvinfo : EIATTR_CRS_STACK_SIZE
	.align		4
.L_3812:
        /*00f0*/ 	.byte	0x04, 0x1e
        /*00f2*/ 	.short	(.L_3814 - .L_3813)
.L_3813:
        /*00f4*/ 	.word	0x00000000
.L_3814:


//--------------------- .nv.info._ZN2at6native27unrolled_elementwise_kernelIZNS0_43_GLOBAL__N__7cc8d1ed_10_Dropout_cu_0e96ed3819masked_scale_kernelIhN3c108BFloat16EfEEvRNS_6TensorERKS6_S9_T1_EUlS5_hE_St5arrayIPcLm3EELi4E23TrivialOffsetCalculatorILi2EjESF_ILi1EjENS0_6memory12LoadWithCastILi2EEENSI_13StoreWithCastILi1EEEEEviT_T0_T2_T3_T4_T5_ --------------------------
	.section	.nv.info._ZN2at6native27unrolled_elementwise_kernelIZNS0_43_GLOBAL__N__7cc8d1ed_10_Dropout_cu_0e96ed3819masked_scale_kernelIhN3c108BFloat16EfEEvRNS_6TensorERKS6_S9_T1_EUlS5_hE_St5arrayIPcLm3EELi4E23TrivialOffsetCalculatorILi2EjESF_ILi1EjENS0_6memory12LoadWithCastILi2EEENSI_13StoreWithCastILi1EEEEEviT_T0_T2_T3_T4_T5_,"",@"SHT_CUDA_INFO"
	.sectionflags	@""
	.align	4


	//----- nvinfo : EIATTR_CUDA_API_VERSION
	.align		4
        /*0000*/ 	.byte	0x04, 0x37
        /*0002*/ 	.short	(.L_3816 - .L_3815)
.L_3815:
        /*0004*/ 	.word	0x00000082


	//----- nvinfo : EIATTR_SW2861232_WAR
	.align		4
.L_3816:
        /*0008*/ 	.byte	0x01, 0x35
	.zero		2


	//----- nvinfo : EIATTR_PARAM_CBANK
	.align		4
        /*000c*/ 	.byte	0x04, 0x0a
        /*000e*/ 	.short	(.L_3818 - .L_3817)
	.align		4
.L_3817:
        /*0010*/ 	.word	index@(.nv.constant0._ZN2at6native27unrolled_elementwise_kernelIZNS0_43_GLOBAL__N__7cc8d1ed_10_Dropout_cu_0e96ed3819masked_scale_kernelIhN3c108BFloat16EfEEvRNS_6TensorERKS6_S9_T1_EUlS5_hE_St5arrayIPcLm3EELi4E23TrivialOffsetCalculatorILi2EjESF_ILi1EjENS0_6memory12LoadWithCastILi2EEENSI_13StoreWithCastILi1EEEEEviT_T0_T2_T3_T4_T5_)
        /*0014*/ 	.short	0x0160
        /*0016*/ 	.short	0x0048


	//----- nvinfo : EIATTR_CBANK_PARAM_SIZE
	.align		4
.L_3818:
        /*0018*/ 	.byte	0x03, 0x19
        /*001a*/ 	.short	0x0048


	//----- nvinfo : EIATTR_KPARAM_INFO
	.align		4
        /*001c*/ 	.byte	0x04, 0x17
        /*001e*/ 	.short	(.L_3820 - .L_3819)
.L_3819:
        /*0020*/ 	.word	0x00000000
        /*0024*/ 	.short	0x0006
        /*0026*/ 	.short	0x0040
        /*0028*/ 	.byte	0x00, 0xf0, 0x21, 0x00


	//----- nvinfo : EIATTR_KPARAM_INFO
	.align		4
.L_3820:
        /*002c*/ 	.byte	0x04, 0x17
        /*002e*/ 	.short	(.L_3822 - .L_3821)
.L_3821:
        /*0030*/ 	.word	0x00000000
        /*0034*/ 	.short	0x0005
        /*0036*/ 	.short	0x0034
        /*0038*/ 	.byte	0x00, 0xf0, 0x31, 0x00


	//----- nvinfo : EIATTR_KPARAM_INFO
	.align		4
.L_3822:
        /*003c*/ 	.byte	0x04, 0x17
        /*003e*/ 	.short	(.L_3824 - .L_3823)
.L_3823:
        /*0040*/ 	.word	0x00000000
        /*0044*/ 	.short	0x0004
        /*0046*/ 	.short	0x0031
        /*0048*/ 	.byte	0x00, 0xf0, 0x05, 0x00


	//----- nvinfo : EIATTR_KPARAM_INFO
	.align		4
.L_3824:
        /*004c*/ 	.byte	0x04, 0x17
        /*004e*/ 	.short	(.L_3826 - .L_3825)
.L_3825:
        /*0050*/ 	.word	0x00000000
        /*0054*/ 	.short	0x0003
        /*0056*/ 	.short	0x0030
        /*0058*/ 	.byte	0x00, 0xf0, 0x05, 0x00


	//----- nvinfo : EIATTR_KPARAM_INFO
	.align		4
.L_3826:
        /*005c*/ 	.byte	0x04, 0x17
        /*005e*/ 	.short	(.L_3828 - .L_3827)
.L_3827:
        /*0060*/ 	.word	0x00000000
        /*0064*/ 	.short	0x0002
        /*0066*/ 	.short	0x0018
        /*0068*/ 	.byte	0x00, 0xf0, 0x61, 0x00


	//----- nvinfo : EIATTR_KPARAM_INFO
	.align		4
.L_3828:
        /*006c*/ 	.byte	0x04, 0x17
        /*006e*/ 	.short	(.L_3830 - .L_3829)
.L_3829:
        /*0070*/ 	.word	0x00000000
        /*0074*/ 	.short	0x0001
        /*0076*/ 	.short	0x0008
        /*0078*/ 	.byte	0x00, 0xf0, 0x41, 0x00


	//----- nvinfo : EIATTR_KPARAM_INFO
	.align		4
.L_3830:
        /*007c*/ 	.byte	0x04, 0x17
        /*007e*/ 	.short	(.L_3832 - .L_3831)
.L_3831:
        /*0080*/ 	.word	0x00000000
        /*0084*/ 	.short	0x0000
        /*0086*/ 	.short	0x0000
        /*0088*/ 	.byte	0x00, 0xf0, 0x11, 0x00


	//----- nvinfo : EIATTR_MAXREG_COUNT
	.align		4
.L_3832:
        /*008c*/ 	.byte	0x03, 0x1b
        /*008e*/ 	.short	0x00ff


	//----- nvinfo : EIATTR_EXTERNS
	.align		4
        /*0090*/ 	.byte	0x04, 0x0f
        /*0092*/ 	.short	(.L_3834 - .L_3833)


	//   ....[0]....
	.align		4
.L_3833:
        /*0094*/ 	.word	index@(__assertfail)


	//----- nvinfo : EIATTR_MERCURY_ISA_VERSION
	.align		4
.L_3834:
        /*0098*/ 	.byte	0x03, 0x5f
        /*009a*/ 	.short	0x0000


	//----- nvinfo : EIATTR_SYSCALL_OFFSETS
	.align		4
        /*009c*/ 	.byte	0x04, 0x46
        /*009e*/ 	.short	(.L_3836 - .L_3835)


	//   ....[0]....
.L_3835:
        /*00a0*/ 	.word	0x000010c0


	//   ....[1]....
        /*00a4*/ 	.word	0x00002000


	//   ....[2]....
        /*00a8*/ 	.word	0x000030a0


	//   ....[3]....
        /*00ac*/ 	.word	0x00003fe0


	//   ....[4]....
        /*00b0*/ 	.word	0x00005090


	//   ....[5]....
        /*00b4*/ 	.word	0x00005fd0


	//   ....[6]....
        /*00b8*/ 	.word	0x00007050


	//   ....[7]....
        /*00bc*/ 	.word	0x00007f80


	//   ....[8]....
        /*00c0*/ 	.word	0x00009260


	//   ....[9]....
        /*00c4*/ 	.word	0x0000a290


	//   ....[10]....
        /*00c8*/ 	.word	0x0000b280


	//   ....[11]....
        /*00cc*/ 	.word	0x0000c270


	//----- nvinfo : EIATTR_EXIT_INSTR_OFFSETS
	.align		4
.L_3836:
        /*00d0*/ 	.byte	0x04, 0x1c
        /*00d2*/ 	.short	(.L_3838 - .L_3837)


	//   ....[0]....
.L_3837:
        /*00d4*/ 	.word	0x0000b340


	//   ....[1]....
        /*00d8*/ 	.word	0x0000b470


	//   ....[2]....
        /*00dc*/ 	.word	0x0000b4b0


	//   ....[3]....
        /*00e0*/ 	.word	0x0000b550


	//   ....[4]....
        /*00e4*/ 	.word	0x0000b590


	//   ....[5]....
        /*00e8*/ 	.word	0x0000b5d0


	//   ....[6]....
        /*00ec*/ 	.word	0x0000b660


	//   ....[7]....
        /*00f0*/ 	.word	0x0000b6a0


	//   ....[8]....
        /*00f4*/ 	.word	0x0000b740


	//   ....[9]....
        /*00f8*/ 	.word	0x0000b790


	//   ....[10]....
        /*00fc*/ 	.word	0x0000b7e0


	//   ....[11]....
        /*0100*/ 	.word	0x0000b8b0


	//   ....[12]....
        /*0104*/ 	.word	0x0000b910


	//   ....[13]....
        /*0108*/ 	.word	0x0000baa0


	//   ....[14]....
        /*010c*/ 	.word	0x0000bc00


	//   ....[15]....
        /*0110*/ 	.word	0x0000bc20


	//   ....[16]....
        /*0114*/ 	.word	0x0000bce0


	//   ....[17]....
        /*0118*/ 	.word	0x0000be60


	//   ....[18]....
        /*011c*/ 	.word	0x0000bfe0


	//   ....[19]....
        /*0120*/ 	.word	0x0000c140


	//   ....[20]....
        /*0124*/ 	.word	0x0000c280


	//   ....[21]....
        /*0128*/ 	.word	0x0000c2c0


	//   ....[22]....
        /*012c*/ 	.word	0x0000c300


	//----- nvinfo : EIATTR_MAX_THREADS
	.align		4
.L_3838:
        /*0130*/ 	.byte	0x04, 0x05
        /*0132*/ 	.short	(.L_3840 - .L_3839)
.L_3839:
        /*0134*/ 	.word	0x00000080
        /*0138*/ 	.word	0x00000001
        /*013c*/ 	.word	0x00000001


	//----- nvinfo : EIATTR_CRS_STACK_SIZE
	.align		4
.L_3840:
        /*0140*/ 	.byte	0x04, 0x1e
        /*0142*/ 	.short	(.L_3842 - .L_3841)
.L_3841:
        /*0144*/ 	.word	0x00000000
.L_3842:


//--------------------- .nv.info._ZN2at6native18elementwise_kernelILi128ELi4EZNS0_22gpu_kernel_impl_nocastIZNS0_43_GLOBAL__N__7cc8d1ed_10_Dropout_cu_0e96ed3819masked_scale_kernelIhN3c108BFloat16EfEEvRNS_6TensorERKS7_SA_T1_EUlS6_hE_EEvRNS_18TensorIteratorBaseERKT_EUliE_EEviSB_ --------------------------
	.section	.nv.info._ZN2at6native18elementwise_kernelILi128ELi4EZNS0_22gpu_kernel_impl_nocastIZNS0_43_GLOBAL__N__7cc8d1ed_10_Dropout_cu_0e96ed3819masked_scale_kernelIhN3c108BFloat16EfEEvRNS_6TensorERKS7_SA_T1_EUlS6_hE_EEvRNS_18TensorIteratorBaseERKT_EUliE_EEviSB_,"",@"SHT_CUDA_INFO"
	.sectionflags	@""
	.align	4


	//----- nvinfo : EIATTR_CUDA_API_VERSION
	.align		4
        /*0000*/ 	.byte	0x04, 0x37
        /*0002*/ 	.short	(.L_3844 - .L_3843)
.L_3843:
        /*0004*/ 	.word	0x00000082


	//----- nvinfo : EIATTR_SW2861232_WAR
	.align		4
.L_3844:
        /*0008*/ 	.byte	0x01, 0x35
	.zero		2


	//----- nvinfo : EIATTR_PARAM_CBANK
	.align		4
        /*000c*/ 	.byte	0x04, 0x0a
        /*000e*/ 	.short	(.L_3846 - .L_3845)
	.align		4
.L_3845:
        /*0010*/ 	.word	index@(.nv.constant0._ZN2at6native18elementwise_kernelILi128ELi4EZNS0_22gpu_kernel_impl_nocastIZNS0_43_GLOBAL__N__7cc8d1ed_10_Dropout_cu_0e96ed3819masked_scale_kernelIhN3c108BFloat16EfEEvRNS_6TensorERKS7_SA_T1_EUlS6_hE_EEvRNS_18TensorIteratorBaseERKT_EUliE_EEviSB_)
        /*0014*/ 	.short	0x0160
        /*0016*/ 	.short	0x0298


	//----- nvinfo : EIATTR_CBANK_PARAM_SIZE
	.align		4
.L_3846:
        /*0018*/ 	.byte	0x03, 0x19
        /*001a*/ 	.short	0x0298


	//----- nvinfo : EIATTR_KPARAM_INFO
	.align		4
        /*001c*/ 	.byte	0x04, 0x17
        /*001e*/ 	.short	(.L_3848 - .L_3847)
.L_3847:
        /*0020*/ 	.word	0x00000000
        /*0024*/ 	.short	0x0001
        /*0026*/ 	.short	0x0008
        /*0028*/ 	.byte	0x00, 0xf0, 0x41, 0x0a


	//----- nvinfo : EIATTR_KPARAM_INFO
	.align		4
.L_3848:
        /*002c*/ 	.byte	0x04, 0x17
        /*002e*/ 	.short	(.L_3850 - .L_3849)
.L_3849:
        /*0030*/ 	.word	0x00000000
        /*0034*/ 	.short	0x0000
        /*0036*/ 	.short	0x0000
        /*0038*/ 	.byte	0x00, 0xf0, 0x11, 0x00


	//----- nvinfo : EIATTR_MAXREG_COUNT
	.align		4
.L_3850:
        /*003c*/ 	.byte	0x03, 0x1b
        /*003e*/ 	.short	0x0080


	//----- nvinfo : EIATTR_MERCURY_ISA_VERSION
	.align		4
        /*0040*/ 	.byte	0x03, 0x5f
        /*0042*/ 	.short	0x0000


	//----- nvinfo : EIATTR_EXIT_INSTR_OFFSETS
	.align		4
        /*0044*/ 	.byte	0x04, 0x1c
        /*0046*/ 	.short	(.L_3852 - .L_3851)


	//   ....[0]....
.L_3851:
        /*0048*/ 	.word	0x00003340


	//   ....[1]....
        /*004c*/ 	.word	0x00004400


	//----- nvinfo : EIATTR_MAX_THREADS
	.align		4
.L_3852:
        /*0050*/ 	.byte	0x04, 0x05
        /*0052*/ 	.short	(.L_3854 - .L_3853)
.L_3853:
        /*0054*/ 	.word	0x00000080
        /*0058*/ 	.word	0x00000001
        /*005c*/ 	.word	0x00000001


	//----- nvinfo : EIATTR_CRS_STACK_SIZE
	.align		4
.L_3854:
        /*0060*/ 	.byte	0x04, 0x1e
        /*0062*/ 	.short	(.L_3856 - .L_3855)
.L_3855:
        /*0064*/ 	.word	0x00000000
.L_3856:


//--------------------- .nv.info._ZN2at6native27unrolled_elementwise_kernelIZNS0_43_GLOBAL__N__7cc8d1ed_10_Dropout_cu_0e96ed3819masked_scale_kernelIhN3c108BFloat16EfEEvRNS_6TensorERKS6_S9_T1_EUlS5_hE_St5arrayIPcLm3EELi4E23TrivialOffsetCalculatorILi2EjESF_ILi1EjENS0_6memory15LoadWithoutCastENSI_16StoreWithoutCastEEEviT_T0_T2_T3_T4_T5_ --------------------------
	.section	.nv.info._ZN2at6native27unrolled_elementwise_kernelIZNS0_43_GLOBAL__N__7cc8d1ed_10_Dropout_cu_0e96ed3819masked_scale_kernelIhN3c108BFloat16EfEEvRNS_6TensorERKS6_S9_T1_EUlS5_hE_St5arrayIPcLm3EELi4E23TrivialOffsetCalculatorILi2EjESF_ILi1EjENS0_6memory15LoadWithoutCastENSI_16StoreWithoutCastEEEviT_T0_T2_T3_T4_T5_,"",@"SHT_CUDA_INFO"
	.sectionflags	@""
	.align	4


	//----- nvinfo : EIATTR_CUDA_API_VERSION
	.align		4
        /*0000*/ 	.byte	0x04, 0x37
        /*0002*/ 	.short	(.L_3858 - .L_3857)
.L_3857:
        /*0004*/ 	.word	0x00000082


	//----- nvinfo : EIATTR_SW2861232_WAR
	.align		4
.L_3858:
        /*0008*/ 	.byte	0x01, 0x35
	.zero		2


	//----- nvinfo : EIATTR_PARAM_CBANK
	.align		4
        /*000c*/ 	.byte	0x04, 0x0a
        /*000e*/ 	.short	(.L_3860 - .L_3859)
	.align		4
.L_3859:
        /*0010*/ 	.word	index@(.nv.constant0._ZN2at6native27unrolled_elementwise_kernelIZNS0_43_GLOBAL__N__7cc8d1ed_10_Dropout_cu_0e96ed3819masked_scale_kernelIhN3c108BFloat16EfEEvRNS_6TensorERKS6_S9_T1_EUlS5_hE_St5arrayIPcLm3EELi4E23TrivialOffsetCalculatorILi2EjESF_ILi1EjENS0_6memory15LoadWithoutCastENSI_16StoreWithoutCastEEEviT_T0_T2_T3_T4_T5_)
        /*0014*/ 	.short	0x0160
        /*0016*/ 	.short	0x0034


	//----- nvinfo : EIATTR_CBANK_PARAM_SIZE
	.align		4
.L_3860:
        /*0018*/ 	.byte	0x03, 0x19
        /*001a*/ 	.short	0x0034


	//----- nvinfo : EIATTR_KPARAM_INFO
	.align		4
        /*001c*/ 	.byte	0x04, 0x17
        /*001e*/ 	.short	(.L_3862 - .L_3861)
.L_3861:
        /*0020*/ 	.word	0x00000000
        /*0024*/ 	.short	0x0006
        /*0026*/ 	.short	0x0033
        /*0028*/ 	.byte	0x00, 0xf0, 0x05, 0x00


	//----- nvinfo : EIATTR_KPARAM_INFO
	.align		4
.L_3862:
        /*002c*/ 	.byte	0x04, 0x17
        /*002e*/ 	.short	(.L_3864 - .L_3863)
.L_3863:
        /*0030*/ 	.word	0x00000000
        /*0034*/ 	.short	0x0005
        /*0036*/ 	.short	0x0032
        /*0038*/ 	.byte	0x00, 0xf0, 0x05, 0x00


	//----- nvinfo : EIATTR_KPARAM_INFO
	.align		4
.L_3864:
        /*003c*/ 	.byte	0x04, 0x17
        /*003e*/ 	.short	(.L_3866 - .L_3865)
.L_3865:
        /*0040*/ 	.word	0x00000000
        /*0044*/ 	.short	0x0004
        /*0046*/ 	.short	0x0031
        /*0048*/ 	.byte	0x00, 0xf0, 0x05, 0x00


	//----- nvinfo : EIATTR_KPARAM_INFO
	.align		4
.L_3866:
        /*004c*/ 	.byte	0x04, 0x17
        /*004e*/ 	.short	(.L_3868 - .L_3867)
.L_3867:
        /*0050*/ 	.word	0x00000000
        /*0054*/ 	.short	0x0003
        /*0056*/ 	.short	0x0030
        /*0058*/ 	.byte	0x00, 0xf0, 0x05, 0x00


	//----- nvinfo : EIATTR_KPARAM_INFO
	.align		4
.L_3868:
        /*005c*/ 	.byte	0x04, 0x17
        /*005e*/ 	.short	(.L_3870 - .L_3869)
.L_3869:
        /*0060*/ 	.word	0x00000000
        /*0064*/ 	.short	0x0002
        /*0066*/ 	.short	0x0018
        /*0068*/ 	.byte	0x00, 0xf0, 0x61, 0x00


	//----- nvinfo : EIATTR_KPARAM_INFO
	.align		4
.L_3870:
        /*006c*/ 	.byte	0x04, 0x17
        /*006e*/ 	.short	(.L_3872 - .L_3871)
.L_3871:
        /*0070*/ 	.word	0x00000000
        /*0074*/ 	.short	0x0001
        /*0076*/ 	.short	0x0008
        /*0078*/ 	.byte	0x00, 0xf0, 0x41, 0x00


	//----- nvinfo : EIATTR_KPARAM_INFO
	.align		4
.L_3872:
        /*007c*/ 	.byte	0x04, 0x17
        /*007e*/ 	.short	(.L_3874 - .L_3873)
.L_3873:
        /*0080*/ 	.word	0x00000000
        /*0084*/ 	.short	0x0000
        /*0086*/ 	.short	0x0000
        /*0088*/ 	.byte	0x00, 0xf0, 0x11, 0x00


	//----- nvinfo : EIATTR_MAXREG_COUNT
	.align		4
.L_3874:
        /*008c*/ 	.byte	0x03, 0x1b
        /*008e*/ 	.short	0x00ff


	//----- nvinfo : EIATTR_MERCURY_ISA_VERSION
	.align		4
        /*0090*/ 	.byte	0x03, 0x5f
        /*0092*/ 	.short	0x0000


	//----- nvinfo : EIATTR_EXIT_INSTR_OFFSETS
	.align		4
        /*0094*/ 	.byte	0x04, 0x1c
        /*0096*/ 	.short	(.L_3876 - .L_3875)


	//   ....[0]....
.L_3875:
        /*0098*/ 	.word	0x00000610


	//   ....[1]....
        /*009c*/ 	.word	0x00000660


	//----- nvinfo : EIATTR_MAX_THREADS
	.align		4
.L_3876:
        /*00a0*/ 	.byte	0x04, 0x05
        /*00a2*/ 	.short	(.L_3878 - .L_3877)
.L_3877:
        /*00a4*/ 	.word	0x00000080
        /*00a8*/ 	.word	0x00000001
        /*00ac*/ 	.word	0x00000001


	//----- nvinfo : EIATTR_CRS_STACK_SIZE
	.align		4
.L_3878:
        /*00b0*/ 	.byte	0x04, 0x1e
        /*00b2*/ 	.short	(.L_3880 - .L_3879)
.L_3879:
        /*00b4*/ 	.word	0x00000000
.L_3880:


//--------------------- .nv.info._ZN2at6native29vectorized_elementwise_kernelILi2EZNS0_43_GLOBAL__N__7cc8d1ed_10_Dropout_cu_0e96ed3819masked_scale_kernelIhN3c108BFloat16EfEEvRNS_6TensorERKS6_S9_T1_EUlS5_hE_St5arrayIPcLm3EEEEviT0_SA_ --------------------------
	.section	.nv.info._ZN2at6native29vectorized_elementwise_kernelILi2EZNS0_43_GLOBAL__N__7cc8d1ed_10_Dropout_cu_0e96ed3819masked_scale_kernelIhN3c108BFloat16EfEEvRNS_6TensorERKS6_S9_T1_EUlS5_hE_St5arrayIPcLm3EEEEviT0_SA_,"",@"SHT_CUDA_INFO"
	.sectionflags	@""
	.align	4


	//----- nvinfo : EIATTR_CUDA_API_VERSION
	.align		4
        /*0000*/ 	.byte	0x04, 0x37
        /*0002*/ 	.short	(.L_3882 - .L_3881)
.L_3881:
        /*0004*/ 	.word	0x00000082


	//----- nvinfo : EIATTR_SW2861232_WAR
	.align		4
.L_3882:
        /*0008*/ 	.byte	0x01, 0x35
	.zero		2


	//----- nvinfo : EIATTR_PARAM_CBANK
	.align		4
        /*000c*/ 	.byte	0x04, 0x0a
        /*000e*/ 	.short	(.L_3884 - .L_3883)
	.align		4
.L_3883:
        /*0010*/ 	.word	index@(.nv.constant0._ZN2at6native29vectorized_elementwise_kernelILi2EZNS0_43_GLOBAL__N__7cc8d1ed_10_Dropout_cu_0e96ed3819masked_scale_kernelIhN3c108BFloat16EfEEvRNS_6TensorERKS6_S9_T1_EUlS5_hE_St5arrayIPcLm3EEEEviT0_SA_)
        /*0014*/ 	.short	0x0160
        /*0016*/ 	.short	0x0030


	//----- nvinfo : EIATTR_CBANK_PARAM_SIZE
	.align		4
.L_3884:
        /*0018*/ 	.byte	0x03, 0x19
        /*001a*/ 	.short	0x0030


	//----- nvinfo : EIATTR_KPARAM_INFO
	.align		4
        /*001c*/ 	.byte	0x04, 0x17
        /*001e*/ 	.short	(.L_3886 - .L_3885)
.L_3885:
        /*0020*/ 	.word	0x00000000
        /*0024*/ 	.short	0x0002
        /*0026*/ 	.short	0x0018
        /*0028*/ 	.byte	0x00, 0xf0, 0x61, 0x00


	//----- nvinfo : EIATTR_KPARAM_INFO
	.align		4
.L_3886:
        /*002c*/ 	.byte	0x04, 0x17
        /*002e*/ 	.short	(.L_3888 - .L_3887)
.L_3887:
        /*0030*/ 	.word	0x00000000
        /*0034*/ 	.short	0x0001
        /*0036*/ 	.short	0x0008
        /*0038*/ 	.byte	0x00, 0xf0, 0x41, 0x00


	//----- nvinfo : EIATTR_KPARAM_INFO
	.align		4
.L_3888:
        /*003c*/ 	.byte	0x04, 0x17
        /*003e*/ 	.short	(.L_3890 - .L_3889)
.L_3889:
        /*0040*/ 	.word	0x00000000
        /*0044*/ 	.short	0x0000
        /*0046*/ 	.short	0x0000
        /*0048*/ 	.byte	0x00, 0xf0, 0x11, 0x00


	//----- nvinfo : EIATTR_MAXREG_COUNT
	.align		4
.L_3890:
        /*004c*/ 	.byte	0x03, 0x1b
        /*004e*/ 	.short	0x00ff


	//----- nvinfo : EIATTR_MERCURY_ISA_VERSION
	.align		4
        /*0050*/ 	.byte	0x03, 0x5f
        /*0052*/ 	.short	0x0000


	//----- nvinfo : EIATTR_EXIT_INSTR_OFFSETS
	.align		4
        /*0054*/ 	.byte	0x04, 0x1c
        /*0056*/ 	.short	(.L_3892 - .L_3891)


	//   ....[0]....
.L_3891:
        /*0058*/ 	.word	0x00000400


	//   ....[1]....
        /*005c*/ 	.word	0x00001090


	//   ....[2]....
        /*0060*/ 	.word	0x000010e0


	//----- nvinfo : EIATTR_MAX_THREADS
	.align		4
.L_3892:
        /*0064*/ 	.byte	0x04, 0x05
        /*0066*/ 	.short	(.L_3894 - .L_3893)
.L_3893:
        /*0068*/ 	.word	0x00000080
        /*006c*/ 	.word	0x00000001
        /*0070*/ 	.word	0x00000001


	//----- nvinfo : EIATTR_CRS_STACK_SIZE
	.align		4
.L_3894:
        /*0074*/ 	.byte	0x04, 0x1e
        /*0076*/ 	.short	(.L_3896 - .L_3895)
.L_3895:
        /*0078*/ 	.word	0x00000000
.L_3896:


//--------------------- .nv.info._ZN2at6native29vectorized_elementwise_kernelILi4EZNS0_43_GLOBAL__N__7cc8d1ed_10_Dropout_cu_0e96ed3819masked_scale_kernelIhN3c108BFloat16EfEEvRNS_6TensorERKS6_S9_T1_EUlS5_hE_St5arrayIPcLm3EEEEviT0_SA_ --------------------------
	.section	.nv.info._ZN2at6native29vectorized_elementwise_kernelILi4EZNS0_43_GLOBAL__N__7cc8d1ed_10_Dropout_cu_0e96ed3819masked_scale_kernelIhN3c108BFloat16EfEEvRNS_6TensorERKS6_S9_T1_EUlS5_hE_St5arrayIPcLm3EEEEviT0_SA_,"",@"SHT_CUDA_INFO"
	.sectionflags	@""
	.align	4


	//----- nvinfo : EIATTR_CUDA_API_VERSION
	.align		4
        /*0000*/ 	.byte	0x04, 0x37
        /*0002*/ 	.short	(.L_3898 - .L_3897)
.L_3897:
        /*0004*/ 	.word	0x00000082


	//----- nvinfo : EIATTR_SW2861232_WAR
	.align		4
.L_3898:
        /*0008*/ 	.byte	0x01, 0x35
	.zero		2


	//----- nvinfo : EIATTR_PARAM_CBANK
	.align		4
        /*000c*/ 	.byte	0x04, 0x0a
        /*000e*/ 	.short	(.L_3900 - .L_3899)
	.align		4
.L_3899:
        /*0010*/ 	.word	index@(.nv.constant0._ZN2at6native29vectorized_elementwise_kernelILi4EZNS0_43_GLOBAL__N__7cc8d1ed_10_Dropout_cu_0e96ed3819masked_scale_kernelIhN3c108BFloat16EfEEvRNS_6TensorERKS6_S9_T1_EUlS5_hE_St5arrayIPcLm3EEEEviT0_SA_)
        /*0014*/ 	.short	0x0160
        /*0016*/ 	.short	0x0030


	//----- nvinfo : EIATTR_CBANK_PARAM_SIZE
	.align		4
.L_3900:
        /*0018*/ 	.byte	0x03, 0x19
        /*001a*/ 	.short	0x0030


	//----- nvinfo : EIATTR_KPARAM_INFO
	.align		4
        /*001c*/ 	.byte	0x04, 0x17
        /*001e*/ 	.short	(.L_3902 - .L_3901)
.L_3901:
        /*0020*/ 	.word	0x00000000
        /*0024*/ 	.short	0x0002
        /*0026*/ 	.short	0x0018
        /*0028*/ 	.byte	0x00, 0xf0, 0x61, 0x00


	//----- nvinfo : EIATTR_KPARAM_INFO
	.align		4
.L_3902:
        /*002c*/ 	.byte	0x04, 0x17
        /*002e*/ 	.short	(.L_3904 - .L_3903)
.L_3903:
        /*0030*/ 	.word	0x00000000
        /*0034*/ 	.short	0x0001
        /*0036*/ 	.short	0x0008
        /*0038*/ 	.byte	0x00, 0xf0, 0x41, 0x00


	//----- nvinfo : EIATTR_KPARAM_INFO
	.align		4
.L_3904:
        /*003c*/ 	.byte	0x04, 0x17
        /*003e*/ 	.short	(.L_3906 - .L_3905)
.L_3905:
        /*0040*/ 	.word	0x00000000
        /*0044*/ 	.short	0x0000
        /*0046*/ 	.short	0x0000
        /*0048*/ 	.byte	0x00, 0xf0, 0x11, 0x00


	//----- nvinfo : EIATTR_MAXREG_COUNT
	.align		4
.L_3906:
        /*004c*/ 	.byte	0x03, 0x1b
        /*004e*/ 	.short	0x00ff


	//----- nvinfo : EIATTR_MERCURY_ISA_VERSION
	.align		4
        /*0050*/ 	.byte	0x03, 0x5f
        /*0052*/ 	.short	0x0000


	//----- nvinfo : EIATTR_EXIT_INSTR_OFFSETS
	.align		4
        /*0054*/ 	.byte	0x04, 0x1c
        /*0056*/ 	.short	(.L_3908 - .L_3907)


	//   ....[0]....
.L_3907:
        /*0058*/ 	.word	0x000003a0


	//   ....[1]....
        /*005c*/ 	.word	0x00001030


	//   ....[2]....
        /*0060*/ 	.word	0x00001080


	//----- nvinfo : EIATTR_MAX_THREADS
	.align		4
.L_3908:
        /*0064*/ 	.byte	0x04, 0x05
        /*0066*/ 	.short	(.L_3910 - .L_3909)
.L_3909:
        /*0068*/ 	.word	0x00000080
        /*006c*/ 	.word	0x00000001
        /*0070*/ 	.word	0x00000001


	//----- nvinfo : EIATTR_CRS_STACK_SIZE
	.align		4
.L_3910:
        /*0074*/ 	.byte	0x04, 0x1e
        /*0076*/ 	.short	(.L_3912 - .L_3911)
.L_3911:
        /*0078*/ 	.word	0x00000000
.L_3912:


//--------------------- .nv.info._ZN2at6native29vectorized_elementwise_kernelILi8EZNS0_43_GLOBAL__N__7cc8d1ed_10_Dropout_cu_0e96ed3819masked_scale_kernelIhN3c108BFloat16EfEEvRNS_6TensorERKS6_S9_T1_EUlS5_hE_St5arrayIPcLm3EEEEviT0_SA_ --------------------------
	.section	.nv.info._ZN2at6native29vectorized_elementwise_kernelILi8EZNS0_43_GLOBAL__N__7cc8d1ed_10_Dropout_cu_0e96ed3819masked_scale_kernelIhN3c108BFloat16EfEEvRNS_6TensorERKS6_S9_T1_EUlS5_hE_St5arrayIPcLm3EEEEviT0_SA_,"",@"SHT_CUDA_INFO"
	.sectionflags	@""
	.align	4


	//----- nvinfo : EIATTR_CUDA_API_VERSION
	.align		4
        /*0000*/ 	.byte	0x04, 0x37
        /*0002*/ 	.short	(.L_3914 - .L_3913)
.L_3913:
        /*0004*/ 	.word	0x00000082


	//----- nvinfo : EIATTR_SW2861232_WAR
	.align		4
.L_3914:
        /*0008*/ 	.byte	0x01, 0x35
	.zero		2


	//----- nvinfo : EIATTR_PARAM_CBANK
	.align		4
        /*000c*/ 	.byte	0x04, 0x0a
        /*000e*/ 	.short	(.L_3916 - .L_3915)
	.align		4
.L_3915:
        /*0010*/ 	.word	index@(.nv.constant0._ZN2at6native29vectorized_elementwise_kernelILi8EZNS0_43_GLOBAL__N__7cc8d1ed_10_Dropout_cu_0e96ed3819masked_scale_kernelIhN3c108BFloat16EfEEvRNS_6TensorERKS6_S9_T1_EUlS5_hE_St5arrayIPcLm3EEEEviT0_SA_)
        /*0014*/ 	.short	0x0160
        /*0016*/ 	.short	0x0030


	//----- nvinfo : EIATTR_CBANK_PARAM_SIZE
	.align		4
.L_3916:
        /*0018*/ 	.byte	0x03, 0x19
        /*001a*/ 	.short	0x0030


	//----- nvinfo : EIATTR_KPARAM_INFO
	.align		4
        /*001c*/ 	.byte	0x04, 0x17
        /*001e*/ 	.short	(.L_3918 - .L_3917)
.L_3917:
        /*0020*/ 	.word	0x00000000
        /*0024*/ 	.short	0x0002
        /*0026*/ 	.short	0x0018
        /*0028*/ 	.byte	0x00, 0xf0, 0x61, 0x00


	//----- nvinfo : EIATTR_KPARAM_INFO
	.align		4
.L_3918:
        /*002c*/ 	.byte	0x04, 0x17
        /*002e*/ 	.short	(.L_3920 - .L_3919)
.L_3919:
        /*0030*/ 	.word	0x00000000
        /*0034*/ 	.short	0x0001
        /*0036*/ 	.short	0x0008
        /*0038*/ 	.byte	0x00, 0xf0, 0x41, 0x00


	//----- nvinfo : EIATTR_KPARAM_INFO
	.align		4
.L_3920:
        /*003c*/ 	.byte	0x04, 0x17
        /*003e*/ 	.short	(.L_3922 - .L_3921)
.L_3921:
        /*0040*/ 	.word	0x00000000
        /*0044*/ 	.short	0x0000
        /*0046*/ 	.short	0x0000
        /*0048*/ 	.byte	0x00, 0xf0, 0x11, 0x00


	//----- nvinfo : EIATTR_MAXREG_COUNT
	.align		4
.L_3922:
        /*004c*/ 	.byte	0x03, 0x1b
        /*004e*/ 	.short	0x00ff


	//----- nvinfo : EIATTR_MERCURY_ISA_VERSION
	.align		4
        /*0050*/ 	.byte	0x03, 0x5f
        /*0052*/ 	.short	0x0000


	//----- nvinfo : EIATTR_EXIT_INSTR_OFFSETS
	.align		4
        /*0054*/ 	.byte	0x04, 0x1c
        /*0056*/ 	.short	(.L_3924 - .L_3923)


	//   ....[0]....
.L_3923:
        /*0058*/ 	.word	0x00000010


	//----- nvinfo : EIATTR_MAX_THREADS
	.align		4
.L_3924:
        /*005c*/ 	.byte	0x04, 0x05
        /*005e*/ 	.short	(.L_3926 - .L_3925)
.L_3925:
        /*0060*/ 	.word	0x00000080
        /*0064*/ 	.word	0x00000001
        /*0068*/ 	.word	0x00000001
.L_3926:


//--------------------- .nv.info._ZN2at6native18elementwise_kernelILi128ELi4EZNS0_15gpu_kernel_implIZNS0_43_GLOBAL__N__7cc8d1ed_10_Dropout_cu_0e96ed3819masked_scale_kernelIhN3c104HalfEfEEvRNS_6TensorERKS7_SA_T1_EUlS6_hE_EEvRNS_18TensorIteratorBaseERKT_EUliE_EEviSB_ --------------------------
	.section	.nv.info._ZN2at6native18elementwise_kernelILi128ELi4EZNS0_15gpu_kernel_implIZNS0_43_GLOBAL__N__7cc8d1ed_10_Dropout_cu_0e96ed3819masked_scale_kernelIhN3c104HalfEfEEvRNS_6TensorERKS7_SA_T1_EUlS6_hE_EEvRNS_18TensorIteratorBaseERKT_EUliE_EEviSB_,"",@"SHT_CUDA_INFO"
	.sectionflags	@""
	.align	4


	//----- nvinfo : EIATTR_CUDA_API_VERSION
	.align		4
        /*0000*/ 	.byte	0x04, 0x37
        /*0002*/ 	.short	(.L_3928 - .L_3927)
.L_3927:
        /*0004*/ 	.word	0x00000082


	//----- nvinfo : EIATTR_SW2861232_WAR
	.align		4
.L_3928:
        /*0008*/ 	.byte	0x01, 0x35
	.zero		2


	//----- nvinfo : EIATTR_PARAM_CBANK
	.align		4
        /*000c*/ 	.byte	0x04, 0x0a
        /*000e*/ 	.short	(.L_3930 - .L_3929)
	.align		4
.L_3929:
        /*0010*/ 	.word	index@(.nv.constant0._ZN2at6native18elementwise_kernelILi128ELi4EZNS0_15gpu_kernel_implIZNS0_43_GLOBAL__N__7cc8d1ed_10_Dropout_cu_0e96ed3819masked_scale_kernelIhN3c104HalfEfEEvRNS_6TensorERKS7_SA_T1_EUlS6_hE_EEvRNS_18TensorIteratorBaseERKT_EUliE_EEviSB_)
        /*0014*/ 	.short	0x0160
        /*0016*/ 	.short	0x02a0


	//----- nvinfo : EIATTR_CBANK_PARAM_SIZE
	.align		4
.L_3930:
        /*0018*/ 	.byte	0x03, 0x19
        /*001a*/ 	.short	0x02a0


	//----- nvinfo : EIATTR_KPARAM_INFO
	.align		4
        /*001c*/ 	.byte	0x04, 0x17
        /*001e*/ 	.short	(.L_3932 - .L_3931)
.L_3931:
        /*0020*/ 	.word	0x00000000
        /*0024*/ 	.short	0x0001
        /*0026*/ 	.short	0x0008
        /*0028*/ 	.byte	0x00, 0xf0, 0x61, 0x0a


	//----- nvinfo : EIATTR_KPARAM_INFO
	.align		4
.L_3932:
        /*002c*/ 	.byte	0x04, 0x17
        /*002e*/ 	.short	(.L_3934 - .L_3933)
.L_3933:
        /*0030*/ 	.word	0x00000000
        /*0034*/ 	.short	0x0000
        /*0036*/ 	.short	0x0000
        /*0038*/ 	.byte	0x00, 0xf0, 0x11, 0x00


	//----- nvinfo : EIATTR_MAXREG_COUNT
	.align		4
.L_3934:
        /*003c*/ 	.byte	0x03, 0x1b
        /*003e*/ 	.short	0x0080


	//----- nvinfo : EIATTR_EXTERNS
	.align		4
        /*0040*/ 	.byte	0x04, 0x0f
        /*0042*/ 	.short	(.L_3936 - .L_3935)


	//   ....[0]....
	.align		4
.L_3935:
        /*0044*/ 	.word	index@(__assertfail)


	//----- nvinfo : EIATTR_MERCURY_ISA_VERSION
	.align		4
.L_3936:
        /*0048*/ 	.byte	0x03, 0x5f
        /*004a*/ 	.short	0x0000


	//----- nvinfo : EIATTR_SYSCALL_OFFSETS
	.align		4
        /*004c*/ 	.byte	0x04, 0x46
        /*004e*/ 	.short	(.L_3938 - .L_3937)


	//   ....[0]....
.L_3937:
        /*0050*/ 	.word	0x00002020


	//   ....[1]....
        /*0054*/ 	.word	0x00002f60


	//   ....[2]....
        /*0058*/ 	.word	0x00003f10


	//   ....[3]....
        /*005c*/ 	.word	0x00005fa0


	//   ....[4]....
        /*0060*/ 	.word	0x00006ee0


	//   ....[5]....
        /*0064*/ 	.word	0x00007e90


	//   ....[6]....
        /*0068*/ 	.word	0x00009ef0


	//   ....[7]....
        /*006c*/ 	.word	0x0000ae30


	//   ....[8]....
        /*0070*/ 	.word	0x0000bde0


	//   ....[9]....
        /*0074*/ 	.word	0x0000de50


	//   ....[10]....
        /*0078*/ 	.word	0x0000ed90


	//   ....[11]....
        /*007c*/ 	.word	0x0000fd40


	//----- nvinfo : EIATTR_EXIT_INSTR_OFFSETS
	.align		4
.L_3938:
        /*0080*/ 	.byte	0x04, 0x1c
        /*0082*/ 	.short	(.L_3940 - .L_3939)


	//   ....[0]....
.L_3939:
        /*0084*/ 	.word	0x0000bea0


	//   ....[1]....
        /*0088*/ 	.word	0x0000ef40


	//   ....[2]....
        /*008c*/ 	.word	0x0000ef80


	//   ....[3]....
        /*0090*/ 	.word	0x0000f020


	//   ....[4]....
        /*0094*/ 	.word	0x0000f060


	//   ....[5]....
        /*0098*/ 	.word	0x0000f0a0


	//   ....[6]....
        /*009c*/ 	.word	0x0000f130


	//   ....[7]....
        /*00a0*/ 	.word	0x0000f150


	//   ....[8]....
        /*00a4*/ 	.word	0x0000f1f0


	//   ....[9]....
        /*00a8*/ 	.word	0x0000f240


	//   ....[10]....
        /*00ac*/ 	.word	0x0000f290


	//   ....[11]....
        /*00b0*/ 	.word	0x0000f360


	//   ....[12]....
        /*00b4*/ 	.word	0x0000f3c0


	//   ....[13]....
        /*00b8*/ 	.word	0x0000f550


	//   ....[14]....
        /*00bc*/ 	.word	0x0000f6b0


	//   ....[15]....
        /*00c0*/ 	.word	0x0000f6f0


	//   ....[16]....
        /*00c4*/ 	.word	0x0000f7b0


	//   ....[17]....
        /*00c8*/ 	.word	0x0000f930


	//   ....[18]....
        /*00cc*/ 	.word	0x0000fab0


	//   ....[19]....
        /*00d0*/ 	.word	0x0000fc10


	//   ....[20]....
        /*00d4*/ 	.word	0x0000fd50


	//   ....[21]....
        /*00d8*/ 	.word	0x0000fd90


	//   ....[22]....
        /*00dc*/ 	.word	0x0000fdd0


	//----- nvinfo : EIATTR_MAX_THREADS
	.align		4
.L_3940:
        /*00e0*/ 	.byte	0x04, 0x05
        /*00e2*/ 	.short	(.L_3942 - .L_3941)
.L_3941:
        /*00e4*/ 	.word	0x00000080
        /*00e8*/ 	.word	0x00000001
        /*00ec*/ 	.word	0x00000001


	//----- nvinfo : EIATTR_CRS_STACK_SIZE
	.align		4
.L_3942:
        /*00f0*/ 	.byte	0x04, 0x1e
        /*00f2*/ 	.short	(.L_3944 - .L_3943)
.L_3943:
        /*00f4*/ 	.word	0x00000000
.L_3944:


//--------------------- .nv.info._ZN2at6native27unrolled_elementwise_kernelIZNS0_43_GLOBAL__N__7cc8d1ed_10_Dropout_cu_0e96ed3819masked_scale_kernelIhN3c104HalfEfEEvRNS_6TensorERKS6_S9_T1_EUlS5_hE_St5arrayIPcLm3EELi4E23TrivialOffsetCalculatorILi2EjESF_ILi1EjENS0_6memory12LoadWithCastILi2EEENSI_13StoreWithCastILi1EEEEEviT_T0_T2_T3_T4_T5_ --------------------------
	.section	.nv.info._ZN2at6native27unrolled_elementwise_kernelIZNS0_43_GLOBAL__N__7cc8d1ed_10_Dropout_cu_0e96ed3819masked_scale_kernelIhN3c104HalfEfEEvRNS_6TensorERKS6_S9_T1_EUlS5_hE_St5arrayIPcLm3EELi4E23TrivialOffsetCalculatorILi2EjESF_ILi1EjENS0_6memory12LoadWithCastILi2EEENSI_13StoreWithCastILi1EEEEEviT_T0_T2_T3_T4_T5_,"",@"SHT_CUDA_INFO"
	.sectionflags	@""
	.align	4


	//----- nvinfo : EIATTR_CUDA_API_VERSION
	.align		4
        /*0000*/ 	.byte	0x04, 0x37
        /*0002*/ 	.short	(.L_3946 - .L_3945)
.L_3945:
        /*0004*/ 	.word	0x00000082


	//----- nvinfo : EIATTR_SW2861232_WAR
	.align		4
.L_3946:
        /*0008*/ 	.byte	0x01, 0x35
	.zero		2


	//----- nvinfo : EIATTR_PARAM_CBANK
	.align		4
        /*000c*/ 	.byte	0x04, 0x0a
        /*000e*/ 	.short	(.L_3948 - .L_3947)
	.align		4
.L_3947:
        /*0010*/ 	.word	index@(.nv.constant0._ZN2at6native27unrolled_elementwise_kernelIZNS0_43_GLOBAL__N__7cc8d1ed_10_Dropout_cu_0e96ed3819masked_scale_kernelIhN3c104HalfEfEEvRNS_6TensorERKS6_S9_T1_EUlS5_hE_St5arrayIPcLm3EELi4E23TrivialOffsetCalculatorILi2EjESF_ILi1EjENS0_6memory12LoadWithCastILi2EEENSI_13StoreWithCastILi1EEEEEviT_T0_T2_T3_T4_T5_)
        /*0014*/ 	.short	0x0160
        /*0016*/ 	.short	0x0048


	//----- nvinfo : EIATTR_CBANK_PARAM_SIZE
	.align		4
.L_3948:
        /*0018*/ 	.byte	0x03, 0x19
        /*001a*/ 	.short	0x0048


	//----- nvinfo : EIATTR_KPARAM_INFO
	.align		4
        /*001c*/ 	.byte	0x04, 0x17
        /*001e*/ 	.short	(.L_3950 - .L_3949)
.L_3949:
        /*0020*/ 	.word	0x00000000
        /*0024*/ 	.short	0x0006
        /*0026*/ 	.short	0x0040
        /*0028*/ 	.byte	0x00, 0xf0, 0x21, 0x00


	//----- nvinfo : EIATTR_KPARAM_INFO
	.align		4
.L_3950:
        /*002c*/ 	.byte	0x04, 0x17
        /*002e*/ 	.short	(.L_3952 - .L_3951)
.L_3951:
        /*0030*/ 	.word	0x00000000
        /*0034*/ 	.short	0x0005
        /*0036*/ 	.short	0x0034
        /*0038*/ 	.byte	0x00, 0xf0, 0x31, 0x00


	//----- nvinfo : EIATTR_KPARAM_INFO
	.align		4
.L_3952:
        /*003c*/ 	.byte	0x04, 0x17
        /*003e*/ 	.short	(.L_3954 - .L_3953)
.L_3953:
        /*0040*/ 	.word	0x00000000
        /*0044*/ 	.short	0x0004
        /*0046*/ 	.short	0x0031
        /*0048*/ 	.byte	0x00, 0xf0, 0x05, 0x00


	//----- nvinfo : EIATTR_KPARAM_INFO
	.align		4
.L_3954:
        /*004c*/ 	.byte	0x04, 0x17
        /*004e*/ 	.short	(.L_3956 - .L_3955)
.L_3955:
        /*0050*/ 	.word	0x00000000
        /*0054*/ 	.short	0x0003
        /*0056*/ 	.short	0x0030
        /*0058*/ 	.byte	0x00, 0xf0, 0x05, 0x00


	//----- nvinfo : EIATTR_KPARAM_INFO
	.align		4
.L_3956:
        /*005c*/ 	.byte	0x04, 0x17
        /*005e*/ 	.short	(.L_3958 - .L_3957)
.L_3957:
        /*0060*/ 	.word	0x00000000
        /*0064*/ 	.short	0x0002
        /*0066*/ 	.short	0x0018
        /*0068*/ 	.byte	0x00, 0xf0, 0x61, 0x00


	//----- nvinfo : EIATTR_KPARAM_INFO
	.align		4
.L_3958:
        /*006c*/ 	.byte	0x04, 0x17
        /*006e*/ 	.short	(.L_3960 - .L_3959)
.L_3959:
        /*0070*/ 	.word	0x00000000
        /*0074*/ 	.short	0x0001
        /*0076*/ 	.short	0x0008
        /*0078*/ 	.byte	0x00, 0xf0, 0x41, 0x00


	//----- nvinfo : EIATTR_KPARAM_INFO
	.align		4
.L_3960:
        /*007c*/ 	.byte	0x04, 0x17
        /*007e*/ 	.short	(.L_3962 - .L_3961)
.L_3961:
        /*0080*/ 	.word	0x00000000
        /*0084*/ 	.short	0x0000
        /*0086*/ 	.short	0x0000
        /*0088*/ 	.byte	0x00, 0xf0, 0x11, 0x00


	//----- nvinfo : EIATTR_MAXREG_COUNT
	.align		4
.L_3962:
        /*008c*/ 	.byte	0x03, 0x1b
        /*008e*/ 	.short	0x00ff


	//----- nvinfo : EIATTR_EXTERNS
	.align		4
        /*0090*/ 	.byte	0x04, 0x0f
        /*0092*/ 	.short	(.L_3964 - .L_3963)


	//   ....[0]....
	.align		4
.L_3963:
        /*0094*/ 	.word	index@(__assertfail)


	//----- nvinfo : EIATTR_MERCURY_ISA_VERSION
	.align		4
.L_3964:
        /*0098*/ 	.byte	0x03, 0x5f
        /*009a*/ 	.short	0x0000


	//----- nvinfo : EIATTR_SYSCALL_OFFSETS
	.align		4
        /*009c*/ 	.byte	0x04, 0x46
        /*009e*/ 	.short	(.L_3966 - .L_3965)


	//   ....[0]....
.L_3965:
        /*00a0*/ 	.word	0x00001090


	//   ....[1]....
        /*00a4*/ 	.word	0x00001fd0


	//   ....[2]....
        /*00a8*/ 	.word	0x00003040


	//   ....[3]....
        /*00ac*/ 	.word	0x00003f80


	//   ....[4]....
        /*00b0*/ 	.word	0x00005000


	//   ....[5]....
        /*00b4*/ 	.word	0x00005f40


	//   ....[6]....
        /*00b8*/ 	.word	0x00006f90


	//   ....[7]....
        /*00bc*/ 	.word	0x00007ec0


	//   ....[8]....
        /*00c0*/ 	.word	0x000091a0


	//   ....[9]....
        /*00c4*/ 	.word	0x0000a1d0


	//   ....[10]....
        /*00c8*/ 	.word	0x0000b1c0


	//   ....[11]....
        /*00cc*/ 	.word	0x0000c1b0


	//----- nvinfo : EIATTR_EXIT_INSTR_OFFSETS
	.align		4
.L_3966:
        /*00d0*/ 	.byte	0x04, 0x1c
        /*00d2*/ 	.short	(.L_3968 - .L_3967)


	//   ....[0]....
.L_3967:
        /*00d4*/ 	.word	0x0000b280


	//   ....[1]....
        /*00d8*/ 	.word	0x0000b3b0


	//   ....[2]....
        /*00dc*/ 	.word	0x0000b3f0


	//   ....[3]....
        /*00e0*/ 	.word	0x0000b490


	//   ....[4]....
        /*00e4*/ 	.word	0x0000b4d0


	//   ....[5]....
        /*00e8*/ 	.word	0x0000b510


	//   ....[6]....
        /*00ec*/ 	.word	0x0000b5a0


	//   ....[7]....
        /*00f0*/ 	.word	0x0000b5c0


	//   ....[8]....
        /*00f4*/ 	.word	0x0000b660


	//   ....[9]....
        /*00f8*/ 	.word	0x0000b6b0


	//   ....[10]....
        /*00fc*/ 	.word	0x0000b700


	//   ....[11]....
        /*0100*/ 	.word	0x0000b7d0


	//   ....[12]....
        /*0104*/ 	.word	0x0000b830


	//   ....[13]....
        /*0108*/ 	.word	0x0000b9c0


	//   ....[14]....
        /*010c*/ 	.word	0x0000bb20


	//   ....[15]....
        /*0110*/ 	.word	0x0000bb60


	//   ....[16]....
        /*0114*/ 	.word	0x0000bc20


	//   ....[17]....
        /*0118*/ 	.word	0x0000bda0


	//   ....[18]....
        /*011c*/ 	.word	0x0000bf20


	//   ....[19]....
        /*0120*/ 	.word	0x0000c080


	//   ....[20]....
        /*0124*/ 	.word	0x0000c1c0


	//   ....[21]....
        /*0128*/ 	.word	0x0000c200


	//   ....[22]....
        /*012c*/ 	.word	0x0000c240


	//----- nvinfo : EIATTR_MAX_THREADS
	.align		4
.L_3968:
        /*0130*/ 	.byte	0x04, 0x05
        /*0132*/ 	.short	(.L_3970 - .L_3969)
.L_3969:
        /*0134*/ 	.word	0x00000080
        /*0138*/ 	.word	0x00000001
        /*013c*/ 	.word	0x00000001


	//----- nvinfo : EIATTR_CRS_STACK_SIZE
	.align		4
.L_3970:
        /*0140*/ 	.byte	0x04, 0x1e
        /*0142*/ 	.short	(.L_3972 - .L_3971)
.L_3971:
        /*0144*/ 	.word	0x00000000
.L_3972:


//--------------------- .nv.info._ZN2at6native18elementwise_kernelILi128ELi4EZNS0_22gpu_kernel_impl_nocastIZNS0_43_GLOBAL__N__7cc8d1ed_10_Dropout_cu_0e96ed3819masked_scale_kernelIhN3c104HalfEfEEvRNS_6TensorERKS7_SA_T1_EUlS6_hE_EEvRNS_18TensorIteratorBaseERKT_EUliE_EEviSB_ --------------------------
	.section	.nv.info._ZN2at6native18elementwise_kernelILi128ELi4EZNS0_22gpu_kernel_impl_nocastIZNS0_43_GLOBAL__N__7cc8d1ed_10_Dropout_cu_0e96ed3819masked_scale_kernelIhN3c104HalfEfEEvRNS_6TensorERKS7_SA_T1_EUlS6_hE_EEvRNS_18TensorIteratorBaseERKT_EUliE_EEviSB_,"",@"SHT_CUDA_INFO"
	.sectionflags	@""
	.align	4


	//----- nvinfo : EIATTR_CUDA_API_VERSION
	.align		4
        /*0000*/ 	.byte	0x04, 0x37
        /*0002*/ 	.short	(.L_3974 - .L_3973)
.L_3973:
        /*0004*/ 	.word	0x00000082


	//----- nvinfo : EIATTR_SW2861232_WAR
	.align		4
.L_3974:
        /*0008*/ 	.byte	0x01, 0x35
	.zero		2


	//----- nvinfo : EIATTR_PARAM_CBANK
	.align		4
        /*000c*/ 	.byte	0x04, 0x0a
        /*000e*/ 	.short	(.L_3976 - .L_3975)
	.align		4
.L_3975:
        /*0010*/ 	.word	index@(.nv.constant0._ZN2at6native18elementwise_kernelILi128ELi4EZNS0_22gpu_kernel_impl_nocastIZNS0_43_GLOBAL__N__7cc8d1ed_10_Dropout_cu_0e96ed3819masked_scale_kernelIhN3c104HalfEfEEvRNS_6TensorERKS7_SA_T1_EUlS6_hE_EEvRNS_18TensorIteratorBaseERKT_EUliE_EEviSB_)
        /*0014*/ 	.short	0x0160
        /*0016*/ 	.short	0x0298


	//----- nvinfo : EIATTR_CBANK_PARAM_SIZE
	.align		4
.L_3976:
        /*0018*/ 	.byte	0x03, 0x19
        /*001a*/ 	.short	0x0298


	//----- nvinfo : EIATTR_KPARAM_INFO
	.align		4
        /*001c*/ 	.byte	0x04, 0x17
        /*001e*/ 	.short	(.L_3978 - .L_3977)
.L_3977:
        /*0020*/ 	.word	0x00000000
        /*0024*/ 	.short	0x0001
        /*0026*/ 	.short	0x0008
        /*0028*/ 	.byte	0x00, 0xf0, 0x41, 0x0a


	//----- nvinfo : EIATTR_KPARAM_INFO
	.align		4
.L_3978:
        /*002c*/ 	.byte	0x04, 0x17
        /*002e*/ 	.short	(.L_3980 - .L_3979)
.L_3979:
        /*0030*/ 	.word	0x00000000
        /*0034*/ 	.short	0x0000
        /*0036*/ 	.short	0x0000
        /*0038*/ 	.byte	0x00, 0xf0, 0x11, 0x00


	//----- nvinfo : EIATTR_MAXREG_COUNT
	.align		4
.L_3980:
        /*003c*/ 	.byte	0x03, 0x1b
        /*003e*/ 	.short	0x0080


	//----- nvinfo : EIATTR_MERCURY_ISA_VERSION
	.align		4
        /*0040*/ 	.byte	0x03, 0x5f
        /*0042*/ 	.short	0x0000


	//----- nvinfo : EIATTR_EXIT_INSTR_OFFSETS
	.align		4
        /*0044*/ 	.byte	0x04, 0x1c
        /*0046*/ 	.short	(.L_3982 - .L_3981)


	//   ....[0]....
.L_3981:
        /*0048*/ 	.word	0x00003340


	//   ....[1]....
        /*004c*/ 	.word	0x00004400


	//----- nvinfo : EIATTR_MAX_THREADS
	.align		4
.L_3982:
        /*0050*/ 	.byte	0x04, 0x05
        /*0052*/ 	.short	(.L_3984 - .L_3983)
.L_3983:
        /*0054*/ 	.word	0x00000080
        /*0058*/ 	.word	0x00000001
        /*005c*/ 	.word	0x00000001


	//----- nvinfo : EIATTR_CRS_STACK_SIZE
	.align		4
.L_3984:
        /*0060*/ 	.byte	0x04, 0x1e
        /*0062*/ 	.short	(.L_3986 - .L_3985)
.L_3985:
        /*0064*/ 	.word	0x00000000
.L_3986:


//--------------------- .nv.info._ZN2at6native27unrolled_elementwise_kernelIZNS0_43_GLOBAL__N__7cc8d1ed_10_Dropout_cu_0e96ed3819masked_scale_kernelIhN3c104HalfEfEEvRNS_6TensorERKS6_S9_T1_EUlS5_hE_St5arrayIPcLm3EELi4E23TrivialOffsetCalculatorILi2EjESF_ILi1EjENS0_6memory15LoadWithoutCastENSI_16StoreWithoutCastEEEviT_T0_T2_T3_T4_T5_ --------------------------
	.section	.nv.info._ZN2at6native27unrolled_elementwise_kernelIZNS0_43_GLOBAL__N__7cc8d1ed_10_Dropout_cu_0e96ed3819masked_scale_kernelIhN3c104HalfEfEEvRNS_6TensorERKS6_S9_T1_EUlS5_hE_St5arrayIPcLm3EELi4E23TrivialOffsetCalculatorILi2EjESF_ILi1EjENS0_6memory15LoadWithoutCastENSI_16StoreWithoutCastEEEviT_T0_T2_T3_T4_T5_,"",@"SHT_CUDA_INFO"
	.sectionflags	@""
	.align	4


	//----- nvinfo : EIATTR_CUDA_API_VERSION
	.align		4
        /*0000*/ 	.byte	0x04, 0x37
        /*0002*/ 	.short	(.L_3988 - .L_3987)
.L_3987:
        /*0004*/ 	.word	0x00000082


	//----- nvinfo : EIATTR_SW2861232_WAR
	.align		4
.L_3988:
        /*0008*/ 	.byte	0x01, 0x35
	.zero		2


	//----- nvinfo : EIATTR_PARAM_CBANK
	.align		4
        /*000c*/ 	.byte	0x04, 0x0a
        /*000e*/ 	.short	(.L_3990 - .L_3989)
	.align		4
.L_3989:
        /*0010*/ 	.word	index@(.nv.constant0._ZN2at6native27unrolled_elementwise_kernelIZNS0_43_GLOBAL__N__7cc8d1ed_10_Dropout_cu_0e96ed3819masked_scale_kernelIhN3c104HalfEfEEvRNS_6TensorERKS6_S9_T1_EUlS5_hE_St5arrayIPcLm3EELi4E23TrivialOffsetCalculatorILi2EjESF_ILi1EjENS0_6memory15LoadWithoutCastENSI_16StoreWithoutCastEEEviT_T0_T2_T3_T4_T5_)
        /*0014*/ 	.short	0x0160
        /*0016*/ 	.short	0x0034


	//----- nvinfo : EIATTR_CBANK_PARAM_SIZE
	.align		4
.L_3990:
        /*0018*/ 	.byte	0x03, 0x19
        /*001a*/ 	.short	0x0034


	//----- nvinfo : EIATTR_KPARAM_INFO
	.align		4
        /*001c*/ 	.byte	0x04, 0x17
        /*001e*/ 	.short	(.L_3992 - .L_3991)
.L_3991:
        /*0020*/ 	.word	0x00000000
        /*0024*/ 	.short	0x0006
        /*0026*/ 	.short	0x0033
        /*0028*/ 	.byte	0x00, 0xf0, 0x05, 0x00


	//----- nvinfo : EIATTR_KPARAM_INFO
	.align		4
.L_3992:
        /*002c*/ 	.byte	0x04, 0x17
        /*002e*/ 	.short	(.L_3994 - .L_3993)
.L_3993:
        /*0030*/ 	.word	0x00000000
        /*0034*/ 	.short	0x0005
        /*0036*/ 	.short	0x0032
        /*0038*/ 	.byte	0x00, 0xf0, 0x05, 0x00


	//----- nvinfo : EIATTR_KPARAM_INFO
	.align		4
.L_3994:
        /*003c*/ 	.byte	0x04, 0x17
        /*003e*/ 	.short	(.L_3996 - .L_3995)
.L_3995:
        /*0040*/ 	.word	0x00000000
        /*0044*/ 	.short	0x0004
        /*0046*/ 	.short	0x0031
        /*0048*/ 	.byte	0x00, 0xf0, 0x05, 0x00


	//----- nvinfo : EIATTR_KPARAM_INFO
	.align		4
.L_3996:
        /*004c*/ 	.byte	0x04, 0x17
        /*004e*/ 	.short	(.L_3998 - .L_3997)
.L_3997:
        /*0050*/ 	.word	0x00000000
        /*0054*/ 	.short	0x0003
        /*0056*/ 	.short	0x0030
        /*0058*/ 	.byte	0x00, 0xf0, 0x05, 0x00


	//----- nvinfo : EIATTR_KPARAM_INFO
	.align		4
.L_3998:
        /*005c*/ 	.byte	0x04, 0x17
        /*005e*/ 	.short	(.L_4000 - .L_3999)
.L_3999:
        /*0060*/ 	.word	0x00000000
        /*0064*/ 	.short	0x0002
        /*0066*/ 	.short	0x0018
        /*0068*/ 	.byte	0x00, 0xf0, 0x61, 0x00


	//----- nvinfo : EIATTR_KPARAM_INFO
	.align		4
.L_4000:
        /*006c*/ 	.byte	0x04, 0x17
        /*006e*/ 	.short	(.L_4002 - .L_4001)
.L_4001:
        /*0070*/ 	.word	0x00000000
        /*0074*/ 	.short	0x0001
        /*0076*/ 	.short	0x0008
        /*0078*/ 	.byte	0x00, 0xf0, 0x41, 0x00


	//----- nvinfo : EIATTR_KPARAM_INFO
	.align		4
.L_4002:
        /*007c*/ 	.byte	0x04, 0x17
        /*007e*/ 	.short	(.L_4004 - .L_4003)
.L_4003:
        /*0080*/ 	.word	0x00000000
        /*0084*/ 	.short	0x0000
        /*0086*/ 	.short	0x0000
        /*0088*/ 	.byte	0x00, 0xf0, 0x11, 0x00


	//----- nvinfo : EIATTR_MAXREG_COUNT
	.align		4
.L_4004:
        /*008c*/ 	.byte	0x03, 0x1b
        /*008e*/ 	.short	0x00ff


	//----- nvinfo : EIATTR_MERCURY_ISA_VERSION
	.align		4
        /*0090*/ 	.byte	0x03, 0x5f
        /*0092*/ 	.short	0x0000


	//----- nvinfo : EIATTR_EXIT_INSTR_OFFSETS
	.align		4
        /*0094*/ 	.byte	0x04, 0x1c
        /*0096*/ 	.short	(.L_4006 - .L_4005)


	//   ....[0]....
.L_4005:
        /*0098*/ 	.word	0x00000610


	//   ....[1]....
        /*009c*/ 	.word	0x00000660


	//----- nvinfo : EIATTR_MAX_THREADS
	.align		4
.L_4006:
        /*00a0*/ 	.byte	0x04, 0x05
        /*00a2*/ 	.short	(.L_4008 - .L_4007)
.L_4007:
        /*00a4*/ 	.word	0x00000080
        /*00a8*/ 	.word	0x00000001
        /*00ac*/ 	.word	0x00000001


	//----- nvinfo : EIATTR_CRS_STACK_SIZE
	.align		4
.L_4008:
        /*00b0*/ 	.byte	0x04, 0x1e
        /*00b2*/ 	.short	(.L_4010 - .L_4009)
.L_4009:
        /*00b4*/ 	.word	0x00000000
.L_4010:


//--------------------- .nv.info._ZN2at6native29vectorized_elementwise_kernelILi2EZNS0_43_GLOBAL__N__7cc8d1ed_10_Dropout_cu_0e96ed3819masked_scale_kernelIhN3c104HalfEfEEvRNS_6TensorERKS6_S9_T1_EUlS5_hE_St5arrayIPcLm3EEEEviT0_SA_ --------------------------
	.section	.nv.info._ZN2at6native29vectorized_elementwise_kernelILi2EZNS0_43_GLOBAL__N__7cc8d1ed_10_Dropout_cu_0e96ed3819masked_scale_kernelIhN3c104HalfEfEEvRNS_6TensorERKS6_S9_T1_EUlS5_hE_St5arrayIPcLm3EEEEviT0_SA_,"",@"SHT_CUDA_INFO"
	.sectionflags	@""
	.align	4


	//----- nvinfo : EIATTR_CUDA_API_VERSION
	.align		4
        /*0000*/ 	.byte	0x04, 0x37
        /*0002*/ 	.short	(.L_4012 - .L_4011)
.L_4011:
        /*0004*/ 	.word	0x00000082


	//----- nvinfo : EIATTR_SW2861232_WAR
	.align		4
.L_4012:
        /*0008*/ 	.byte	0x01, 0x35
	.zero		2


	//----- nvinfo : EIATTR_PARAM_CBANK
	.align		4
        /*000c*/ 	.byte	0x04, 0x0a
        /*000e*/ 	.short	(.L_4014 - .L_4013)
	.align		4
.L_4013:
        /*0010*/ 	.word	index@(.nv.constant0._ZN2at6native29vectorized_elementwise_kernelILi2EZNS0_43_GLOBAL__N__7cc8d1ed_10_Dropout_cu_0e96ed3819masked_scale_kernelIhN3c104HalfEfEEvRNS_6TensorERKS6_S9_T1_EUlS5_hE_St5arrayIPcLm3EEEEviT0_SA_)
        /*0014*/ 	.short	0x0160
        /*0016*/ 	.short	0x0030


	//----- nvinfo : EIATTR_CBANK_PARAM_SIZE
	.align		4
.L_4014:
        /*0018*/ 	.byte	0x03, 0x19
        /*001a*/ 	.short	0x0030


	//----- nvinfo : EIATTR_KPARAM_INFO
	.align		4
        /*001c*/ 	.byte	0x04, 0x17
        /*001e*/ 	.short	(.L_4016 - .L_4015)
.L_4015:
        /*0020*/ 	.word	0x00000000
        /*0024*/ 	.short	0x0002
        /*0026*/ 	.short	0x0018
        /*0028*/ 	.byte	0x00, 0xf0, 0x61, 0x00


	//----- nvinfo : EIATTR_KPARAM_INFO
	.align		4
.L_4016:
        /*002c*/ 	.byte	0x04, 0x17
        /*002e*/ 	.short	(.L_4018 - .L_4017)
.L_4017:
        /*0030*/ 	.word	0x00000000
        /*0034*/ 	.short	0x0001
        /*0036*/ 	.short	0x0008
        /*0038*/ 	.byte	0x00, 0xf0, 0x41, 0x00


	//----- nvinfo : EIATTR_KPARAM_INFO
	.align		4
.L_4018:
        /*003c*/ 	.byte	0x04, 0x17
        /*003e*/ 	.short	(.L_4020 - .L_4019)
.L_4019:
        /*0040*/ 	.word	0x00000000
        /*0044*/ 	.short	0x0000
        /*0046*/ 	.short	0x0000
        /*0048*/ 	.byte	0x00, 0xf0, 0x11, 0x00


	//----- nvinfo : EIATTR_MAXREG_COUNT
	.align		4
.L_4020:
        /*004c*/ 	.byte	0x03, 0x1b
        /*004e*/ 	.short	0x00ff


	//----- nvinfo : EIATTR_MERCURY_ISA_VERSION
	.align		4
        /*0050*/ 	.byte	0x03, 0x5f
        /*0052*/ 	.short	0x0000


	//----- nvinfo : EIATTR_EXIT_INSTR_OFFSETS
	.align		4
        /*0054*/ 	.byte	0x04, 0x1c
        /*0056*/ 	.short	(.L_4022 - .L_4021)


	//   ....[0]....
.L_4021:
        /*0058*/ 	.word	0x00000400


	//   ....[1]....
        /*005c*/ 	.word	0x00001070


	//   ....[2]....
        /*0060*/ 	.word	0x000010c0


	//----- nvinfo : EIATTR_MAX_THREADS
	.align		4
.L_4022:
        /*0064*/ 	.byte	0x04, 0x05
        /*0066*/ 	.short	(.L_4024 - .L_4023)
.L_4023:
        /*0068*/ 	.word	0x00000080
        /*006c*/ 	.word	0x00000001
        /*0070*/ 	.word	0x00000001


	//----- nvinfo : EIATTR_CRS_STACK_SIZE
	.align		4
.L_4024:
        /*0074*/ 	.byte	0x04, 0x1e
        /*0076*/ 	.short	(.L_4026 - .L_4025)
.L_4025:
        /*0078*/ 	.word	0x00000000
.L_4026:


//--------------------- .nv.info._ZN2at6native29vectorized_elementwise_kernelILi4EZNS0_43_GLOBAL__N__7cc8d1ed_10_Dropout_cu_0e96ed3819masked_scale_kernelIhN3c104HalfEfEEvRNS_6TensorERKS6_S9_T1_EUlS5_hE_St5arrayIPcLm3EEEEviT0_SA_ --------------------------
	.section	.nv.info._ZN2at6native29vectorized_elementwise_kernelILi4EZNS0_43_GLOBAL__N__7cc8d1ed_10_Dropout_cu_0e96ed3819masked_scale_kernelIhN3c104HalfEfEEvRNS_6TensorERKS6_S9_T1_EUlS5_hE_St5arrayIPcLm3EEEEviT0_SA_,"",@"SHT_CUDA_INFO"
	.sectionflags	@""
	.align	4


	//----- nvinfo : EIATTR_CUDA_API_VERSION
	.align		4
        /*0000*/ 	.byte	0x04, 0x37
        /*0002*/ 	.short	(.L_4028 - .L_4027)
.L_4027:
        /*0004*/ 	.word	0x00000082


	//----- nvinfo : EIATTR_SW2861232_WAR
	.align		4
.L_4028:
        /*0008*/ 	.byte	0x01, 0x35
	.zero		2


	//----- nvinfo : EIATTR_PARAM_CBANK
	.align		4
        /*000c*/ 	.byte	0x04, 0x0a
        /*000e*/ 	.short	(.L_4030 - .L_4029)
	.align		4
.L_4029:
        /*0010*/ 	.word	index@(.nv.constant0._ZN2at6native29vectorized_elementwise_kernelILi4EZNS0_43_GLOBAL__N__7cc8d1ed_10_Dropout_cu_0e96ed3819masked_scale_kernelIhN3c104HalfEfEEvRNS_6TensorERKS6_S9_T1_EUlS5_hE_St5arrayIPcLm3EEEEviT0_SA_)
        /*0014*/ 	.short	0x0160
        /*0016*/ 	.short	0x0030


	//----- nvinfo : EIATTR_CBANK_PARAM_SIZE
	.align		4
.L_4030:
        /*0018*/ 	.byte	0x03, 0x19
        /*001a*/ 	.short	0x0030


	//----- nvinfo : EIATTR_KPARAM_INFO
	.align		4
        /*001c*/ 	.byte	0x04, 0x17
        /*001e*/ 	.short	(.L_4032 - .L_4031)
.L_4031:
        /*0020*/ 	.word	0x00000000
        /*0024*/ 	.short	0x0002
        /*0026*/ 	.short	0x0018
        /*0028*/ 	.byte	0x00, 0xf0, 0x61, 0x00


	//----- nvinfo : EIATTR_KPARAM_INFO
	.align		4
.L_4032:
        /*002c*/ 	.byte	0x04, 0x17
        /*002e*/ 	.short	(.L_4034 - .L_4033)
.L_4033:
        /*0030*/ 	.word	0x00000000
        /*0034*/ 	.short	0x0001
        /*0036*/ 	.short	0x0008
        /*0038*/ 	.byte	0x00, 0xf0, 0x41, 0x00


	//----- nvinfo : EIATTR_KPARAM_INFO
	.align		4
.L_4034:
        /*003c*/ 	.byte	0x04, 0x17
        /*003e*/ 	.short	(.L_4036 - .L_4035)
.L_4035:
        /*0040*/ 	.word	0x00000000
        /*0044*/ 	.short	0x0000
        /*0046*/ 	.short	0x0000
        /*0048*/ 	.byte	0x00, 0xf0, 0x11, 0x00


	//----- nvinfo : EIATTR_MAXREG_COUNT
	.align		4
.L_4036:
        /*004c*/ 	.byte	0x03, 0x1b
        /*004e*/ 	.short	0x00ff


	//----- nvinfo : EIATTR_MERCURY_ISA_VERSION
	.align		4
        /*0050*/ 	.byte	0x03, 0x5f
        /*0052*/ 	.short	0x0000


	//----- nvinfo : EIATTR_EXIT_INSTR_OFFSETS
	.align		4
        /*0054*/ 	.byte	0x04, 0x1c
        /*0056*/ 	.short	(.L_4038 - .L_4037)


	//   ....[0]....
.L_4037:
        /*0058*/ 	.word	0x000003a0


	//   ....[1]....
        /*005c*/ 	.word	0x00001010


	//   ....[2]....
        /*0060*/ 	.word	0x00001060


	//----- nvinfo : EIATTR_MAX_THREADS
	.align		4
.L_4038:
        /*0064*/ 	.byte	0x04, 0x05
        /*0066*/ 	.short	(.L_4040 - .L_4039)
.L_4039:
        /*0068*/ 	.word	0x00000080
        /*006c*/ 	.word	0x00000001
        /*0070*/ 	.word	0x00000001


	//----- nvinfo : EIATTR_CRS_STACK_SIZE
	.align		4
.L_4040:
        /*0074*/ 	.byte	0x04, 0x1e
        /*0076*/ 	.short	(.L_4042 - .L_4041)
.L_4041:
        /*0078*/ 	.word	0x00000000
.L_4042:


//--------------------- .nv.info._ZN2at6native29vectorized_elementwise_kernelILi8EZNS0_43_GLOBAL__N__7cc8d1ed_10_Dropout_cu_0e96ed3819masked_scale_kernelIhN3c104HalfEfEEvRNS_6TensorERKS6_S9_T1_EUlS5_hE_St5arrayIPcLm3EEEEviT0_SA_ --------------------------
	.section	.nv.info._ZN2at6native29vectorized_elementwise_kernelILi8EZNS0_43_GLOBAL__N__7cc8d1ed_10_Dropout_cu_0e96ed3819masked_scale_kernelIhN3c104HalfEfEEvRNS_6TensorERKS6_S9_T1_EUlS5_hE_St5arrayIPcLm3EEEEviT0_SA_,"",@"SHT_CUDA_INFO"
	.sectionflags	@""
	.align	4


	//----- nvinfo : EIATTR_CUDA_API_VERSION
	.align		4
        /*0000*/ 	.byte	0x04, 0x37
        /*0002*/ 	.short	(.L_4044 - .L_4043)
.L_4043:
        /*0004*/ 	.word	0x00000082


	//----- nvinfo : EIATTR_SW2861232_WAR
	.align		4
.L_4044:
        /*0008*/ 	.byte	0x01, 0x35
	.zero		2


	//----- nvinfo : EIATTR_PARAM_CBANK
	.align		4
        /*000c*/ 	.byte	0x04, 0x0a
        /*000e*/ 	.short	(.L_4046 - .L_4045)
	.align		4
.L_4045:
        /*0010*/ 	.word	index@(.nv.constant0._ZN2at6native29vectorized_elementwise_kernelILi8EZNS0_43_GLOBAL__N__7cc8d1ed_10_Dropout_cu_0e96ed3819masked_scale_kernelIhN3c104HalfEfEEvRNS_6TensorERKS6_S9_T1_EUlS5_hE_St5arrayIPcLm3EEEEviT0_SA_)
        /*0014*/ 	.short	0x0160
        /*0016*/ 	.short	0x0030


	//----- nvinfo : EIATTR_CBANK_PARAM_SIZE
	.align		4
.L_4046:
        /*0018*/ 	.byte	0x03, 0x19
        /*001a*/ 	.short	0x0030


	//----- nvinfo : EIATTR_KPARAM_INFO
	.align		4
        /*001c*/ 	.byte	0x04, 0x17
        /*001e*/ 	.short	(.L_4048 - .L_4047)
.L_4047:
        /*0020*/ 	.word	0x00000000
        /*0024*/ 	.short	0x0002
        /*0026*/ 	.short	0x0018
        /*0028*/ 	.byte	0x00, 0xf0, 0x61, 0x00


	//----- nvinfo : EIATTR_KPARAM_INFO
	.align		4
.L_4048:
        /*002c*/ 	.byte	0x04, 0x17
        /*002e*/ 	.short	(.L_4050 - .L_4049)
.L_4049:
        /*0030*/ 	.word	0x00000000
        /*0034*/ 	.short	0x0001
        /*0036*/ 	.short	0x0008
        /*0038*/ 	.byte	0x00, 0xf0, 0x41, 0x00


	//----- nvinfo : EIATTR_KPARAM_INFO
	.align		4
.L_4050:
        /*003c*/ 	.byte	0x04, 0x17
        /*003e*/ 	.short	(.L_4052 - .L_4051)
.L_4051:
        /*0040*/ 	.word	0x00000000
        /*0044*/ 	.short	0x0000
        /*0046*/ 	.short	0x0000
        /*0048*/ 	.byte	0x00, 0xf0, 0x11, 0x00


	//----- nvinfo : EIATTR_MAXREG_COUNT
	.align		4
.L_4052:
        /*004c*/ 	.byte	0x03, 0x1b
        /*004e*/ 	.short	0x00ff


	//----- nvinfo : EIATTR_MERCURY_ISA_VERSION
	.align		4
        /*0050*/ 	.byte	0x03, 0x5f
        /*0052*/ 	.short	0x0000


	//----- nvinfo : EIATTR_EXIT_INSTR_OFFSETS
	.align		4
        /*0054*/ 	.byte	0x04, 0x1c
        /*0056*/ 	.short	(.L_4054 - .L_4053)


	//   ....[0]....
.L_4053:
        /*0058*/ 	.word	0x00000010


	//----- nvinfo : EIATTR_MAX_THREADS
	.align		4
.L_4054:
        /*005c*/ 	.byte	0x04, 0x05
        /*005e*/ 	.short	(.L_4056 - .L_4055)
.L_4055:
        /*0060*/ 	.word	0x00000080
        /*0064*/ 	.word	0x00000001
        /*0068*/ 	.word	0x00000001
.L_4056:


//--------------------- .nv.info._ZN2at6native18elementwise_kernelILi128ELi4EZNS0_15gpu_kernel_implIZNS0_43_GLOBAL__N__7cc8d1ed_10_Dropout_cu_0e96ed3819masked_scale_kernelIhffEEvRNS_6TensorERKS5_S8_T1_EUlfhE_EEvRNS_18TensorIteratorBaseERKT_EUliE_EEviS9_ --------------------------
	.section	.nv.info._ZN2at6native18elementwise_kernelILi128ELi4EZNS0_15gpu_kernel_implIZNS0_43_GLOBAL__N__7cc8d1ed_10_Dropout_cu_0e96ed3819masked_scale_kernelIhffEEvRNS_6TensorERKS5_S8_T1_EUlfhE_EEvRNS_18TensorIteratorBaseERKT_EUliE_EEviS9_,"",@"SHT_CUDA_INFO"
	.sectionflags	@""
	.align	4


	//----- nvinfo : EIATTR_CUDA_API_VERSION
	.align		4
        /*0000*/ 	.byte	0x04, 0x37
        /*0002*/ 	.short	(.L_4058 - .L_4057)
.L_4057:
        /*0004*/ 	.word	0x00000082


	//----- nvinfo : EIATTR_SW2861232_WAR
	.align		4
.L_4058:
        /*0008*/ 	.byte	0x01, 0x35
	.zero		2


	//----- nvinfo : EIATTR_PARAM_CBANK
	.align		4
        /*000c*/ 	.byte	0x04, 0x0a
        /*000e*/ 	.short	(.L_4060 - .L_4059)
	.align		4
.L_4059:
        /*0010*/ 	.word	index@(.nv.constant0._ZN2at6native18elementwise_kernelILi128ELi4EZNS0_15gpu_kernel_implIZNS0_43_GLOBAL__N__7cc8d1ed_10_Dropout_cu_0e96ed3819masked_scale_kernelIhffEEvRNS_6TensorERKS5_S8_T1_EUlfhE_EEvRNS_18TensorIteratorBaseERKT_EUliE_EEviS9_)
        /*0014*/ 	.short	0x0160
        /*0016*/ 	.short	0x02a0


	//----- nvinfo : EIATTR_CBANK_PARAM_SIZE
	.align		4
.L_4060:
        /*0018*/ 	.byte	0x03, 0x19
        /*001a*/ 	.short	0x02a0


	//----- nvinfo : EIATTR_KPARAM_INFO
	.align		4
        /*001c*/ 	.byte	0x04, 0x17
        /*001e*/ 	.short	(.L_4062 - .L_4061)
.L_4061:
        /*0020*/ 	.word	0x00000000
        /*0024*/ 	.short	0x0001
        /*0026*/ 	.short	0x0008
        /*0028*/ 	.byte	0x00, 0xf0, 0x61, 0x0a


	//----- nvinfo : EIATTR_KPARAM_INFO
	.align		4
.L_4062:
        /*002c*/ 	.byte	0x04, 0x17
        /*002e*/ 	.short	(.L_4064 - .L_4063)
.L_4063:
        /*0030*/ 	.word	0x00000000
        /*0034*/ 	.short	0x0000
        /*0036*/ 	.short	0x0000
        /*0038*/ 	.byte	0x00, 0xf0, 0x11, 0x00


	//----- nvinfo : EIATTR_MAXREG_COUNT
	.align		4
.L_4064:
        /*003c*/ 	.byte	0x03, 0x1b
        /*003e*/ 	.short	0x0080


	//----- nvinfo : EIATTR_EXTERNS
	.align		4
        /*0040*/ 	.byte	0x04, 0x0f
        /*0042*/ 	.short	(.L_4066 - .L_4065)


	//   ....[0]....
	.align		4
.L_4065:
        /*0044*/ 	.word	index@(__assertfail)


	//----- nvinfo : EIATTR_MERCURY_ISA_VERSION
	.align		4
.L_4066:
        /*0048*/ 	.byte	0x03, 0x5f
        /*004a*/ 	.short	0x0000


	//----- nvinfo : EIATTR_SYSCALL_OFFSETS
	.align		4
        /*004c*/ 	.byte	0x04, 0x46
        /*004e*/ 	.short	(.L_4068 - .L_4067)


	//   ....[0]....
.L_4067:
        /*0050*/ 	.word	0x00001e00


	//   ....[1]....
        /*0054*/ 	.word	0x00002d10


	//   ....[2]....
        /*0058*/ 	.word	0x00003ba0


	//   ....[3]....
        /*005c*/ 	.word	0x000059f0


	//   ....[4]....
        /*0060*/ 	.word	0x00006900


	//   ....[5]....
        /*0064*/ 	.word	0x00007790


	//   ....[6]....
        /*0068*/ 	.word	0x000095b0


	//   ....[7]....
        /*006c*/ 	.word	0x0000a4c0


	//   ....[8]....
        /*0070*/ 	.word	0x0000b350


	//   ....[9]....
        /*0074*/ 	.word	0x0000d180


	//   ....[10]....
        /*0078*/ 	.word	0x0000e090


	//   ....[11]....
        /*007c*/ 	.word	0x0000ef20


	//----- nvinfo : EIATTR_EXIT_INSTR_OFFSETS
	.align		4
.L_4068:
        /*0080*/ 	.byte	0x04, 0x1c
        /*0082*/ 	.short	(.L_4070 - .L_4069)


	//   ....[0]....
.L_4069:
        /*0084*/ 	.word	0x0000b3f0


	//   ....[1]....
        /*0088*/ 	.word	0x0000e210


	//   ....[2]....
        /*008c*/ 	.word	0x0000e250


	//   ....[3]....
        /*0090*/ 	.word	0x0000e2e0


	//   ....[4]....
        /*0094*/ 	.word	0x0000e310


	//   ....[5]....
        /*0098*/ 	.word	0x0000e340


	//   ....[6]....
        /*009c*/ 	.word	0x0000e3c0


	//   ....[7]....
        /*00a0*/ 	.word	0x0000e3f0


	//   ....[8]....
        /*00a4*/ 	.word	0x0000e480


	//   ....[9]....
        /*00a8*/ 	.word	0x0000e4c0


	//   ....[10]....
        /*00ac*/ 	.word	0x0000e500


	//   ....[11]....
        /*00b0*/ 	.word	0x0000e5c0


	//   ....[12]....
        /*00b4*/ 	.word	0x0000e610


	//   ....[13]....
        /*00b8*/ 	.word	0x0000e790


	//   ....[14]....
        /*00bc*/ 	.word	0x0000e8e0


	//   ....[15]....
        /*00c0*/ 	.word	0x0000e910


	//   ....[16]....
        /*00c4*/ 	.word	0x0000e9c0


	//   ....[17]....
        /*00c8*/ 	.word	0x0000eb30


	//   ....[18]....
        /*00cc*/ 	.word	0x0000eca0


	//   ....[19]....
        /*00d0*/ 	.word	0x0000edf0


	//   ....[20]....
        /*00d4*/ 	.word	0x0000ef30


	//   ....[21]....
        /*00d8*/ 	.word	0x0000ef60


	//   ....[22]....
        /*00dc*/ 	.word	0x0000ef90


	//----- nvinfo : EIATTR_MAX_THREADS
	.align		4
.L_4070:
        /*00e0*/ 	.byte	0x04, 0x05
        /*00e2*/ 	.short	(.L_4072 - .L_4071)
.L_4071:
        /*00e4*/ 	.word	0x00000080
        /*00e8*/ 	.word	0x00000001
        /*00ec*/ 	.word	0x00000001


	//----- nvinfo : EIATTR_CRS_STACK_SIZE
	.align		4
.L_4072:
        /*00f0*/ 	.byte	0x04, 0x1e
        /*00f2*/ 	.short	(.L_4074 - .L_4073)
.L_4073:
        /*00f4*/ 	.word	0x00000000
.L_4074:


//--------------------- .nv.info._ZN2at6native27unrolled_elementwise_kernelIZNS0_43_GLOBAL__N__7cc8d1ed_10_Dropout_cu_0e96ed3819masked_scale_kernelIhffEEvRNS_6TensorERKS4_S7_T1_EUlfhE_St5arrayIPcLm3EELi4E23TrivialOffsetCalculatorILi2EjESD_ILi1EjENS0_6memory12LoadWithCastILi2EEENSG_13StoreWithCastILi1EEEEEviT_T0_T2_T3_T4_T5_ --------------------------
	.section	.nv.info._ZN2at6native27unrolled_elementwise_kernelIZNS0_43_GLOBAL__N__7cc8d1ed_10_Dropout_cu_0e96ed3819masked_scale_kernelIhffEEvRNS_6TensorERKS4_S7_T1_EUlfhE_St5arrayIPcLm3EELi4E23TrivialOffsetCalculatorILi2EjESD_ILi1EjENS0_6memory12LoadWithCastILi2EEENSG_13StoreWithCastILi1EEEEEviT_T0_T2_T3_T4_T5_,"",@"SHT_CUDA_INFO"
	.sectionflags	@""
	.align	4


	//----- nvinfo : EIATTR_CUDA_API_VERSION
	.align		4
        /*0000*/ 	.byte	0x04, 0x37
        /*0002*/ 	.short	(.L_4076 - .L_4075)
.L_4075:
        /*0004*/ 	.word	0x00000082


	//----- nvinfo : EIATTR_SW2861232_WAR
	.align		4
.L_4076:
        /*0008*/ 	.byte	0x01, 0x35
	.zero		2


	//----- nvinfo : EIATTR_PARAM_CBANK
	.align		4
        /*000c*/ 	.byte	0x04, 0x0a
        /*000e*/ 	.short	(.L_4078 - .L_4077)
	.align		4
.L_4077:
        /*0010*/ 	.word	index@(.nv.constant0._ZN2at6native27unrolled_elementwise_kernelIZNS0_43_GLOBAL__N__7cc8d1ed_10_Dropout_cu_0e96ed3819masked_scale_kernelIhffEEvRNS_6TensorERKS4_S7_T1_EUlfhE_St5arrayIPcLm3EELi4E23TrivialOffsetCalculatorILi2EjESD_ILi1EjENS0_6memory12LoadWithCastILi2EEENSG_13StoreWithCastILi1EEEEEviT_T0_T2_T3_T4_T5_)
        /*0014*/ 	.short	0x0160
        /*0016*/ 	.short	0x0048


	//----- nvinfo : EIATTR_CBANK_PARAM_SIZE
	.align		4
.L_4078:
        /*0018*/ 	.byte	0x03, 0x19
        /*001a*/ 	.short	0x0048


	//----- nvinfo : EIATTR_KPARAM_INFO
	.align		4
        /*001c*/ 	.byte	0x04, 0x17
        /*001e*/ 	.short	(.L_4080 - .L_4079)
.L_4079:
        /*0020*/ 	.word	0x00000000
        /*0024*/ 	.short	0x0006
        /*0026*/ 	.short	0x0040
        /*0028*/ 	.byte	0x00, 0xf0, 0x21, 0x00


	//----- nvinfo : EIATTR_KPARAM_INFO
	.align		4
.L_4080:
        /*002c*/ 	.byte	0x04, 0x17
        /*002e*/ 	.short	(.L_4082 - .L_4081)
.L_4081:
        /*0030*/ 	.word	0x00000000
        /*0034*/ 	.short	0x0005
        /*0036*/ 	.short	0x0034
        /*0038*/ 	.byte	0x00, 0xf0, 0x31, 0x00


	//----- nvinfo : EIATTR_KPARAM_INFO
	.align		4
.L_4082:
        /*003c*/ 	.byte	0x04, 0x17
        /*003e*/ 	.short	(.L_4084 - .L_4083)
.L_4083:
        /*0040*/ 	.word	0x00000000
        /*0044*/ 	.short	0x0004
        /*0046*/ 	.short	0x0031
        /*0048*/ 	.byte	0x00, 0xf0, 0x05, 0x00


	//----- nvinfo : EIATTR_KPARAM_INFO
	.align		4
.L_4084:
        /*004c*/ 	.byte	0x04, 0x17
        /*004e*/ 	.short	(.L_4086 - .L_4085)
.L_4085:
        /*0050*/ 	.word	0x00000000
        /*0054*/ 	.short	0x0003
        /*0056*/ 	.short	0x0030
        /*0058*/ 	.byte	0x00, 0xf0, 0x05, 0x00


	//----- nvinfo : EIATTR_KPARAM_INFO
	.align		4
.L_4086:
        /*005c*/ 	.byte	0x04, 0x17
        /*005e*/ 	.short	(.L_4088 - .L_4087)
.L_4087:
        /*0060*/ 	.word	0x00000000
        /*0064*/ 	.short	0x0002
        /*0066*/ 	.short	0x0018
        /*0068*/ 	.byte	0x00, 0xf0, 0x61, 0x00


	//----- nvinfo : EIATTR_KPARAM_INFO
	.align		4
.L_4088:
        /*006c*/ 	.byte	0x04, 0x17
        /*006e*/ 	.short	(.L_4090 - .L_4089)
.L_4089:
        /*0070*/ 	.word	0x00000000
        /*0074*/ 	.short	0x0001
        /*0076*/ 	.short	0x0008
        /*0078*/ 	.byte	0x00, 0xf0, 0x41, 0x00


	//----- nvinfo : EIATTR_KPARAM_INFO
	.align		4
.L_4090:
        /*007c*/ 	.byte	0x04, 0x17
        /*007e*/ 	.short	(.L_4092 - .L_4091)
.L_4091:
        /*0080*/ 	.word	0x00000000
        /*0084*/ 	.short	0x0000
        /*0086*/ 	.short	0x0000
        /*0088*/ 	.byte	0x00, 0xf0, 0x11, 0x00


	//----- nvinfo : EIATTR_MAXREG_COUNT
	.align		4
.L_4092:
        /*008c*/ 	.byte	0x03, 0x1b
        /*008e*/ 	.short	0x00ff


	//----- nvinfo : EIATTR_EXTERNS
	.align		4
        /*0090*/ 	.byte	0x04, 0x0f
        /*0092*/ 	.short	(.L_4094 - .L_4093)


	//   ....[0]....
	.align		4
.L_4093:
        /*0094*/ 	.word	index@(__assertfail)


	//----- nvinfo : EIATTR_MERCURY_ISA_VERSION
	.align		4
.L_4094:
        /*0098*/ 	.byte	0x03, 0x5f
        /*009a*/ 	.short	0x0000


	//----- nvinfo : EIATTR_SYSCALL_OFFSETS
	.align		4
        /*009c*/ 	.byte	0x04, 0x46
        /*009e*/ 	.short	(.L_4096 - .L_4095)


	//   ....[0]....
.L_4095:
        /*00a0*/ 	.word	0x00000e80


	//   ....[1]....
        /*00a4*/ 	.word	0x00001d90


	//   ....[2]....
        /*00a8*/ 	.word	0x00002bd0


	//   ....[3]....
        /*00ac*/ 	.word	0x00003ae0


	//   ....[4]....
        /*00b0*/ 	.word	0x00004950


	//   ....[5]....
        /*00b4*/ 	.word	0x00005860


	//   ....[6]....
        /*00b8*/ 	.word	0x00006690


	//   ....[7]....
        /*00bc*/ 	.word	0x000075a0


	//   ....[8]....
        /*00c0*/ 	.word	0x00008590


	//   ....[9]....
        /*00c4*/ 	.word	0x00009470


	//   ....[10]....
        /*00c8*/ 	.word	0x0000a340


	//   ....[11]....
        /*00cc*/ 	.word	0x0000b210


	//----- nvinfo : EIATTR_EXIT_INSTR_OFFSETS
	.align		4
.L_4096:
        /*00d0*/ 	.byte	0x04, 0x1c
        /*00d2*/ 	.short	(.L_4098 - .L_4097)


	//   ....[0]....
.L_4097:
        /*00d4*/ 	.word	0x0000a3e0


	//   ....[1]....
        /*00d8*/ 	.word	0x0000a500


	//   ....[2]....
        /*00dc*/ 	.word	0x0000a540


	//   ....[3]....
        /*00e0*/ 	.word	0x0000a5d0


	//   ....[4]....
        /*00e4*/ 	.word	0x0000a600


	//   ....[5]....
        /*00e8*/ 	.word	0x0000a630


	//   ....[6]....
        /*00ec*/ 	.word	0x0000a6b0


	//   ....[7]....
        /*00f0*/ 	.word	0x0000a6e0


	//   ....[8]....
        /*00f4*/ 	.word	0x0000a770


	//   ....[9]....
        /*00f8*/ 	.word	0x0000a7b0


	//   ....[10]....
        /*00fc*/ 	.word	0x0000a7f0


	//   ....[11]....
        /*0100*/ 	.word	0x0000a8b0


	//   ....[12]....
        /*0104*/ 	.word	0x0000a900


	//   ....[13]....
        /*0108*/ 	.word	0x0000aa80


	//   ....[14]....
        /*010c*/ 	.word	0x0000abd0


	//   ....[15]....
        /*0110*/ 	.word	0x0000ac00


	//   ....[16]....
        /*0114*/ 	.word	0x0000acb0


	//   ....[17]....
        /*0118*/ 	.word	0x0000ae20


	//   ....[18]....
        /*011c*/ 	.word	0x0000af90


	//   ....[19]....
        /*0120*/ 	.word	0x0000b0e0


	//   ....[20]....
        /*0124*/ 	.word	0x0000b220


	//   ....[21]....
        /*0128*/ 	.word	0x0000b250


	//   ....[22]....
        /*012c*/ 	.word	0x0000b280


	//----- nvinfo : EIATTR_MAX_THREADS
	.align		4
.L_4098:
        /*0130*/ 	.byte	0x04, 0x05
        /*0132*/ 	.short	(.L_4100 - .L_4099)
.L_4099:
        /*0134*/ 	.word	0x00000080
        /*0138*/ 	.word	0x00000001
        /*013c*/ 	.word	0x00000001


	//----- nvinfo : EIATTR_CRS_STACK_SIZE
	.align		4
.L_4100:
        /*0140*/ 	.byte	0x04, 0x1e
        /*0142*/ 	.short	(.L_4102 - .L_4101)
.L_4101:
        /*0144*/ 	.word	0x00000000
.L_4102:


//--------------------- .nv.info._ZN2at6native18elementwise_kernelILi128ELi2EZNS0_22gpu_kernel_impl_nocastIZNS0_43_GLOBAL__N__7cc8d1ed_10_Dropout_cu_0e96ed3819masked_scale_kernelIhffEEvRNS_6TensorERKS5_S8_T1_EUlfhE_EEvRNS_18TensorIteratorBaseERKT_EUliE_EEviS9_ --------------------------
	.section	.nv.info._ZN2at6native18elementwise_kernelILi128ELi2EZNS0_22gpu_kernel_impl_nocastIZNS0_43_GLOBAL__N__7cc8d1ed_10_Dropout_cu_0e96ed3819masked_scale_kernelIhffEEvRNS_6TensorERKS5_S8_T1_EUlfhE_EEvRNS_18TensorIteratorBaseERKT_EUliE_EEviS9_,"",@"SHT_CUDA_INFO"
	.sectionflags	@""
	.align	4


	//----- nvinfo : EIATTR_CUDA_API_VERSION
	.align		4
        /*0000*/ 	.byte	0x04, 0x37
        /*0002*/ 	.short	(.L_4104 - .L_4103)
.L_4103:
        /*0004*/ 	.word	0x00000082


	//----- nvinfo : EIATTR_SW2861232_WAR
	.align		4
.L_4104:
        /*0008*/ 	.byte	0x01, 0x35
	.zero		2


	//----- nvinfo : EIATTR_PARAM_CBANK
	.align		4
        /*000c*/ 	.byte	0x04, 0x0a
        /*000e*/ 	.short	(.L_4106 - .L_4105)
	.align		4
.L_4105:
        /*0010*/ 	.word	index@(.nv.constant0._ZN2at6native18elementwise_kernelILi128ELi2EZNS0_22gpu_kernel_impl_nocastIZNS0_43_GLOBAL__N__7cc8d1ed_10_Dropout_cu_0e96ed3819masked_scale_kernelIhffEEvRNS_6TensorERKS5_S8_T1_EUlfhE_EEvRNS_18TensorIteratorBaseERKT_EUliE_EEviS9_)
        /*0014*/ 	.short	0x0160
        /*0016*/ 	.short	0x0298


	//----- nvinfo : EIATTR_CBANK_PARAM_SIZE
	.align		4
.L_4106:
        /*0018*/ 	.byte	0x03, 0x19
        /*001a*/ 	.short	0x0298


	//----- nvinfo : EIATTR_KPARAM_INFO
	.align		4
        /*001c*/ 	.byte	0x04, 0x17
        /*001e*/ 	.short	(.L_4108 - .L_4107)
.L_4107:
        /*0020*/ 	.word	0x00000000
        /*0024*/ 	.short	0x0001
        /*0026*/ 	.short	0x0008
        /*0028*/ 	.byte	0x00, 0xf0, 0x41, 0x0a


	//----- nvinfo : EIATTR_KPARAM_INFO
	.align		4
.L_4108:
        /*002c*/ 	.byte	0x04, 0x17
        /*002e*/ 	.short	(.L_4110 - .L_4109)
.L_4109:
        /*0030*/ 	.word	0x00000000
        /*0034*/ 	.short	0x0000
        /*0036*/ 	.short	0x0000
        /*0038*/ 	.byte	0x00, 0xf0, 0x11, 0x00


	//----- nvinfo : EIATTR_MAXREG_COUNT
	.align		4
.L_4110:
        /*003c*/ 	.byte	0x03, 0x1b
        /*003e*/ 	.short	0x0080


	//----- nvinfo : EIATTR_MERCURY_ISA_VERSION
	.align		4
        /*0040*/ 	.byte	0x03, 0x5f
        /*0042*/ 	.short	0x0000


	//----- nvinfo : EIATTR_EXIT_INSTR_OFFSETS
	.align		4
        /*0044*/ 	.byte	0x04, 0x1c
        /*0046*/ 	.short	(.L_4112 - .L_4111)


	//   ....[0]....
.L_4111:
        /*0048*/ 	.word	0x00001150


	//   ....[1]....
        /*004c*/ 	.word	0x000021f0


	//----- nvinfo : EIATTR_MAX_THREADS
	.align		4
.L_4112:
        /*0050*/ 	.byte	0x04, 0x05
        /*0052*/ 	.short	(.L_4114 - .L_4113)
.L_4113:
        /*0054*/ 	.word	0x00000080
        /*0058*/ 	.word	0x00000001
        /*005c*/ 	.word	0x00000001


	//----- nvinfo : EIATTR_CRS_STACK_SIZE
	.align		4
.L_4114:
        /*0060*/ 	.byte	0x04, 0x1e
        /*0062*/ 	.short	(.L_4116 - .L_4115)
.L_4115:
        /*0064*/ 	.word	0x00000000
.L_4116:


//--------------------- .nv.info._ZN2at6native27unrolled_elementwise_kernelIZNS0_43_GLOBAL__N__7cc8d1ed_10_Dropout_cu_0e96ed3819masked_scale_kernelIhffEEvRNS_6TensorERKS4_S7_T1_EUlfhE_St5arrayIPcLm3EELi4E23TrivialOffsetCalculatorILi2EjESD_ILi1EjENS0_6memory15LoadWithoutCastENSG_16StoreWithoutCastEEEviT_T0_T2_T3_T4_T5_ --------------------------
	.section	.nv.info._ZN2at6native27unrolled_elementwise_kernelIZNS0_43_GLOBAL__N__7cc8d1ed_10_Dropout_cu_0e96ed3819masked_scale_kernelIhffEEvRNS_6TensorERKS4_S7_T1_EUlfhE_St5arrayIPcLm3EELi4E23TrivialOffsetCalculatorILi2EjESD_ILi1EjENS0_6memory15LoadWithoutCastENSG_16StoreWithoutCastEEEviT_T0_T2_T3_T4_T5_,"",@"SHT_CUDA_INFO"
	.sectionflags	@""
	.align	4


	//----- nvinfo : EIATTR_CUDA_API_VERSION
	.align		4
        /*0000*/ 	.byte	0x04, 0x37
        /*0002*/ 	.short	(.L_4118 - .L_4117)
.L_4117:
        /*0004*/ 	.word	0x00000082


	//----- nvinfo : EIATTR_SW2861232_WAR
	.align		4
.L_4118:
        /*0008*/ 	.byte	0x01, 0x35
	.zero		2


	//----- nvinfo : EIATTR_PARAM_CBANK
	.align		4
        /*000c*/ 	.byte	0x04, 0x0a
        /*000e*/ 	.short	(.L_4120 - .L_4119)
	.align		4
.L_4119:
        /*0010*/ 	.word	index@(.nv.constant0._ZN2at6native27unrolled_elementwise_kernelIZNS0_43_GLOBAL__N__7cc8d1ed_10_Dropout_cu_0e96ed3819masked_scale_kernelIhffEEvRNS_6TensorERKS4_S7_T1_EUlfhE_St5arrayIPcLm3EELi4E23TrivialOffsetCalculatorILi2EjESD_ILi1EjENS0_6memory15LoadWithoutCastENSG_16StoreWithoutCastEEEviT_T0_T2_T3_T4_T5_)
        /*0014*/ 	.short	0x0160
        /*0016*/ 	.short	0x0034


	//----- nvinfo : EIATTR_CBANK_PARAM_SIZE
	.align		4
.L_4120:
        /*0018*/ 	.byte	0x03, 0x19
        /*001a*/ 	.short	0x0034


	//----- nvinfo : EIATTR_KPARAM_INFO
	.align		4
        /*001c*/ 	.byte	0x04, 0x17
        /*001e*/ 	.short	(.L_4122 - .L_4121)
.L_4121:
        /*0020*/ 	.word	0x00000000
        /*0024*/ 	.short	0x0006
        /*0026*/ 	.short	0x0033
        /*0028*/ 	.byte	0x00, 0xf0, 0x05, 0x00


	//----- nvinfo : EIATTR_KPARAM_INFO
	.align		4
.L_4122:
        /*002c*/ 	.byte	0x04, 0x17
        /*002e*/ 	.short	(.L_4124 - .L_4123)
.L_4123:
        /*0030*/ 	.word	0x00000000
        /*0034*/ 	.short	0x0005
        /*0036*/ 	.short	0x0032
        /*0038*/ 	.byte	0x00, 0xf0, 0x05, 0x00


	//----- nvinfo : EIATTR_KPARAM_INFO
	.align		4
.L_4124:
        /*003c*/ 	.byte	0x04, 0x17
        /*003e*/ 	.short	(.L_4126 - .L_4125)
.L_4125:
        /*0040*/ 	.word	0x00000000
        /*0044*/ 	.short	0x0004
        /*0046*/ 	.short	0x0031
        /*0048*/ 	.byte	0x00, 0xf0, 0x05, 0x00


	//----- nvinfo : EIATTR_KPARAM_INFO
	.align		4
.L_4126:
        /*004c*/ 	.byte	0x04, 0x17
        /*004e*/ 	.short	(.L_4128 - .L_4127)
.L_4127:
        /*0050*/ 	.word	0x00000000
        /*0054*/ 	.short	0x0003
        /*0056*/ 	.short	0x0030
        /*0058*/ 	.byte	0x00, 0xf0, 0x05, 0x00


	//----- nvinfo : EIATTR_KPARAM_INFO
	.align		4
.L_4128:
        /*005c*/ 	.byte	0x04, 0x17
        /*005e*/ 	.short	(.L_4130 - .L_4129)
.L_4129:
        /*0060*/ 	.word	0x00000000
        /*0064*/ 	.short	0x0002
        /*0066*/ 	.short	0x0018
        /*0068*/ 	.byte	0x00, 0xf0, 0x61, 0x00


	//----- nvinfo : EIATTR_KPARAM_INFO
	.align		4
.L_4130:
        /*006c*/ 	.byte	0x04, 0x17
        /*006e*/ 	.short	(.L_4132 - .L_4131)
.L_4131:
        /*0070*/ 	.word	0x00000000
        /*0074*/ 	.short	0x0001
        /*0076*/ 	.short	0x0008
        /*0078*/ 	.byte	0x00, 0xf0, 0x41, 0x00


	//----- nvinfo : EIATTR_KPARAM_INFO
	.align		4
.L_4132:
        /*007c*/ 	.byte	0x04, 0x17
        /*007e*/ 	.short	(.L_4134 - .L_4133)
.L_4133:
        /*0080*/ 	.word	0x00000000
        /*0084*/ 	.short	0x0000
        /*0086*/ 	.short	0x0000
        /*0088*/ 	.byte	0x00, 0xf0, 0x11, 0x00


	//----- nvinfo : EIATTR_MAXREG_COUNT
	.align		4
.L_4134:
        /*008c*/ 	.byte	0x03, 0x1b
        /*008e*/ 	.short	0x00ff


	//----- nvinfo : EIATTR_MERCURY_ISA_VERSION
	.align		4
        /*0090*/ 	.byte	0x03, 0x5f
        /*0092*/ 	.short	0x0000


	//----- nvinfo : EIATTR_EXIT_INSTR_OFFSETS
	.align		4
        /*0094*/ 	.byte	0x04, 0x1c
        /*0096*/ 	.short	(.L_4136 - .L_4135)


	//   ....[0]....
.L_4135:
        /*0098*/ 	.word	0x00000530


	//   ....[1]....
        /*009c*/ 	.word	0x00000590


	//----- nvinfo : EIATTR_MAX_THREADS
	.align		4
.L_4136:
        /*00a0*/ 	.byte	0x04, 0x05
        /*00a2*/ 	.short	(.L_4138 - .L_4137)
.L_4137:
        /*00a4*/ 	.word	0x00000080
        /*00a8*/ 	.word	0x00000001
        /*00ac*/ 	.word	0x00000001


	//----- nvinfo : EIATTR_CRS_STACK_SIZE
	.align		4
.L_4138:
        /*00b0*/ 	.byte	0x04, 0x1e
        /*00b2*/ 	.short	(.L_4140 - .L_4139)
.L_4139:
        /*00b4*/ 	.word	0x00000000
.L_4140:


//--------------------- .nv.info._ZN2at6native29vectorized_elementwise_kernelILi2EZNS0_43_GLOBAL__N__7cc8d1ed_10_Dropout_cu_0e96ed3819masked_scale_kernelIhffEEvRNS_6TensorERKS4_S7_T1_EUlfhE_St5arrayIPcLm3EEEEviT0_S8_ --------------------------
	.section	.nv.info._ZN2at6native29vectorized_elementwise_kernelILi2EZNS0_43_GLOBAL__N__7cc8d1ed_10_Dropout_cu_0e96ed3819masked_scale_kernelIhffEEvRNS_6TensorERKS4_S7_T1_EUlfhE_St5arrayIPcLm3EEEEviT0_S8_,"",@"SHT_CUDA_INFO"
	.sectionflags	@""
	.align	4


	//----- nvinfo : EIATTR_CUDA_API_VERSION
	.align		4
        /*0000*/ 	.byte	0x04, 0x37
        /*0002*/ 	.short	(.L_4142 - .L_4141)
.L_4141:
        /*0004*/ 	.word	0x00000082


	//----- nvinfo : EIATTR_SW2861232_WAR
	.align		4
.L_4142:
        /*0008*/ 	.byte	0x01, 0x35
	.zero		2


	//----- nvinfo : EIATTR_PARAM_CBANK
	.align		4
        /*000c*/ 	.byte	0x04, 0x0a
        /*000e*/ 	.short	(.L_4144 - .L_4143)
	.align		4
.L_4143:
        /*0010*/ 	.word	index@(.nv.constant0._ZN2at6native29vectorized_elementwise_kernelILi2EZNS0_43_GLOBAL__N__7cc8d1ed_10_Dropout_cu_0e96ed3819masked_scale_kernelIhffEEvRNS_6TensorERKS4_S7_T1_EUlfhE_St5arrayIPcLm3EEEEviT0_S8_)
        /*0014*/ 	.short	0x0160
        /*0016*/ 	.short	0x0030


	//----- nvinfo : EIATTR_CBANK_PARAM_SIZE
	.align		4
.L_4144:
        /*0018*/ 	.byte	0x03, 0x19
        /*001a*/ 	.short	0x0030


	//----- nvinfo : EIATTR_KPARAM_INFO
	.align		4
        /*001c*/ 	.byte	0x04, 0x17
        /*001e*/ 	.short	(.L_4146 - .L_4145)
.L_4145:
        /*0020*/ 	.word	0x00000000
        /*0024*/ 	.short	0x0002
        /*0026*/ 	.short	0x0018
        /*0028*/ 	.byte	0x00, 0xf0, 0x61, 0x00


	//----- nvinfo : EIATTR_KPARAM_INFO
	.align		4
.L_4146:
        /*002c*/ 	.byte	0x04, 0x17
        /*002e*/ 	.short	(.L_4148 - .L_4147)
.L_4147:
        /*0030*/ 	.word	0x00000000
        /*0034*/ 	.short	0x0001
        /*0036*/ 	.short	0x0008
        /*0038*/ 	.byte	0x00, 0xf0, 0x41, 0x00


	//----- nvinfo : EIATTR_KPARAM_INFO
	.align		4
.L_4148:
        /*003c*/ 	.byte	0x04, 0x17
        /*003e*/ 	.short	(.L_4150 - .L_4149)
.L_4149:
        /*0040*/ 	.word	0x00000000
        /*0044*/ 	.short	0x0000
        /*0046*/ 	.short	0x0000
        /*0048*/ 	.byte	0x00, 0xf0, 0x11, 0x00


	//----- nvinfo : EIATTR_MAXREG_COUNT
	.align		4
.L_4150:
        /*004c*/ 	.byte	0x03, 0x1b
        /*004e*/ 	.short	0x00ff


	//----- nvinfo : EIATTR_MERCURY_ISA_VERSION
	.align		4
        /*0050*/ 	.byte	0x03, 0x5f
        /*0052*/ 	.short	0x0000


	//----- nvinfo : EIATTR_EXIT_INSTR_OFFSETS
	.align		4
        /*0054*/ 	.byte	0x04, 0x1c
        /*0056*/ 	.short	(.L_4152 - .L_4151)


	//   ....[0]....
.L_4151:
        /*0058*/ 	.word	0x00000340


	//   ....[1]....
        /*005c*/ 	.word	0x00000db0


	//   ....[2]....
        /*0060*/ 	.word	0x00000e00


	//----- nvinfo : EIATTR_MAX_THREADS
	.align		4
.L_4152:
        /*0064*/ 	.byte	0x04, 0x05
        /*0066*/ 	.short	(.L_4154 - .L_4153)
.L_4153:
        /*0068*/ 	.word	0x00000080
        /*006c*/ 	.word	0x00000001
        /*0070*/ 	.word	0x00000001


	//----- nvinfo : EIATTR_CRS_STACK_SIZE
	.align		4
.L_4154:
        /*0074*/ 	.byte	0x04, 0x1e
        /*0076*/ 	.short	(.L_4156 - .L_4155)
.L_4155:
        /*0078*/ 	.word	0x00000000
.L_4156:


//--------------------- .nv.info._ZN2at6native29vectorized_elementwise_kernelILi4EZNS0_43_GLOBAL__N__7cc8d1ed_10_Dropout_cu_0e96ed3819masked_scale_kernelIhffEEvRNS_6TensorERKS4_S7_T1_EUlfhE_St5arrayIPcLm3EEEEviT0_S8_ --------------------------
	.section	.nv.info._ZN2at6native29vectorized_elementwise_kernelILi4EZNS0_43_GLOBAL__N__7cc8d1ed_10_Dropout_cu_0e96ed3819masked_scale_kernelIhffEEvRNS_6TensorERKS4_S7_T1_EUlfhE_St5arrayIPcLm3EEEEviT0_S8_,"",@"SHT_CUDA_INFO"
	.sectionflags	@""
	.align	4


	//----- nvinfo : EIATTR_CUDA_API_VERSION
	.align		4
        /*0000*/ 	.byte	0x04, 0x37
        /*0002*/ 	.short	(.L_4158 - .L_4157)
.L_4157:
        /*0004*/ 	.word	0x00000082


	//----- nvinfo : EIATTR_SW2861232_WAR
	.align		4
.L_4158:
        /*0008*/ 	.byte	0x01, 0x35
	.zero		2


	//----- nvinfo : EIATTR_PARAM_CBANK
	.align		4
        /*000c*/ 	.byte	0x04, 0x0a
        /*000e*/ 	.short	(.L_4160 - .L_4159)
	.align		4
.L_4159:
        /*0010*/ 	.word	index@(.nv.constant0._ZN2at6native29vectorized_elementwise_kernelILi4EZNS0_43_GLOBAL__N__7cc8d1ed_10_Dropout_cu_0e96ed3819masked_scale_kernelIhffEEvRNS_6TensorERKS4_S7_T1_EUlfhE_St5arrayIPcLm3EEEEviT0_S8_)
        /*0014*/ 	.short	0x0160
        /*0016*/ 	.short	0x0030


	//----- nvinfo : EIATTR_CBANK_PARAM_SIZE
	.align		4
.L_4160:
        /*0018*/ 	.byte	0x03, 0x19
        /*001a*/ 	.short	0x0030


	//----- nvinfo : EIATTR_KPARAM_INFO
	.align		4
        /*001c*/ 	.byte	0x04, 0x17
        /*001e*/ 	.short	(.L_4162 - .L_4161)
.L_4161:
        /*0020*/ 	.word	0x00000000
        /*0024*/ 	.short	0x0002
        /*0026*/ 	.short	0x0018
        /*0028*/ 	.byte	0x00, 0xf0, 0x61, 0x00


	//----- nvinfo : EIATTR_KPARAM_INFO
	.align		4
.L_4162:
        /*002c*/ 	.byte	0x04, 0x17
        /*002e*/ 	.short	(.L_4164 - .L_4163)
.L_4163:
        /*0030*/ 	.word	0x00000000
        /*0034*/ 	.short	0x0001
        /*0036*/ 	.short	0x0008
        /*0038*/ 	.byte	0x00, 0xf0, 0x41, 0x00


	//----- nvinfo : EIATTR_KPARAM_INFO
	.align		4
.L_4164:
        /*003c*/ 	.byte	0x04, 0x17
        /*003e*/ 	.short	(.L_4166 - .L_4165)
.L_4165:
        /*0040*/ 	.word	0x00000000
        /*0044*/ 	.short	0x0000
        /*0046*/ 	.short	0x0000
        /*0048*/ 	.byte	0x00, 0xf0, 0x11, 0x00


	//----- nvinfo : EIATTR_MAXREG_COUNT
	.align		4
.L_4166:
        /*004c*/ 	.byte	0x03, 0x1b
        /*004e*/ 	.short	0x00ff


	//----- nvinfo : EIATTR_MERCURY_ISA_VERSION
	.align		4
        /*0050*/ 	.byte	0x03, 0x5f
        /*0052*/ 	.short	0x0000


	//----- nvinfo : EIATTR_EXIT_INSTR_OFFSETS
	.align		4
        /*0054*/ 	.byte	0x04, 0x1c
        /*0056*/ 	.short	(.L_4168 - .L_4167)


	//   ....[0]....
.L_4167:
        /*0058*/ 	.word	0x000002e0


	//   ....[1]....
        /*005c*/ 	.word	0x00000d50


	//   ....[2]....
        /*0060*/ 	.word	0x00000da0


	//----- nvinfo : EIATTR_MAX_THREADS
	.align		4
.L_4168:
        /*0064*/ 	.byte	0x04, 0x05
        /*0066*/ 	.short	(.L_4170 - .L_4169)
.L_4169:
        /*0068*/ 	.word	0x00000080
        /*006c*/ 	.word	0x00000001
        /*0070*/ 	.word	0x00000001


	//----- nvinfo : EIATTR_CRS_STACK_SIZE
	.align		4
.L_4170:
        /*0074*/ 	.byte	0x04, 0x1e
        /*0076*/ 	.short	(.L_4172 - .L_4171)
.L_4171:
        /*0078*/ 	.word	0x00000000
.L_4172:


//--------------------- .nv.info._ZN2at6native29vectorized_elementwise_kernelILi8EZNS0_43_GLOBAL__N__7cc8d1ed_10_Dropout_cu_0e96ed3819masked_scale_kernelIhffEEvRNS_6TensorERKS4_S7_T1_EUlfhE_St5arrayIPcLm3EEEEviT0_S8_ --------------------------
	.section	.nv.info._ZN2at6native29vectorized_elementwise_kernelILi8EZNS0_43_GLOBAL__N__7cc8d1ed_10_Dropout_cu_0e96ed3819masked_scale_kernelIhffEEvRNS_6TensorERKS4_S7_T1_EUlfhE_St5arrayIPcLm3EEEEviT0_S8_,"",@"SHT_CUDA_INFO"
	.sectionflags	@""
	.align	4


	//----- nvinfo : EIATTR_CUDA_API_VERSION
	.align		4
        /*0000*/ 	.byte	0x04, 0x37
        /*0002*/ 	.short	(.L_4174 - .L_4173)
.L_4173:
        /*0004*/ 	.word	0x00000082


	//----- nvinfo : EIATTR_SW2861232_WAR
	.align		4
.L_4174:
        /*0008*/ 	.byte	0x01, 0x35
	.zero		2


	//----- nvinfo : EIATTR_PARAM_CBANK
	.align		4
        /*000c*/ 	.byte	0x04, 0x0a
        /*000e*/ 	.short	(.L_4176 - .L_4175)
	.align		4
.L_4175:
        /*0010*/ 	.word	index@(.nv.constant0._ZN2at6native29vectorized_elementwise_kernelILi8EZNS0_43_GLOBAL__N__7cc8d1ed_10_Dropout_cu_0e96ed3819masked_scale_kernelIhffEEvRNS_6TensorERKS4_S7_T1_EUlfhE_St5arrayIPcLm3EEEEviT0_S8_)
        /*0014*/ 	.short	0x0160
        /*0016*/ 	.short	0x0030


	//----- nvinfo : EIATTR_CBANK_PARAM_SIZE
	.align		4
.L_4176:
        /*0018*/ 	.byte	0x03, 0x19
        /*001a*/ 	.short	0x0030


	//----- nvinfo : EIATTR_KPARAM_INFO
	.align		4
        /*001c*/ 	.byte	0x04, 0x17
        /*001e*/ 	.short	(.L_4178 - .L_4177)
.L_4177:
        /*0020*/ 	.word	0x00000000
        /*0024*/ 	.short	0x0002
        /*0026*/ 	.short	0x0018
        /*0028*/ 	.byte	0x00, 0xf0, 0x61, 0x00


	//----- nvinfo : EIATTR_KPARAM_INFO
	.align		4
.L_4178:
        /*002c*/ 	.byte	0x04, 0x17
        /*002e*/ 	.short	(.L_4180 - .L_4179)
.L_4179:
        /*0030*/ 	.word	0x00000000
        /*0034*/ 	.short	0x0001
        /*0036*/ 	.short	0x0008
        /*0038*/ 	.byte	0x00, 0xf0, 0x41, 0x00


	//----- nvinfo : EIATTR_KPARAM_INFO
	.align		4
.L_4180:
        /*003c*/ 	.byte	0x04, 0x17
        /*003e*/ 	.short	(.L_4182 - .L_4181)
.L_4181:
        /*0040*/ 	.word	0x00000000
        /*0044*/ 	.short	0x0000
        /*0046*/ 	.short	0x0000
        /*0048*/ 	.byte	0x00, 0xf0, 0x11, 0x00


	//----- nvinfo : EIATTR_MAXREG_COUNT
	.align		4
.L_4182:
        /*004c*/ 	.byte	0x03, 0x1b
        /*004e*/ 	.short	0x00ff


	//----- nvinfo : EIATTR_MERCURY_ISA_VERSION
	.align		4
        /*0050*/ 	.byte	0x03, 0x5f
        /*0052*/ 	.short	0x0000


	//----- nvinfo : EIATTR_EXIT_INSTR_OFFSETS
	.align		4
        /*0054*/ 	.byte	0x04, 0x1c
        /*0056*/ 	.short	(.L_4184 - .L_4183)


	//   ....[0]....
.L_4183:
        /*0058*/ 	.word	0x00000010


	//----- nvinfo : EIATTR_MAX_THREADS
	.align		4
.L_4184:
        /*005c*/ 	.byte	0x04, 0x05
        /*005e*/ 	.short	(.L_4186 - .L_4185)
.L_4185:
        /*0060*/ 	.word	0x00000080
        /*0064*/ 	.word	0x00000001
        /*0068*/ 	.word	0x00000001
.L_4186:


//--------------------- .nv.info._ZN2at6native18elementwise_kernelILi128ELi4EZNS0_15gpu_kernel_implIZNS0_43_GLOBAL__N__7cc8d1ed_10_Dropout_cu_0e96ed3819masked_scale_kernelIhddEEvRNS_6TensorERKS5_S8_T1_EUldhE_EEvRNS_18TensorIteratorBaseERKT_EUliE_EEviS9_ --------------------------
	.section	.nv.info._ZN2at6native18elementwise_kernelILi128ELi4EZNS0_15gpu_kernel_implIZNS0_43_GLOBAL__N__7cc8d1ed_10_Dropout_cu_0e96ed3819masked_scale_kernelIhddEEvRNS_6TensorERKS5_S8_T1_EUldhE_EEvRNS_18TensorIteratorBaseERKT_EUliE_EEviS9_,"",@"SHT_CUDA_INFO"
	.sectionflags	@""
	.align	4


	//----- nvinfo : EIATTR_CUDA_API_VERSION
	.align		4
        /*0000*/ 	.byte	0x04, 0x37
        /*0002*/ 	.short	(.L_4188 - .L_4187)
.L_4187:
        /*0004*/ 	.word	0x00000082


	//----- nvinfo : EIATTR_SW2861232_WAR
	.align		4
.L_4188:
        /*0008*/ 	.byte	0x01, 0x35
	.zero		2


	//----- nvinfo : EIATTR_PARAM_CBANK
	.align		4
        /*000c*/ 	.byte	0x04, 0x0a
        /*000e*/ 	.short	(.L_4190 - .L_4189)
	.align		4
.L_4189:
        /*0010*/ 	.word	index@(.nv.constant0._ZN2at6native18elementwise_kernelILi128ELi4EZNS0_15gpu_kernel_implIZNS0_43_GLOBAL__N__7cc8d1ed_10_Dropout_cu_0e96ed3819masked_scale_kernelIhddEEvRNS_6TensorERKS5_S8_T1_EUldhE_EEvRNS_18TensorIteratorBaseERKT_EUliE_EEviS9_)
        /*0014*/ 	.short	0x0160
        /*0016*/ 	.short	0x02a0


	//----- nvinfo : EIATTR_CBANK_PARAM_SIZE
	.align		4
.L_4190:
        /*0018*/ 	.byte	0x03, 0x19
        /*001a*/ 	.short	0x02a0


	//----- nvinfo : EIATTR_KPARAM_INFO
	.align		4
        /*001c*/ 	.byte	0x04, 0x17
        /*001e*/ 	.short	(.L_4192 - .L_4191)
.L_4191:
        /*0020*/ 	.word	0x00000000
        /*0024*/ 	.short	0x0001
        /*0026*/ 	.short	0x0008
        /*0028*/ 	.byte	0x00, 0xf0, 0x61, 0x0a


	//----- nvinfo : EIATTR_KPARAM_INFO
	.align		4
.L_4192:
        /*002c*/ 	.byte	0x04, 0x17
        /*002e*/ 	.short	(.L_4194 - .L_4193)
.L_4193:
        /*0030*/ 	.word	0x00000000
        /*0034*/ 	.short	0x0000
        /*0036*/ 	.short	0x0000
        /*0038*/ 	.byte	0x00, 0xf0, 0x11, 0x00


	//----- nvinfo : EIATTR_MAXREG_COUNT
	.align		4
.L_4194:
        /*003c*/ 	.byte	0x03, 0x1b
        /*003e*/ 	.short	0x0080


	//----- nvinfo : EIATTR_EXTERNS
	.align		4
        /*0040*/ 	.byte	0x04, 0x0f
        /*0042*/ 	.short	(.L_4196 - .L_4195)


	//   ....[0]....
	.align		4
.L_4195:
        /*0044*/ 	.word	index@(__assertfail)


	//----- nvinfo : EIATTR_MERCURY_ISA_VERSION
	.align		4
.L_4196:
        /*0048*/ 	.byte	0x03, 0x5f
        /*004a*/ 	.short	0x0000


	//----- nvinfo : EIATTR_SYSCALL_OFFSETS
	.align		4
        /*004c*/ 	.byte	0x04, 0x46
        /*004e*/ 	.short	(.L_4198 - .L_4197)


	//   ....[0]....
.L_4197:
        /*0050*/ 	.word	0x00001f50


	//   ....[1]....
        /*0054*/ 	.word	0x00002e50


	//   ....[2]....
        /*0058*/ 	.word	0x00003ea0


	//   ....[3]....
        /*005c*/ 	.word	0x00005e30


	//   ....[4]....
        /*0060*/ 	.word	0x00006d30


	//   ....[5]....
        /*0064*/ 	.word	0x00007d80


	//   ....[6]....
        /*0068*/ 	.word	0x00009ce0


	//   ....[7]....
        /*006c*/ 	.word	0x0000abe0


	//   ....[8]....
        /*0070*/ 	.word	0x0000bc30


	//   ....[9]....
        /*0074*/ 	.word	0x0000dba0


	//   ....[10]....
        /*0078*/ 	.word	0x0000eaa0


	//   ....[11]....
        /*007c*/ 	.word	0x0000faf0


	//----- nvinfo : EIATTR_EXIT_INSTR_OFFSETS
	.align		4
.L_4198:
        /*0080*/ 	.byte	0x04, 0x1c
        /*0082*/ 	.short	(.L_4200 - .L_4199)


	//   ....[0]....
.L_4199:
        /*0084*/ 	.word	0x0000bcd0


	//   ....[1]....
        /*0088*/ 	.word	0x0000ec40


	//   ....[2]....
        /*008c*/ 	.word	0x0000ec80


	//   ....[3]....
        /*0090*/ 	.word	0x0000ed10


	//   ....[4]....
        /*0094*/ 	.word	0x0000ed40


	//   ....[5]....
        /*0098*/ 	.word	0x0000ed70


	//   ....[6]....
        /*009c*/ 	.word	0x0000ee20


	//   ....[7]....
        /*00a0*/ 	.word	0x0000ee80


	//   ....[8]....
        /*00a4*/ 	.word	0x0000ef40


	//   ....[9]....
        /*00a8*/ 	.word	0x0000efb0


	//   ....[10]....
        /*00ac*/ 	.word	0x0000efd0


	//   ....[11]....
        /*00b0*/ 	.word	0x0000f090


	//   ....[12]....
        /*00b4*/ 	.word	0x0000f0c0


	//   ....[13]....
        /*00b8*/ 	.word	0x0000f270


	//   ....[14]....
        /*00bc*/ 	.word	0x0000f3f0


	//   ....[15]....
        /*00c0*/ 	.word	0x0000f450


	//   ....[16]....
        /*00c4*/ 	.word	0x0000f500


	//   ....[17]....
        /*00c8*/ 	.word	0x0000f6a0


	//   ....[18]....
        /*00cc*/ 	.word	0x0000f840


	//   ....[19]....
        /*00d0*/ 	.word	0x0000f9c0


	//   ....[20]....
        /*00d4*/ 	.word	0x0000fb00


	//   ....[21]....
        /*00d8*/ 	.word	0x0000fb30


	//   ....[22]....
        /*00dc*/ 	.word	0x0000fb60


	//----- nvinfo : EIATTR_MAX_THREADS
	.align		4
.L_4200:
        /*00e0*/ 	.byte	0x04, 0x05
        /*00e2*/ 	.short	(.L_4202 - .L_4201)
.L_4201:
        /*00e4*/ 	.word	0x00000080
        /*00e8*/ 	.word	0x00000001
        /*00ec*/ 	.word	0x00000001


	//----- nvinfo : EIATTR_CRS_STACK_SIZE
	.align		4
.L_4202:
        /*00f0*/ 	.byte	0x04, 0x1e
        /*00f2*/ 	.short	(.L_4204 - .L_4203)
.L_4203:
        /*00f4*/ 	.word	0x00000000
.L_4204:


//--------------------- .nv.info._ZN2at6native27unrolled_elementwise_kernelIZNS0_43_GLOBAL__N__7cc8d1ed_10_Dropout_cu_0e96ed3819masked_scale_kernelIhddEEvRNS_6TensorERKS4_S7_T1_EUldhE_St5arrayIPcLm3EELi4E23TrivialOffsetCalculatorILi2EjESD_ILi1EjENS0_6memory12LoadWithCastILi2EEENSG_13StoreWithCastILi1EEEEEviT_T0_T2_T3_T4_T5_ --------------------------
	.section	.nv.info._ZN2at6native27unrolled_elementwise_kernelIZNS0_43_GLOBAL__N__7cc8d1ed_10_Dropout_cu_0e96ed3819masked_scale_kernelIhddEEvRNS_6TensorERKS4_S7_T1_EUldhE_St5arrayIPcLm3EELi4E23TrivialOffsetCalculatorILi2EjESD_ILi1EjENS0_6memory12LoadWithCastILi2EEENSG_13StoreWithCastILi1EEEEEviT_T0_T2_T3_T4_T5_,"",@"SHT_CUDA_INFO"
	.sectionflags	@""
	.align	4


	//----- nvinfo : EIATTR_CUDA_API_VERSION
	.align		4
        /*0000*/ 	.byte	0x04, 0x37
        /*0002*/ 	.short	(.L_4206 - .L_4205)
.L_4205:
        /*0004*/ 	.word	0x00000082


	//----- nvinfo : EIATTR_SW2861232_WAR
	.align		4
.L_4206:
        /*0008*/ 	.byte	0x01, 0x35
	.zero		2


	//----- nvinfo : EIATTR_PARAM_CBANK
	.align		4
        /*000c*/ 	.byte	0x04, 0x0a
        /*000e*/ 	.short	(.L_4208 - .L_4207)
	.align		4
.L_4207:
        /*0010*/ 	.word	index@(.nv.constant0._ZN2at6native27unrolled_elementwise_kernelIZNS0_43_GLOBAL__N__7cc8d1ed_10_Dropout_cu_0e96ed3819masked_scale_kernelIhddEEvRNS_6TensorERKS4_S7_T1_EUldhE_St5arrayIPcLm3EELi4E23TrivialOffsetCalculatorILi2EjESD_ILi1EjENS0_6memory12LoadWithCastILi2EEENSG_13StoreWithCastILi1EEEEEviT_T0_T2_T3_T4_T5_)
        /*0014*/ 	.short	0x0160
        /*0016*/ 	.short	0x0048


	//----- nvinfo : EIATTR_CBANK_PARAM_SIZE
	.align		4
.L_4208:
        /*0018*/ 	.byte	0x03, 0x19
        /*001a*/ 	.short	0x0048


	//----- nvinfo : EIATTR_KPARAM_INFO
	.align		4
        /*001c*/ 	.byte	0x04, 0x17
        /*001e*/ 	.short	(.L_4210 - .L_4209)
.L_4209:
        /*0020*/ 	.word	0x00000000
        /*0024*/ 	.short	0x0006
        /*0026*/ 	.short	0x0040
        /*0028*/ 	.byte	0x00, 0xf0, 0x21, 0x00


	//----- nvinfo : EIATTR_KPARAM_INFO
	.align		4
.L_4210:
        /*002c*/ 	.byte	0x04, 0x17
        /*002e*/ 	.short	(.L_4212 - .L_4211)
.L_4211:
        /*0030*/ 	.word	0x00000000
        /*0034*/ 	.short	0x0005
        /*0036*/ 	.short	0x0034
        /*0038*/ 	.byte	0x00, 0xf0, 0x31, 0x00


	//----- nvinfo : EIATTR_KPARAM_INFO
	.align		4
.L_4212:
        /*003c*/ 	.byte	0x04, 0x17
        /*003e*/ 	.short	(.L_4214 - .L_4213)
.L_4213:
        /*0040*/ 	.word	0x00000000
        /*0044*/ 	.short	0x0004
        /*0046*/ 	.short	0x0031
        /*0048*/ 	.byte	0x00, 0xf0, 0x05, 0x00


	//----- nvinfo : EIATTR_KPARAM_INFO
	.align		4
.L_4214:
        /*004c*/ 	.byte	0x04, 0x17
        /*004e*/ 	.short	(.L_4216 - .L_4215)
.L_4215:
        /*0050*/ 	.word	0x00000000
        /*0054*/ 	.short	0x0003
        /*0056*/ 	.short	0x0030
        /*0058*/ 	.byte	0x00, 0xf0, 0x05, 0x00


	//----- nvinfo : EIATTR_KPARAM_INFO
	.align		4
.L_4216:
        /*005c*/ 	.byte	0x04, 0x17
        /*005e*/ 	.short	(.L_4218 - .L_4217)
.L_4217:
        /*0060*/ 	.word	0x00000000
        /*0064*/ 	.short	0x0002
        /*0066*/ 	.short	0x0018
        /*0068*/ 	.byte	0x00, 0xf0, 0x61, 0x00


	//----- nvinfo : EIATTR_KPARAM_INFO
	.align		4
.L_4218:
        /*006c*/ 	.byte	0x04, 0x17
        /*006e*/ 	.short	(.L_4220 - .L_4219)
.L_4219:
        /*0070*/ 	.word	0x00000000
        /*0074*/ 	.short	0x0001
        /*0076*/ 	.short	0x0008
        /*0078*/ 	.byte	0x00, 0xf0, 0x41, 0x00


	//----- nvinfo : EIATTR_KPARAM_INFO
	.align		4
.L_4220:
        /*007c*/ 	.byte	0x04, 0x17
        /*007e*/ 	.short	(.L_4222 - .L_4221)
.L_4221:
        /*0080*/ 	.word	0x00000000
        /*0084*/ 	.short	0x0000
        /*0086*/ 	.short	0x0000
        /*0088*/ 	.byte	0x00, 0xf0, 0x11, 0x00


	//----- nvinfo : EIATTR_MAXREG_COUNT
	.align		4
.L_4222:
        /*008c*/ 	.byte	0x03, 0x1b
        /*008e*/ 	.short	0x00ff


	//----- nvinfo : EIATTR_EXTERNS
	.align		4
        /*0090*/ 	.byte	0x04, 0x0f
        /*0092*/ 	.short	(.L_4224 - .L_4223)


	//   ....[0]....
	.align		4
.L_4223:
        /*0094*/ 	.word	index@(__assertfail)


	//----- nvinfo : EIATTR_MERCURY_ISA_VERSION
	.align		4
.L_4224:
        /*0098*/ 	.byte	0x03, 0x5f
        /*009a*/ 	.short	0x0000


	//----- nvinfo : EIATTR_SYSCALL_OFFSETS
	.align		4
        /*009c*/ 	.byte	0x04, 0x46
        /*009e*/ 	.short	(.L_4226 - .L_4225)


	//   ....[0]....
.L_4225:
        /*00a0*/ 	.word	0x00000fc0


	//   ....[1]....
        /*00a4*/ 	.word	0x00001ec0


	//   ....[2]....
        /*00a8*/ 	.word	0x00002e40


	//   ....[3]....
        /*00ac*/ 	.word	0x00003d40


	//   ....[4]....
        /*00b0*/ 	.word	0x00004cf0


	//   ....[5]....
        /*00b4*/ 	.word	0x00005bf0


	//   ....[6]....
        /*00b8*/ 	.word	0x00006b60


	//   ....[7]....
        /*00bc*/ 	.word	0x00007a60


	//   ....[8]....
        /*00c0*/ 	.word	0x00008c50


	//   ....[9]....
        /*00c4*/ 	.word	0x00009cb0


	//   ....[10]....
        /*00c8*/ 	.word	0x0000ad00


	//   ....[11]....
        /*00cc*/ 	.word	0x0000bd70


	//----- nvinfo : EIATTR_EXIT_INSTR_OFFSETS
	.align		4
.L_4226:
        /*00d0*/ 	.byte	0x04, 0x1c
        /*00d2*/ 	.short	(.L_4228 - .L_4227)


	//   ....[0]....
.L_4227:
        /*00d4*/ 	.word	0x0000ada0


	//   ....[1]....
        /*00d8*/ 	.word	0x0000aec0


	//   ....[2]....
        /*00dc*/ 	.word	0x0000af00


	//   ....[3]....
        /*00e0*/ 	.word	0x0000af90


	//   ....[4]....
        /*00e4*/ 	.word	0x0000afc0


	//   ....[5]....
        /*00e8*/ 	.word	0x0000aff0


	//   ....[6]....
        /*00ec*/ 	.word	0x0000b0a0


	//   ....[7]....
        /*00f0*/ 	.word	0x0000b100


	//   ....[8]....
        /*00f4*/ 	.word	0x0000b1c0


	//   ....[9]....
        /*00f8*/ 	.word	0x0000b230


	//   ....[10]....
        /*00fc*/ 	.word	0x0000b250


	//   ....[11]....
        /*0100*/ 	.word	0x0000b310


	//   ....[12]....
        /*0104*/ 	.word	0x0000b340


	//   ....[13]....
        /*0108*/ 	.word	0x0000b4f0


	//   ....[14]....
        /*010c*/ 	.word	0x0000b670


	//   ....[15]....
        /*0110*/ 	.word	0x0000b6d0


	//   ....[16]....
        /*0114*/ 	.word	0x0000b780


	//   ....[17]....
        /*0118*/ 	.word	0x0000b920


	//   ....[18]....
        /*011c*/ 	.word	0x0000bac0


	//   ....[19]....
        /*0120*/ 	.word	0x0000bc40


	//   ....[20]....
        /*0124*/ 	.word	0x0000bd80


	//   ....[21]....
        /*0128*/ 	.word	0x0000bdb0


	//   ....[22]....
        /*012c*/ 	.word	0x0000bde0


	//----- nvinfo : EIATTR_MAX_THREADS
	.align		4
.L_4228:
        /*0130*/ 	.byte	0x04, 0x05
        /*0132*/ 	.short	(.L_4230 - .L_4229)
.L_4229:
        /*0134*/ 	.word	0x00000080
        /*0138*/ 	.word	0x00000001
        /*013c*/ 	.word	0x00000001


	//----- nvinfo : EIATTR_CRS_STACK_SIZE
	.align		4
.L_4230:
        /*0140*/ 	.byte	0x04, 0x1e
        /*0142*/ 	.short	(.L_4232 - .L_4231)
.L_4231:
        /*0144*/ 	.word	0x00000000
.L_4232:


//--------------------- .nv.info._ZN2at6native18elementwise_kernelILi128ELi2EZNS0_22gpu_kernel_impl_nocastIZNS0_43_GLOBAL__N__7cc8d1ed_10_Dropout_cu_0e96ed3819masked_scale_kernelIhddEEvRNS_6TensorERKS5_S8_T1_EUldhE_EEvRNS_18TensorIteratorBaseERKT_EUliE_EEviS9_ --------------------------
	.section	.nv.info._ZN2at6native18elementwise_kernelILi128ELi2EZNS0_22gpu_kernel_impl_nocastIZNS0_43_GLOBAL__N__7cc8d1ed_10_Dropout_cu_0e96ed3819masked_scale_kernelIhddEEvRNS_6TensorERKS5_S8_T1_EUldhE_EEvRNS_18TensorIteratorBaseERKT_EUliE_EEviS9_,"",@"SHT_CUDA_INFO"
	.sectionflags	@""
	.align	4


	//----- nvinfo : EIATTR_CUDA_API_VERSION
	.align		4
        /*0000*/ 	.byte	0x04, 0x37
        /*0002*/ 	.short	(.L_4234 - .L_4233)
.L_4233:
        /*0004*/ 	.word	0x00000082


	//----- nvinfo : EIATTR_SW2861232_WAR
	.align		4
.L_4234:
        /*0008*/ 	.byte	0x01, 0x35
	.zero		2


	//----- nvinfo : EIATTR_PARAM_CBANK
	.align		4
        /*000c*/ 	.byte	0x04, 0x0a
        /*000e*/ 	.short	(.L_4236 - .L_4235)
	.align		4
.L_4235:
        /*0010*/ 	.word	index@(.nv.constant0._ZN2at6native18elementwise_kernelILi128ELi2EZNS0_22gpu_kernel_impl_nocastIZNS0_43_GLOBAL__N__7cc8d1ed_10_Dropout_cu_0e96ed3819masked_scale_kernelIhddEEvRNS_6TensorERKS5_S8_T1_EUldhE_EEvRNS_18TensorIteratorBaseERKT_EUliE_EEviS9_)
        /*0014*/ 	.short	0x0160
        /*0016*/ 	.short	0x0298


	//----- nvinfo : EIATTR_CBANK_PARAM_SIZE
	.align		4
.L_4236:
        /*0018*/ 	.byte	0x03, 0x19
        /*001a*/ 	.short	0x0298


	//----- nvinfo : EIATTR_KPARAM_INFO
	.align		4
        /*001c*/ 	.byte	0x04, 0x17
        /*001e*/ 	.short	(.L_4238 - .L_4237)
.L_4237:
        /*0020*/ 	.word	0x00000000
        /*0024*/ 	.short	0x0001
        /*0026*/ 	.short	0x0008
        /*0028*/ 	.byte	0x00, 0xf0, 0x41, 0x0a


	//----- nvinfo : EIATTR_KPARAM_INFO
	.align		4
.L_4238:
        /*002c*/ 	.byte	0x04, 0x17
        /*002e*/ 	.short	(.L_4240 - .L_4239)
.L_4239:
        /*0030*/ 	.word	0x00000000
        /*0034*/ 	.short	0x0000
        /*0036*/ 	.short	0x0000
        /*0038*/ 	.byte	0x00, 0xf0, 0x11, 0x00


	//----- nvinfo : EIATTR_MAXREG_COUNT
	.align		4
.L_4240:
        /*003c*/ 	.byte	0x03, 0x1b
        /*003e*/ 	.short	0x0080


	//----- nvinfo : EIATTR_MERCURY_ISA_VERSION
	.align		4
        /*0040*/ 	.byte	0x03, 0x5f
        /*0042*/ 	.short	0x0000


	//----- nvinfo : EIATTR_EXIT_INSTR_OFFSETS
	.align		4
        /*0044*/ 	.byte	0x04, 0x1c
        /*0046*/ 	.short	(.L_4242 - .L_4241)


	//   ....[0]....
.L_4241:
        /*0048*/ 	.word	0x00001170


	//   ....[1]....
        /*004c*/ 	.word	0x00002230


	//----- nvinfo : EIATTR_MAX_THREADS
	.align		4
.L_4242:
        /*0050*/ 	.byte	0x04, 0x05
        /*0052*/ 	.short	(.L_4244 - .L_4243)
.L_4243:
        /*0054*/ 	.word	0x00000080
        /*0058*/ 	.word	0x00000001
        /*005c*/ 	.word	0x00000001


	//----- nvinfo : EIATTR_CRS_STACK_SIZE
	.align		4
.L_4244:
        /*0060*/ 	.byte	0x04, 0x1e
        /*0062*/ 	.short	(.L_4246 - .L_4245)
.L_4245:
        /*0064*/ 	.word	0x00000000
.L_4246:


//--------------------- .nv.info._ZN2at6native27unrolled_elementwise_kernelIZNS0_43_GLOBAL__N__7cc8d1ed_10_Dropout_cu_0e96ed3819masked_scale_kernelIhddEEvRNS_6TensorERKS4_S7_T1_EUldhE_St5arrayIPcLm3EELi4E23TrivialOffsetCalculatorILi2EjESD_ILi1EjENS0_6memory15LoadWithoutCastENSG_16StoreWithoutCastEEEviT_T0_T2_T3_T4_T5_ --------------------------
	.section	.nv.info._ZN2at6native27unrolled_elementwise_kernelIZNS0_43_GLOBAL__N__7cc8d1ed_10_Dropout_cu_0e96ed3819masked_scale_kernelIhddEEvRNS_6TensorERKS4_S7_T1_EUldhE_St5arrayIPcLm3EELi4E23TrivialOffsetCalculatorILi2EjESD_ILi1EjENS0_6memory15LoadWithoutCastENSG_16StoreWithoutCastEEEviT_T0_T2_T3_T4_T5_,"",@"SHT_CUDA_INFO"
	.sectionflags	@""
	.align	4


	//----- nvinfo : EIATTR_CUDA_API_VERSION
	.align		4
        /*0000*/ 	.byte	0x04, 0x37
        /*0002*/ 	.short	(.L_4248 - .L_4247)
.L_4247:
        /*0004*/ 	.word	0x00000082


	//----- nvinfo : EIATTR_SW2861232_WAR
	.align		4
.L_4248:
        /*0008*/ 	.byte	0x01, 0x35
	.zero		2


	//----- nvinfo : EIATTR_PARAM_CBANK
	.align		4
        /*000c*/ 	.byte	0x04, 0x0a
        /*000e*/ 	.short	(.L_4250 - .L_4249)
	.align		4
.L_4249:
        /*0010*/ 	.word	index@(.nv.constant0._ZN2at6native27unrolled_elementwise_kernelIZNS0_43_GLOBAL__N__7cc8d1ed_10_Dropout_cu_0e96ed3819masked_scale_kernelIhddEEvRNS_6TensorERKS4_S7_T1_EUldhE_St5arrayIPcLm3EELi4E23TrivialOffsetCalculatorILi2EjESD_ILi1EjENS0_6memory15LoadWithoutCastENSG_16StoreWithoutCastEEEviT_T0_T2_T3_T4_T5_)
        /*0014*/ 	.short	0x0160
        /*0016*/ 	.short	0x0034


	//----- nvinfo : EIATTR_CBANK_PARAM_SIZE
	.align		4
.L_4250:
        /*0018*/ 	.byte	0x03, 0x19
        /*001a*/ 	.short	0x0034


	//----- nvinfo : EIATTR_KPARAM_INFO
	.align		4
        /*001c*/ 	.byte	0x04, 0x17
        /*001e*/ 	.short	(.L_4252 - .L_4251)
.L_4251:
        /*0020*/ 	.word	0x00000000
        /*0024*/ 	.short	0x0006
        /*0026*/ 	.short	0x0033
        /*0028*/ 	.byte	0x00, 0xf0, 0x05, 0x00


	//----- nvinfo : EIATTR_KPARAM_INFO
	.align		4
.L_4252:
        /*002c*/ 	.byte	0x04, 0x17
        /*002e*/ 	.short	(.L_4254 - .L_4253)
.L_4253:
        /*0030*/ 	.word	0x00000000
        /*0034*/ 	.short	0x0005
        /*0036*/ 	.short	0x0032
        /*0038*/ 	.byte	0x00, 0xf0, 0x05, 0x00


	//----- nvinfo : EIATTR_KPARAM_INFO
	.align		4
.L_4254:
        /*003c*/ 	.byte	0x04, 0x17
        /*003e*/ 	.short	(.L_4256 - .L_4255)
.L_4255:
        /*0040*/ 	.word	0x00000000
        /*0044*/ 	.short	0x0004
        /*0046*/ 	.short	0x0031
        /*0048*/ 	.byte	0x00, 0xf0, 0x05, 0x00


	//----- nvinfo : EIATTR_KPARAM_INFO
	.align		4
.L_4256:
        /*004c*/ 	.byte	0x04, 0x17
        /*004e*/ 	.short	(.L_4258 - .L_4257)
.L_4257:
        /*0050*/ 	.word	0x00000000
        /*0054*/ 	.short	0x0003
        /*0056*/ 	.short	0x0030
        /*0058*/ 	.byte	0x00, 0xf0, 0x05, 0x00


	//----- nvinfo : EIATTR_KPARAM_INFO
	.align		4
.L_4258:
        /*005c*/ 	.byte	0x04, 0x17
        /*005e*/ 	.short	(.L_4260 - .L_4259)
.L_4259:
        /*0060*/ 	.word	0x00000000
        /*0064*/ 	.short	0x0002
        /*0066*/ 	.short	0x0018
        /*0068*/ 	.byte	0x00, 0xf0, 0x61, 0x00


	//----- nvinfo : EIATTR_KPARAM_INFO
	.align		4
.L_4260:
        /*006c*/ 	.byte	0x04, 0x17
        /*006e*/ 	.short	(.L_4262 - .L_4261)
.L_4261:
        /*0070*/ 	.word	0x00000000
        /*0074*/ 	.short	0x0001
        /*0076*/ 	.short	0x0008
        /*0078*/ 	.byte	0x00, 0xf0, 0x41, 0x00


	//----- nvinfo : EIATTR_KPARAM_INFO
	.align		4
.L_4262:
        /*007c*/ 	.byte	0x04, 0x17
        /*007e*/ 	.short	(.L_4264 - .L_4263)
.L_4263:
        /*0080*/ 	.word	0x00000000
        /*0084*/ 	.short	0x0000
        /*0086*/ 	.short	0x0000
        /*0088*/ 	.byte	0x00, 0xf0, 0x11, 0x00


	//----- nvinfo : EIATTR_MAXREG_COUNT
	.align		4
.L_4264:
        /*008c*/ 	.byte	0x03, 0x1b
        /*008e*/ 	.short	0x00ff


	//----- nvinfo : EIATTR_MERCURY_ISA_VERSION
	.align		4
        /*0090*/ 	.byte	0x03, 0x5f
        /*0092*/ 	.short	0x0000


	//----- nvinfo : EIATTR_EXIT_INSTR_OFFSETS
	.align		4
        /*0094*/ 	.byte	0x04, 0x1c
        /*0096*/ 	.short	(.L_4266 - .L_4265)


	//   ....[0]....
.L_4265:
        /*0098*/ 	.word	0x000005b0


	//   ....[1]....
        /*009c*/ 	.word	0x00000610


	//----- nvinfo : EIATTR_MAX_THREADS
	.align		4
.L_4266:
        /*00a0*/ 	.byte	0x04, 0x05
        /*00a2*/ 	.short	(.L_4268 - .L_4267)
.L_4267:
        /*00a4*/ 	.word	0x00000080
        /*00a8*/ 	.word	0x00000001
        /*00ac*/ 	.word	0x00000001


	//----- nvinfo : EIATTR_CRS_STACK_SIZE
	.align		4
.L_4268:
        /*00b0*/ 	.byte	0x04, 0x1e
        /*00b2*/ 	.short	(.L_4270 - .L_4269)
.L_4269:
        /*00b4*/ 	.word	0x00000000
.L_4270:


//--------------------- .nv.info._ZN2at6native29vectorized_elementwise_kernelILi2EZNS0_43_GLOBAL__N__7cc8d1ed_10_Dropout_cu_0e96ed3819masked_scale_kernelIhddEEvRNS_6TensorERKS4_S7_T1_EUldhE_St5arrayIPcLm3EEEEviT0_S8_ --------------------------
	.section	.nv.info._ZN2at6native29vectorized_elementwise_kernelILi2EZNS0_43_GLOBAL__N__7cc8d1ed_10_Dropout_cu_0e96ed3819masked_scale_kernelIhddEEvRNS_6TensorERKS4_S7_T1_EUldhE_St5arrayIPcLm3EEEEviT0_S8_,"",@"SHT_CUDA_INFO"
	.sectionflags	@""
	.align	4


	//----- nvinfo : EIATTR_CUDA_API_VERSION
	.align		4
        /*0000*/ 	.byte	0x04, 0x37
        /*0002*/ 	.short	(.L_4272 - .L_4271)
.L_4271:
        /*0004*/ 	.word	0x00000082


	//----- nvinfo : EIATTR_SW2861232_WAR
	.align		4
.L_4272:
        /*0008*/ 	.byte	0x01, 0x35
	.zero		2


	//----- nvinfo : EIATTR_PARAM_CBANK
	.align		4
        /*000c*/ 	.byte	0x04, 0x0a
        /*000e*/ 	.short	(.L_4274 - .L_4273)
	.align		4
.L_4273:
        /*0010*/ 	.word	index@(.nv.constant0._ZN2at6native29vectorized_elementwise_kernelILi2EZNS0_43_GLOBAL__N__7cc8d1ed_10_Dropout_cu_0e96ed3819masked_scale_kernelIhddEEvRNS_6TensorERKS4_S7_T1_EUldhE_St5arrayIPcLm3EEEEviT0_S8_)
        /*0014*/ 	.short	0x0160
        /*0016*/ 	.short	0x0030


	//----- nvinfo : EIATTR_CBANK_PARAM_SIZE
	.align		4
.L_4274:
        /*0018*/ 	.byte	0x03, 0x19
        /*001a*/ 	.short	0x0030


	//----- nvinfo : EIATTR_KPARAM_INFO
	.align		4
        /*001c*/ 	.byte	0x04, 0x17
        /*001e*/ 	.short	(.L_4276 - .L_4275)
.L_4275:
        /*0020*/ 	.word	0x00000000
        /*0024*/ 	.short	0x0002
        /*0026*/ 	.short	0x0018
        /*0028*/ 	.byte	0x00, 0xf0, 0x61, 0x00


	//----- nvinfo : EIATTR_KPARAM_INFO
	.align		4
.L_4276:
        /*002c*/ 	.byte	0x04, 0x17
        /*002e*/ 	.short	(.L_4278 - .L_4277)
.L_4277:
        /*0030*/ 	.word	0x00000000
        /*0034*/ 	.short	0x0001
        /*0036*/ 	.short	0x0008
        /*0038*/ 	.byte	0x00, 0xf0, 0x41, 0x00


	//----- nvinfo : EIATTR_KPARAM_INFO
	.align		4
.L_4278:
        /*003c*/ 	.byte	0x04, 0x17
        /*003e*/ 	.short	(.L_4280 - .L_4279)
.L_4279:
        /*0040*/ 	.word	0x00000000
        /*0044*/ 	.short	0x0000
        /*0046*/ 	.short	0x0000
        /*0048*/ 	.byte	0x00, 0xf0, 0x11, 0x00


	//----- nvinfo : EIATTR_MAXREG_COUNT
	.align		4
.L_4280:
        /*004c*/ 	.byte	0x03, 0x1b
        /*004e*/ 	.short	0x00ff


	//----- nvinfo : EIATTR_MERCURY_ISA_VERSION
	.align		4
        /*0050*/ 	.byte	0x03, 0x5f
        /*0052*/ 	.short	0x0000


	//----- nvinfo : EIATTR_EXIT_INSTR_OFFSETS
	.align		4
        /*0054*/ 	.byte	0x04, 0x1c
        /*0056*/ 	.short	(.L_4282 - .L_4281)


	//   ....[0]....
.L_4281:
        /*0058*/ 	.word	0x00000440


	//   ....[1]....
        /*005c*/ 	.word	0x00000fc0


	//   ....[2]....
        /*0060*/ 	.word	0x00001010


	//----- nvinfo : EIATTR_MAX_THREADS
	.align		4
.L_4282:
        /*0064*/ 	.byte	0x04, 0x05
        /*0066*/ 	.short	(.L_4284 - .L_4283)
.L_4283:
        /*0068*/ 	.word	0x00000080
        /*006c*/ 	.word	0x00000001
        /*0070*/ 	.word	0x00000001


	//----- nvinfo : EIATTR_CRS_STACK_SIZE
	.align		4
.L_4284:
        /*0074*/ 	.byte	0x04, 0x1e
        /*0076*/ 	.short	(.L_4286 - .L_4285)
.L_4285:
        /*0078*/ 	.word	0x00000000
.L_4286:


//--------------------- .nv.info._ZN2at6native29vectorized_elementwise_kernelILi4EZNS0_43_GLOBAL__N__7cc8d1ed_10_Dropout_cu_0e96ed3819masked_scale_kernelIhddEEvRNS_6TensorERKS4_S7_T1_EUldhE_St5arrayIPcLm3EEEEviT0_S8_ --------------------------
	.section	.nv.info._ZN2at6native29vectorized_elementwise_kernelILi4EZNS0_43_GLOBAL__N__7cc8d1ed_10_Dropout_cu_0e96ed3819masked_scale_kernelIhddEEvRNS_6TensorERKS4_S7_T1_EUldhE_St5arrayIPcLm3EEEEviT0_S8_,"",@"SHT_CUDA_INFO"
	.sectionflags	@""
	.align	4


	//----- nvinfo : EIATTR_CUDA_API_VERSION
	.align		4
        /*0000*/ 	.byte	0x04, 0x37
        /*0002*/ 	.short	(.L_4288 - .L_4287)
.L_4287:
        /*0004*/ 	.word	0x00000082


	//----- nvinfo : EIATTR_SW2861232_WAR
	.align		4
.L_4288:
        /*0008*/ 	.byte	0x01, 0x35
	.zero		2


	//----- nvinfo : EIATTR_PARAM_CBANK
	.align		4
        /*000c*/ 	.byte	0x04, 0x0a
        /*000e*/ 	.short	(.L_4290 - .L_4289)
	.align		4
.L_4289:
        /*0010*/ 	.word	index@(.nv.constant0._ZN2at6native29vectorized_elementwise_kernelILi4EZNS0_43_GLOBAL__N__7cc8d1ed_10_Dropout_cu_0e96ed3819masked_scale_kernelIhddEEvRNS_6TensorERKS4_S7_T1_EUldhE_St5arrayIPcLm3EEEEviT0_S8_)
        /*0014*/ 	.short	0x0160
        /*0016*/ 	.short	0x0030


	//----- nvinfo : EIATTR_CBANK_PARAM_SIZE
	.align		4
.L_4290:
        /*0018*/ 	.byte	0x03, 0x19
        /*001a*/ 	.short	0x0030


	//----- nvinfo : EIATTR_KPARAM_INFO
	.align		4
        /*001c*/ 	.byte	0x04, 0x17
        /*001e*/ 	.short	(.L_4292 - .L_4291)
.L_4291:
        /*0020*/ 	.word	0x00000000
        /*0024*/ 	.short	0x0002
        /*0026*/ 	.short	0x0018
        /*0028*/ 	.byte	0x00, 0xf0, 0x61, 0x00


	//----- nvinfo : EIATTR_KPARAM_INFO
	.align		4
.L_4292:
        /*002c*/ 	.byte	0x04, 0x17
        /*002e*/ 	.short	(.L_4294 - .L_4293)
.L_4293:
        /*0030*/ 	.word	0x00000000
        /*0034*/ 	.short	0x0001
        /*0036*/ 	.short	0x0008
        /*0038*/ 	.byte	0x00, 0xf0, 0x41, 0x00


	//----- nvinfo : EIATTR_KPARAM_INFO
	.align		4
.L_4294:
        /*003c*/ 	.byte	0x04, 0x17
        /*003e*/ 	.short	(.L_4296 - .L_4295)
.L_4295:
        /*0040*/ 	.word	0x00000000
        /*0044*/ 	.short	0x0000
        /*0046*/ 	.short	0x0000
        /*0048*/ 	.byte	0x00, 0xf0, 0x11, 0x00


	//----- nvinfo : EIATTR_MAXREG_COUNT
	.align		4
.L_4296:
        /*004c*/ 	.byte	0x03, 0x1b
        /*004e*/ 	.short	0x00ff


	//----- nvinfo : EIATTR_MERCURY_ISA_VERSION
	.align		4
        /*0050*/ 	.byte	0x03, 0x5f
        /*0052*/ 	.short	0x0000


	//----- nvinfo : EIATTR_EXIT_INSTR_OFFSETS
	.align		4
        /*0054*/ 	.byte	0x04, 0x1c
        /*0056*/ 	.short	(.L_4298 - .L_4297)


	//   ....[0]....
.L_4297:
        /*0058*/ 	.word	0x00000420


	//   ....[1]....
        /*005c*/ 	.word	0x00000fa0


	//   ....[2]....
        /*0060*/ 	.word	0x00000ff0


	//----- nvinfo : EIATTR_MAX_THREADS
	.align		4
.L_4298:
        /*0064*/ 	.byte	0x04, 0x05
        /*0066*/ 	.short	(.L_4300 - .L_4299)
.L_4299:
        /*0068*/ 	.word	0x00000080
        /*006c*/ 	.word	0x00000001
        /*0070*/ 	.word	0x00000001


	//----- nvinfo : EIATTR_CRS_STACK_SIZE
	.align		4
.L_4300:
        /*0074*/ 	.byte	0x04, 0x1e
        /*0076*/ 	.short	(.L_4302 - .L_4301)
.L_4301:
        /*0078*/ 	.word	0x00000000
.L_4302:


//--------------------- .nv.info._ZN2at6native29vectorized_elementwise_kernelILi8EZNS0_43_GLOBAL__N__7cc8d1ed_10_Dropout_cu_0e96ed3819masked_scale_kernelIhddEEvRNS_6TensorERKS4_S7_T1_EUldhE_St5arrayIPcLm3EEEEviT0_S8_ --------------------------
	.section	.nv.info._ZN2at6native29vectorized_elementwise_kernelILi8EZNS0_43_GLOBAL__N__7cc8d1ed_10_Dropout_cu_0e96ed3819masked_scale_kernelIhddEEvRNS_6TensorERKS4_S7_T1_EUldhE_St5arrayIPcLm3EEEEviT0_S8_,"",@"SHT_CUDA_INFO"
	.sectionflags	@""
	.align	4


	//----- nvinfo : EIATTR_CUDA_API_VERSION
	.align		4
        /*0000*/ 	.byte	0x04, 0x37
        /*0002*/ 	.short	(.L_4304 - .L_4303)
.L_4303:
        /*0004*/ 	.word	0x00000082


	//----- nvinfo : EIATTR_SW2861232_WAR
	.align		4
.L_4304:
        /*0008*/ 	.byte	0x01, 0x35
	.zero		2


	//----- nvinfo : EIATTR_PARAM_CBANK
	.align		4
        /*000c*/ 	.byte	0x04, 0x0a
        /*000e*/ 	.short	(.L_4306 - .L_4305)
	.align		4
.L_4305:
        /*0010*/ 	.word	index@(.nv.constant0._ZN2at6native29vectorized_elementwise_kernelILi8EZNS0_43_GLOBAL__N__7cc8d1ed_10_Dropout_cu_0e96ed3819masked_scale_kernelIhddEEvRNS_6TensorERKS4_S7_T1_EUldhE_St5arrayIPcLm3EEEEviT0_S8_)
        /*0014*/ 	.short	0x0160
        /*0016*/ 	.short	0x0030


	//----- nvinfo : EIATTR_CBANK_PARAM_SIZE
	.align		4
.L_4306:
        /*0018*/ 	.byte	0x03, 0x19
        /*001a*/ 	.short	0x0030


	//----- nvinfo : EIATTR_KPARAM_INFO
	.align		4
        /*001c*/ 	.byte	0x04, 0x17
        /*001e*/ 	.short	(.L_4308 - .L_4307)
.L_4307:
        /*0020*/ 	.word	0x00000000
        /*0024*/ 	.short	0x0002
        /*0026*/ 	.short	0x0018
        /*0028*/ 	.byte	0x00, 0xf0, 0x61, 0x00


	//----- nvinfo : EIATTR_KPARAM_INFO
	.align		4
.L_4308:
        /*002c*/ 	.byte	0x04, 0x17
        /*002e*/ 	.short	(.L_4310 - .L_4309)
.L_4309:
        /*0030*/ 	.word	0x00000000
        /*0034*/ 	.short	0x0001
        /*0036*/ 	.short	0x0008
        /*0038*/ 	.byte	0x00, 0xf0, 0x41, 0x00


	//----- nvinfo : EIATTR_KPARAM_INFO
	.align		4
.L_4310:
        /*003c*/ 	.byte	0x04, 0x17
        /*003e*/ 	.short	(.L_4312 - .L_4311)
.L_4311:
        /*0040*/ 	.word	0x00000000
        /*0044*/ 	.short	0x0000
        /*0046*/ 	.short	0x0000
        /*0048*/ 	.byte	0x00, 0xf0, 0x11, 0x00


	//----- nvinfo : EIATTR_MAXREG_COUNT
	.align		4
.L_4312:
        /*004c*/ 	.byte	0x03, 0x1b
        /*004e*/ 	.short	0x00ff


	//----- nvinfo : EIATTR_MERCURY_ISA_VERSION
	.align		4
        /*0050*/ 	.byte	0x03, 0x5f
        /*0052*/ 	.short	0x0000


	//----- nvinfo : EIATTR_EXIT_INSTR_OFFSETS
	.align		4
        /*0054*/ 	.byte	0x04, 0x1c
        /*0056*/ 	.short	(.L_4314 - .L_4313)


	//   ....[0]....
.L_4313:
        /*0058*/ 	.word	0x00000010


	//----- nvinfo : EIATTR_MAX_THREADS
	.align		4
.L_4314:
        /*005c*/ 	.byte	0x04, 0x05
        /*005e*/ 	.short	(.L_4316 - .L_4315)
.L_4315:
        /*0060*/ 	.word	0x00000080
        /*0064*/ 	.word	0x00000001
        /*0068*/ 	.word	0x00000001
.L_4316:


//--------------------- .nv.info._ZN2at6native18elementwise_kernelILi128ELi4EZNS0_15gpu_kernel_implIZNS0_43_GLOBAL__N__7cc8d1ed_10_Dropout_cu_0e96ed3819masked_scale_kernelIbN3c108BFloat16EfEEvRNS_6TensorERKS7_SA_T1_EUlS6_bE_EEvRNS_18TensorIteratorBaseERKT_EUliE_EEviSB_ --------------------------
	.section	.nv.info._ZN2at6native18elementwise_kernelILi128ELi4EZNS0_15gpu_kernel_implIZNS0_43_GLOBAL__N__7cc8d1ed_10_Dropout_cu_0e96ed3819masked_scale_kernelIbN3c108BFloat16EfEEvRNS_6TensorERKS7_SA_T1_EUlS6_bE_EEvRNS_18TensorIteratorBaseERKT_EUliE_EEviSB_,"",@"SHT_CUDA_INFO"
	.sectionflags	@""
	.align	4


	//----- nvinfo : EIATTR_CUDA_API_VERSION
	.align		4
        /*0000*/ 	.byte	0x04, 0x37
        /*0002*/ 	.short	(.L_4318 - .L_4317)
.L_4317:
        /*0004*/ 	.word	0x00000082


	//----- nvinfo : EIATTR_SW2861232_WAR
	.align		4
.L_4318:
        /*0008*/ 	.byte	0x01, 0x35
	.zero		2


	//----- nvinfo : EIATTR_PARAM_CBANK
	.align		4
        /*000c*/ 	.byte	0x04, 0x0a
        /*000e*/ 	.short	(.L_4320 - .L_4319)
	.align		4
.L_4319:
        /*0010*/ 	.word	index@(.nv.constant0._ZN2at6native18elementwise_kernelILi128ELi4EZNS0_15gpu_kernel_implIZNS0_43_GLOBAL__N__7cc8d1ed_10_Dropout_cu_0e96ed3819masked_scale_kernelIbN3c108BFloat16EfEEvRNS_6TensorERKS7_SA_T1_EUlS6_bE_EEvRNS_18TensorIteratorBaseERKT_EUliE_EEviSB_)
        /*0014*/ 	.short	0x0160
        /*0016*/ 	.short	0x02a0


	//----- nvinfo : EIATTR_CBANK_PARAM_SIZE
	.align		4
.L_4320:
        /*0018*/ 	.byte	0x03, 0x19
        /*001a*/ 	.short	0x02a0


	//----- nvinfo : EIATTR_KPARAM_INFO
	.align		4
        /*001c*/ 	.byte	0x04, 0x17
        /*001e*/ 	.short	(.L_4322 - .L_4321)
.L_4321:
        /*0020*/ 	.word	0x00000000
        /*0024*/ 	.short	0x0001
        /*0026*/ 	.short	0x0008
        /*0028*/ 	.byte	0x00, 0xf0, 0x61, 0x0a


	//----- nvinfo : EIATTR_KPARAM_INFO
	.align		4
.L_4322:
        /*002c*/ 	.byte	0x04, 0x17
        /*002e*/ 	.short	(.L_4324 - .L_4323)
.L_4323:
        /*0030*/ 	.word	0x00000000
        /*0034*/ 	.short	0x0000
        /*0036*/ 	.short	0x0000
        /*0038*/ 	.byte	0x00, 0xf0, 0x11, 0x00


	//----- nvinfo : EIATTR_MAXREG_COUNT
	.align		4
.L_4324:
        /*003c*/ 	.byte	0x03, 0x1b
        /*003e*/ 	.short	0x0080


	//----- nvinfo : EIATTR_EXTERNS
	.align		4
        /*0040*/ 	.byte	0x04, 0x0f
        /*0042*/ 	.short	(.L_4326 - .L_4325)


	//   ....[0]....
	.align		4
.L_4325:
        /*0044*/ 	.word	index@(__assertfail)


	//----- nvinfo : EIATTR_MERCURY_ISA_VERSION
	.align		4
.L_4326:
        /*0048*/ 	.byte	0x03, 0x5f
        /*004a*/ 	.short	0x0000


	//----- nvinfo : EIATTR_SYSCALL_OFFSETS
	.align		4
        /*004c*/ 	.byte	0x04, 0x46
        /*004e*/ 	.short	(.L_4328 - .L_4327)


	//   ....[0]....
.L_4327:
        /*0050*/ 	.word	0x00002050


	//   ....[1]....
        /*0054*/ 	.word	0x00002fc0


	//   ....[2]....
        /*0058*/ 	.word	0x00003fa0


	//   ....[3]....
        /*005c*/ 	.word	0x00006060


	//   ....[4]....
        /*0060*/ 	.word	0x00006fd0


	//   ....[5]....
        /*0064*/ 	.word	0x00007fb0


	//   ....[6]....
        /*0068*/ 	.word	0x0000a040


	//   ....[7]....
        /*006c*/ 	.word	0x0000afb0


	//   ....[8]....
        /*0070*/ 	.word	0x0000bf90


	//   ....[9]....
        /*0074*/ 	.word	0x0000e030


	//   ....[10]....
        /*0078*/ 	.word	0x0000efa0


	//   ....[11]....
        /*007c*/ 	.word	0x0000ff80


	//----- nvinfo : EIATTR_EXIT_INSTR_OFFSETS
	.align		4
.L_4328:
        /*0080*/ 	.byte	0x04, 0x1c
        /*0082*/ 	.short	(.L_4330 - .L_4329)


	//   ....[0]....
.L_4329:
        /*0084*/ 	.word	0x0000c050


	//   ....[1]....
        /*0088*/ 	.word	0x0000f180


	//   ....[2]....
        /*008c*/ 	.word	0x0000f1c0


	//   ....[3]....
        /*0090*/ 	.word	0x0000f260


	//   ....[4]....
        /*0094*/ 	.word	0x0000f2a0


	//   ....[5]....
        /*0098*/ 	.word	0x0000f2e0


	//   ....[6]....
        /*009c*/ 	.word	0x0000f370


	//   ....[7]....
        /*00a0*/ 	.word	0x0000f3b0


	//   ....[8]....
        /*00a4*/ 	.word	0x0000f450


	//   ....[9]....
        /*00a8*/ 	.word	0x0000f4a0


	//   ....[10]....
        /*00ac*/ 	.word	0x0000f4f0


	//   ....[11]....
        /*00b0*/ 	.word	0x0000f5c0


	//   ....[12]....
        /*00b4*/ 	.word	0x0000f620


	//   ....[13]....
        /*00b8*/ 	.word	0x0000f7b0


	//   ....[14]....
        /*00bc*/ 	.word	0x0000f910


	//   ....[15]....
        /*00c0*/ 	.word	0x0000f930


	//   ....[16]....
        /*00c4*/ 	.word	0x0000f9f0


	//   ....[17]....
        /*00c8*/ 	.word	0x0000fb70


	//   ....[18]....
        /*00cc*/ 	.word	0x0000fcf0


	//   ....[19]....
        /*00d0*/ 	.word	0x0000fe50


	//   ....[20]....
        /*00d4*/ 	.word	0x0000ff90


	//   ....[21]....
        /*00d8*/ 	.word	0x0000ffd0


	//   ....[22]....
        /*00dc*/ 	.word	0x00010010


	//----- nvinfo : EIATTR_MAX_THREADS
	.align		4
.L_4330:
        /*00e0*/ 	.byte	0x04, 0x05
        /*00e2*/ 	.short	(.L_4332 - .L_4331)
.L_4331:
        /*00e4*/ 	.word	0x00000080
        /*00e8*/ 	.word	0x00000001
        /*00ec*/ 	.word	0x00000001


	//----- nvinfo : EIATTR_CRS_STACK_SIZE
	.align		4
.L_4332:
        /*00f0*/ 	.byte	0x04, 0x1e
        /*00f2*/ 	.short	(.L_4334 - .L_4333)
.L_4333:
        /*00f4*/ 	.word	0x00000000
.L_4334:


//--------------------- .nv.info._ZN2at6native27unrolled_elementwise_kernelIZNS0_43_GLOBAL__N__7cc8d1ed_10_Dropout_cu_0e96ed3819masked_scale_kernelIbN3c108BFloat16EfEEvRNS_6TensorERKS6_S9_T1_EUlS5_bE_St5arrayIPcLm3EELi4E23TrivialOffsetCalculatorILi2EjESF_ILi1EjENS0_6memory12LoadWithCastILi2EEENSI_13StoreWithCastILi1EEEEEviT_T0_T2_T3_T4_T5_ --------------------------
	.section	.nv.info._ZN2at6native27unrolled_elementwise_kernelIZNS0_43_GLOBAL__N__7cc8d1ed_10_Dropout_cu_0e96ed3819masked_scale_kernelIbN3c108BFloat16EfEEvRNS_6TensorERKS6_S9_T1_EUlS5_bE_St5arrayIPcLm3EELi4E23TrivialOffsetCalculatorILi2EjESF_ILi1EjENS0_6memory12LoadWithCastILi2EEENSI_13StoreWithCastILi1EEEEEviT_T0_T2_T3_T4_T5_,"",@"SHT_CUDA_INFO"
	.sectionflags	@""
	.align	4


	//----- nvinfo : EIATTR_CUDA_API_VERSION
	.align		4
        /*0000*/ 	.byte	0x04, 0x37
        /*0002*/ 	.short	(.L_4336 - .L_4335)
.L_4335:
        /*0004*/ 	.word	0x00000082


	//----- nvinfo : EIATTR_SW2861232_WAR
	.align		4
.L_4336:
        /*0008*/ 	.byte	0x01, 0x35
	.zero		2


	//----- nvinfo : EIATTR_PARAM_CBANK
	.align		4
        /*000c*/ 	.byte	0x04, 0x0a
        /*000e*/ 	.short	(.L_4338 - .L_4337)
	.align		4
.L_4337:
        /*0010*/ 	.word	index@(.nv.constant0._ZN2at6native27unrolled_elementwise_kernelIZNS0_43_GLOBAL__N__7cc8d1ed_10_Dropout_cu_0e96ed3819masked_scale_kernelIbN3c108BFloat16EfEEvRNS_6TensorERKS6_S9_T1_EUlS5_bE_St5arrayIPcLm3EELi4E23TrivialOffsetCalculatorILi2EjESF_ILi1EjENS0_6memory12LoadWithCastILi2EEENSI_13StoreWithCastILi1EEEEEviT_T0_T2_T3_T4_T5_)
        /*0014*/ 	.short	0x0160
        /*0016*/ 	.short	0x0048


	//----- nvinfo : EIATTR_CBANK_PARAM_SIZE
	.align		4
.L_4338:
        /*0018*/ 	.byte	0x03, 0x19
        /*001a*/ 	.short	0x0048


	//----- nvinfo : EIATTR_KPARAM_INFO
	.align		4
        /*001c*/ 	.byte	0x04, 0x17
        /*001e*/ 	.short	(.L_4340 - .L_4339)
.L_4339:
        /*0020*/ 	.word	0x00000000
        /*0024*/ 	.short	0x0006
        /*0026*/ 	.short	0x0040
        /*0028*/ 	.byte	0x00, 0xf0, 0x21, 0x00


	//----- nvinfo : EIATTR_KPARAM_INFO
	.align		4
.L_4340:
        /*002c*/ 	.byte	0x04, 0x17
        /*002e*/ 	.short	(.L_4342 - .L_4341)
.L_4341:
        /*0030*/ 	.word	0x00000000
        /*0034*/ 	.short	0x0005
        /*0036*/ 	.short	0x0034
        /*0038*/ 	.byte	0x00, 0xf0, 0x31, 0x00


	//----- nvinfo : EIATTR_KPARAM_INFO
	.align		4
.L_4342:
        /*003c*/ 	.byte	0x04, 0x17
        /*003e*/ 	.short	(.L_4344 - .L_4343)
.L_4343:
        /*0040*/ 	.word	0x00000000
        /*0044*/ 	.short	0x0004
        /*0046*/ 	.short	0x0031
        /*0048*/ 	.byte	0x00, 0xf0, 0x05, 0x00


	//----- nvinfo : EIATTR_KPARAM_INFO
	.align		4
.L_4344:
        /*004c*/ 	.byte	0x04, 0x17
        /*004e*/ 	.short	(.L_4346 - .L_4345)
.L_4345:
        /*0050*/ 	.word	0x00000000
        /*0054*/ 	.short	0x0003
        /*0056*/ 	.short	0x0030
        /*0058*/ 	.byte	0x00, 0xf0, 0x05, 0x00


	//----- nvinfo : EIATTR_KPARAM_INFO
	.align		4
.L_4346:
        /*005c*/ 	.byte	0x04, 0x17
        /*005e*/ 	.short	(.L_4348 - .L_4347)
.L_4347:
        /*0060*/ 	.word	0x00000000
        /*0064*/ 	.short	0x0002
        /*0066*/ 	.short	0x0018
        /*0068*/ 	.byte	0x00, 0xf0, 0x61, 0x00


	//----- nvinfo : EIATTR_KPARAM_INFO
	.align		4
.L_4348:
        /*006c*/ 	.byte	0x04, 0x17
        /*006e*/ 	.short	(.L_4350 - .L_4349)
.L_4349:
        /*0070*/ 	.word	0x00000000
        /*0074*/ 	.short	0x0001
        /*0076*/ 	.short	0x0008
        /*0078*/ 	.byte	0x00, 0xf0, 0x41, 0x00


	//----- nvinfo : EIATTR_KPARAM_INFO
	.align		4
.L_4350:
        /*007c*/ 	.byte	0x04, 0x17
        /*007e*/ 	.short	(.L_4352 - .L_4351)
.L_4351:
        /*0080*/ 	.word	0x00000000
        /*0084*/ 	.short	0x0000
        /*0086*/ 	.short	0x0000
        /*0088*/ 	.byte	0x00, 0xf0, 0x11, 0x00


	//----- nvinfo : EIATTR_MAXREG_COUNT
	.align		4
.L_4352:
        /*008c*/ 	.byte	0x03, 0x1b
        /*008e*/ 	.short	0x00ff


	//----- nvinfo : EIATTR_EXTERNS
	.align		4
        /*0090*/ 	.byte	0x04, 0x0f
        /*0092*/ 	.short	(.L_4354 - .L_4353)


	//   ....[0]....
	.align		4
.L_4353:
        /*0094*/ 	.word	index@(__assertfail)


	//----- nvinfo : EIATTR_MERCURY_ISA_VERSION
	.align		4
.L_4354:
        /*0098*/ 	.byte	0x03, 0x5f
        /*009a*/ 	.short	0x0000


	//----- nvinfo : EIATTR_SYSCALL_OFFSETS
	.align		4
        /*009c*/ 	.byte	0x04, 0x46
        /*009e*/ 	.short	(.L_4356 - .L_4355)


	//   ....[0]....
.L_4355:
        /*00a0*/ 	.word	0x000010b0


	//   ....[1]....
        /*00a4*/ 	.word	0x00002020


	//   ....[2]....
        /*00a8*/ 	.word	0x00003100


	//   ....[3]....
        /*00ac*/ 	.word	0x00004070


	//   ....[4]....
        /*00b0*/ 	.word	0x00005170


	//   ....[5]....
        /*00b4*/ 	.word	0x000060e0


	//   ....[6]....
        /*00b8*/ 	.word	0x000071b0


	//   ....[7]....
        /*00bc*/ 	.word	0x00008120


	//   ....[8]....
        /*00c0*/ 	.word	0x00009410


	//   ....[9]....
        /*00c4*/ 	.word	0x0000a440


	//   ....[10]....
        /*00c8*/ 	.word	0x0000b430


	//   ....[11]....
        /*00cc*/ 	.word	0x0000c420


	//----- nvinfo : EIATTR_EXIT_INSTR_OFFSETS
	.align		4
.L_4356:
        /*00d0*/ 	.byte	0x04, 0x1c
        /*00d2*/ 	.short	(.L_4358 - .L_4357)


	//   ....[0]....
.L_4357:
        /*00d4*/ 	.word	0x0000b4f0


	//   ....[1]....
        /*00d8*/ 	.word	0x0000b620


	//   ....[2]....
        /*00dc*/ 	.word	0x0000b660


	//   ....[3]....
        /*00e0*/ 	.word	0x0000b700


	//   ....[4]....
        /*00e4*/ 	.word	0x0000b740


	//   ....[5]....
        /*00e8*/ 	.word	0x0000b780


	//   ....[6]....
        /*00ec*/ 	.word	0x0000b810


	//   ....[7]....
        /*00f0*/ 	.word	0x0000b850


	//   ....[8]....
        /*00f4*/ 	.word	0x0000b8f0


	//   ....[9]....
        /*00f8*/ 	.word	0x0000b940


	//   ....[10]....
        /*00fc*/ 	.word	0x0000b990


	//   ....[11]....
        /*0100*/ 	.word	0x0000ba60


	//   ....[12]....
        /*0104*/ 	.word	0x0000bac0


	//   ....[13]....
        /*0108*/ 	.word	0x0000bc50


	//   ....[14]....
        /*010c*/ 	.word	0x0000bdb0


	//   ....[15]....
        /*0110*/ 	.word	0x0000bdd0


	//   ....[16]....
        /*0114*/ 	.word	0x0000be90


	//   ....[17]....
        /*0118*/ 	.word	0x0000c010


	//   ....[18]....
        /*011c*/ 	.word	0x0000c190


	//   ....[19]....
        /*0120*/ 	.word	0x0000c2f0


	//   ....[20]....
        /*0124*/ 	.word	0x0000c430


	//   ....[21]....
        /*0128*/ 	.word	0x0000c470


	//   ....[22]....
        /*012c*/ 	.word	0x0000c4b0


	//----- nvinfo : EIATTR_MAX_THREADS
	.align		4
.L_4358:
        /*0130*/ 	.byte	0x04, 0x05
        /*0132*/ 	.short	(.L_4360 - .L_4359)
.L_4359:
        /*0134*/ 	.word	0x00000080
        /*0138*/ 	.word	0x00000001
        /*013c*/ 	.word	0x00000001


	//----- nvinfo : EIATTR_CRS_STACK_SIZE
	.align		4
.L_4360:
        /*0140*/ 	.byte	0x04, 0x1e
        /*0142*/ 	.short	(.L_4362 - .L_4361)
.L_4361:
        /*0144*/ 	.word	0x00000000
.L_4362:


//--------------------- .nv.info._ZN2at6native18elementwise_kernelILi128ELi4EZNS0_22gpu_kernel_impl_nocastIZNS0_43_GLOBAL__N__7cc8d1ed_10_Dropout_cu_0e96ed3819masked_scale_kernelIbN3c108BFloat16EfEEvRNS_6TensorERKS7_SA_T1_EUlS6_bE_EEvRNS_18TensorIteratorBaseERKT_EUliE_EEviSB_ --------------------------
	.section	.nv.info._ZN2at6native18elementwise_kernelILi128ELi4EZNS0_22gpu_kernel_impl_nocastIZNS0_43_GLOBAL__N__7cc8d1ed_10_Dropout_cu_0e96ed3819masked_scale_kernelIbN3c108BFloat16EfEEvRNS_6TensorERKS7_SA_T1_EUlS6_bE_EEvRNS_18TensorIteratorBaseERKT_EUliE_EEviSB_,"",@"SHT_CUDA_INFO"
	.sectionflags	@""
	.align	4


	//----- nvinfo : EIATTR_CUDA_API_VERSION
	.align		4
        /*0000*/ 	.byte	0x04, 0x37
        /*0002*/ 	.short	(.L_4364 - .L_4363)
.L_4363:
        /*0004*/ 	.word	0x00000082


	//----- nvinfo : EIATTR_SW2861232_WAR
	.align		4
.L_4364:
        /*0008*/ 	.byte	0x01, 0x35
	.zero		2


	//----- nvinfo : EIATTR_PARAM_CBANK
	.align		4
        /*000c*/ 	.byte	0x04, 0x0a
        /*000e*/ 	.short	(.L_4366 - .L_4365)
	.align		4
.L_4365:
        /*0010*/ 	.word	index@(.nv.constant0._ZN2at6native18elementwise_kernelILi128ELi4EZNS0_22gpu_kernel_impl_nocastIZNS0_43_GLOBAL__N__7cc8d1ed_10_Dropout_cu_0e96ed3819masked_scale_kernelIbN3c108BFloat16EfEEvRNS_6TensorERKS7_SA_T1_EUlS6_bE_EEvRNS_18TensorIteratorBaseERKT_EUliE_EEviSB_)
        /*0014*/ 	.short	0x0160
        /*0016*/ 	.short	0x0298


	//----- nvinfo : EIATTR_CBANK_PARAM_SIZE
	.align		4
.L_4366:
        /*0018*/ 	.byte	0x03, 0x19
        /*001a*/ 	.short	0x0298


	//----- nvinfo : EIATTR_KPARAM_INFO
	.align		4
        /*001c*/ 	.byte	0x04, 0x17
        /*001e*/ 	.short	(.L_4368 - .L_4367)
.L_4367:
        /*0020*/ 	.word	0x00000000
        /*0024*/ 	.short	0x0001
        /*0026*/ 	.short	0x0008
        /*0028*/ 	.byte	0x00, 0xf0, 0x41, 0x0a


	//----- nvinfo : EIATTR_KPARAM_INFO
	.align		4
.L_4368:
        /*002c*/ 	.byte	0x04, 0x17
        /*002e*/ 	.short	(.L_4370 - .L_4369)
.L_4369:
        /*0030*/ 	.word	0x00000000
        /*0034*/ 	.short	0x0000
        /*0036*/ 	.short	0x0000
        /*0038*/ 	.byte	0x00, 0xf0, 0x11, 0x00


	//----- nvinfo : EIATTR_MAXREG_COUNT
	.align		4
.L_4370:
        /*003c*/ 	.byte	0x03, 0x1b
        /*003e*/ 	.short	0x0080


	//----- nvinfo : EIATTR_MERCURY_ISA_VERSION
	.align		4
        /*0040*/ 	.byte	0x03, 0x5f
        /*0042*/ 	.short	0x0000


	//----- nvinfo : EIATTR_EXIT_INSTR_OFFSETS
	.align		4
        /*0044*/ 	.byte	0x04, 0x1c
        /*0046*/ 	.short	(.L_4372 - .L_4371)


	//   ....[0]....
.L_4371:
        /*0048*/ 	.word	0x00003370


	//   ....[1]....
        /*004c*/ 	.word	0x00004440


	//----- nvinfo : EIATTR_MAX_THREADS
	.align		4
.L_4372:
        /*0050*/ 	.byte	0x04, 0x05
        /*0052*/ 	.short	(.L_4374 - .L_4373)
.L_4373:
        /*0054*/ 	.word	0x00000080
        /*0058*/ 	.word	0x00000001
        /*005c*/ 	.word	0x00000001


	//----- nvinfo : EIATTR_CRS_STACK_SIZE
	.align		4
.L_4374:
        /*0060*/ 	.byte	0x04, 0x1e
        /*0062*/ 	.short	(.L_4376 - .L_4375)
.L_4375:
        /*0064*/ 	.word	0x00000000
.L_4376:


//--------------------- .nv.info._ZN2at6native27unrolled_elementwise_kernelIZNS0_43_GLOBAL__N__7cc8d1ed_10_Dropout_cu_0e96ed3819masked_scale_kernelIbN3c108BFloat16EfEEvRNS_6TensorERKS6_S9_T1_EUlS5_bE_St5arrayIPcLm3EELi4E23TrivialOffsetCalculatorILi2EjESF_ILi1EjENS0_6memory15LoadWithoutCastENSI_16StoreWithoutCastEEEviT_T0_T2_T3_T4_T5_ --------------------------
	.section	.nv.info._ZN2at6native27unrolled_elementwise_kernelIZNS0_43_GLOBAL__N__7cc8d1ed_10_Dropout_cu_0e96ed3819masked_scale_kernelIbN3c108BFloat16EfEEvRNS_6TensorERKS6_S9_T1_EUlS5_bE_St5arrayIPcLm3EELi4E23TrivialOffsetCalculatorILi2EjESF_ILi1EjENS0_6memory15LoadWithoutCastENSI_16StoreWithoutCastEEEviT_T0_T2_T3_T4_T5_,"",@"SHT_CUDA_INFO"
	.sectionflags	@""
	.align	4


	//----- nvinfo : EIATTR_CUDA_API_VERSION
	.align		4
        /*0000*/ 	.byte	0x04, 0x37
        /*0002*/ 	.short	(.L_4378 - .L_4377)
.L_4377:
        /*0004*/ 	.word	0x00000082


	//----- nvinfo : EIATTR_SW2861232_WAR
	.align		4
.L_4378:
        /*0008*/ 	.byte	0x01, 0x35
	.zero		2


	//----- nvinfo : EIATTR_PARAM_CBANK
	.align		4
        /*000c*/ 	.byte	0x04, 0x0a
        /*000e*/ 	.short	(.L_4380 - .L_4379)
	.align		4
.L_4379:
        /*0010*/ 	.word	index@(.nv.constant0._ZN2at6native27unrolled_elementwise_kernelIZNS0_43_GLOBAL__N__7cc8d1ed_10_Dropout_cu_0e96ed3819masked_scale_kernelIbN3c108BFloat16EfEEvRNS_6TensorERKS6_S9_T1_EUlS5_bE_St5arrayIPcLm3EELi4E23TrivialOffsetCalculatorILi2EjESF_ILi1EjENS0_6memory15LoadWithoutCastENSI_16StoreWithoutCastEEEviT_T0_T2_T3_T4_T5_)
        /*0014*/ 	.short	0x0160
        /*0016*/ 	.short	0x0034


	//----- nvinfo : EIATTR_CBANK_PARAM_SIZE
	.align		4
.L_4380:
        /*0018*/ 	.byte	0x03, 0x19
        /*001a*/ 	.short	0x0034


	//----- nvinfo : EIATTR_KPARAM_INFO
	.align		4
        /*001c*/ 	.byte	0x04, 0x17
        /*001e*/ 	.short	(.L_4382 - .L_4381)
.L_4381:
        /*0020*/ 	.word	0x00000000
        /*0024*/ 	.short	0x0006
        /*0026*/ 	.short	0x0033
        /*0028*/ 	.byte	0x00, 0xf0, 0x05, 0x00


	//----- nvinfo : EIATTR_KPARAM_INFO
	.align		4
.L_4382:
        /*002c*/ 	.byte	0x04, 0x17
        /*002e*/ 	.short	(.L_4384 - .L_4383)
.L_4383:
        /*0030*/ 	.word	0x00000000
        /*0034*/ 	.short	0x0005
        /*0036*/ 	.short	0x0032
        /*0038*/ 	.byte	0x00, 0xf0, 0x05, 0x00


	//----- nvinfo : EIATTR_KPARAM_INFO
	.align		4
.L_4384:
        /*003c*/ 	.byte	0x04, 0x17
        /*003e*/ 	.short	(.L_4386 - .L_4385)
.L_4385:
        /*0040*/ 	.word	0x00000000
        /*0044*/ 	.short	0x0004
        /*0046*/ 	.short	0x0031
        /*0048*/ 	.byte	0x00, 0xf0, 0x05, 0x00


	//----- nvinfo : EIATTR_KPARAM_INFO
	.align		4
.L_4386:
        /*004c*/ 	.byte	0x04, 0x17
        /*004e*/ 	.short	(.L_4388 - .L_4387)
.L_4387:
        /*0050*/ 	.word	0x00000000
        /*0054*/ 	.short	0x0003
        /*0056*/ 	.short	0x0030
        /*0058*/ 	.byte	0x00, 0xf0, 0x05, 0x00


	//----- nvinfo : EIATTR_KPARAM_INFO
	.align		4
.L_4388:
        /*005c*/ 	.byte	0x04, 0x17
        /*005e*/ 	.short	(.L_4390 - .L_4389)
.L_4389:
        /*0060*/ 	.word	0x00000000
        /*0064*/ 	.short	0x0002
        /*0066*/ 	.short	0x0018
        /*0068*/ 	.byte	0x00, 0xf0, 0x61, 0x00


	//----- nvinfo : EIATTR_KPARAM_INFO
	.align		4
.L_4390:
        /*006c*/ 	.byte	0x04, 0x17
        /*006e*/ 	.short	(.L_4392 - .L_4391)
.L_4391:
        /*0070*/ 	.word	0x00000000
        /*0074*/ 	.short	0x0001
        /*0076*/ 	.short	0x0008
        /*0078*/ 	.byte	0x00, 0xf0, 0x41, 0x00


	//----- nvinfo : EIATTR_KPARAM_INFO
	.align		4
.L_4392:
        /*007c*/ 	.byte	0x04, 0x17
        /*007e*/ 	.short	(.L_4394 - .L_4393)
.L_4393:
        /*0080*/ 	.word	0x00000000
        /*0084*/ 	.short	0x0000
        /*0086*/ 	.short	0x0000
        /*0088*/ 	.byte	0x00, 0xf0, 0x11, 0x00


	//----- nvinfo : EIATTR_MAXREG_COUNT
	.align		4
.L_4394:
        /*008c*/ 	.byte	0x03, 0x1b
        /*008e*/ 	.short	0x00ff


	//----- nvinfo : EIATTR_MERCURY_ISA_VERSION
	.align		4
        /*0090*/ 	.byte	0x03, 0x5f
        /*0092*/ 	.short	0x0000


	//----- nvinfo : EIATTR_EXIT_INSTR_OFFSETS
	.align		4
        /*0094*/ 	.byte	0x04, 0x1c
        /*0096*/ 	.short	(.L_4396 - .L_4395)


	//   ....[0]....
.L_4395:
        /*0098*/ 	.word	0x00000660


	//   ....[1]....
        /*009c*/ 	.word	0x000006c0


	//----- nvinfo : EIATTR_MAX_THREADS
	.align		4
.L_4396:
        /*00a0*/ 	.byte	0x04, 0x05
        /*00a2*/ 	.short	(.L_4398 - .L_4397)
.L_4397:
        /*00a4*/ 	.word	0x00000080
        /*00a8*/ 	.word	0x00000001
        /*00ac*/ 	.word	0x00000001


	//----- nvinfo : EIATTR_CRS_STACK_SIZE
	.align		4
.L_4398:
        /*00b0*/ 	.byte	0x04, 0x1e
        /*00b2*/ 	.short	(.L_4400 - .L_4399)
.L_4399:
        /*00b4*/ 	.word	0x00000000
.L_4400:


//--------------------- .nv.info._ZN2at6native29vectorized_elementwise_kernelILi2EZNS0_43_GLOBAL__N__7cc8d1ed_10_Dropout_cu_0e96ed3819masked_scale_kernelIbN3c108BFloat16EfEEvRNS_6TensorERKS6_S9_T1_EUlS5_bE_St5arrayIPcLm3EEEEviT0_SA_ --------------------------
	.section	.nv.info._ZN2at6native29vectorized_elementwise_kernelILi2EZNS0_43_GLOBAL__N__7cc8d1ed_10_Dropout_cu_0e96ed3819masked_scale_kernelIbN3c108BFloat16EfEEvRNS_6TensorERKS6_S9_T1_EUlS5_bE_St5arrayIPcLm3EEEEviT0_SA_,"",@"SHT_CUDA_INFO"
	.sectionflags	@""
	.align	4


	//----- nvinfo : EIATTR_CUDA_API_VERSION
	.align		4
        /*0000*/ 	.byte	0x04, 0x37
        /*0002*/ 	.short	(.L_4402 - .L_4401)
.L_4401:
        /*0004*/ 	.word	0x00000082


	//----- nvinfo : EIATTR_SW2861232_WAR
	.align		4
.L_4402:
        /*0008*/ 	.byte	0x01, 0x35
	.zero		2


	//----- nvinfo : EIATTR_PARAM_CBANK
	.align		4
        /*000c*/ 	.byte	0x04, 0x0a
        /*000e*/ 	.short	(.L_4404 - .L_4403)
	.align		4
.L_4403:
        /*0010*/ 	.word	index@(.nv.constant0._ZN2at6native29vectorized_elementwise_kernelILi2EZNS0_43_GLOBAL__N__7cc8d1ed_10_Dropout_cu_0e96ed3819masked_scale_kernelIbN3c108BFloat16EfEEvRNS_6TensorERKS6_S9_T1_EUlS5_bE_St5arrayIPcLm3EEEEviT0_SA_)
        /*0014*/ 	.short	0x0160
        /*0016*/ 	.short	0x0030


	//----- nvinfo : EIATTR_CBANK_PARAM_SIZE
	.align		4
.L_4404:
        /*0018*/ 	.byte	0x03, 0x19
        /*001a*/ 	.short	0x0030


	//----- nvinfo : EIATTR_KPARAM_INFO
	.align		4
        /*001c*/ 	.byte	0x04, 0x17
        /*001e*/ 	.short	(.L_4406 - .L_4405)
.L_4405:
        /*0020*/ 	.word	0x00000000
        /*0024*/ 	.short	0x0002
        /*0026*/ 	.short	0x0018
        /*0028*/ 	.byte	0x00, 0xf0, 0x61, 0x00


	//----- nvinfo : EIATTR_KPARAM_INFO
	.align		4
.L_4406:
        /*002c*/ 	.byte	0x04, 0x17
        /*002e*/ 	.short	(.L_4408 - .L_4407)
.L_4407:
        /*0030*/ 	.word	0x00000000
        /*0034*/ 	.short	0x0001
        /*0036*/ 	.short	0x0008
        /*0038*/ 	.byte	0x00, 0xf0, 0x41, 0x00


	//----- nvinfo : EIATTR_KPARAM_INFO
	.align		4
.L_4408:
        /*003c*/ 	.byte	0x04, 0x17
        /*003e*/ 	.short	(.L_4410 - .L_4409)
.L_4409:
        /*0040*/ 	.word	0x00000000
        /*0044*/ 	.short	0x0000
        /*0046*/ 	.short	0x0000
        /*0048*/ 	.byte	0x00, 0xf0, 0x11, 0x00


	//----- nvinfo : EIATTR_MAXREG_COUNT
	.align		4
.L_4410:
        /*004c*/ 	.byte	0x03, 0x1b
        /*004e*/ 	.short	0x00ff


	//----- nvinfo : EIATTR_MERCURY_ISA_VERSION
	.align		4
        /*0050*/ 	.byte	0x03, 0x5f
        /*0052*/ 	.short	0x0000


	//----- nvinfo : EIATTR_EXIT_INSTR_OFFSETS
	.align		4
        /*0054*/ 	.byte	0x04, 0x1c
        /*0056*/ 	.short	(.L_4412 - .L_4411)


	//   ....[0]....
.L_4411:
        /*0058*/ 	.word	0x00000500


	//   ....[1]....
        /*005c*/ 	.word	0x00001200


	//   ....[2]....
        /*0060*/ 	.word	0x00001250


	//----- nvinfo : EIATTR_MAX_THREADS
	.align		4
.L_4412:
        /*0064*/ 	.byte	0x04, 0x05
        /*0066*/ 	.short	(.L_4414 - .L_4413)
.L_4413:
        /*0068*/ 	.word	0x00000080
        /*006c*/ 	.word	0x00000001
        /*0070*/ 	.word	0x00000001


	//----- nvinfo : EIATTR_CRS_STACK_SIZE
	.align		4
.L_4414:
        /*0074*/ 	.byte	0x04, 0x1e
        /*0076*/ 	.short	(.L_4416 - .L_4415)
.L_4415:
        /*0078*/ 	.word	0x00000000
.L_4416:


//--------------------- .nv.info._ZN2at6native29vectorized_elementwise_kernelILi4EZNS0_43_GLOBAL__N__7cc8d1ed_10_Dropout_cu_0e96ed3819masked_scale_kernelIbN3c108BFloat16EfEEvRNS_6TensorERKS6_S9_T1_EUlS5_bE_St5arrayIPcLm3EEEEviT0_SA_ --------------------------
	.section	.nv.info._ZN2at6native29vectorized_elementwise_kernelILi4EZNS0_43_GLOBAL__N__7cc8d1ed_10_Dropout_cu_0e96ed3819masked_scale_kernelIbN3c108BFloat16EfEEvRNS_6TensorERKS6_S9_T1_EUlS5_bE_St5arrayIPcLm3EEEEviT0_SA_,"",@"SHT_CUDA_INFO"
	.sectionflags	@""
	.align	4


	//----- nvinfo : EIATTR_CUDA_API_VERSION
	.align		4
        /*0000*/ 	.byte	0x04, 0x37
        /*0002*/ 	.short	(.L_4418 - .L_4417)
.L_4417:
        /*0004*/ 	.word	0x00000082


	//----- nvinfo : EIATTR_SW2861232_WAR
	.align		4
.L_4418:
        /*0008*/ 	.byte	0x01, 0x35
	.zero		2


	//----- nvinfo : EIATTR_PARAM_CBANK
	.align		4
        /*000c*/ 	.byte	0x04, 0x0a
        /*000e*/ 	.short	(.L_4420 - .L_4419)
	.align		4
.L_4419:
        /*0010*/ 	.word	index@(.nv.constant0._ZN2at6native29vectorized_elementwise_kernelILi4EZNS0_43_GLOBAL__N__7cc8d1ed_10_Dropout_cu_0e96ed3819masked_scale_kernelIbN3c108BFloat16EfEEvRNS_6TensorERKS6_S9_T1_EUlS5_bE_St5arrayIPcLm3EEEEviT0_SA_)
        /*0014*/ 	.short	0x0160
        /*0016*/ 	.short	0x0030


	//----- nvinfo : EIATTR_CBANK_PARAM_SIZE
	.align		4
.L_4420:
        /*0018*/ 	.byte	0x03, 0x19
        /*001a*/ 	.short	0x0030


	//----- nvinfo : EIATTR_KPARAM_INFO
	.align		4
        /*001c*/ 	.byte	0x04, 0x17
        /*001e*/ 	.short	(.L_4422 - .L_4421)
.L_4421:
        /*0020*/ 	.word	0x00000000
        /*0024*/ 	.short	0x0002
        /*0026*/ 	.short	0x0018
        /*0028*/ 	.byte	0x00, 0xf0, 0x61, 0x00


	//----- nvinfo : EIATTR_KPARAM_INFO
	.align		4
.L_4422:
        /*002c*/ 	.byte	0x04, 0x17
        /*002e*/ 	.short	(.L_4424 - .L_4423)
.L_4423:
        /*0030*/ 	.word	0x00000000
        /*0034*/ 	.short	0x0001
        /*0036*/ 	.short	0x0008
        /*0038*/ 	.byte	0x00, 0xf0, 0x41, 0x00


	//----- nvinfo : EIATTR_KPARAM_INFO
	.align		4
.L_4424:
        /*003c*/ 	.byte	0x04, 0x17
        /*003e*/ 	.short	(.L_4426 - .L_4425)
.L_4425:
        /*0040*/ 	.word	0x00000000
        /*0044*/ 	.short	0x0000
        /*0046*/ 	.short	0x0000
        /*0048*/ 	.byte	0x00, 0xf0, 0x11, 0x00


	//----- nvinfo : EIATTR_MAXREG_COUNT
	.align		4
.L_4426:
        /*004c*/ 	.byte	0x03, 0x1b
        /*004e*/ 	.short	0x00ff


	//----- nvinfo : EIATTR_MERCURY_ISA_VERSION
	.align		4
        /*0050*/ 	.byte	0x03, 0x5f
        /*0052*/ 	.short	0x0000


	//----- nvinfo : EIATTR_EXIT_INSTR_OFFSETS
	.align		4
        /*0054*/ 	.byte	0x04, 0x1c
        /*0056*/ 	.short	(.L_4428 - .L_4427)


	//   ....[0]....
.L_4427:
        /*0058*/ 	.word	0x000004a0


	//   ....[1]....
        /*005c*/ 	.word	0x000011a0


	//   ....[2]....
        /*0060*/ 	.word	0x000011f0


	//----- nvinfo : EIATTR_MAX_THREADS
	.align		4
.L_4428:
        /*0064*/ 	.byte	0x04, 0x05
        /*0066*/ 	.short	(.L_4430 - .L_4429)
.L_4429:
        /*0068*/ 	.word	0x00000080
        /*006c*/ 	.word	0x00000001
        /*0070*/ 	.word	0x00000001


	//----- nvinfo : EIATTR_CRS_STACK_SIZE
	.align		4
.L_4430:
        /*0074*/ 	.byte	0x04, 0x1e
        /*0076*/ 	.short	(.L_4432 - .L_4431)
.L_4431:
        /*0078*/ 	.word	0x00000000
.L_4432:


//--------------------- .nv.info._ZN2at6native29vectorized_elementwise_kernelILi8EZNS0_43_GLOBAL__N__7cc8d1ed_10_Dropout_cu_0e96ed3819masked_scale_kernelIbN3c108BFloat16EfEEvRNS_6TensorERKS6_S9_T1_EUlS5_bE_St5arrayIPcLm3EEEEviT0_SA_ --------------------------
	.section	.nv.info._ZN2at6native29vectorized_elementwise_kernelILi8EZNS0_43_GLOBAL__N__7cc8d1ed_10_Dropout_cu_0e96ed3819masked_scale_kernelIbN3c108BFloat16EfEEvRNS_6TensorERKS6_S9_T1_EUlS5_bE_St5arrayIPcLm3EEEEviT0_SA_,"",@"SHT_CUDA_INFO"
	.sectionflags	@""
	.align	4


	//----- nvinfo : EIATTR_CUDA_API_VERSION
	.align		4
        /*0000*/ 	.byte	0x04, 0x37
        /*0002*/ 	.short	(.L_4434 - .L_4433)
.L_4433:
        /*0004*/ 	.word	0x00000082


	//----- nvinfo : EIATTR_SW2861232_WAR
	.align		4
.L_4434:
        /*0008*/ 	.byte	0x01, 0x35
	.zero		2


	//----- nvinfo : EIATTR_PARAM_CBANK
	.align		4
        /*000c*/ 	.byte	0x04, 0x0a
        /*000e*/ 	.short	(.L_4436 - .L_4435)
	.align		4
.L_4435:
        /*0010*/ 	.word	index@(.nv.constant0._ZN2at6native29vectorized_elementwise_kernelILi8EZNS0_43_GLOBAL__N__7cc8d1ed_10_Dropout_cu_0e96ed3819masked_scale_kernelIbN3c108BFloat16EfEEvRNS_6TensorERKS6_S9_T1_EUlS5_bE_St5arrayIPcLm3EEEEviT0_SA_)
        /*0014*/ 	.short	0x0160
        /*0016*/ 	.short	0x0030


	//----- nvinfo : EIATTR_CBANK_PARAM_SIZE
	.align		4
.L_4436:
        /*0018*/ 	.byte	0x03, 0x19
        /*001a*/ 	.short	0x0030


	//----- nvinfo : EIATTR_KPARAM_INFO
	.align		4
        /*001c*/ 	.byte	0x04, 0x17
        /*001e*/ 	.short	(.L_4438 - .L_4437)
.L_4437:
        /*0020*/ 	.word	0x00000000
        /*0024*/ 	.short	0x0002
        /*0026*/ 	.short	0x0018
        /*0028*/ 	.byte	0x00, 0xf0, 0x61, 0x00


	//----- nvinfo : EIATTR_KPARAM_INFO
	.align		4
.L_4438:
        /*002c*/ 	.byte	0x04, 0x17
        /*002e*/ 	.short	(.L_4440 - .L_4439)
.L_4439:
        /*0030*/ 	.word	0x00000000
        /*0034*/ 	.short	0x0001
        /*0036*/ 	.short	0x0008
        /*0038*/ 	.byte	0x00, 0xf0, 0x41, 0x00


	//----- nvinfo : EIATTR_KPARAM_INFO
	.align		4
.L_4440:
        /*003c*/ 	.byte	0x04, 0x17
        /*003e*/ 	.short	(.L_4442 - .L_4441)
.L_4441:
        /*0040*/ 	.word	0x00000000
        /*0044*/ 	.short	0x0000
        /*0046*/ 	.short	0x0000
        /*0048*/ 	.byte	0x00, 0xf0, 0x11, 0x00


	//----- nvinfo : EIATTR_MAXREG_COUNT
	.align		4
.L_4442:
        /*004c*/ 	.byte	0x03, 0x1b
        /*004e*/ 	.short	0x00ff


	//----- nvinfo : EIATTR_MERCURY_ISA_VERSION
	.align		4
        /*0050*/ 	.byte	0x03, 0x5f
        /*0052*/ 	.short	0x0000


	//----- nvinfo : EIATTR_EXIT_INSTR_OFFSETS
	.align		4
        /*0054*/ 	.byte	0x04, 0x1c
        /*0056*/ 	.short	(.L_4444 - .L_4443)


	//   ....[0]....
.L_4443:
        /*0058*/ 	.word	0x00000010


	//----- nvinfo : EIATTR_MAX_THREADS
	.align		4
.L_4444:
        /*005c*/ 	.byte	0x04, 0x05
        /*005e*/ 	.short	(.L_4446 - .L_4445)
.L_4445:
        /*0060*/ 	.word	0x00000080
        /*0064*/ 	.word	0x00000001
        /*0068*/ 	.word	0x00000001
.L_4446:


//--------------------- .nv.info._ZN2at6native18elementwise_kernelILi128ELi4EZNS0_15gpu_kernel_implIZNS0_43_GLOBAL__N__7cc8d1ed_10_Dropout_cu_0e96ed3819masked_scale_kernelIbN3c104HalfEfEEvRNS_6TensorERKS7_SA_T1_EUlS6_bE_EEvRNS_18TensorIteratorBaseERKT_EUliE_EEviSB_ --------------------------
	.section	.nv.info._ZN2at6native18elementwise_kernelILi128ELi4EZNS0_15gpu_kernel_implIZNS0_43_GLOBAL__N__7cc8d1ed_10_Dropout_cu_0e96ed3819masked_scale_kernelIbN3c104HalfEfEEvRNS_6TensorERKS7_SA_T1_EUlS6_bE_EEvRNS_18TensorIteratorBaseERKT_EUliE_EEviSB_,"",@"SHT_CUDA_INFO"
	.sectionflags	@""
	.align	4


	//----- nvinfo : EIATTR_CUDA_API_VERSION
	.align		4
        /*0000*/ 	.byte	0x04, 0x37
        /*0002*/ 	.short	(.L_4448 - .L_4447)
.L_4447:
        /*0004*/ 	.word	0x00000082


	//----- nvinfo : EIATTR_SW2861232_WAR
	.align		4
.L_4448:
        /*0008*/ 	.byte	0x01, 0x35
	.zero		2


	//----- nvinfo : EIATTR_PARAM_CBANK
	.align		4
        /*000c*/ 	.byte	0x04, 0x0a
        /*000e*/ 	.short	(.L_4450 - .L_4449)
	.align		4
.L_4449:
        /*0010*/ 	.word	index@(.nv.constant0._ZN2at6native18elementwise_kernelILi128ELi4EZNS0_15gpu_kernel_implIZNS0_43_GLOBAL__N__7cc8d1ed_10_Dropout_cu_0e96ed3819masked_scale_kernelIbN3c104HalfEfEEvRNS_6TensorERKS7_SA_T1_EUlS6_bE_EEvRNS_18TensorIteratorBaseERKT_EUliE_EEviSB_)
        /*0014*/ 	.short	0x0160
        /*0016*/ 	.short	0x02a0


	//----- nvinfo : EIATTR_CBANK_PARAM_SIZE
	.align		4
.L_4450:
        /*0018*/ 	.byte	0x03, 0x19
        /*001a*/ 	.short	0x02a0


	//----- nvinfo : EIATTR_KPARAM_INFO
	.align		4
        /*001c*/ 	.byte	0x04, 0x17
        /*001e*/ 	.short	(.L_4452 - .L_4451)
.L_4451:
        /*0020*/ 	.word	0x00000000
        /*0024*/ 	.short	0x0001
        /*0026*/ 	.short	0x0008
        /*0028*/ 	.byte	0x00, 0xf0, 0x61, 0x0a


	//----- nvinfo : EIATTR_KPARAM_INFO
	.align		4
.L_4452:
        /*002c*/ 	.byte	0x04, 0x17
        /*002e*/ 	.short	(.L_4454 - .L_4453)
.L_4453:
        /*0030*/ 	.word	0x00000000
        /*0034*/ 	.short	0x0000
        /*0036*/ 	.short	0x0000
        /*0038*/ 	.byte	0x00, 0xf0, 0x11, 0x00


	//----- nvinfo : EIATTR_MAXREG_COUNT
	.align		4
.L_4454:
        /*003c*/ 	.byte	0x03, 0x1b
        /*003e*/ 	.short	0x0080


	//----- nvinfo : EIATTR_EXTERNS
	.align		4
        /*0040*/ 	.byte	0x04, 0x0f
        /*0042*/ 	.short	(.L_4456 - .L_4455)


	//   ....[0]....
	.align		4
.L_4455:
        /*0044*/ 	.word	index@(__assertfail)


	//----- nvinfo : EIATTR_MERCURY_ISA_VERSION
	.align		4
.L_4456:
        /*0048*/ 	.byte	0x03, 0x5f
        /*004a*/ 	.short	0x0000


	//----- nvinfo : EIATTR_SYSCALL_OFFSETS
	.align		4
        /*004c*/ 	.byte	0x04, 0x46
        /*004e*/ 	.short	(.L_4458 - .L_4457)


	//   ....[0]....
.L_4457:
        /*0050*/ 	.word	0x00002020


	//   ....[1]....
        /*0054*/ 	.word	0x00002f90


	//   ....[2]....
        /*0058*/ 	.word	0x00003f70


	//   ....[3]....
        /*005c*/ 	.word	0x00006000


	//   ....[4]....
        /*0060*/ 	.word	0x00006f70


	//   ....[5]....
        /*0064*/ 	.word	0x00007f50


	//   ....[6]....
        /*0068*/ 	.word	0x00009fb0


	//   ....[7]....
        /*006c*/ 	.word	0x0000af20


	//   ....[8]....
        /*0070*/ 	.word	0x0000bf00


	//   ....[9]....
        /*0074*/ 	.word	0x0000df70


	//   ....[10]....
        /*0078*/ 	.word	0x0000eee0


	//   ....[11]....
        /*007c*/ 	.word	0x0000fec0


	//----- nvinfo : EIATTR_EXIT_INSTR_OFFSETS
	.align		4
.L_4458:
        /*0080*/ 	.byte	0x04, 0x1c
        /*0082*/ 	.short	(.L_4460 - .L_4459)


	//   ....[0]....
.L_4459:
        /*0084*/ 	.word	0x0000bfc0


	//   ....[1]....
        /*0088*/ 	.word	0x0000f0c0


	//   ....[2]....
        /*008c*/ 	.word	0x0000f100


	//   ....[3]....
        /*0090*/ 	.word	0x0000f1a0


	//   ....[4]....
        /*0094*/ 	.word	0x0000f1e0


	//   ....[5]....
        /*0098*/ 	.word	0x0000f220


	//   ....[6]....
        /*009c*/ 	.word	0x0000f2b0


	//   ....[7]....
        /*00a0*/ 	.word	0x0000f2d0


	//   ....[8]....
        /*00a4*/ 	.word	0x0000f370


	//   ....[9]....
        /*00a8*/ 	.word	0x0000f3c0


	//   ....[10]....
        /*00ac*/ 	.word	0x0000f410


	//   ....[11]....
        /*00b0*/ 	.word	0x0000f4e0


	//   ....[12]....
        /*00b4*/ 	.word	0x0000f540


	//   ....[13]....
        /*00b8*/ 	.word	0x0000f6d0


	//   ....[14]....
        /*00bc*/ 	.word	0x0000f830


	//   ....[15]....
        /*00c0*/ 	.word	0x0000f870


	//   ....[16]....
        /*00c4*/ 	.word	0x0000f930


	//   ....[17]....
        /*00c8*/ 	.word	0x0000fab0


	//   ....[18]....
        /*00cc*/ 	.word	0x0000fc30


	//   ....[19]....
        /*00d0*/ 	.word	0x0000fd90


	//   ....[20]....
        /*00d4*/ 	.word	0x0000fed0


	//   ....[21]....
        /*00d8*/ 	.word	0x0000ff10


	//   ....[22]....
        /*00dc*/ 	.word	0x0000ff50


	//----- nvinfo : EIATTR_MAX_THREADS
	.align		4
.L_4460:
        /*00e0*/ 	.byte	0x04, 0x05
        /*00e2*/ 	.short	(.L_4462 - .L_4461)
.L_4461:
        /*00e4*/ 	.word	0x00000080
        /*00e8*/ 	.word	0x00000001
        /*00ec*/ 	.word	0x00000001


	//----- nvinfo : EIATTR_CRS_STACK_SIZE
	.align		4
.L_4462:
        /*00f0*/ 	.byte	0x04, 0x1e
        /*00f2*/ 	.short	(.L_4464 - .L_4463)
.L_4463:
        /*00f4*/ 	.word	0x00000000
.L_4464:


//--------------------- .nv.info._ZN2at6native27unrolled_elementwise_kernelIZNS0_43_GLOBAL__N__7cc8d1ed_10_Dropout_cu_0e96ed3819masked_scale_kernelIbN3c104HalfEfEEvRNS_6TensorERKS6_S9_T1_EUlS5_bE_St5arrayIPcLm3EELi4E23TrivialOffsetCalculatorILi2EjESF_ILi1EjENS0_6memory12LoadWithCastILi2EEENSI_13StoreWithCastILi1EEEEEviT_T0_T2_T3_T4_T5_ --------------------------
	.section	.nv.info._ZN2at6native27unrolled_elementwise_kernelIZNS0_43_GLOBAL__N__7cc8d1ed_10_Dropout_cu_0e96ed3819masked_scale_kernelIbN3c104HalfEfEEvRNS_6TensorERKS6_S9_T1_EUlS5_bE_St5arrayIPcLm3EELi4E23TrivialOffsetCalculatorILi2EjESF_ILi1EjENS0_6memory12LoadWithCastILi2EEENSI_13StoreWithCastILi1EEEEEviT_T0_T2_T3_T4_T5_,"",@"SHT_CUDA_INFO"
	.sectionflags	@""
	.align	4


	//----- nvinfo : EIATTR_CUDA_API_VERSION
	.align		4
        /*0000*/ 	.byte	0x04, 0x37
        /*0002*/ 	.short	(.L_4466 - .L_4465)
.L_4465:
        /*0004*/ 	.word	0x00000082


	//----- nvinfo : EIATTR_SW2861232_WAR
	.align		4
.L_4466:
        /*0008*/ 	.byte	0x01, 0x35
	.zero		2


	//----- nvinfo : EIATTR_PARAM_CBANK
	.align		4
        /*000c*/ 	.byte	0x04, 0x0a
        /*000e*/ 	.short	(.L_4468 - .L_4467)
	.align		4
.L_4467:
        /*0010*/ 	.word	index@(.nv.constant0._ZN2at6native27unrolled_elementwise_kernelIZNS0_43_GLOBAL__N__7cc8d1ed_10_Dropout_cu_0e96ed3819masked_scale_kernelIbN3c104HalfEfEEvRNS_6TensorERKS6_S9_T1_EUlS5_bE_St5arrayIPcLm3EELi4E23TrivialOffsetCalculatorILi2EjESF_ILi1EjENS0_6memory12LoadWithCastILi2EEENSI_13StoreWithCastILi1EEEEEviT_T0_T2_T3_T4_T5_)
        /*0014*/ 	.short	0x0160
        /*0016*/ 	.short	0x0048


	//----- nvinfo : EIATTR_CBANK_PARAM_SIZE
	.align		4
.L_4468:
        /*0018*/ 	.byte	0x03, 0x19
        /*001a*/ 	.short	0x0048


	//----- nvinfo : EIATTR_KPARAM_INFO
	.align		4
        /*001c*/ 	.byte	0x04, 0x17
        /*001e*/ 	.short	(.L_4470 - .L_4469)
.L_4469:
        /*0020*/ 	.word	0x00000000
        /*0024*/ 	.short	0x0006
        /*0026*/ 	.short	0x0040
        /*0028*/ 	.byte	0x00, 0xf0, 0x21, 0x00


	//----- nvinfo : EIATTR_KPARAM_INFO
	.align		4
.L_4470:
        /*002c*/ 	.byte	0x04, 0x17
        /*002e*/ 	.short	(.L_4472 - .L_4471)
.L_4471:
        /*0030*/ 	.word	0x00000000
        /*0034*/ 	.short	0x0005
        /*0036*/ 	.short	0x0034
        /*0038*/ 	.byte	0x00, 0xf0, 0x31, 0x00


	//----- nvinfo : EIATTR_KPARAM_INFO
	.align		4
.L_4472:
        /*003c*/ 	.byte	0x04, 0x17
        /*003e*/ 	.short	(.L_4474 - .L_4473)
.L_4473:
        /*0040*/ 	.word	0x00000000
        /*0044*/ 	.short	0x0004
        /*0046*/ 	.short	0x0031
        /*0048*/ 	.byte	0x00, 0xf0, 0x05, 0x00


	//----- nvinfo : EIATTR_KPARAM_INFO
	.align		4
.L_4474:
        /*004c*/ 	.byte	0x04, 0x17
        /*004e*/ 	.short	(.L_4476 - .L_4475)
.L_4475:
        /*0050*/ 	.word	0x00000000
        /*0054*/ 	.short	0x0003
        /*0056*/ 	.short	0x0030
        /*0058*/ 	.byte	0x00, 0xf0, 0x05, 0x00


	//----- nvinfo : EIATTR_KPARAM_INFO
	.align		4
.L_4476:
        /*005c*/ 	.byte	0x04, 0x17
        /*005e*/ 	.short	(.L_4478 - .L_4477)
.L_4477:
        /*0060*/ 	.word	0x00000000
        /*0064*/ 	.short	0x0002
        /*0066*/ 	.short	0x0018
        /*0068*/ 	.byte	0x00, 0xf0, 0x61, 0x00


	//----- nvinfo : EIATTR_KPARAM_INFO
	.align		4
.L_4478:
        /*006c*/ 	.byte	0x04, 0x17
        /*006e*/ 	.short	(.L_4480 - .L_4479)
.L_4479:
        /*0070*/ 	.word	0x00000000
        /*0074*/ 	.short	0x0001
        /*0076*/ 	.short	0x0008
        /*0078*/ 	.byte	0x00, 0xf0, 0x41, 0x00


	//----- nvinfo : EIATTR_KPARAM_INFO
	.align		4
.L_4480:
        /*007c*/ 	.byte	0x04, 0x17
        /*007e*/ 	.short	(.L_4482 - .L_4481)
.L_4481:
        /*0080*/ 	.word	0x00000000
        /*0084*/ 	.short	0x0000
        /*0086*/ 	.short	0x0000
        /*0088*/ 	.byte	0x00, 0xf0, 0x11, 0x00


	//----- nvinfo : EIATTR_MAXREG_COUNT
	.align		4
.L_4482:
        /*008c*/ 	.byte	0x03, 0x1b
        /*008e*/ 	.short	0x00ff


	//----- nvinfo : EIATTR_EXTERNS
	.align		4
        /*0090*/ 	.byte	0x04, 0x0f
        /*0092*/ 	.short	(.L_4484 - .L_4483)


	//   ....[0]....
	.align		4
.L_4483:
        /*0094*/ 	.word	index@(__assertfail)


	//----- nvinfo : EIATTR_MERCURY_ISA_VERSION
	.align		4
.L_4484:
        /*0098*/ 	.byte	0x03, 0x5f
        /*009a*/ 	.short	0x0000


	//----- nvinfo : EIATTR_SYSCALL_OFFSETS
	.align		4
        /*009c*/ 	.byte	0x04, 0x46
        /*009e*/ 	.short	(.L_4486 - .L_4485)


	//   ....[0]....
.L_4485:
        /*00a0*/ 	.word	0x00001080


	//   ....[1]....
        /*00a4*/ 	.word	0x00001ff0


	//   ....[2]....
        /*00a8*/ 	.word	0x000030a0


	//   ....[3]....
        /*00ac*/ 	.word	0x00004010


	//   ....[4]....
        /*00b0*/ 	.word	0x000050e0


	//   ....[5]....
        /*00b4*/ 	.word	0x00006050


	//   ....[6]....
        /*00b8*/ 	.word	0x000070f0


	//   ....[7]....
        /*00bc*/ 	.word	0x00008060


	//   ....[8]....
        /*00c0*/ 	.word	0x00009350


	//   ....[9]....
        /*00c4*/ 	.word	0x0000a380


	//   ....[10]....
        /*00c8*/ 	.word	0x0000b370


	//   ....[11]....
        /*00cc*/ 	.word	0x0000c360


	//----- nvinfo : EIATTR_EXIT_INSTR_OFFSETS
	.align		4
.L_4486:
        /*00d0*/ 	.byte	0x04, 0x1c
        /*00d2*/ 	.short	(.L_4488 - .L_4487)


	//   ....[0]....
.L_4487:
        /*00d4*/ 	.word	0x0000b430


	//   ....[1]....
        /*00d8*/ 	.word	0x0000b560


	//   ....[2]....
        /*00dc*/ 	.word	0x0000b5a0


	//   ....[3]....
        /*00e0*/ 	.word	0x0000b640


	//   ....[4]....
        /*00e4*/ 	.word	0x0000b680


	//   ....[5]....
        /*00e8*/ 	.word	0x0000b6c0


	//   ....[6]....
        /*00ec*/ 	.word	0x0000b750


	//   ....[7]....
        /*00f0*/ 	.word	0x0000b770


	//   ....[8]....
        /*00f4*/ 	.word	0x0000b810


	//   ....[9]....
        /*00f8*/ 	.word	0x0000b860


	//   ....[10]....
        /*00fc*/ 	.word	0x0000b8b0


	//   ....[11]....
        /*0100*/ 	.word	0x0000b980


	//   ....[12]....
        /*0104*/ 	.word	0x0000b9e0


	//   ....[13]....
        /*0108*/ 	.word	0x0000bb70


	//   ....[14]....
        /*010c*/ 	.word	0x0000bcd0


	//   ....[15]....
        /*0110*/ 	.word	0x0000bd10


	//   ....[16]....
        /*0114*/ 	.word	0x0000bdd0


	//   ....[17]....
        /*0118*/ 	.word	0x0000bf50


	//   ....[18]....
        /*011c*/ 	.word	0x0000c0d0


	//   ....[19]....
        /*0120*/ 	.word	0x0000c230


	//   ....[20]....
        /*0124*/ 	.word	0x0000c370


	//   ....[21]....
        /*0128*/ 	.word	0x0000c3b0


	//   ....[22]....
        /*012c*/ 	.word	0x0000c3f0


	//----- nvinfo : EIATTR_MAX_THREADS
	.align		4
.L_4488:
        /*0130*/ 	.byte	0x04, 0x05
        /*0132*/ 	.short	(.L_4490 - .L_4489)
.L_4489:
        /*0134*/ 	.word	0x00000080
        /*0138*/ 	.word	0x00000001
        /*013c*/ 	.word	0x00000001


	//----- nvinfo : EIATTR_CRS_STACK_SIZE
	.align		4
.L_4490:
        /*0140*/ 	.byte	0x04, 0x1e
        /*0142*/ 	.short	(.L_4492 - .L_4491)
.L_4491:
        /*0144*/ 	.word	0x00000000
.L_4492:


//--------------------- .nv.info._ZN2at6native18elementwise_kernelILi128ELi4EZNS0_22gpu_kernel_impl_nocastIZNS0_43_GLOBAL__N__7cc8d1ed_10_Dropout_cu_0e96ed3819masked_scale_kernelIbN3c104HalfEfEEvRNS_6TensorERKS7_SA_T1_EUlS6_bE_EEvRNS_18TensorIteratorBaseERKT_EUliE_EEviSB_ --------------------------
	.section	.nv.info._ZN2at6native18elementwise_kernelILi128ELi4EZNS0_22gpu_kernel_impl_nocastIZNS0_43_GLOBAL__N__7cc8d1ed_10_Dropout_cu_0e96ed3819masked_scale_kernelIbN3c104HalfEfEEvRNS_6TensorERKS7_SA_T1_EUlS6_bE_EEvRNS_18TensorIteratorBaseERKT_EUliE_EEviSB_,"",@"SHT_CUDA_INFO"
	.sectionflags	@""
	.align	4


	//----- nvinfo : EIATTR_CUDA_API_VERSION
	.align		4
        /*0000*/ 	.byte	0x04, 0x37
        /*0002*/ 	.short	(.L_4494 - .L_4493)
.L_4493:
        /*0004*/ 	.word	0x00000082


	//----- nvinfo : EIATTR_SW2861232_WAR
	.align		4
.L_4494:
        /*0008*/ 	.byte	0x01, 0x35
	.zero		2


	//----- nvinfo : EIATTR_PARAM_CBANK
	.align		4
        /*000c*/ 	.byte	0x04, 0x0a
        /*000e*/ 	.short	(.L_4496 - .L_4495)
	.align		4
.L_4495:
        /*0010*/ 	.word	index@(.nv.constant0._ZN2at6native18elementwise_kernelILi128ELi4EZNS0_22gpu_kernel_impl_nocastIZNS0_43_GLOBAL__N__7cc8d1ed_10_Dropout_cu_0e96ed3819masked_scale_kernelIbN3c104HalfEfEEvRNS_6TensorERKS7_SA_T1_EUlS6_bE_EEvRNS_18TensorIteratorBaseERKT_EUliE_EEviSB_)
        /*0014*/ 	.short	0x0160
        /*0016*/ 	.short	0x0298


	//----- nvinfo : EIATTR_CBANK_PARAM_SIZE
	.align		4
.L_4496:
        /*0018*/ 	.byte	0x03, 0x19
        /*001a*/ 	.short	0x0298


	//----- nvinfo : EIATTR_KPARAM_INFO
	.align		4
        /*001c*/ 	.byte	0x04, 0x17
        /*001e*/ 	.short	(.L_4498 - .L_4497)
.L_4497:
        /*0020*/ 	.word	0x00000000
        /*0024*/ 	.short	0x0001
        /*0026*/ 	.short	0x0008
        /*0028*/ 	.byte	0x00, 0xf0, 0x41, 0x0a


	//----- nvinfo : EIATTR_KPARAM_INFO
	.align		4
.L_4498:
        /*002c*/ 	.byte	0x04, 0x17
        /*002e*/ 	.short	(.L_4500 - .L_4499)
.L_4499:
        /*0030*/ 	.word	0x00000000
        /*0034*/ 	.short	0x0000
        /*0036*/ 	.short	0x0000
        /*0038*/ 	.byte	0x00, 0xf0, 0x11, 0x00


	//----- nvinfo : EIATTR_MAXREG_COUNT
	.align		4
.L_4500:
        /*003c*/ 	.byte	0x03, 0x1b
        /*003e*/ 	.short	0x0080


	//----- nvinfo : EIATTR_MERCURY_ISA_VERSION
	.align		4
        /*0040*/ 	.byte	0x03, 0x5f
        /*0042*/ 	.short	0x0000


	//----- nvinfo : EIATTR_EXIT_INSTR_OFFSETS
	.align		4
        /*0044*/ 	.byte	0x04, 0x1c
        /*0046*/ 	.short	(.L_4502 - .L_4501)


	//   ....[0]....
.L_4501:
        /*0048*/ 	.word	0x00003370


	//   ....[1]....
        /*004c*/ 	.word	0x00004440


	//----- nvinfo : EIATTR_MAX_THREADS
	.align		4
.L_4502:
        /*0050*/ 	.byte	0x04, 0x05
        /*0052*/ 	.short	(.L_4504 - .L_4503)
.L_4503:
        /*0054*/ 	.word	0x00000080
        /*0058*/ 	.word	0x00000001
        /*005c*/ 	.word	0x00000001


	//----- nvinfo : EIATTR_CRS_STACK_SIZE
	.align		4
.L_4504:
        /*0060*/ 	.byte	0x04, 0x1e
        /*0062*/ 	.short	(.L_4506 - .L_4505)
.L_4505:
        /*0064*/ 	.word	0x00000000
.L_4506:


//--------------------- .nv.info._ZN2at6native27unrolled_elementwise_kernelIZNS0_43_GLOBAL__N__7cc8d1ed_10_Dropout_cu_0e96ed3819masked_scale_kernelIbN3c104HalfEfEEvRNS_6TensorERKS6_S9_T1_EUlS5_bE_St5arrayIPcLm3EELi4E23TrivialOffsetCalculatorILi2EjESF_ILi1EjENS0_6memory15LoadWithoutCastENSI_16StoreWithoutCastEEEviT_T0_T2_T3_T4_T5_ --------------------------
	.section	.nv.info._ZN2at6native27unrolled_elementwise_kernelIZNS0_43_GLOBAL__N__7cc8d1ed_10_Dropout_cu_0e96ed3819masked_scale_kernelIbN3c104HalfEfEEvRNS_6TensorERKS6_S9_T1_EUlS5_bE_St5arrayIPcLm3EELi4E23TrivialOffsetCalculatorILi2EjESF_ILi1EjENS0_6memory15LoadWithoutCastENSI_16StoreWithoutCastEEEviT_T0_T2_T3_T4_T5_,"",@"SHT_CUDA_INFO"
	.sectionflags	@""
	.align	4


	//----- nvinfo : EIATTR_CUDA_API_VERSION
	.align		4
        /*0000*/ 	.byte	0x04, 0x37
        /*0002*/ 	.short	(.L_4508 - .L_4507)
.L_4507:
        /*0004*/ 	.word	0x00000082


	//----- nvinfo : EIATTR_SW2861232_WAR
	.align		4
.L_4508:
        /*0008*/ 	.byte	0x01, 0x35
	.zero		2


	//----- nvinfo : EIATTR_PARAM_CBANK
	.align		4
        /*000c*/ 	.byte	0x04, 0x0a
        /*000e*/ 	.short	(.L_4510 - .L_4509)
	.align		4
.L_4509:
        /*0010*/ 	.word	index@(.nv.constant0._ZN2at6native27unrolled_elementwise_kernelIZNS0_43_GLOBAL__N__7cc8d1ed_10_Dropout_cu_0e96ed3819masked_scale_kernelIbN3c104HalfEfEEvRNS_6TensorERKS6_S9_T1_EUlS5_bE_St5arrayIPcLm3EELi4E23TrivialOffsetCalculatorILi2EjESF_ILi1EjENS0_6memory15LoadWithoutCastENSI_16StoreWithoutCastEEEviT_T0_T2_T3_T4_T5_)
        /*0014*/ 	.short	0x0160
        /*0016*/ 	.short	0x0034


	//----- nvinfo : EIATTR_CBANK_PARAM_SIZE
	.align		4
.L_4510:
        /*0018*/ 	.byte	0x03, 0x19
        /*001a*/ 	.short	0x0034


	//----- nvinfo : EIATTR_KPARAM_INFO
	.align		4
        /*001c*/ 	.byte	0x04, 0x17
        /*001e*/ 	.short	(.L_4512 - .L_4511)
.L_4511:
        /*0020*/ 	.word	0x00000000
        /*0024*/ 	.short	0x0006
        /*0026*/ 	.short	0x0033
        /*0028*/ 	.byte	0x00, 0xf0, 0x05, 0x00


	//----- nvinfo : EIATTR_KPARAM_INFO
	.align		4
.L_4512:
        /*002c*/ 	.byte	0x04, 0x17
        /*002e*/ 	.short	(.L_4514 - .L_4513)
.L_4513:
        /*0030*/ 	.word	0x00000000
        /*0034*/ 	.short	0x0005
        /*0036*/ 	.short	0x0032
        /*0038*/ 	.byte	0x00, 0xf0, 0x05, 0x00


	//----- nvinfo : EIATTR_KPARAM_INFO
	.align		4
.L_4514:
        /*003c*/ 	.byte	0x04, 0x17
        /*003e*/ 	.short	(.L_4516 - .L_4515)
.L_4515:
        /*0040*/ 	.word	0x00000000
        /*0044*/ 	.short	0x0004
        /*0046*/ 	.short	0x0031
        /*0048*/ 	.byte	0x00, 0xf0, 0x05, 0x00


	//----- nvinfo : EIATTR_KPARAM_INFO
	.align		4
.L_4516:
        /*004c*/ 	.byte	0x04, 0x17
        /*004e*/ 	.short	(.L_4518 - .L_4517)
.L_4517:
        /*0050*/ 	.word	0x00000000
        /*0054*/ 	.short	0x0003
        /*0056*/ 	.short	0x0030
        /*0058*/ 	.byte	0x00, 0xf0, 0x05, 0x00


	//----- nvinfo : EIATTR_KPARAM_INFO
	.align		4
.L_4518:
        /*005c*/ 	.byte	0x04, 0x17
        /*005e*/ 	.short	(.L_4520 - .L_4519)
.L_4519:
        /*0060*/ 	.word	0x00000000
        /*0064*/ 	.short	0x0002
        /*0066*/ 	.short	0x0018
        /*0068*/ 	.byte	0x00, 0xf0, 0x61, 0x00


	//----- nvinfo : EIATTR_KPARAM_INFO
	.align		4
.L_4520:
        /*006c*/ 	.byte	0x04, 0x17
        /*006e*/ 	.short	(.L_4522 - .L_4521)
.L_4521:
        /*0070*/ 	.word	0x00000000
        /*0074*/ 	.short	0x0001
        /*0076*/ 	.short	0x0008
        /*0078*/ 	.byte	0x00, 0xf0, 0x41, 0x00


	//----- nvinfo : EIATTR_KPARAM_INFO
	.align		4
.L_4522:
        /*007c*/ 	.byte	0x04, 0x17
        /*007e*/ 	.short	(.L_4524 - .L_4523)
.L_4523:
        /*0080*/ 	.word	0x00000000
        /*0084*/ 	.short	0x0000
        /*0086*/ 	.short	0x0000
        /*0088*/ 	.byte	0x00, 0xf0, 0x11, 0x00


	//----- nvinfo : EIATTR_MAXREG_COUNT
	.align		4
.L_4524:
        /*008c*/ 	.byte	0x03, 0x1b
        /*008e*/ 	.short	0x00ff


	//----- nvinfo : EIATTR_MERCURY_ISA_VERSION
	.align		4
        /*0090*/ 	.byte	0x03, 0x5f
        /*0092*/ 	.short	0x0000


	//----- nvinfo : EIATTR_EXIT_INSTR_OFFSETS
	.align		4
        /*0094*/ 	.byte	0x04, 0x1c
        /*0096*/ 	.short	(.L_4526 - .L_4525)


	//   ....[0]....
.L_4525:
        /*0098*/ 	.word	0x00000670


	//   ....[1]....
        /*009c*/ 	.word	0x000006d0


	//----- nvinfo : EIATTR_MAX_THREADS
	.align		4
.L_4526:
        /*00a0*/ 	.byte	0x04, 0x05
        /*00a2*/ 	.short	(.L_4528 - .L_4527)
.L_4527:
        /*00a4*/ 	.word	0x00000080
        /*00a8*/ 	.word	0x00000001
        /*00ac*/ 	.word	0x00000001


	//----- nvinfo : EIATTR_CRS_STACK_SIZE
	.align		4
.L_4528:
        /*00b0*/ 	.byte	0x04, 0x1e
        /*00b2*/ 	.short	(.L_4530 - .L_4529)
.L_4529:
        /*00b4*/ 	.word	0x00000000
.L_4530:


//--------------------- .nv.info._ZN2at6native29vectorized_elementwise_kernelILi2EZNS0_43_GLOBAL__N__7cc8d1ed_10_Dropout_cu_0e96ed3819masked_scale_kernelIbN3c104HalfEfEEvRNS_6TensorERKS6_S9_T1_EUlS5_bE_St5arrayIPcLm3EEEEviT0_SA_ --------------------------
	.section	.nv.info._ZN2at6native29vectorized_elementwise_kernelILi2EZNS0_43_GLOBAL__N__7cc8d1ed_10_Dropout_cu_0e96ed3819masked_scale_kernelIbN3c104HalfEfEEvRNS_6TensorERKS6_S9_T1_EUlS5_bE_St5arrayIPcLm3EEEEviT0_SA_,"",@"SHT_CUDA_INFO"
	.sectionflags	@""
	.align	4


	//----- nvinfo : EIATTR_CUDA_API_VERSION
	.align		4
        /*0000*/ 	.byte	0x04, 0x37
        /*0002*/ 	.short	(.L_4532 - .L_4531)
.L_4531:
        /*0004*/ 	.word	0x00000082


	//----- nvinfo : EIATTR_SW2861232_WAR
	.align		4
.L_4532:
        /*0008*/ 	.byte	0x01, 0x35
	.zero		2


	//----- nvinfo : EIATTR_PARAM_CBANK
	.align		4
        /*000c*/ 	.byte	0x04, 0x0a
        /*000e*/ 	.short	(.L_4534 - .L_4533)
	.align		4
.L_4533:
        /*0010*/ 	.word	index@(.nv.constant0._ZN2at6native29vectorized_elementwise_kernelILi2EZNS0_43_GLOBAL__N__7cc8d1ed_10_Dropout_cu_0e96ed3819masked_scale_kernelIbN3c104HalfEfEEvRNS_6TensorERKS6_S9_T1_EUlS5_bE_St5arrayIPcLm3EEEEviT0_SA_)
        /*0014*/ 	.short	0x0160
        /*0016*/ 	.short	0x0030


	//----- nvinfo : EIATTR_CBANK_PARAM_SIZE
	.align		4
.L_4534:
        /*0018*/ 	.byte	0x03, 0x19
        /*001a*/ 	.short	0x0030


	//----- nvinfo : EIATTR_KPARAM_INFO
	.align		4
        /*001c*/ 	.byte	0x04, 0x17
        /*001e*/ 	.short	(.L_4536 - .L_4535)
.L_4535:
        /*0020*/ 	.word	0x00000000
        /*0024*/ 	.short	0x0002
        /*0026*/ 	.short	0x0018
        /*0028*/ 	.byte	0x00, 0xf0, 0x61, 0x00


	//----- nvinfo : EIATTR_KPARAM_INFO
	.align		4
.L_4536:
        /*002c*/ 	.byte	0x04, 0x17
        /*002e*/ 	.short	(.L_4538 - .L_4537)
.L_4537:
        /*0030*/ 	.word	0x00000000
        /*0034*/ 	.short	0x0001
        /*0036*/ 	.short	0x0008
        /*0038*/ 	.byte	0x00, 0xf0, 0x41, 0x00


	//----- nvinfo : EIATTR_KPARAM_INFO
	.align		4
.L_4538:
        /*003c*/ 	.byte	0x04, 0x17
        /*003e*/ 	.short	(.L_4540 - .L_4539)
.L_4539:
        /*0040*/ 	.word	0x00000000
        /*0044*/ 	.short	0x0000
        /*0046*/ 	.short	0x0000
        /*0048*/ 	.byte	0x00, 0xf0, 0x11, 0x00


	//----- nvinfo : EIATTR_MAXREG_COUNT
	.align		4
.L_4540:
        /*004c*/ 	.byte	0x03, 0x1b
        /*004e*/ 	.short	0x00ff


	//----- nvinfo : EIATTR_MERCURY_ISA_VERSION
	.align		4
        /*0050*/ 	.byte	0x03, 0x5f
        /*0052*/ 	.short	0x0000


	//----- nvinfo : EIATTR_EXIT_INSTR_OFFSETS
	.align		4
        /*0054*/ 	.byte	0x04, 0x1c
        /*0056*/ 	.short	(.L_4542 - .L_4541)


	//   ....[0]....
.L_4541:
        /*0058*/ 	.word	0x00000500


	//   ....[1]....
        /*005c*/ 	.word	0x00001200


	//   ....[2]....
        /*0060*/ 	.word	0x00001250


	//----- nvinfo : EIATTR_MAX_THREADS
	.align		4
.L_4542:
        /*0064*/ 	.byte	0x04, 0x05
        /*0066*/ 	.short	(.L_4544 - .L_4543)
.L_4543:
        /*0068*/ 	.word	0x00000080
        /*006c*/ 	.word	0x00000001
        /*0070*/ 	.word	0x00000001


	//----- nvinfo : EIATTR_CRS_STACK_SIZE
	.align		4
.L_4544:
        /*0074*/ 	.byte	0x04, 0x1e
        /*0076*/ 	.short	(.L_4546 - .L_4545)
.L_4545:
        /*0078*/ 	.word	0x00000000
.L_4546:


//--------------------- .nv.info._ZN2at6native29vectorized_elementwise_kernelILi4EZNS0_43_GLOBAL__N__7cc8d1ed_10_Dropout_cu_0e96ed3819masked_scale_kernelIbN3c104HalfEfEEvRNS_6TensorERKS6_S9_T1_EUlS5_bE_St5arrayIPcLm3EEEEviT0_SA_ --------------------------
	.section	.nv.info._ZN2at6native29vectorized_elementwise_kernelILi4EZNS0_43_GLOBAL__N__7cc8d1ed_10_Dropout_cu_0e96ed3819masked_scale_kernelIbN3c104HalfEfEEvRNS_6TensorERKS6_S9_T1_EUlS5_bE_St5arrayIPcLm3EEEEviT0_SA_,"",@"SHT_CUDA_INFO"
	.sectionflags	@""
	.align	4


	//----- nvinfo : EIATTR_CUDA_API_VERSION
	.align		4
        /*0000*/ 	.byte	0x04, 0x37
        /*0002*/ 	.short	(.L_4548 - .L_4547)
.L_4547:
        /*0004*/ 	.word	0x00000082


	//----- nvinfo : EIATTR_SW2861232_WAR
	.align		4
.L_4548:
        /*0008*/ 	.byte	0x01, 0x35
	.zero		2


	//----- nvinfo : EIATTR_PARAM_CBANK
	.align		4
        /*000c*/ 	.byte	0x04, 0x0a
        /*000e*/ 	.short	(.L_4550 - .L_4549)
	.align		4
.L_4549:
        /*0010*/ 	.word	index@(.nv.constant0._ZN2at6native29vectorized_elementwise_kernelILi4EZNS0_43_GLOBAL__N__7cc8d1ed_10_Dropout_cu_0e96ed3819masked_scale_kernelIbN3c104HalfEfEEvRNS_6TensorERKS6_S9_T1_EUlS5_bE_St5arrayIPcLm3EEEEviT0_SA_)
        /*0014*/ 	.short	0x0160
        /*0016*/ 	.short	0x0030


	//----- nvinfo : EIATTR_CBANK_PARAM_SIZE
	.align		4
.L_4550:
        /*0018*/ 	.byte	0x03, 0x19
        /*001a*/ 	.short	0x0030


	//----- nvinfo : EIATTR_KPARAM_INFO
	.align		4
        /*001c*/ 	.byte	0x04, 0x17
        /*001e*/ 	.short	(.L_4552 - .L_4551)
.L_4551:
        /*0020*/ 	.word	0x00000000
        /*0024*/ 	.short	0x0002
        /*0026*/ 	.short	0x0018
        /*0028*/ 	.byte	0x00, 0xf0, 0x61, 0x00


	//----- nvinfo : EIATTR_KPARAM_INFO
	.align		4
.L_4552:
        /*002c*/ 	.byte	0x04, 0x17
        /*002e*/ 	.short	(.L_4554 - .L_4553)
.L_4553:
        /*0030*/ 	.word	0x00000000
        /*0034*/ 	.short	0x0001
        /*0036*/ 	.short	0x0008
        /*0038*/ 	.byte	0x00, 0xf0, 0x41, 0x00


	//----- nvinfo : EIATTR_KPARAM_INFO
	.align		4
.L_4554:
        /*003c*/ 	.byte	0x04, 0x17
        /*003e*/ 	.short	(.L_4556 - .L_4555)
.L_4555:
        /*0040*/ 	.word	0x00000000
        /*0044*/ 	.short	0x0000
        /*0046*/ 	.short	0x0000
        /*0048*/ 	.byte	0x00, 0xf0, 0x11, 0x00


	//----- nvinfo : EIATTR_MAXREG_COUNT
	.align		4
.L_4556:
        /*004c*/ 	.byte	0x03, 0x1b
        /*004e*/ 	.short	0x00ff


	//----- nvinfo : EIATTR_MERCURY_ISA_VERSION
	.align		4
        /*0050*/ 	.byte	0x03, 0x5f
        /*0052*/ 	.short	0x0000


	//----- nvinfo : EIATTR_EXIT_INSTR_OFFSETS
	.align		4
        /*0054*/ 	.byte	0x04, 0x1c
        /*0056*/ 	.short	(.L_4558 - .L_4557)


	//   ....[0]....
.L_4557:
        /*0058*/ 	.word	0x000004a0


	//   ....[1]....
        /*005c*/ 	.word	0x000011a0


	//   ....[2]....
        /*0060*/ 	.word	0x000011f0


	//----- nvinfo : EIATTR_MAX_THREADS
	.align		4
.L_4558:
        /*0064*/ 	.byte	0x04, 0x05
        /*0066*/ 	.short	(.L_4560 - .L_4559)
.L_4559:
        /*0068*/ 	.word	0x00000080
        /*006c*/ 	.word	0x00000001
        /*0070*/ 	.word	0x00000001


	//----- nvinfo : EIATTR_CRS_STACK_SIZE
	.align		4
.L_4560:
        /*0074*/ 	.byte	0x04, 0x1e
        /*0076*/ 	.short	(.L_4562 - .L_4561)
.L_4561:
        /*0078*/ 	.word	0x00000000
.L_4562:


//--------------------- .nv.info._ZN2at6native29vectorized_elementwise_kernelILi8EZNS0_43_GLOBAL__N__7cc8d1ed_10_Dropout_cu_0e96ed3819masked_scale_kernelIbN3c104HalfEfEEvRNS_6TensorERKS6_S9_T1_EUlS5_bE_St5arrayIPcLm3EEEEviT0_SA_ --------------------------
	.section	.nv.info._ZN2at6native29vectorized_elementwise_kernelILi8EZNS0_43_GLOBAL__N__7cc8d1ed_10_Dropout_cu_0e96ed3819masked_scale_kernelIbN3c104HalfEfEEvRNS_6TensorERKS6_S9_T1_EUlS5_bE_St5arrayIPcLm3EEEEviT0_SA_,"",@"SHT_CUDA_INFO"
	.sectionflags	@""
	.align	4


	//----- nvinfo : EIATTR_CUDA_API_VERSION
	.align		4
        /*0000*/ 	.byte	0x04, 0x37
        /*0002*/ 	.short	(.L_4564 - .L_4563)
.L_4563:
        /*0004*/ 	.word	0x00000082


	//----- nvinfo : EIATTR_SW2861232_WAR
	.align		4
.L_4564:
        /*0008*/ 	.byte	0x01, 0x35
	.zero		2


	//----- nvinfo : EIATTR_PARAM_CBANK
	.align		4
        /*000c*/ 	.byte	0x04, 0x0a
        /*000e*/ 	.short	(.L_4566 - .L_4565)
	.align		4
.L_4565:
        /*0010*/ 	.word	index@(.nv.constant0._ZN2at6native29vectorized_elementwise_kernelILi8EZNS0_43_GLOBAL__N__7cc8d1ed_10_Dropout_cu_0e96ed3819masked_scale_kernelIbN3c104HalfEfEEvRNS_6TensorERKS6_S9_T1_EUlS5_bE_St5arrayIPcLm3EEEEviT0_SA_)
        /*0014*/ 	.short	0x0160
        /*0016*/ 	.short	0x0030


	//----- nvinfo : EIATTR_CBANK_PARAM_SIZE
	.align		4
.L_4566:
        /*0018*/ 	.byte	0x03, 0x19
        /*001a*/ 	.short	0x0030


	//----- nvinfo : EIATTR_KPARAM_INFO
	.align		4
        /*001c*/ 	.byte	0x04, 0x17
        /*001e*/ 	.short	(.L_4568 - .L_4567)
.L_4567:
        /*0020*/ 	.word	0x00000000
        /*0024*/ 	.short	0x0002
        /*0026*/ 	.short	0x0018
        /*0028*/ 	.byte	0x00, 0xf0, 0x61, 0x00


	//----- nvinfo : EIATTR_KPARAM_INFO
	.align		4
.L_4568:
        /*002c*/ 	.byte	0x04, 0x17
        /*002e*/ 	.short	(.L_4570 - .L_4569)
.L_4569:
        /*0030*/ 	.word	0x00000000
        /*0034*/ 	.short	0x0001
        /*0036*/ 	.short	0x0008
        /*0038*/ 	.byte	0x00, 0xf0, 0x41, 0x00


	//----- nvinfo : EIATTR_KPARAM_INFO
	.align		4
.L_4570:
        /*003c*/ 	.byte	0x04, 0x17
        /*003e*/ 	.short	(.L_4572 - .L_4571)
.L_4571:
        /*0040*/ 	.word	0x00000000
        /*0044*/ 	.short	0x0000
        /*0046*/ 	.short	0x0000
        /*0048*/ 	.byte	0x00, 0xf0, 0x11, 0x00


	//----- nvinfo : EIATTR_MAXREG_COUNT
	.align		4
.L_4572:
        /*004c*/ 	.byte	0x03, 0x1b
        /*004e*/ 	.short	0x00ff


	//----- nvinfo : EIATTR_MERCURY_ISA_VERSION
	.align		4
        /*0050*/ 	.byte	0x03, 0x5f
        /*0052*/ 	.short	0x0000


	//----- nvinfo : EIATTR_EXIT_INSTR_OFFSETS
	.align		4
        /*0054*/ 	.byte	0x04, 0x1c
        /*0056*/ 	.short	(.L_4574 - .L_4573)


	//   ....[0]....
.L_4573:
        /*0058*/ 	.word	0x00000010


	//----- nvinfo : EIATTR_MAX_THREADS
	.align		4
.L_4574:
        /*005c*/ 	.byte	0x04, 0x05
        /*005e*/ 	.short	(.L_4576 - .L_4575)
.L_4575:
        /*0060*/ 	.word	0x00000080
        /*0064*/ 	.word	0x00000001
        /*0068*/ 	.word	0x00000001
.L_4576:


//--------------------- .nv.info._ZN2at6native18elementwise_kernelILi128ELi4EZNS0_15gpu_kernel_implIZNS0_43_GLOBAL__N__7cc8d1ed_10_Dropout_cu_0e96ed3819masked_scale_kernelIbffEEvRNS_6TensorERKS5_S8_T1_EUlfbE_EEvRNS_18TensorIteratorBaseERKT_EUliE_EEviS9_ --------------------------
	.section	.nv.info._ZN2at6native18elementwise_kernelILi128ELi4EZNS0_15gpu_kernel_implIZNS0_43_GLOBAL__N__7cc8d1ed_10_Dropout_cu_0e96ed3819masked_scale_kernelIbffEEvRNS_6TensorERKS5_S8_T1_EUlfbE_EEvRNS_18TensorIteratorBaseERKT_EUliE_EEviS9_,"",@"SHT_CUDA_INFO"
	.sectionflags	@""
	.align	4


	//----- nvinfo : EIATTR_CUDA_API_VERSION
	.align		4
        /*0000*/ 	.byte	0x04, 0x37
        /*0002*/ 	.short	(.L_4578 - .L_4577)
.L_4577:
        /*0004*/ 	.word	0x00000082


	//----- nvinfo : EIATTR_SW2861232_WAR
	.align		4
.L_4578:
        /*0008*/ 	.byte	0x01, 0x35
	.zero		2


	//----- nvinfo : EIATTR_PARAM_CBANK
	.align		4
        /*000c*/ 	.byte	0x04, 0x0a
        /*000e*/ 	.short	(.L_4580 - .L_4579)
	.align		4
.L_4579:
        /*0010*/ 	.word	index@(.nv.constant0._ZN2at6native18elementwise_kernelILi128ELi4EZNS0_15gpu_kernel_implIZNS0_43_GLOBAL__N__7cc8d1ed_10_Dropout_cu_0e96ed3819masked_scale_kernelIbffEEvRNS_6TensorERKS5_S8_T1_EUlfbE_EEvRNS_18TensorIteratorBaseERKT_EUliE_EEviS9_)
        /*0014*/ 	.short	0x0160
        /*0016*/ 	.short	0x02a0


	//----- nvinfo : EIATTR_CBANK_PARAM_SIZE
	.align		4
.L_4580:
        /*0018*/ 	.byte	0x03, 0x19
        /*001a*/ 	.short	0x02a0


	//----- nvinfo : EIATTR_KPARAM_INFO
	.align		4
        /*001c*/ 	.byte	0x04, 0x17
        /*001e*/ 	.short	(.L_4582 - .L_4581)
.L_4581:
        /*0020*/ 	.word	0x00000000
        /*0024*/ 	.short	0x0001
        /*0026*/ 	.short	0x0008
        /*0028*/ 	.byte	0x00, 0xf0, 0x61, 0x0a


	//----- nvinfo : EIATTR_KPARAM_INFO
	.align		4
.L_4582:
        /*002c*/ 	.byte	0x04, 0x17
        /*002e*/ 	.short	(.L_4584 - .L_4583)
.L_4583:
        /*0030*/ 	.word	0x00000000
        /*0034*/ 	.short	0x0000
        /*0036*/ 	.short	0x0000
        /*0038*/ 	.byte	0x00, 0xf0, 0x11, 0x00


	//----- nvinfo : EIATTR_MAXREG_COUNT
	.align		4
.L_4584:
        /*003c*/ 	.byte	0x03, 0x1b
        /*003e*/ 	.short	0x0080


	//----- nvinfo : EIATTR_EXTERNS
	.align		4
        /*0040*/ 	.byte	0x04, 0x0f
        /*0042*/ 	.short	(.L_4586 - .L_4585)


	//   ....[0]....
	.align		4
.L_4585:
        /*0044*/ 	.word	index@(__assertfail)


	//----- nvinfo : EIATTR_MERCURY_ISA_VERSION
	.align		4
.L_4586:
        /*0048*/ 	.byte	0x03, 0x5f
        /*004a*/ 	.short	0x0000


	//----- nvinfo : EIATTR_SYSCALL_OFFSETS
	.align		4
        /*004c*/ 	.byte	0x04, 0x46
        /*004e*/ 	.short	(.L_4588 - .L_4587)


	//   ....[0]....
.L_4587:
        /*0050*/ 	.word	0x00001e00


	//   ....[1]....
        /*0054*/ 	.word	0x00002d40


	//   ....[2]....
        /*0058*/ 	.word	0x00003c00


	//   ....[3]....
        /*005c*/ 	.word	0x00005a50


	//   ....[4]....
        /*0060*/ 	.word	0x00006990


	//   ....[5]....
        /*0064*/ 	.word	0x00007850


	//   ....[6]....
        /*0068*/ 	.word	0x00009670


	//   ....[7]....
        /*006c*/ 	.word	0x0000a5b0


	//   ....[8]....
        /*0070*/ 	.word	0x0000b470


	//   ....[9]....
        /*0074*/ 	.word	0x0000d2a0


	//   ....[10]....
        /*0078*/ 	.word	0x0000e1e0


	//   ....[11]....
        /*007c*/ 	.word	0x0000f0a0


	//----- nvinfo : EIATTR_EXIT_INSTR_OFFSETS
	.align		4
.L_4588:
        /*0080*/ 	.byte	0x04, 0x1c
        /*0082*/ 	.short	(.L_4590 - .L_4589)


	//   ....[0]....
.L_4589:
        /*0084*/ 	.word	0x0000b510


	//   ....[1]....
        /*0088*/ 	.word	0x0000e390


	//   ....[2]....
        /*008c*/ 	.word	0x0000e3d0


	//   ....[3]....
        /*0090*/ 	.word	0x0000e460


	//   ....[4]....
        /*0094*/ 	.word	0x0000e490


	//   ....[5]....
        /*0098*/ 	.word	0x0000e4c0


	//   ....[6]....
        /*009c*/ 	.word	0x0000e540


	//   ....[7]....
        /*00a0*/ 	.word	0x0000e570


	//   ....[8]....
        /*00a4*/ 	.word	0x0000e600


	//   ....[9]....
        /*00a8*/ 	.word	0x0000e640


	//   ....[10]....
        /*00ac*/ 	.word	0x0000e680


	//   ....[11]....
        /*00b0*/ 	.word	0x0000e740


	//   ....[12]....
        /*00b4*/ 	.word	0x0000e790


	//   ....[13]....
        /*00b8*/ 	.word	0x0000e910


	//   ....[14]....
        /*00bc*/ 	.word	0x0000ea60


	//   ....[15]....
        /*00c0*/ 	.word	0x0000ea90


	//   ....[16]....
        /*00c4*/ 	.word	0x0000eb40


	//   ....[17]....
        /*00c8*/ 	.word	0x0000ecb0


	//   ....[18]....
        /*00cc*/ 	.word	0x0000ee20


	//   ....[19]....
        /*00d0*/ 	.word	0x0000ef70


	//   ....[20]....
        /*00d4*/ 	.word	0x0000f0b0


	//   ....[21]....
        /*00d8*/ 	.word	0x0000f0e0


	//   ....[22]....
        /*00dc*/ 	.word	0x0000f110


	//----- nvinfo : EIATTR_MAX_THREADS
	.align		4
.L_4590:
        /*00e0*/ 	.byte	0x04, 0x05
        /*00e2*/ 	.short	(.L_4592 - .L_4591)
.L_4591:
        /*00e4*/ 	.word	0x00000080
        /*00e8*/ 	.word	0x00000001
        /*00ec*/ 	.word	0x00000001


	//----- nvinfo : EIATTR_CRS_STACK_SIZE
	.align		4
.L_4592:
        /*00f0*/ 	.byte	0x04, 0x1e
        /*00f2*/ 	.short	(.L_4594 - .L_4593)
.L_4593:
        /*00f4*/ 	.word	0x00000000
.L_4594:


//--------------------- .nv.info._ZN2at6native27unrolled_elementwise_kernelIZNS0_43_GLOBAL__N__7cc8d1ed_10_Dropout_cu_0e96ed3819masked_scale_kernelIbffEEvRNS_6TensorERKS4_S7_T1_EUlfbE_St5arrayIPcLm3EELi4E23TrivialOffsetCalculatorILi2EjESD_ILi1EjENS0_6memory12LoadWithCastILi2EEENSG_13StoreWithCastILi1EEEEEviT_T0_T2_T3_T4_T5_ --------------------------
	.section	.nv.info._ZN2at6native27unrolled_elementwise_kernelIZNS0_43_GLOBAL__N__7cc8d1ed_10_Dropout_cu_0e96ed3819masked_scale_kernelIbffEEvRNS_6TensorERKS4_S7_T1_EUlfbE_St5arrayIPcLm3EELi4E23TrivialOffsetCalculatorILi2EjESD_ILi1EjENS0_6memory12LoadWithCastILi2EEENSG_13StoreWithCastILi1EEEEEviT_T0_T2_T3_T4_T5_,"",@"SHT_CUDA_INFO"
	.sectionflags	@""
	.align	4


	//----- nvinfo : EIATTR_CUDA_API_VERSION
	.align		4
        /*0000*/ 	.byte	0x04, 0x37
        /*0002*/ 	.short	(.L_4596 - .L_4595)
.L_4595:
        /*0004*/ 	.word	0x00000082


	//----- nvinfo : EIATTR_SW2861232_WAR
	.align		4
.L_4596:
        /*0008*/ 	.byte	0x01, 0x35
	.zero		2


	//----- nvinfo : EIATTR_PARAM_CBANK
	.align		4
        /*000c*/ 	.byte	0x04, 0x0a
        /*000e*/ 	.short	(.L_4598 - .L_4597)
	.align		4
.L_4597:
        /*0010*/ 	.word	index@(.nv.constant0._ZN2at6native27unrolled_elementwise_kernelIZNS0_43_GLOBAL__N__7cc8d1ed_10_Dropout_cu_0e96ed3819masked_scale_kernelIbffEEvRNS_6TensorERKS4_S7_T1_EUlfbE_St5arrayIPcLm3EELi4E23TrivialOffsetCalculatorILi2EjESD_ILi1EjENS0_6memory12LoadWithCastILi2EEENSG_13StoreWithCastILi1EEEEEviT_T0_T2_T3_T4_T5_)
        /*0014*/ 	.short	0x0160
        /*0016*/ 	.short	0x0048


	//----- nvinfo : EIATTR_CBANK_PARAM_SIZE
	.align		4
.L_4598:
        /*0018*/ 	.byte	0x03, 0x19
        /*001a*/ 	.short	0x0048


	//----- nvinfo : EIATTR_KPARAM_INFO
	.align		4
        /*001c*/ 	.byte	0x04, 0x17
        /*001e*/ 	.short	(.L_4600 - .L_4599)
.L_4599:
        /*0020*/ 	.word	0x00000000
        /*0024*/ 	.short	0x0006
        /*0026*/ 	.short	0x0040
        /*0028*/ 	.byte	0x00, 0xf0, 0x21, 0x00


	//----- nvinfo : EIATTR_KPARAM_INFO
	.align		4
.L_4600:
        /*002c*/ 	.byte	0x04, 0x17
        /*002e*/ 	.short	(.L_4602 - .L_4601)
.L_4601:
        /*0030*/ 	.word	0x00000000
        /*0034*/ 	.short	0x0005
        /*0036*/ 	.short	0x0034
        /*0038*/ 	.byte	0x00, 0xf0, 0x31, 0x00


	//----- nvinfo : EIATTR_KPARAM_INFO
	.align		4
.L_4602:
        /*003c*/ 	.byte	0x04, 0x17
        /*003e*/ 	.short	(.L_4604 - .L_4603)
.L_4603:
        /*0040*/ 	.word	0x00000000
        /*0044*/ 	.short	0x0004
        /*0046*/ 	.short	0x0031
        /*0048*/ 	.byte	0x00, 0xf0, 0x05, 0x00


	//----- nvinfo : EIATTR_KPARAM_INFO
	.align		4
.L_4604:
        /*004c*/ 	.byte	0x04, 0x17
        /*004e*/ 	.short	(.L_4606 - .L_4605)
.L_4605:
        /*0050*/ 	.word	0x00000000
        /*0054*/ 	.short	0x0003
        /*0056*/ 	.short	0x0030
        /*0058*/ 	.byte	0x00, 0xf0, 0x05, 0x00


	//----- nvinfo : EIATTR_KPARAM_INFO
	.align		4
.L_4606:
        /*005c*/ 	.byte	0x04, 0x17
        /*005e*/ 	.short	(.L_4608 - .L_4607)
.L_4607:
        /*0060*/ 	.word	0x00000000
        /*0064*/ 	.short	0x0002
        /*0066*/ 	.short	0x0018
        /*0068*/ 	.byte	0x00, 0xf0, 0x61, 0x00


	//----- nvinfo : EIATTR_KPARAM_INFO
	.align		4
.L_4608:
        /*006c*/ 	.byte	0x04, 0x17
        /*006e*/ 	.short	(.L_4610 - .L_4609)
.L_4609:
        /*0070*/ 	.word	0x00000000
        /*0074*/ 	.short	0x0001
        /*0076*/ 	.short	0x0008
        /*0078*/ 	.byte	0x00, 0xf0, 0x41, 0x00


	//----- nvinfo : EIATTR_KPARAM_INFO
	.align		4
.L_4610:
        /*007c*/ 	.byte	0x04, 0x17
        /*007e*/ 	.short	(.L_4612 - .L_4611)
.L_4611:
        /*0080*/ 	.word	0x00000000
        /*0084*/ 	.short	0x0000
        /*0086*/ 	.short	0x0000
        /*0088*/ 	.byte	0x00, 0xf0, 0x11, 0x00


	//----- nvinfo : EIATTR_MAXREG_COUNT
	.align		4
.L_4612:
        /*008c*/ 	.byte	0x03, 0x1b
        /*008e*/ 	.short	0x00ff


	//----- nvinfo : EIATTR_EXTERNS
	.align		4
        /*0090*/ 	.byte	0x04, 0x0f
        /*0092*/ 	.short	(.L_4614 - .L_4613)


	//   ....[0]....
	.align		4
.L_4613:
        /*0094*/ 	.word	index@(__assertfail)


	//----- nvinfo : EIATTR_MERCURY_ISA_VERSION
	.align		4
.L_4614:
        /*0098*/ 	.byte	0x03, 0x5f
        /*009a*/ 	.short	0x0000


	//----- nvinfo : EIATTR_SYSCALL_OFFSETS
	.align		4
        /*009c*/ 	.byte	0x04, 0x46
        /*009e*/ 	.short	(.L_4616 - .L_4615)


	//   ....[0]....
.L_4615:
        /*00a0*/ 	.word	0x00000e50


	//   ....[1]....
        /*00a4*/ 	.word	0x00001d90


	//   ....[2]....
        /*00a8*/ 	.word	0x00002c20


	//   ....[3]....
        /*00ac*/ 	.word	0x00003b60


	//   ....[4]....
        /*00b0*/ 	.word	0x00004a10


	//   ....[5]....
        /*00b4*/ 	.word	0x00005950


	//   ....[6]....
        /*00b8*/ 	.word	0x000067c0


	//   ....[7]....
        /*00bc*/ 	.word	0x00007700


	//   ....[8]....
        /*00c0*/ 	.word	0x00008710


	//   ....[9]....
        /*00c4*/ 	.word	0x000095f0


	//   ....[10]....
        /*00c8*/ 	.word	0x0000a4c0


	//   ....[11]....
        /*00cc*/ 	.word	0x0000b390


	//----- nvinfo : EIATTR_EXIT_INSTR_OFFSETS
	.align		4
.L_4616:
        /*00d0*/ 	.byte	0x04, 0x1c
        /*00d2*/ 	.short	(.L_4618 - .L_4617)


	//   ....[0]....
.L_4617:
        /*00d4*/ 	.word	0x0000a560


	//   ....[1]....
        /*00d8*/ 	.word	0x0000a680


	//   ....[2]....
        /*00dc*/ 	.word	0x0000a6c0


	//   ....[3]....
        /*00e0*/ 	.word	0x0000a750


	//   ....[4]....
        /*00e4*/ 	.word	0x0000a780


	//   ....[5]....
        /*00e8*/ 	.word	0x0000a7b0


	//   ....[6]....
        /*00ec*/ 	.word	0x0000a830


	//   ....[7]....
        /*00f0*/ 	.word	0x0000a860


	//   ....[8]....
        /*00f4*/ 	.word	0x0000a8f0


	//   ....[9]....
        /*00f8*/ 	.word	0x0000a930


	//   ....[10]....
        /*00fc*/ 	.word	0x0000a970


	//   ....[11]....
        /*0100*/ 	.word	0x0000aa30


	//   ....[12]....
        /*0104*/ 	.word	0x0000aa80


	//   ....[13]....
        /*0108*/ 	.word	0x0000ac00


	//   ....[14]....
        /*010c*/ 	.word	0x0000ad50


	//   ....[15]....
        /*0110*/ 	.word	0x0000ad80


	//   ....[16]....
        /*0114*/ 	.word	0x0000ae30


	//   ....[17]....
        /*0118*/ 	.word	0x0000afa0


	//   ....[18]....
        /*011c*/ 	.word	0x0000b110


	//   ....[19]....
        /*0120*/ 	.word	0x0000b260


	//   ....[20]....
        /*0124*/ 	.word	0x0000b3a0


	//   ....[21]....
        /*0128*/ 	.word	0x0000b3d0


	//   ....[22]....
        /*012c*/ 	.word	0x0000b400


	//----- nvinfo : EIATTR_MAX_THREADS
	.align		4
.L_4618:
        /*0130*/ 	.byte	0x04, 0x05
        /*0132*/ 	.short	(.L_4620 - .L_4619)
.L_4619:
        /*0134*/ 	.word	0x00000080
        /*0138*/ 	.word	0x00000001
        /*013c*/ 	.word	0x00000001


	//----- nvinfo : EIATTR_CRS_STACK_SIZE
	.align		4
.L_4620:
        /*0140*/ 	.byte	0x04, 0x1e
        /*0142*/ 	.short	(.L_4622 - .L_4621)
.L_4621:
        /*0144*/ 	.word	0x00000000
.L_4622:


//--------------------- .nv.info._ZN2at6native18elementwise_kernelILi128ELi2EZNS0_22gpu_kernel_impl_nocastIZNS0_43_GLOBAL__N__7cc8d1ed_10_Dropout_cu_0e96ed3819masked_scale_kernelIbffEEvRNS_6TensorERKS5_S8_T1_EUlfbE_EEvRNS_18TensorIteratorBaseERKT_EUliE_EEviS9_ --------------------------
	.section	.nv.info._ZN2at6native18elementwise_kernelILi128ELi2EZNS0_22gpu_kernel_impl_nocastIZNS0_43_GLOBAL__N__7cc8d1ed_10_Dropout_cu_0e96ed3819masked_scale_kernelIbffEEvRNS_6TensorERKS5_S8_T1_EUlfbE_EEvRNS_18TensorIteratorBaseERKT_EUliE_EEviS9_,"",@"SHT_CUDA_INFO"
	.sectionflags	@""
	.align	4


	//----- nvinfo : EIATTR_CUDA_API_VERSION
	.align		4
        /*0000*/ 	.byte	0x04, 0x37
        /*0002*/ 	.short	(.L_4624 - .L_4623)
.L_4623:
        /*0004*/ 	.word	0x00000082


	//----- nvinfo : EIATTR_SW2861232_WAR
	.align		4
.L_4624:
        /*0008*/ 	.byte	0x01, 0x35
	.zero		2


	//----- nvinfo : EIATTR_PARAM_CBANK
	.align		4
        /*000c*/ 	.byte	0x04, 0x0a
        /*000e*/ 	.short	(.L_4626 - .L_4625)
	.align		4
.L_4625:
        /*0010*/ 	.word	index@(.nv.constant0._ZN2at6native18elementwise_kernelILi128ELi2EZNS0_22gpu_kernel_impl_nocastIZNS0_43_GLOBAL__N__7cc8d1ed_10_Dropout_cu_0e96ed3819masked_scale_kernelIbffEEvRNS_6TensorERKS5_S8_T1_EUlfbE_EEvRNS_18TensorIteratorBaseERKT_EUliE_EEviS9_)
        /*0014*/ 	.short	0x0160
        /*0016*/ 	.short	0x0298


	//----- nvinfo : EIATTR_CBANK_PARAM_SIZE
	.align		4
.L_4626:
        /*0018*/ 	.byte	0x03, 0x19
        /*001a*/ 	.short	0x0298


	//----- nvinfo : EIATTR_KPARAM_INFO
	.align		4
        /*001c*/ 	.byte	0x04, 0x17
        /*001e*/ 	.short	(.L_4628 - .L_4627)
.L_4627:
        /*0020*/ 	.word	0x00000000
        /*0024*/ 	.short	0x0001
        /*0026*/ 	.short	0x0008
        /*0028*/ 	.byte	0x00, 0xf0, 0x41, 0x0a


	//----- nvinfo : EIATTR_KPARAM_INFO
	.align		4
.L_4628:
        /*002c*/ 	.byte	0x04, 0x17
        /*002e*/ 	.short	(.L_4630 - .L_4629)
.L_4629:
        /*0030*/ 	.word	0x00000000
        /*0034*/ 	.short	0x0000
        /*0036*/ 	.short	0x0000
        /*0038*/ 	.byte	0x00, 0xf0, 0x11, 0x00


	//----- nvinfo : EIATTR_MAXREG_COUNT
	.align		4
.L_4630:
        /*003c*/ 	.byte	0x03, 0x1b
        /*003e*/ 	.short	0x0080


	//----- nvinfo : EIATTR_MERCURY_ISA_VERSION
	.align		4
        /*0040*/ 	.byte	0x03, 0x5f
        /*0042*/ 	.short	0x0000


	//----- nvinfo : EIATTR_EXIT_INSTR_OFFSETS
	.align		4
        /*0044*/ 	.byte	0x04, 0x1c
        /*0046*/ 	.short	(.L_4632 - .L_4631)


	//   ....[0]....
.L_4631:
        /*0048*/ 	.word	0x00001160


	//   ....[1]....
        /*004c*/ 	.word	0x00002210


	//----- nvinfo : EIATTR_MAX_THREADS
	.align		4
.L_4632:
        /*0050*/ 	.byte	0x04, 0x05
        /*0052*/ 	.short	(.L_4634 - .L_4633)
.L_4633:
        /*0054*/ 	.word	0x00000080
        /*0058*/ 	.word	0x00000001
        /*005c*/ 	.word	0x00000001


	//----- nvinfo : EIATTR_CRS_STACK_SIZE
	.align		4
.L_4634:
        /*0060*/ 	.byte	0x04, 0x1e
        /*0062*/ 	.short	(.L_4636 - .L_4635)
.L_4635:
        /*0064*/ 	.word	0x00000000
.L_4636:


//--------------------- .nv.info._ZN2at6native27unrolled_elementwise_kernelIZNS0_43_GLOBAL__N__7cc8d1ed_10_Dropout_cu_0e96ed3819masked_scale_kernelIbffEEvRNS_6TensorERKS4_S7_T1_EUlfbE_St5arrayIPcLm3EELi4E23TrivialOffsetCalculatorILi2EjESD_ILi1EjENS0_6memory15LoadWithoutCastENSG_16StoreWithoutCastEEEviT_T0_T2_T3_T4_T5_ --------------------------
	.section	.nv.info._ZN2at6native27unrolled_elementwise_kernelIZNS0_43_GLOBAL__N__7cc8d1ed_10_Dropout_cu_0e96ed3819masked_scale_kernelIbffEEvRNS_6TensorERKS4_S7_T1_EUlfbE_St5arrayIPcLm3EELi4E23TrivialOffsetCalculatorILi2EjESD_ILi1EjENS0_6memory15LoadWithoutCastENSG_16StoreWithoutCastEEEviT_T0_T2_T3_T4_T5_,"",@"SHT_CUDA_INFO"
	.sectionflags	@""
	.align	4


	//----- nvinfo : EIATTR_CUDA_API_VERSION
	.align		4
        /*0000*/ 	.byte	0x04, 0x37
        /*0002*/ 	.short	(.L_4638 - .L_4637)
.L_4637:
        /*0004*/ 	.word	0x00000082


	//----- nvinfo : EIATTR_SW2861232_WAR
	.align		4
.L_4638:
        /*0008*/ 	.byte	0x01, 0x35
	.zero		2


	//----- nvinfo : EIATTR_PARAM_CBANK
	.align		4
        /*000c*/ 	.byte	0x04, 0x0a
        /*000e*/ 	.short	(.L_4640 - .L_4639)
	.align		4
.L_4639:
        /*0010*/ 	.word	index@(.nv.constant0._ZN2at6native27unrolled_elementwise_kernelIZNS0_43_GLOBAL__N__7cc8d1ed_10_Dropout_cu_0e96ed3819masked_scale_kernelIbffEEvRNS_6TensorERKS4_S7_T1_EUlfbE_St5arrayIPcLm3EELi4E23TrivialOffsetCalculatorILi2EjESD_ILi1EjENS0_6memory15LoadWithoutCastENSG_16StoreWithoutCastEEEviT_T0_T2_T3_T4_T5_)
        /*0014*/ 	.short	0x0160
        /*0016*/ 	.short	0x0034


	//----- nvinfo : EIATTR_CBANK_PARAM_SIZE
	.align		4
.L_4640:
        /*0018*/ 	.byte	0x03, 0x19
        /*001a*/ 	.short	0x0034


	//----- nvinfo : EIATTR_KPARAM_INFO
	.align		4
        /*001c*/ 	.byte	0x04, 0x17
        /*001e*/ 	.short	(.L_4642 - .L_4641)
.L_4641:
        /*0020*/ 	.word	0x00000000
        /*0024*/ 	.short	0x0006
        /*0026*/ 	.short	0x0033
        /*0028*/ 	.byte	0x00, 0xf0, 0x05, 0x00


	//----- nvinfo : EIATTR_KPARAM_INFO
	.align		4
.L_4642:
        /*002c*/ 	.byte	0x04, 0x17
        /*002e*/ 	.short	(.L_4644 - .L_4643)
.L_4643:
        /*0030*/ 	.word	0x00000000
        /*0034*/ 	.short	0x0005
        /*0036*/ 	.short	0x0032
        /*0038*/ 	.byte	0x00, 0xf0, 0x05, 0x00


	//----- nvinfo : EIATTR_KPARAM_INFO
	.align		4
.L_4644:
        /*003c*/ 	.byte	0x04, 0x17
        /*003e*/ 	.short	(.L_4646 - .L_4645)
.L_4645:
        /*0040*/ 	.word	0x00000000
        /*0044*/ 	.short	0x0004
        /*0046*/ 	.short	0x0031
        /*0048*/ 	.byte	0x00, 0xf0, 0x05, 0x00


	//----- nvinfo : EIATTR_KPARAM_INFO
	.align		4
.L_4646:
        /*004c*/ 	.byte	0x04, 0x17
        /*004e*/ 	.short	(.L_4648 - .L_4647)
.L_4647:
        /*0050*/ 	.word	0x00000000
        /*0054*/ 	.short	0x0003
        /*0056*/ 	.short	0x0030
        /*0058*/ 	.byte	0x00, 0xf0, 0x05, 0x00


	//----- nvinfo : EIATTR_KPARAM_INFO
	.align		4
.L_4648:
        /*005c*/ 	.byte	0x04, 0x17
        /*005e*/ 	.short	(.L_4650 - .L_4649)
.L_4649:
        /*0060*/ 	.word	0x00000000
        /*0064*/ 	.short	0x0002
        /*0066*/ 	.short	0x0018
        /*0068*/ 	.byte	0x00, 0xf0, 0x61, 0x00


	//----- nvinfo : EIATTR_KPARAM_INFO
	.align		4
.L_4650:
        /*006c*/ 	.byte	0x04, 0x17
        /*006e*/ 	.short	(.L_4652 - .L_4651)
.L_4651:
        /*0070*/ 	.word	0x00000000
        /*0074*/ 	.short	0x0001
        /*0076*/ 	.short	0x0008
        /*0078*/ 	.byte	0x00, 0xf0, 0x41, 0x00


	//----- nvinfo : EIATTR_KPARAM_INFO
	.align		4
.L_4652:
        /*007c*/ 	.byte	0x04, 0x17
        /*007e*/ 	.short	(.L_4654 - .L_4653)
.L_4653:
        /*0080*/ 	.word	0x00000000
        /*0084*/ 	.short	0x0000
        /*0086*/ 	.short	0x0000
        /*0088*/ 	.byte	0x00, 0xf0, 0x11, 0x00


	//----- nvinfo : EIATTR_MAXREG_COUNT
	.align		4
.L_4654:
        /*008c*/ 	.byte	0x03, 0x1b
        /*008e*/ 	.short	0x00ff


	//----- nvinfo : EIATTR_MERCURY_ISA_VERSION
	.align		4
        /*0090*/ 	.byte	0x03, 0x5f
        /*0092*/ 	.short	0x0000


	//----- nvinfo : EIATTR_EXIT_INSTR_OFFSETS
	.align		4
        /*0094*/ 	.byte	0x04, 0x1c
        /*0096*/ 	.short	(.L_4656 - .L_4655)


	//   ....[0]....
.L_4655:
        /*0098*/ 	.word	0x00000560


	//   ....[1]....
        /*009c*/ 	.word	0x000005c0


	//----- nvinfo : EIATTR_MAX_THREADS
	.align		4
.L_4656:
        /*00a0*/ 	.byte	0x04, 0x05
        /*00a2*/ 	.short	(.L_4658 - .L_4657)
.L_4657:
        /*00a4*/ 	.word	0x00000080
        /*00a8*/ 	.word	0x00000001
        /*00ac*/ 	.word	0x00000001


	//----- nvinfo : EIATTR_CRS_STACK_SIZE
	.align		4
.L_4658:
        /*00b0*/ 	.byte	0x04, 0x1e
        /*00b2*/ 	.short	(.L_4660 - .L_4659)
.L_4659:
        /*00b4*/ 	.word	0x00000000
.L_4660:


//--------------------- .nv.info._ZN2at6native29vectorized_elementwise_kernelILi2EZNS0_43_GLOBAL__N__7cc8d1ed_10_Dropout_cu_0e96ed3819masked_scale_kernelIbffEEvRNS_6TensorERKS4_S7_T1_EUlfbE_St5arrayIPcLm3EEEEviT0_S8_ --------------------------
	.section	.nv.info._ZN2at6native29vectorized_elementwise_kernelILi2EZNS0_43_GLOBAL__N__7cc8d1ed_10_Dropout_cu_0e96ed3819masked_scale_kernelIbffEEvRNS_6TensorERKS4_S7_T1_EUlfbE_St5arrayIPcLm3EEEEviT0_S8_,"",@"SHT_CUDA_INFO"
	.sectionflags	@""
	.align	4


	//----- nvinfo : EIATTR_CUDA_API_VERSION
	.align		4
        /*0000*/ 	.byte	0x04, 0x37
        /*0002*/ 	.short	(.L_4662 - .L_4661)
.L_4661:
        /*0004*/ 	.word	0x00000082


	//----- nvinfo : EIATTR_SW2861232_WAR
	.align		4
.L_4662:
        /*0008*/ 	.byte	0x01, 0x35
	.zero		2


	//----- nvinfo : EIATTR_PARAM_CBANK
	.align		4
        /*000c*/ 	.byte	0x04, 0x0a
        /*000e*/ 	.short	(.L_4664 - .L_4663)
	.align		4
.L_4663:
        /*0010*/ 	.word	index@(.nv.constant0._ZN2at6native29vectorized_elementwise_kernelILi2EZNS0_43_GLOBAL__N__7cc8d1ed_10_Dropout_cu_0e96ed3819masked_scale_kernelIbffEEvRNS_6TensorERKS4_S7_T1_EUlfbE_St5arrayIPcLm3EEEEviT0_S8_)
        /*0014*/ 	.short	0x0160
        /*0016*/ 	.short	0x0030


	//----- nvinfo : EIATTR_CBANK_PARAM_SIZE
	.align		4
.L_4664:
        /*0018*/ 	.byte	0x03, 0x19
        /*001a*/ 	.short	0x0030


	//----- nvinfo : EIATTR_KPARAM_INFO
	.align		4
        /*001c*/ 	.byte	0x04, 0x17
        /*001e*/ 	.short	(.L_4666 - .L_4665)
.L_4665:
        /*0020*/ 	.word	0x00000000
        /*0024*/ 	.short	0x0002
        /*0026*/ 	.short	0x0018
        /*0028*/ 	.byte	0x00, 0xf0, 0x61, 0x00


	//----- nvinfo : EIATTR_KPARAM_INFO
	.align		4
.L_4666:
        /*002c*/ 	.byte	0x04, 0x17
        /*002e*/ 	.short	(.L_4668 - .L_4667)
.L_4667:
        /*0030*/ 	.word	0x00000000
        /*0034*/ 	.short	0x0001
        /*0036*/ 	.short	0x0008
        /*0038*/ 	.byte	0x00, 0xf0, 0x41, 0x00


	//----- nvinfo : EIATTR_KPARAM_INFO
	.align		4
.L_4668:
        /*003c*/ 	.byte	0x04, 0x17
        /*003e*/ 	.short	(.L_4670 - .L_4669)
.L_4669:
        /*0040*/ 	.word	0x00000000
        /*0044*/ 	.short	0x0000
        /*0046*/ 	.short	0x0000
        /*0048*/ 	.byte	0x00, 0xf0, 0x11, 0x00


	//----- nvinfo : EIATTR_MAXREG_COUNT
	.align		4
.L_4670:
        /*004c*/ 	.byte	0x03, 0x1b
        /*004e*/ 	.short	0x00ff


	//----- nvinfo : EIATTR_MERCURY_ISA_VERSION
	.align		4
        /*0050*/ 	.byte	0x03, 0x5f
        /*0052*/ 	.short	0x0000


	//----- nvinfo : EIATTR_EXIT_INSTR_OFFSETS
	.align		4
        /*0054*/ 	.byte	0x04, 0x1c
        /*0056*/ 	.short	(.L_4672 - .L_4671)


	//   ....[0]....
.L_4671:
        /*0058*/ 	.word	0x00000440


	//   ....[1]....
        /*005c*/ 	.word	0x00000ef0


	//   ....[2]....
        /*0060*/ 	.word	0x00000f40


	//----- nvinfo : EIATTR_MAX_THREADS
	.align		4
.L_4672:
        /*0064*/ 	.byte	0x04, 0x05
        /*0066*/ 	.short	(.L_4674 - .L_4673)
.L_4673:
        /*0068*/ 	.word	0x00000080
        /*006c*/ 	.word	0x00000001
        /*0070*/ 	.word	0x00000001


	//----- nvinfo : EIATTR_CRS_STACK_SIZE
	.align		4
.L_4674:
        /*0074*/ 	.byte	0x04, 0x1e
        /*0076*/ 	.short	(.L_4676 - .L_4675)
.L_4675:
        /*0078*/ 	.word	0x00000000
.L_4676:


//--------------------- .nv.info._ZN2at6native29vectorized_elementwise_kernelILi4EZNS0_43_GLOBAL__N__7cc8d1ed_10_Dropout_cu_0e96ed3819masked_scale_kernelIbffEEvRNS_6TensorERKS4_S7_T1_EUlfbE_St5arrayIPcLm3EEEEviT0_S8_ --------------------------
	.section	.nv.info._ZN2at6native29vectorized_elementwise_kernelILi4EZNS0_43_GLOBAL__N__7cc8d1ed_10_Dropout_cu_0e96ed3819masked_scale_kernelIbffEEvRNS_6TensorERKS4_S7_T1_EUlfbE_St5arrayIPcLm3EEEEviT0_S8_,"",@"SHT_CUDA_INFO"
	.sectionflags	@""
	.align	4


	//----- nvinfo : EIATTR_CUDA_API_VERSION
	.align		4
        /*0000*/ 	.byte	0x04, 0x37
        /*0002*/ 	.short	(.L_4678 - .L_4677)
.L_4677:
        /*0004*/ 	.word	0x00000082


	//----- nvinfo : EIATTR_SW2861232_WAR
	.align		4
.L_4678:
        /*0008*/ 	.byte	0x01, 0x35
	.zero		2


	//----- nvinfo : EIATTR_PARAM_CBANK
	.align		4
        /*000c*/ 	.byte	0x04, 0x0a
        /*000e*/ 	.short	(.L_4680 - .L_4679)
	.align		4
.L_4679:
        /*0010*/ 	.word	index@(.nv.constant0._ZN2at6native29vectorized_elementwise_kernelILi4EZNS0_43_GLOBAL__N__7cc8d1ed_10_Dropout_cu_0e96ed3819masked_scale_kernelIbffEEvRNS_6TensorERKS4_S7_T1_EUlfbE_St5arrayIPcLm3EEEEviT0_S8_)
        /*0014*/ 	.short	0x0160
        /*0016*/ 	.short	0x0030


	//----- nvinfo : EIATTR_CBANK_PARAM_SIZE
	.align		4
.L_4680:
        /*0018*/ 	.byte	0x03, 0x19
        /*001a*/ 	.short	0x0030


	//----- nvinfo : EIATTR_KPARAM_INFO
	.align		4
        /*001c*/ 	.byte	0x04, 0x17
        /*001e*/ 	.short	(.L_4682 - .L_4681)
.L_4681:
        /*0020*/ 	.word	0x00000000
        /*0024*/ 	.short	0x0002
        /*0026*/ 	.short	0x0018
        /*0028*/ 	.byte	0x00, 0xf0, 0x61, 0x00


	//----- nvinfo : EIATTR_KPARAM_INFO
	.align		4
.L_4682:
        /*002c*/ 	.byte	0x04, 0x17
        /*002e*/ 	.short	(.L_4684 - .L_4683)
.L_4683:
        /*0030*/ 	.word	0x00000000
        /*0034*/ 	.short	0x0001
        /*0036*/ 	.short	0x0008
        /*0038*/ 	.byte	0x00, 0xf0, 0x41, 0x00


	//----- nvinfo : EIATTR_KPARAM_INFO
	.align		4
.L_4684:
        /*003c*/ 	.byte	0x04, 0x17
        /*003e*/ 	.short	(.L_4686 - .L_4685)
.L_4685:
        /*0040*/ 	.word	0x00000000
        /*0044*/ 	.short	0x0000
        /*0046*/ 	.short	0x0000
        /*0048*/ 	.byte	0x00, 0xf0, 0x11, 0x00


	//----- nvinfo : EIATTR_MAXREG_COUNT
	.align		4
.L_4686:
        /*004c*/ 	.byte	0x03, 0x1b
        /*004e*/ 	.short	0x00ff


	//----- nvinfo : EIATTR_MERCURY_ISA_VERSION
	.align		4
        /*0050*/ 	.byte	0x03, 0x5f
        /*0052*/ 	.short	0x0000


	//----- nvinfo : EIATTR_EXIT_INSTR_OFFSETS
	.align		4
        /*0054*/ 	.byte	0x04, 0x1c
        /*0056*/ 	.short	(.L_4688 - .L_4687)


	//   ....[0]....
.L_4687:
        /*0058*/ 	.word	0x000003e0


	//   ....[1]....
        /*005c*/ 	.word	0x00000e90


	//   ....[2]....
        /*0060*/ 	.word	0x00000ee0


	//----- nvinfo : EIATTR_MAX_THREADS
	.align		4
.L_4688:
        /*0064*/ 	.byte	0x04, 0x05
        /*0066*/ 	.short	(.L_4690 - .L_4689)
.L_4689:
        /*0068*/ 	.word	0x00000080
        /*006c*/ 	.word	0x00000001
        /*0070*/ 	.word	0x00000001


	//----- nvinfo : EIATTR_CRS_STACK_SIZE
	.align		4
.L_4690:
        /*0074*/ 	.byte	0x04, 0x1e
        /*0076*/ 	.short	(.L_4692 - .L_4691)
.L_4691:
        /*0078*/ 	.word	0x00000000
.L_4692:


//--------------------- .nv.info._ZN2at6native29vectorized_elementwise_kernelILi8EZNS0_43_GLOBAL__N__7cc8d1ed_10_Dropout_cu_0e96ed3819masked_scale_kernelIbffEEvRNS_6TensorERKS4_S7_T1_EUlfbE_St5arrayIPcLm3EEEEviT0_S8_ --------------------------
	.section	.nv.info._ZN2at6native29vectorized_elementwise_kernelILi8EZNS0_43_GLOBAL__N__7cc8d1ed_10_Dropout_cu_0e96ed3819masked_scale_kernelIbffEEvRNS_6TensorERKS4_S7_T1_EUlfbE_St5arrayIPcLm3EEEEviT0_S8_,"",@"SHT_CUDA_INFO"
	.sectionflags	@""
	.align	4


	//----- nvinfo : EIATTR_CUDA_API_VERSION
	.align		4
        /*0000*/ 	.byte	0x04, 0x37
        /*0002*/ 	.short	(.L_4694 - .L_4693)
.L_4693:
        /*0004*/ 	.word	0x00000082


	//----- nvinfo : EIATTR_SW2861232_WAR
	.align		4
.L_4694:
        /*0008*/ 	.byte	0x01, 0x35
	.zero		2


	//----- nvinfo : EIATTR_PARAM_CBANK
	.align		4
        /*000c*/ 	.byte	0x04, 0x0a
        /*000e*/ 	.short	(.L_4696 - .L_4695)
	.align		4
.L_4695:
        /*0010*/ 	.word	index@(.nv.constant0._ZN2at6native29vectorized_elementwise_kernelILi8EZNS0_43_GLOBAL__N__7cc8d1ed_10_Dropout_cu_0e96ed3819masked_scale_kernelIbffEEvRNS_6TensorERKS4_S7_T1_EUlfbE_St5arrayIPcLm3EEEEviT0_S8_)
        /*0014*/ 	.short	0x0160
        /*0016*/ 	.short	0x0030


	//----- nvinfo : EIATTR_CBANK_PARAM_SIZE
	.align		4
.L_4696:
        /*0018*/ 	.byte	0x03, 0x19
        /*001a*/ 	.short	0x0030


	//----- nvinfo : EIATTR_KPARAM_INFO
	.align		4
        /*001c*/ 	.byte	0x04, 0x17
        /*001e*/ 	.short	(.L_4698 - .L_4697)
.L_4697:
        /*0020*/ 	.word	0x00000000
        /*0024*/ 	.short	0x0002
        /*0026*/ 	.short	0x0018
        /*0028*/ 	.byte	0x00, 0xf0, 0x61, 0x00


	//----- nvinfo : EIATTR_KPARAM_INFO
	.align		4
.L_4698:
        /*002c*/ 	.byte	0x04, 0x17
        /*002e*/ 	.short	(.L_4700 - .L_4699)
.L_4699:
        /*0030*/ 	.word	0x00000000
        /*0034*/ 	.short	0x0001
        /*0036*/ 	.short	0x0008
        /*0038*/ 	.byte	0x00, 0xf0, 0x41, 0x00


	//----- nvinfo : EIATTR_KPARAM_INFO
	.align		4
.L_4700:
        /*003c*/ 	.byte	0x04, 0x17
        /*003e*/ 	.short	(.L_4702 - .L_4701)
.L_4701:
        /*0040*/ 	.word	0x00000000
        /*0044*/ 	.short	0x0000
        /*0046*/ 	.short	0x0000
        /*0048*/ 	.byte	0x00, 0xf0, 0x11, 0x00


	//----- nvinfo : EIATTR_MAXREG_COUNT
	.align		4
.L_4702:
        /*004c*/ 	.byte	0x03, 0x1b
        /*004e*/ 	.short	0x00ff


	//----- nvinfo : EIATTR_MERCURY_ISA_VERSION
	.align		4
        /*0050*/ 	.byte	0x03, 0x5f
        /*0052*/ 	.short	0x0000


	//----- nvinfo : EIATTR_EXIT_INSTR_OFFSETS
	.align		4
        /*0054*/ 	.byte	0x04, 0x1c
        /*0056*/ 	.short	(.L_4704 - .L_4703)


	//   ....[0]....
.L_4703:
        /*0058*/ 	.word	0x00000010


	//----- nvinfo : EIATTR_MAX_THREADS
	.align		4
.L_4704:
        /*005c*/ 	.byte	0x04, 0x05
        /*005e*/ 	.short	(.L_4706 - .L_4705)
.L_4705:
        /*0060*/ 	.word	0x00000080
        /*0064*/ 	.word	0x00000001
        /*0068*/ 	.word	0x00000001
.L_4706:


//--------------------- .nv.info._ZN2at6native18elementwise_kernelILi128ELi4EZNS0_15gpu_kernel_implIZNS0_43_GLOBAL__N__7cc8d1ed_10_Dropout_cu_0e96ed3819masked_scale_kernelIbddEEvRNS_6TensorERKS5_S8_T1_EUldbE_EEvRNS_18TensorIteratorBaseERKT_EUliE_EEviS9_ --------------------------
	.section	.nv.info._ZN2at6native18elementwise_kernelILi128ELi4EZNS0_15gpu_kernel_implIZNS0_43_GLOBAL__N__7cc8d1ed_10_Dropout_cu_0e96ed3819masked_scale_kernelIbddEEvRNS_6TensorERKS5_S8_T1_EUldbE_EEvRNS_18TensorIteratorBaseERKT_EUliE_EEviS9_,"",@"SHT_CUDA_INFO"
	.sectionflags	@""
	.align	4


	//----- nvinfo : EIATTR_CUDA_API_VERSION
	.align		4
        /*0000*/ 	.byte	0x04, 0x37
        /*0002*/ 	.short	(.L_4708 - .L_4707)
.L_4707:
        /*0004*/ 	.word	0x00000082


	//----- nvinfo : EIATTR_SW2861232_WAR
	.align		4
.L_4708:
        /*0008*/ 	.byte	0x01, 0x35
	.zero		2


	//----- nvinfo : EIATTR_PARAM_CBANK
	.align		4
        /*000c*/ 	.byte	0x04, 0x0a
        /*000e*/ 	.short	(.L_4710 - .L_4709)
	.align		4
.L_4709:
        /*0010*/ 	.word	index@(.nv.constant0._ZN2at6native18elementwise_kernelILi128ELi4EZNS0_15gpu_kernel_implIZNS0_43_GLOBAL__N__7cc8d1ed_10_Dropout_cu_0e96ed3819masked_scale_kernelIbddEEvRNS_6TensorERKS5_S8_T1_EUldbE_EEvRNS_18TensorIteratorBaseERKT_EUliE_EEviS9_)
        /*0014*/ 	.short	0x0160
        /*0016*/ 	.short	0x02a0


	//----- nvinfo : EIATTR_CBANK_PARAM_SIZE
	.align		4
.L_4710:
        /*0018*/ 	.byte	0x03, 0x19
        /*001a*/ 	.short	0x02a0


	//----- nvinfo : EIATTR_KPARAM_INFO
	.align		4
        /*001c*/ 	.byte	0x04, 0x17
        /*001e*/ 	.short	(.L_4712 - .L_4711)
.L_4711:
        /*0020*/ 	.word	0x00000000
        /*0024*/ 	.short	0x0001
        /*0026*/ 	.short	0x0008
        /*0028*/ 	.byte	0x00, 0xf0, 0x61, 0x0a


	//----- nvinfo : EIATTR_KPARAM_INFO
	.align		4
.L_4712:
        /*002c*/ 	.byte	0x04, 0x17
        /*002e*/ 	.short	(.L_4714 - .L_4713)
.L_4713:
        /*0030*/ 	.word	0x00000000
        /*0034*/ 	.short	0x0000
        /*0036*/ 	.short	0x0000
        /*0038*/ 	.byte	0x00, 0xf0, 0x11, 0x00


	//----- nvinfo : EIATTR_MAXREG_COUNT
	.align		4
.L_4714:
        /*003c*/ 	.byte	0x03, 0x1b
        /*003e*/ 	.short	0x0080


	//----- nvinfo : EIATTR_EXTERNS
	.align		4
        /*0040*/ 	.byte	0x04, 0x0f
        /*0042*/ 	.short	(.L_4716 - .L_4715)


	//   ....[0]....
	.align		4
.L_4715:
        /*0044*/ 	.word	index@(__assertfail)


	//----- nvinfo : EIATTR_MERCURY_ISA_VERSION
	.align		4
.L_4716:
        /*0048*/ 	.byte	0x03, 0x5f
        /*004a*/ 	.short	0x0000


	//----- nvinfo : EIATTR_SYSCALL_OFFSETS
	.align		4
        /*004c*/ 	.byte	0x04, 0x46
        /*004e*/ 	.short	(.L_4718 - .L_4717)


	//   ....[0]....
.L_4717:
        /*0050*/ 	.word	0x00001f50


	//   ....[1]....
        /*0054*/ 	.word	0x00002e80


	//   ....[2]....
        /*0058*/ 	.word	0x00003f00


	//   ....[3]....
        /*005c*/ 	.word	0x00005e90


	//   ....[4]....
        /*0060*/ 	.word	0x00006dc0


	//   ....[5]....
        /*0064*/ 	.word	0x00007e40


	//   ....[6]....
        /*0068*/ 	.word	0x00009da0


	//   ....[7]....
        /*006c*/ 	.word	0x0000acd0


	//   ....[8]....
        /*0070*/ 	.word	0x0000bd50


	//   ....[9]....
        /*0074*/ 	.word	0x0000dcc0


	//   ....[10]....
        /*0078*/ 	.word	0x0000ebf0


	//   ....[11]....
        /*007c*/ 	.word	0x0000fc70


	//----- nvinfo : EIATTR_EXIT_INSTR_OFFSETS
	.align		4
.L_4718:
        /*0080*/ 	.byte	0x04, 0x1c
        /*0082*/ 	.short	(.L_4720 - .L_4719)


	//   ....[0]....
.L_4719:
        /*0084*/ 	.word	0x0000bdf0


	//   ....[1]....
        /*0088*/ 	.word	0x0000edc0


	//   ....[2]....
        /*008c*/ 	.word	0x0000ee00


	//   ....[3]....
        /*0090*/ 	.word	0x0000ee90


	//   ....[4]....
        /*0094*/ 	.word	0x0000eec0


	//   ....[5]....
        /*0098*/ 	.word	0x0000eef0


	//   ....[6]....
        /*009c*/ 	.word	0x0000efa0


	//   ....[7]....
        /*00a0*/ 	.word	0x0000f000


	//   ....[8]....
        /*00a4*/ 	.word	0x0000f0c0


	//   ....[9]....
        /*00a8*/ 	.word	0x0000f130


	//   ....[10]....
        /*00ac*/ 	.word	0x0000f150


	//   ....[11]....
        /*00b0*/ 	.word	0x0000f210


	//   ....[12]....
        /*00b4*/ 	.word	0x0000f240


	//   ....[13]....
        /*00b8*/ 	.word	0x0000f3f0


	//   ....[14]....
        /*00bc*/ 	.word	0x0000f570


	//   ....[15]....
        /*00c0*/ 	.word	0x0000f5d0


	//   ....[16]....
        /*00c4*/ 	.word	0x0000f680


	//   ....[17]....
        /*00c8*/ 	.word	0x0000f820


	//   ....[18]....
        /*00cc*/ 	.word	0x0000f9c0


	//   ....[19]....
        /*00d0*/ 	.word	0x0000fb40


	//   ....[20]....
        /*00d4*/ 	.word	0x0000fc80


	//   ....[21]....
        /*00d8*/ 	.word	0x0000fcb0


	//   ....[22]....
        /*00dc*/ 	.word	0x0000fce0


	//----- nvinfo : EIATTR_MAX_THREADS
	.align		4
.L_4720:
        /*00e0*/ 	.byte	0x04, 0x05
        /*00e2*/ 	.short	(.L_4722 - .L_4721)
.L_4721:
        /*00e4*/ 	.word	0x00000080
        /*00e8*/ 	.word	0x00000001
        /*00ec*/ 	.word	0x00000001


	//----- nvinfo : EIATTR_CRS_STACK_SIZE
	.align		4
.L_4722:
        /*00f0*/ 	.byte	0x04, 0x1e
        /*00f2*/ 	.short	(.L_4724 - .L_4723)
.L_4723:
        /*00f4*/ 	.word	0x00000000
.L_4724:


//--------------------- .nv.info._ZN2at6native27unrolled_elementwise_kernelIZNS0_43_GLOBAL__N__7cc8d1ed_10_Dropout_cu_0e96ed3819masked_scale_kernelIbddEEvRNS_6TensorERKS4_S7_T1_EUldbE_St5arrayIPcLm3EELi4E23TrivialOffsetCalculatorILi2EjESD_ILi1EjENS0_6memory12LoadWithCastILi2EEENSG_13StoreWithCastILi1EEEEEviT_T0_T2_T3_T4_T5_ --------------------------
	.section	.nv.info._ZN2at6native27unrolled_elementwise_kernelIZNS0_43_GLOBAL__N__7cc8d1ed_10_Dropout_cu_0e96ed3819masked_scale_kernelIbddEEvRNS_6TensorERKS4_S7_T1_EUldbE_St5arrayIPcLm3EELi4E23TrivialOffsetCalculatorILi2EjESD_ILi1EjENS0_6memory12LoadWithCastILi2EEENSG_13StoreWithCastILi1EEEEEviT_T0_T2_T3_T4_T5_,"",@"SHT_CUDA_INFO"
	.sectionflags	@""
	.align	4


	//----- nvinfo : EIATTR_CUDA_API_VERSION
	.align		4
        /*0000*/ 	.byte	0x04, 0x37
        /*0002*/ 	.short	(.L_4726 - .L_4725)
.L_4725:
        /*0004*/ 	.word	0x00000082


	//----- nvinfo : EIATTR_SW2861232_WAR
	.align		4
.L_4726:
        /*0008*/ 	.byte	0x01, 0x35
	.zero		2


	//----- nvinfo : EIATTR_PARAM_CBANK
	.align		4
        /*000c*/ 	.byte	0x04, 0x0a
        /*000e*/ 	.short	(.L_4728 - .L_4727)
	.align		4
.L_4727:
        /*0010*/ 	.word	index@(.nv.constant0._ZN2at6native27unrolled_elementwise_kernelIZNS0_43_GLOBAL__N__7cc8d1ed_10_Dropout_cu_0e96ed3819masked_scale_kernelIbddEEvRNS_6TensorERKS4_S7_T1_EUldbE_St5arrayIPcLm3EELi4E23TrivialOffsetCalculatorILi2EjESD_ILi1EjENS0_6memory12LoadWithCastILi2EEENSG_13StoreWithCastILi1EEEEEviT_T0_T2_T3_T4_T5_)
        /*0014*/ 	.short	0x0160
        /*0016*/ 	.short	0x0048


	//----- nvinfo : EIATTR_CBANK_PARAM_SIZE
	.align		4
.L_4728:
        /*0018*/ 	.byte	0x03, 0x19
        /*001a*/ 	.short	0x0048


	//----- nvinfo : EIATTR_KPARAM_INFO
	.align		4
        /*001c*/ 	.byte	0x04, 0x17
        /*001e*/ 	.short	(.L_4730 - .L_4729)
.L_4729:
        /*0020*/ 	.word	0x00000000
        /*0024*/ 	.short	0x0006
        /*0026*/ 	.short	0x0040
        /*0028*/ 	.byte	0x00, 0xf0, 0x21, 0x00


	//----- nvinfo : EIATTR_KPARAM_INFO
	.align		4
.L_4730:
        /*002c*/ 	.byte	0x04, 0x17
        /*002e*/ 	.short	(.L_4732 - .L_4731)
.L_4731:
        /*0030*/ 	.word	0x00000000
        /*0034*/ 	.short	0x0005
        /*0036*/ 	.short	0x0034
        /*0038*/ 	.byte	0x00, 0xf0, 0x31, 0x00


	//----- nvinfo : EIATTR_KPARAM_INFO
	.align		4
.L_4732:
        /*003c*/ 	.byte	0x04, 0x17
        /*003e*/ 	.short	(.L_4734 - .L_4733)
.L_4733:
        /*0040*/ 	.word	0x00000000
        /*0044*/ 	.short	0x0004
        /*0046*/ 	.short	0x0031
        /*0048*/ 	.byte	0x00, 0xf0, 0x05, 0x00


	//----- nvinfo : EIATTR_KPARAM_INFO
	.align		4
.L_4734:
        /*004c*/ 	.byte	0x04, 0x17
        /*004e*/ 	.short	(.L_4736 - .L_4735)
.L_4735:
        /*0050*/ 	.word	0x00000000
        /*0054*/ 	.short	0x0003
        /*0056*/ 	.short	0x0030
        /*0058*/ 	.byte	0x00, 0xf0, 0x05, 0x00


	//----- nvinfo : EIATTR_KPARAM_INFO
	.align		4
.L_4736:
        /*005c*/ 	.byte	0x04, 0x17
        /*005e*/ 	.short	(.L_4738 - .L_4737)
.L_4737:
        /*0060*/ 	.word	0x00000000
        /*0064*/ 	.short	0x0002
        /*0066*/ 	.short	0x0018
        /*0068*/ 	.byte	0x00, 0xf0, 0x61, 0x00


	//----- nvinfo : EIATTR_KPARAM_INFO
	.align		4
.L_4738:
        /*006c*/ 	.byte	0x04, 0x17
        /*006e*/ 	.short	(.L_4740 - .L_4739)
.L_4739:
        /*0070*/ 	.word	0x00000000
        /*0074*/ 	.short	0x0001
        /*0076*/ 	.short	0x0008
        /*0078*/ 	.byte	0x00, 0xf0, 0x41, 0x00


	//----- nvinfo : EIATTR_KPARAM_INFO
	.align		4
.L_4740:
        /*007c*/ 	.byte	0x04, 0x17
        /*007e*/ 	.short	(.L_4742 - .L_4741)
.L_4741:
        /*0080*/ 	.word	0x00000000
        /*0084*/ 	.short	0x0000
        /*0086*/ 	.short	0x0000
        /*0088*/ 	.byte	0x00, 0xf0, 0x11, 0x00


	//----- nvinfo : EIATTR_MAXREG_COUNT
	.align		4
.L_4742:
        /*008c*/ 	.byte	0x03, 0x1b
        /*008e*/ 	.short	0x00ff


	//----- nvinfo : EIATTR_EXTERNS
	.align		4
        /*0090*/ 	.byte	0x04, 0x0f
        /*0092*/ 	.short	(.L_4744 - .L_4743)


	//   ....[0]....
	.align		4
.L_4743:
        /*0094*/ 	.word	index@(__assertfail)


	//----- nvinfo : EIATTR_MERCURY_ISA_VERSION
	.align		4
.L_4744:
        /*0098*/ 	.byte	0x03, 0x5f
        /*009a*/ 	.short	0x0000


	//----- nvinfo : EIATTR_SYSCALL_OFFSETS
	.align		4
        /*009c*/ 	.byte	0x04, 0x46
        /*009e*/ 	.short	(.L_4746 - .L_4745)


	//   ....[0]....
.L_4745:
        /*00a0*/ 	.word	0x00000fa0


	//   ....[1]....
        /*00a4*/ 	.word	0x00001ed0


	//   ....[2]....
        /*00a8*/ 	.word	0x00002ea0


	//   ....[3]....
        /*00ac*/ 	.word	0x00003dd0


	//   ....[4]....
        /*00b0*/ 	.word	0x00004dd0


	//   ....[5]....
        /*00b4*/ 	.word	0x00005d00


	//   ....[6]....
        /*00b8*/ 	.word	0x00006cb0


	//   ....[7]....
        /*00bc*/ 	.word	0x00007be0


	//   ....[8]....
        /*00c0*/ 	.word	0x00008df0


	//   ....[9]....
        /*00c4*/ 	.word	0x00009e50


	//   ....[10]....
        /*00c8*/ 	.word	0x0000aea0


	//   ....[11]....
        /*00cc*/ 	.word	0x0000bf10


	//----- nvinfo : EIATTR_EXIT_INSTR_OFFSETS
	.align		4
.L_4746:
        /*00d0*/ 	.byte	0x04, 0x1c
        /*00d2*/ 	.short	(.L_4748 - .L_4747)


	//   ....[0]....
.L_4747:
        /*00d4*/ 	.word	0x0000af40


	//   ....[1]....
        /*00d8*/ 	.word	0x0000b060


	//   ....[2]....
        /*00dc*/ 	.word	0x0000b0a0


	//   ....[3]....
        /*00e0*/ 	.word	0x0000b130


	//   ....[4]....
        /*00e4*/ 	.word	0x0000b160


	//   ....[5]....
        /*00e8*/ 	.word	0x0000b190


	//   ....[6]....
        /*00ec*/ 	.word	0x0000b240


	//   ....[7]....
        /*00f0*/ 	.word	0x0000b2a0


	//   ....[8]....
        /*00f4*/ 	.word	0x0000b360


	//   ....[9]....
        /*00f8*/ 	.word	0x0000b3d0


	//   ....[10]....
        /*00fc*/ 	.word	0x0000b3f0


	//   ....[11]....
        /*0100*/ 	.word	0x0000b4b0


	//   ....[12]....
        /*0104*/ 	.word	0x0000b4e0


	//   ....[13]....
        /*0108*/ 	.word	0x0000b690


	//   ....[14]....
        /*010c*/ 	.word	0x0000b810


	//   ....[15]....
        /*0110*/ 	.word	0x0000b870


	//   ....[16]....
        /*0114*/ 	.word	0x0000b920


	//   ....[17]....
        /*0118*/ 	.word	0x0000bac0


	//   ....[18]....
        /*011c*/ 	.word	0x0000bc60


	//   ....[19]....
        /*0120*/ 	.word	0x0000bde0


	//   ....[20]....
        /*0124*/ 	.word	0x0000bf20


	//   ....[21]....
        /*0128*/ 	.word	0x0000bf50


	//   ....[22]....
        /*012c*/ 	.word	0x0000bf80


	//----- nvinfo : EIATTR_MAX_THREADS
	.align		4
.L_4748:
        /*0130*/ 	.byte	0x04, 0x05
        /*0132*/ 	.short	(.L_4750 - .L_4749)
.L_4749:
        /*0134*/ 	.word	0x00000080
        /*0138*/ 	.word	0x00000001
        /*013c*/ 	.word	0x00000001


	//----- nvinfo : EIATTR_CRS_STACK_SIZE
	.align		4
.L_4750:
        /*0140*/ 	.byte	0x04, 0x1e
        /*0142*/ 	.short	(.L_4752 - .L_4751)
.L_4751:
        /*0144*/ 	.word	0x00000000
.L_4752:


//--------------------- .nv.info._ZN2at6native18elementwise_kernelILi128ELi2EZNS0_22gpu_kernel_impl_nocastIZNS0_43_GLOBAL__N__7cc8d1ed_10_Dropout_cu_0e96ed3819masked_scale_kernelIbddEEvRNS_6TensorERKS5_S8_T1_EUldbE_EEvRNS_18TensorIteratorBaseERKT_EUliE_EEviS9_ --------------------------
	.section	.nv.info._ZN2at6native18elementwise_kernelILi128ELi2EZNS0_22gpu_kernel_impl_nocastIZNS0_43_GLOBAL__N__7cc8d1ed_10_Dropout_cu_0e96ed3819masked_scale_kernelIbddEEvRNS_6TensorERKS5_S8_T1_EUldbE_EEvRNS_18TensorIteratorBaseERKT_EUliE_EEviS9_,"",@"SHT_CUDA_INFO"
	.sectionflags	@""
	.align	4


	//----- nvinfo : EIATTR_CUDA_API_VERSION
	.align		4
        /*0000*/ 	.byte	0x04, 0x37
        /*0002*/ 	.short	(.L_4754 - .L_4753)
.L_4753:
        /*0004*/ 	.word	0x00000082


	//----- nvinfo : EIATTR_SW2861232_WAR
	.align		4
.L_4754:
        /*0008*/ 	.byte	0x01, 0x35
	.zero		2


	//----- nvinfo : EIATTR_PARAM_CBANK
	.align		4
        /*000c*/ 	.byte	0x04, 0x0a
        /*000e*/ 	.short	(.L_4756 - .L_4755)
	.align		4
.L_4755:
        /*0010*/ 	.word	index@(.nv.constant0._ZN2at6native18elementwise_kernelILi128ELi2EZNS0_22gpu_kernel_impl_nocastIZNS0_43_GLOBAL__N__7cc8d1ed_10_Dropout_cu_0e96ed3819masked_scale_kernelIbddEEvRNS_6TensorERKS5_S8_T1_EUldbE_EEvRNS_18TensorIteratorBaseERKT_EUliE_EEviS9_)
        /*0014*/ 	.short	0x0160
        /*0016*/ 	.short	0x0298


	//----- nvinfo : EIATTR_CBANK_PARAM_SIZE
	.align		4
.L_4756:
        /*0018*/ 	.byte	0x03, 0x19
        /*001a*/ 	.short	0x0298


	//----- nvinfo : EIATTR_KPARAM_INFO
	.align		4
        /*001c*/ 	.byte	0x04, 0x17
        /*001e*/ 	.short	(.L_4758 - .L_4757)
.L_4757:
        /*0020*/ 	.word	0x00000000
        /*0024*/ 	.short	0x0001
        /*0026*/ 	.short	0x0008
        /*0028*/ 	.byte	0x00, 0xf0, 0x41, 0x0a


	//----- nvinfo : EIATTR_KPARAM_INFO
	.align		4
.L_4758:
        /*002c*/ 	.byte	0x04, 0x17
        /*002e*/ 	.short	(.L_4760 - .L_4759)
.L_4759:
        /*0030*/ 	.word	0x00000000
        /*0034*/ 	.short	0x0000
        /*0036*/ 	.short	0x0000
        /*0038*/ 	.byte	0x00, 0xf0, 0x11, 0x00


	//----- nvinfo : EIATTR_MAXREG_COUNT
	.align		4
.L_4760:
        /*003c*/ 	.byte	0x03, 0x1b
        /*003e*/ 	.short	0x0080


	//----- nvinfo : EIATTR_MERCURY_ISA_VERSION
	.align		4
        /*0040*/ 	.byte	0x03, 0x5f
        /*0042*/ 	.short	0x0000


	//----- nvinfo : EIATTR_EXIT_INSTR_OFFSETS
	.align		4
        /*0044*/ 	.byte	0x04, 0x1c
        /*0046*/ 	.short	(.L_4762 - .L_4761)


	//   ....[0]....
.L_4761:
        /*0048*/ 	.word	0x00001180


	//   ....[1]....
        /*004c*/ 	.word	0x00002250


	//----- nvinfo : EIATTR_MAX_THREADS
	.align		4
.L_4762:
        /*0050*/ 	.byte	0x04, 0x05
        /*0052*/ 	.short	(.L_4764 - .L_4763)
.L_4763:
        /*0054*/ 	.word	0x00000080
        /*0058*/ 	.word	0x00000001
        /*005c*/ 	.word	0x00000001


	//----- nvinfo : EIATTR_CRS_STACK_SIZE
	.align		4
.L_4764:
        /*0060*/ 	.byte	0x04, 0x1e
        /*0062*/ 	.short	(.L_4766 - .L_4765)
.L_4765:
        /*0064*/ 	.word	0x00000000
.L_4766:


//--------------------- .nv.info._ZN2at6native27unrolled_elementwise_kernelIZNS0_43_GLOBAL__N__7cc8d1ed_10_Dropout_cu_0e96ed3819masked_scale_kernelIbddEEvRNS_6TensorERKS4_S7_T1_EUldbE_St5arrayIPcLm3EELi4E23TrivialOffsetCalculatorILi2EjESD_ILi1EjENS0_6memory15LoadWithoutCastENSG_16StoreWithoutCastEEEviT_T0_T2_T3_T4_T5_ --------------------------
	.section	.nv.info._ZN2at6native27unrolled_elementwise_kernelIZNS0_43_GLOBAL__N__7cc8d1ed_10_Dropout_cu_0e96ed3819masked_scale_kernelIbddEEvRNS_6TensorERKS4_S7_T1_EUldbE_St5arrayIPcLm3EELi4E23TrivialOffsetCalculatorILi2EjESD_ILi1EjENS0_6memory15LoadWithoutCastENSG_16StoreWithoutCastEEEviT_T0_T2_T3_T4_T5_,"",@"SHT_CUDA_INFO"
	.sectionflags	@""
	.align	4


	//----- nvinfo : EIATTR_CUDA_API_VERSION
	.align		4
        /*0000*/ 	.byte	0x04, 0x37
        /*0002*/ 	.short	(.L_4768 - .L_4767)
.L_4767:
        /*0004*/ 	.word	0x00000082


	//----- nvinfo : EIATTR_SW2861232_WAR
	.align		4
.L_4768:
        /*0008*/ 	.byte	0x01, 0x35
	.zero		2


	//----- nvinfo : EIATTR_PARAM_CBANK
	.align		4
        /*000c*/ 	.byte	0x04, 0x0a
        /*000e*/ 	.short	(.L_4770 - .L_4769)
	.align		4
.L_4769:
        /*0010*/ 	.word	index@(.nv.constant0._ZN2at6native27unrolled_elementwise_kernelIZNS0_43_GLOBAL__N__7cc8d1ed_10_Dropout_cu_0e96ed3819masked_scale_kernelIbddEEvRNS_6TensorERKS4_S7_T1_EUldbE_St5arrayIPcLm3EELi4E23TrivialOffsetCalculatorILi2EjESD_ILi1EjENS0_6memory15LoadWithoutCastENSG_16StoreWithoutCastEEEviT_T0_T2_T3_T4_T5_)
        /*0014*/ 	.short	0x0160
        /*0016*/ 	.short	0x0034


	//----- nvinfo : EIATTR_CBANK_PARAM_SIZE
	.align		4
.L_4770:
        /*0018*/ 	.byte	0x03, 0x19
        /*001a*/ 	.short	0x0034


	//----- nvinfo : EIATTR_KPARAM_INFO
	.align		4
        /*001c*/ 	.byte	0x04, 0x17
        /*001e*/ 	.short	(.L_4772 - .L_4771)
.L_4771:
        /*0020*/ 	.word	0x00000000
        /*0024*/ 	.short	0x0006
        /*0026*/ 	.short	0x0033
        /*0028*/ 	.byte	0x00, 0xf0, 0x05, 0x00


	//----- nvinfo : EIATTR_KPARAM_INFO
	.align		4
.L_4772:
        /*002c*/ 	.byte	0x04, 0x17
        /*002e*/ 	.short	(.L_4774 - .L_4773)
.L_4773:
        /*0030*/ 	.word	0x00000000
        /*0034*/ 	.short	0x0005
        /*0036*/ 	.short	0x0032
        /*0038*/ 	.byte	0x00, 0xf0, 0x05, 0x00


	//----- nvinfo : EIATTR_KPARAM_INFO
	.align		4
.L_4774:
        /*003c*/ 	.byte	0x04, 0x17
        /*003e*/ 	.short	(.L_4776 - .L_4775)
.L_4775:
        /*0040*/ 	.word	0x00000000
        /*0044*/ 	.short	0x0004
        /*0046*/ 	.short	0x0031
        /*0048*/ 	.byte	0x00, 0xf0, 0x05, 0x00


	//----- nvinfo : EIATTR_KPARAM_INFO
	.align		4
.L_4776:
        /*004c*/ 	.byte	0x04, 0x17
        /*004e*/ 	.short	(.L_4778 - .L_4777)
.L_4777:
        /*0050*/ 	.word	0x00000000
        /*0054*/ 	.short	0x0003
        /*0056*/ 	.short	0x0030
        /*0058*/ 	.byte	0x00, 0xf0, 0x05, 0x00


	//----- nvinfo : EIATTR_KPARAM_INFO
	.align		4
.L_4778:
        /*005c*/ 	.byte	0x04, 0x17
        /*005e*/ 	.short	(.L_4780 - .L_4779)
.L_4779:
        /*0060*/ 	.word	0x00000000
        /*0064*/ 	.short	0x0002
        /*0066*/ 	.short	0x0018
        /*0068*/ 	.byte	0x00, 0xf0, 0x61, 0x00


	//----- nvinfo : EIATTR_KPARAM_INFO
	.align		4
.L_4780:
        /*006c*/ 	.byte	0x04, 0x17
        /*006e*/ 	.short	(.L_4782 - .L_4781)
.L_4781:
        /*0070*/ 	.word	0x00000000
        /*0074*/ 	.short	0x0001
        /*0076*/ 	.short	0x0008
        /*0078*/ 	.byte	0x00, 0xf0, 0x41, 0x00


	//----- nvinfo : EIATTR_KPARAM_INFO
	.align		4
.L_4782:
        /*007c*/ 	.byte	0x04, 0x17
        /*007e*/ 	.short	(.L_4784 - .L_4783)
.L_4783:
        /*0080*/ 	.word	0x00000000
        /*0084*/ 	.short	0x0000
        /*0086*/ 	.short	0x0000
        /*0088*/ 	.byte	0x00, 0xf0, 0x11, 0x00


	//----- nvinfo : EIATTR_MAXREG_COUNT
	.align		4
.L_4784:
        /*008c*/ 	.byte	0x03, 0x1b
        /*008e*/ 	.short	0x00ff


	//----- nvinfo : EIATTR_MERCURY_ISA_VERSION
	.align		4
        /*0090*/ 	.byte	0x03, 0x5f
        /*0092*/ 	.short	0x0000


	//----- nvinfo : EIATTR_EXIT_INSTR_OFFSETS
	.align		4
        /*0094*/ 	.byte	0x04, 0x1c
        /*0096*/ 	.short	(.L_4786 - .L_4785)


	//   ....[0]....
.L_4785:
        /*0098*/ 	.word	0x000005f0


	//   ....[1]....
        /*009c*/ 	.word	0x00000650


	//----- nvinfo : EIATTR_MAX_THREADS
	.align		4
.L_4786:
        /*00a0*/ 	.byte	0x04, 0x05
        /*00a2*/ 	.short	(.L_4788 - .L_4787)
.L_4787:
        /*00a4*/ 	.word	0x00000080
        /*00a8*/ 	.word	0x00000001
        /*00ac*/ 	.word	0x00000001


	//----- nvinfo : EIATTR_CRS_STACK_SIZE
	.align		4
.L_4788:
        /*00b0*/ 	.byte	0x04, 0x1e
        /*00b2*/ 	.short	(.L_4790 - .L_4789)
.L_4789:
        /*00b4*/ 	.word	0x00000000
.L_4790:


//--------------------- .nv.info._ZN2at6native29vectorized_elementwise_kernelILi2EZNS0_43_GLOBAL__N__7cc8d1ed_10_Dropout_cu_0e96ed3819masked_scale_kernelIbddEEvRNS_6TensorERKS4_S7_T1_EUldbE_St5arrayIPcLm3EEEEviT0_S8_ --------------------------
	.section	.nv.info._ZN2at6native29vectorized_elementwise_kernelILi2EZNS0_43_GLOBAL__N__7cc8d1ed_10_Dropout_cu_0e96ed3819masked_scale_kernelIbddEEvRNS_6TensorERKS4_S7_T1_EUldbE_St5arrayIPcLm3EEEEviT0_S8_,"",@"SHT_CUDA_INFO"
	.sectionflags	@""
	.align	4


	//----- nvinfo : EIATTR_CUDA_API_VERSION
	.align		4
        /*0000*/ 	.byte	0x04, 0x37
        /*0002*/ 	.short	(.L_4792 - .L_4791)
.L_4791:
        /*0004*/ 	.word	0x00000082


	//----- nvinfo : EIATTR_SW2861232_WAR
	.align		4
.L_4792:
        /*0008*/ 	.byte	0x01, 0x35
	.zero		2


	//----- nvinfo : EIATTR_PARAM_CBANK
	.align		4
        /*000c*/ 	.byte	0x04, 0x0a
        /*000e*/ 	.short	(.L_4794 - .L_4793)
	.align		4
.L_4793:
        /*0010*/ 	.word	index@(.nv.constant0._ZN2at6native29vectorized_elementwise_kernelILi2EZNS0_43_GLOBAL__N__7cc8d1ed_10_Dropout_cu_0e96ed3819masked_scale_kernelIbddEEvRNS_6TensorERKS4_S7_T1_EUldbE_St5arrayIPcLm3EEEEviT0_S8_)
        /*0014*/ 	.short	0x0160
        /*0016*/ 	.short	0x0030


	//----- nvinfo : EIATTR_CBANK_PARAM_SIZE
	.align		4
.L_4794:
        /*0018*/ 	.byte	0x03, 0x19
        /*001a*/ 	.short	0x0030


	//----- nvinfo : EIATTR_KPARAM_INFO
	.align		4
        /*001c*/ 	.byte	0x04, 0x17
        /*001e*/ 	.short	(.L_4796 - .L_4795)
.L_4795:
        /*0020*/ 	.word	0x00000000
        /*0024*/ 	.short	0x0002
        /*0026*/ 	.short	0x0018
        /*0028*/ 	.byte	0x00, 0xf0, 0x61, 0x00


	//----- nvinfo : EIATTR_KPARAM_INFO
	.align		4
.L_4796:
        /*002c*/ 	.byte	0x04, 0x17
        /*002e*/ 	.short	(.L_4798 - .L_4797)
.L_4797:
        /*0030*/ 	.word	0x00000000
        /*0034*/ 	.short	0x0001
        /*0036*/ 	.short	0x0008
        /*0038*/ 	.byte	0x00, 0xf0, 0x41, 0x00


	//----- nvinfo : EIATTR_KPARAM_INFO
	.align		4
.L_4798:
        /*003c*/ 	.byte	0x04, 0x17
        /*003e*/ 	.short	(.L_4800 - .L_4799)
.L_4799:
        /*0040*/ 	.word	0x00000000
        /*0044*/ 	.short	0x0000
        /*0046*/ 	.short	0x0000
        /*0048*/ 	.byte	0x00, 0xf0, 0x11, 0x00


	//----- nvinfo : EIATTR_MAXREG_COUNT
	.align		4
.L_4800:
        /*004c*/ 	.byte	0x03, 0x1b
        /*004e*/ 	.short	0x00ff


	//----- nvinfo : EIATTR_MERCURY_ISA_VERSION
	.align		4
        /*0050*/ 	.byte	0x03, 0x5f
        /*0052*/ 	.short	0x0000


	//----- nvinfo : EIATTR_EXIT_INSTR_OFFSETS
	.align		4
        /*0054*/ 	.byte	0x04, 0x1c
        /*0056*/ 	.short	(.L_4802 - .L_4801)


	//   ....[0]....
.L_4801:
        /*0058*/ 	.word	0x00000540


	//   ....[1]....
        /*005c*/ 	.word	0x00001140


	//   ....[2]....
        /*0060*/ 	.word	0x00001190


	//----- nvinfo : EIATTR_MAX_THREADS
	.align		4
.L_4802:
        /*0064*/ 	.byte	0x04, 0x05
        /*0066*/ 	.short	(.L_4804 - .L_4803)
.L_4803:
        /*0068*/ 	.word	0x00000080
        /*006c*/ 	.word	0x00000001
        /*0070*/ 	.word	0x00000001


	//----- nvinfo : EIATTR_CRS_STACK_SIZE
	.align		4
.L_4804:
        /*0074*/ 	.byte	0x04, 0x1e
        /*0076*/ 	.short	(.L_4806 - .L_4805)
.L_4805:
        /*0078*/ 	.word	0x00000000
.L_4806:


//--------------------- .nv.info._ZN2at6native29vectorized_elementwise_kernelILi4EZNS0_43_GLOBAL__N__7cc8d1ed_10_Dropout_cu_0e96ed3819masked_scale_kernelIbddEEvRNS_6TensorERKS4_S7_T1_EUldbE_St5arrayIPcLm3EEEEviT0_S8_ --------------------------
	.section	.nv.info._ZN2at6native29vectorized_elementwise_kernelILi4EZNS0_43_GLOBAL__N__7cc8d1ed_10_Dropout_cu_0e96ed3819masked_scale_kernelIbddEEvRNS_6TensorERKS4_S7_T1_EUldbE_St5arrayIPcLm3EEEEviT0_S8_,"",@"SHT_CUDA_INFO"
	.sectionflags	@""
	.align	4


	//----- nvinfo : EIATTR_CUDA_API_VERSION
	.align		4
        /*0000*/ 	.byte	0x04, 0x37
        /*0002*/ 	.short	(.L_4808 - .L_4807)
.L_4807:
        /*0004*/ 	.word	0x00000082


	//----- nvinfo : EIATTR_SW2861232_WAR
	.align		4
.L_4808:
        /*0008*/ 	.byte	0x01, 0x35
	.zero		2


	//----- nvinfo : EIATTR_PARAM_CBANK
	.align		4
        /*000c*/ 	.byte	0x04, 0x0a
        /*000e*/ 	.short	(.L_4810 - .L_4809)
	.align		4
.L_4809:
        /*0010*/ 	.word	index@(.nv.constant0._ZN2at6native29vectorized_elementwise_kernelILi4EZNS0_43_GLOBAL__N__7cc8d1ed_10_Dropout_cu_0e96ed3819masked_scale_kernelIbddEEvRNS_6TensorERKS4_S7_T1_EUldbE_St5arrayIPcLm3EEEEviT0_S8_)
        /*0014*/ 	.short	0x0160
        /*0016*/ 	.short	0x0030


	//----- nvinfo : EIATTR_CBANK_PARAM_SIZE
	.align		4
.L_4810:
        /*0018*/ 	.byte	0x03, 0x19
        /*001a*/ 	.short	0x0030


	//----- nvinfo : EIATTR_KPARAM_INFO
	.align		4
        /*001c*/ 	.byte	0x04, 0x17
        /*001e*/ 	.short	(.L_4812 - .L_4811)
.L_4811:
        /*0020*/ 	.word	0x00000000
        /*0024*/ 	.short	0x0002
        /*0026*/ 	.short	0x0018
        /*0028*/ 	.byte	0x00, 0xf0, 0x61, 0x00


	//----- nvinfo : EIATTR_KPARAM_INFO
	.align		4
.L_4812:
        /*002c*/ 	.byte	0x04, 0x17
        /*002e*/ 	.short	(.L_4814 - .L_4813)
.L_4813:
        /*0030*/ 	.word	0x00000000
        /*0034*/ 	.short	0x0001
        /*0036*/ 	.short	0x0008
        /*0038*/ 	.byte	0x00, 0xf0, 0x41, 0x00


	//----- nvinfo : EIATTR_KPARAM_INFO
	.align		4
.L_4814:
        /*003c*/ 	.byte	0x04, 0x17
        /*003e*/ 	.short	(.L_4816 - .L_4815)
.L_4815:
        /*0040*/ 	.word	0x00000000
        /*0044*/ 	.short	0x0000
        /*0046*/ 	.short	0x0000
        /*0048*/ 	.byte	0x00, 0xf0, 0x11, 0x00


	//----- nvinfo : EIATTR_MAXREG_COUNT
	.align		4
.L_4816:
        /*004c*/ 	.byte	0x03, 0x1b
        /*004e*/ 	.short	0x00ff


	//----- nvinfo : EIATTR_MERCURY_ISA_VERSION
	.align		4
        /*0050*/ 	.byte	0x03, 0x5f
        /*0052*/ 	.short	0x0000


	//----- nvinfo : EIATTR_EXIT_INSTR_OFFSETS
	.align		4
        /*0054*/ 	.byte	0x04, 0x1c
        /*0056*/ 	.short	(.L_4818 - .L_4817)


	//   ....[0]....
.L_4817:
        /*0058*/ 	.word	0x00000520


	//   ....[1]....
        /*005c*/ 	.word	0x00001120


	//   ....[2]....
        /*0060*/ 	.word	0x00001170


	//----- nvinfo : EIATTR_MAX_THREADS
	.align		4
.L_4818:
        /*0064*/ 	.byte	0x04, 0x05
        /*0066*/ 	.short	(.L_4820 - .L_4819)
.L_4819:
        /*0068*/ 	.word	0x00000080
        /*006c*/ 	.word	0x00000001
        /*0070*/ 	.word	0x00000001


	//----- nvinfo : EIATTR_CRS_STACK_SIZE
	.align		4
.L_4820:
        /*0074*/ 	.byte	0x04, 0x1e
        /*0076*/ 	.short	(.L_4822 - .L_4821)
.L_4821:
        /*0078*/ 	.word	0x00000000
.L_4822:


//--------------------- .nv.info._ZN2at6native29vectorized_elementwise_kernelILi8EZNS0_43_GLOBAL__N__7cc8d1ed_10_Dropout_cu_0e96ed3819masked_scale_kernelIbddEEvRNS_6TensorERKS4_S7_T1_EUldbE_St5arrayIPcLm3EEEEviT0_S8_ --------------------------
	.section	.nv.info._ZN2at6native29vectorized_elementwise_kernelILi8EZNS0_43_GLOBAL__N__7cc8d1ed_10_Dropout_cu_0e96ed3819masked_scale_kernelIbddEEvRNS_6TensorERKS4_S7_T1_EUldbE_St5arrayIPcLm3EEEEviT0_S8_,"",@"SHT_CUDA_INFO"
	.sectionflags	@""
	.align	4


	//----- nvinfo : EIATTR_CUDA_API_VERSION
	.align		4
        /*0000*/ 	.byte	0x04, 0x37
        /*0002*/ 	.short	(.L_4824 - .L_4823)
.L_4823:
        /*0004*/ 	.word	0x00000082


	//----- nvinfo : EIATTR_SW2861232_WAR
	.align		4
.L_4824:
        /*0008*/ 	.byte	0x01, 0x35
	.zero		2


	//----- nvinfo : EIATTR_PARAM_CBANK
	.align		4
        /*000c*/ 	.byte	0x04, 0x0a
        /*000e*/ 	.short	(.L_4826 - .L_4825)
	.align		4
.L_4825:
        /*0010*/ 	.word	index@(.nv.constant0._ZN2at6native29vectorized_elementwise_kernelILi8EZNS0_43_GLOBAL__N__7cc8d1ed_10_Dropout_cu_0e96ed3819masked_scale_kernelIbddEEvRNS_6TensorERKS4_S7_T1_EUldbE_St5arrayIPcLm3EEEEviT0_S8_)
        /*0014*/ 	.short	0x0160
        /*0016*/ 	.short	0x0030


	//----- nvinfo : EIATTR_CBANK_PARAM_SIZE
	.align		4
.L_4826:
        /*0018*/ 	.byte	0x03, 0x19
        /*001a*/ 	.short	0x0030


	//----- nvinfo : EIATTR_KPARAM_INFO
	.align		4
        /*001c*/ 	.byte	0x04, 0x17
        /*001e*/ 	.short	(.L_4828 - .L_4827)
.L_4827:
        /*0020*/ 	.word	0x00000000
        /*0024*/ 	.short	0x0002
        /*0026*/ 	.short	0x0018
        /*0028*/ 	.byte	0x00, 0xf0, 0x61, 0x00


	//----- nvinfo : EIATTR_KPARAM_INFO
	.align		4
.L_4828:
        /*002c*/ 	.byte	0x04, 0x17
        /*002e*/ 	.short	(.L_4830 - .L_4829)
.L_4829:
        /*0030*/ 	.word	0x00000000
        /*0034*/ 	.short	0x0001
        /*0036*/ 	.short	0x0008
        /*0038*/ 	.byte	0x00, 0xf0, 0x41, 0x00


	//----- nvinfo : EIATTR_KPARAM_INFO
	.align		4
.L_4830:
        /*003c*/ 	.byte	0x04, 0x17
        /*003e*/ 	.short	(.L_4832 - .L_4831)
.L_4831:
        /*0040*/ 	.word	0x00000000
        /*0044*/ 	.short	0x0000
        /*0046*/ 	.short	0x0000
        /*0048*/ 	.byte	0x00, 0xf0, 0x11, 0x00


	//----- nvinfo : EIATTR_MAXREG_COUNT
	.align		4
.L_4832:
        /*004c*/ 	.byte	0x03, 0x1b
        /*004e*/ 	.short	0x00ff


	//----- nvinfo : EIATTR_MERCURY_ISA_VERSION
	.align		4
        /*0050*/ 	.byte	0x03, 0x5f
        /*0052*/ 	.short	0x0000


	//----- nvinfo : EIATTR_EXIT_INSTR_OFFSETS
	.align		4
        /*0054*/ 	.byte	0x04, 0x1c
        /*0056*/ 	.short	(.L_4834 - .L_4833)


	//   ....[0]....
.L_4833:
        /*0058*/ 	.word	0x00000010


	//----- nvinfo : EIATTR_MAX_THREADS
	.align		4
.L_4834:
        /*005c*/ 	.byte	0x04, 0x05
        /*005e*/ 	.short	(.L_4836 - .L_4835)
.L_4835:
        /*0060*/ 	.word	0x00000080
        /*0064*/ 	.word	0x00000001
        /*0068*/ 	.word	0x00000001
.L_4836:


//--------------------- .nv.callgraph             --------------------------
	.section	.nv.callgraph,"",@"SHT_CUDA_CALLGRAPH"
	.align	4
	.sectionentsize	8
	.align		4
        /*0000*/ 	.word	0x00000000
	.align		4
        /*0004*/ 	.word	0xffffffff
	.align		4
        /*0008*/ 	.word	index@(_ZN2at6native18elementwise_kernelILi128ELi4EZNS0_15gpu_kernel_implIZNS0_43_GLOBAL__N__7cc8d1ed_10_Dropout_cu_0e96ed3819masked_scale_kernelIhN3c108BFloat16EfEEvRNS_6TensorERKS7_SA_T1_EUlS6_hE_EEvRNS_18TensorIteratorBaseERKT_EUliE_EEviSB_)
	.align		4
        /*000c*/ 	.word	index@(__assertfail)
	.align		4
        /*0010*/ 	.word	index@(_ZN2at6native27unrolled_elementwise_kernelIZNS0_43_GLOBAL__N__7cc8d1ed_10_Dropout_cu_0e96ed3819masked_scale_kernelIhN3c108BFloat16EfEEvRNS_6TensorERKS6_S9_T1_EUlS5_hE_St5arrayIPcLm3EELi4E23TrivialOffsetCalculatorILi2EjESF_ILi1EjENS0_6memory12LoadWithCastILi2EEENSI_13StoreWithCastILi1EEEEEviT_T0_T2_T3_T4_T5_)
	.align		4
        /*0014*/ 	.word	index@(__assertfail)
	.align		4
        /*0018*/ 	.word	index@(_ZN2at6native18elementwise_kernelILi128ELi4EZNS0_15gpu_kernel_implIZNS0_43_GLOBAL__N__7cc8d1ed_10_Dropout_cu_0e96ed3819masked_scale_kernelIhN3c104HalfEfEEvRNS_6TensorERKS7_SA_T1_EUlS6_hE_EEvRNS_18TensorIteratorBaseERKT_EUliE_EEviSB_)
	.align		4
        /*001c*/ 	.word	index@(__assertfail)
	.align		4
        /*0020*/ 	.word	index@(_ZN2at6native27unrolled_elementwise_kernelIZNS0_43_GLOBAL__N__7cc8d1ed_10_Dropout_cu_0e96ed3819masked_scale_kernelIhN3c104HalfEfEEvRNS_6TensorERKS6_S9_T1_EUlS5_hE_St5arrayIPcLm3EELi4E23TrivialOffsetCalculatorILi2EjESF_ILi1EjENS0_6memory12LoadWithCastILi2EEENSI_13StoreWithCastILi1EEEEEviT_T0_T2_T3_T4_T5_)
	.align		4
        /*0024*/ 	.word	index@(__assertfail)
	.align		4
        /*0028*/ 	.word	index@(_ZN2at6native18elementwise_kernelILi128ELi4EZNS0_15gpu_kernel_implIZNS0_43_GLOBAL__N__7cc8d1ed_10_Dropout_cu_0e96ed3819masked_scale_kernelIhffEEvRNS_6TensorERKS5_S8_T1_EUlfhE_EEvRNS_18TensorIteratorBaseERKT_EUliE_EEviS9_)
	.align		4
        /*002c*/ 	.word	index@(__assertfail)
	.align		4
        /*0030*/ 	.word	index@(_ZN2at6native27unrolled_elementwise_kernelIZNS0_43_GLOBAL__N__7cc8d1ed_10_Dropout_cu_0e96ed3819masked_scale_kernelIhffEEvRNS_6TensorERKS4_S7_T1_EUlfhE_St5arrayIPcLm3EELi4E23TrivialOffsetCalculatorILi2EjESD_ILi1EjENS0_6memory12LoadWithCastILi2EEENSG_13StoreWithCastILi1EEEEEviT_T0_T2_T3_T4_T5_)
	.align		4
        /*0034*/ 	.word	index@(__assertfail)
	.align		4
        /*0038*/ 	.word	index@(_ZN2at6native18elementwise_kernelILi128ELi4EZNS0_15gpu_kernel_implIZNS0_43_GLOBAL__N__7cc8d1ed_10_Dropout_cu_0e96ed3819masked_scale_kernelIhddEEvRNS_6TensorERKS5_S8_T1_EUldhE_EEvRNS_18TensorIteratorBaseERKT_EUliE_EEviS9_)
	.align		4
        /*003c*/ 	.word	index@(__assertfail)
	.align		4
        /*0040*/ 	.word	index@(_ZN2at6native27unrolled_elementwise_kernelIZNS0_43_GLOBAL__N__7cc8d1ed_10_Dropout_cu_0e96ed3819masked_scale_kernelIhddEEvRNS_6TensorERKS4_S7_T1_EUldhE_St5arrayIPcLm3EELi4E23TrivialOffsetCalculatorILi2EjESD_ILi1EjENS0_6memory12LoadWithCastILi2EEENSG_13StoreWithCastILi1EEEEEviT_T0_T2_T3_T4_T5_)
	.align		4
        /*0044*/ 	.word	index@(__assertfail)
	.align		4
        /*0048*/ 	.word	index@(_ZN2at6native18elementwise_kernelILi128ELi4EZNS0_15gpu_kernel_implIZNS0_43_GLOBAL__N__7cc8d1ed_10_Dropout_cu_0e96ed3819masked_scale_kernelIbN3c108BFloat16EfEEvRNS_6TensorERKS7_SA_T1_EUlS6_bE_EEvRNS_18TensorIteratorBaseERKT_EUliE_EEviSB_)
	.align		4
        /*004c*/ 	.word	index@(__assertfail)
	.align		4
        /*0050*/ 	.word	index@(_ZN2at6native27unrolled_elementwise_kernelIZNS0_43_GLOBAL__N__7cc8d1ed_10_Dropout_cu_0e96ed3819masked_scale_kernelIbN3c108BFloat16EfEEvRNS_6TensorERKS6_S9_T1_EUlS5_bE_St5arrayIPcLm3EELi4E23TrivialOffsetCalculatorILi2EjESF_ILi1EjENS0_6memory12LoadWithCastILi2EEENSI_13StoreWithCastILi1EEEEEviT_T0_T2_T3_T4_T5_)
	.align		4
        /*0054*/ 	.word	index@(__assertfail)
	.align		4
        /*0058*/ 	.word	index@(_ZN2at6native18elementwise_kernelILi128ELi4EZNS0_15gpu_kernel_implIZNS0_43_GLOBAL__N__7cc8d1ed_10_Dropout_cu_0e96ed3819masked_scale_kernelIbN3c104HalfEfEEvRNS_6TensorERKS7_SA_T1_EUlS6_bE_EEvRNS_18TensorIteratorBaseERKT_EUliE_EEviSB_)
	.align		4
        /*005c*/ 	.word	index@(__assertfail)
	.align		4
        /*0060*/ 	.word	index@(_ZN2at6native27unrolled_elementwise_kernelIZNS0_43_GLOBAL__N__7cc8d1ed_10_Dropout_cu_0e96ed3819masked_scale_kernelIbN3c104HalfEfEEvRNS_6TensorERKS6_S9_T1_EUlS5_bE_St5arrayIPcLm3EELi4E23TrivialOffsetCalculatorILi2EjESF_ILi1EjENS0_6memory12LoadWithCastILi2EEENSI_13StoreWithCastILi1EEEEEviT_T0_T2_T3_T4_T5_)
	.align		4
        /*0064*/ 	.word	index@(__assertfail)
	.align		4
        /*0068*/ 	.word	index@(_ZN2at6native18elementwise_kernelILi128ELi4EZNS0_15gpu_kernel_implIZNS0_43_GLOBAL__N__7cc8d1ed_10_Dropout_cu_0e96ed3819masked_scale_kernelIbffEEvRNS_6TensorERKS5_S8_T1_EUlfbE_EEvRNS_18TensorIteratorBaseERKT_EUliE_EEviS9_)
	.align		4
        /*006c*/ 	.word	index@(__assertfail)
	.align		4
        /*0070*/ 	.word	index@(_ZN2at6native27unrolled_elementwise_kernelIZNS0_43_GLOBAL__N__7cc8d1ed_10_Dropout_cu_0e96ed3819masked_scale_kernelIbffEEvRNS_6TensorERKS4_S7_T1_EUlfbE_St5arrayIPcLm3EELi4E23TrivialOffsetCalculatorILi2EjESD_ILi1EjENS0_6memory12LoadWithCastILi2EEENSG_13StoreWithCastILi1EEEEEviT_T0_T2_T3_T4_T5_)
	.align		4
        /*0074*/ 	.word	index@(__assertfail)
	.align		4
        /*0078*/ 	.word	index@(_ZN2at6native18elementwise_kernelILi128ELi4EZNS0_15gpu_kernel_implIZNS0_43_GLOBAL__N__7cc8d1ed_10_Dropout_cu_0e96ed3819masked_scale_kernelIbddEEvRNS_6TensorERKS5_S8_T1_EUldbE_EEvRNS_18TensorIteratorBaseERKT_EUliE_EEviS9_)
	.align		4
        /*007c*/ 	.word	index@(__assertfail)
	.align		4
        /*0080*/ 	.word	index@(_ZN2at6native27unrolled_elementwise_kernelIZNS0_43_GLOBAL__N__7cc8d1ed_10_Dropout_cu_0e96ed3819masked_scale_kernelIbddEEvRNS_6TensorERKS4_S7_T1_EUldbE_St5arrayIPcLm3EELi4E23TrivialOffsetCalculatorILi2EjESD_ILi1EjENS0_6memory12LoadWithCastILi2EEENSG_13StoreWithCastILi1EEEEEviT_T0_T2_T3_T4_T5_)
	.align		4
        /*0084*/ 	.word	index@(__assertfail)
	.align		4
        /*0088*/ 	.word	0x00000000
	.align		4
        /*008c*/ 	.word	0xfffffffe
	.align		4
        /*0090*/ 	.word	0x00000000
	.align		4
        /*0094*/ 	.word	0xfffffffd
	.align		4
        /*0098*/ 	.word	0x00000000
	.align		4
        /*009c*/ 	.word	0xfffffffc


//--------------------- .nv.rel.action            --------------------------
	.section	.nv.rel.action,"",@"SHT_CUDA_RELOCINFO"
	.align	8
	.sectionentsize	8
        /*0000*/ 	.byte	0x73, 0x00, 0x00, 0x00, 0x00, 0x00, 0x00, 0x00, 0x00, 0x00, 0x00, 0x11, 0x25, 0x00, 0x05, 0x36


//--------------------- .nv.constant4             --------------------------
	.section	.nv.constant4,"a",@progbits
	.align	8
	.align		8
.nv.constant4:
        /*0000*/ 	.dword	precalc_xorwow_matrix
	.align		8
        /*0008*/ 	.dword	precalc_xorwow_offset_matrix
	.align		8
        /*0010*/ 	.dword	mrg32k3aM1
	.align		8
        /*0018*/ 	.dword	mrg32k3aM2
	.align		8
        /*0020*/ 	.dword	mrg32k3aM1SubSeq
	.align		8
        /*0028*/ 	.dword	mrg32k3aM2SubSeq
	.align		8
        /*0030*/ 	.dword	mrg32k3aM1Seq
	.align		8
        /*0038*/ 	.dword	mrg32k3aM2Seq
	.align		8
        /*0040*/ 	.dword	__unnamed_1
	.align		8
        /*0048*/ 	.dword	__unnamed_2
	.align		8
        /*0050*/ 	.dword	__unnamed_3
	.align		8
        /*0058*/ 	.dword	__unnamed_4
	.align		8
        /*0060*/ 	.dword	__unnamed_5
	.align		8
        /*0068*/ 	.dword	__unnamed_6
	.align		8
        /*0070*/ 	.dword	__unnamed_7
	.align		8
        /*0078*/ 	.dword	__unnamed_8
	.align		8
        /*0080*/ 	.dword	__unnamed_9
	.align		8
        /*0088*/ 	.dword	__unnamed_10
	.align		8
        /*0090*/ 	.dword	_ZN41_INTERNAL_7cc8d1ed_10_Dropout_cu_0e96ed384cuda3std3__45__cpo5beginE
	.align		8
        /*0098*/ 	.dword	_ZN41_INTERNAL_7cc8d1ed_10_Dropout_cu_0e96ed384cuda3std3__45__cpo3endE
	.align		8
        /*00a0*/ 	.dword	_ZN41_INTERNAL_7cc8d1ed_10_Dropout_cu_0e96ed384cuda3std3__45__cpo6cbeginE
	.align		8
        /*00a8*/ 	.dword	_ZN41_INTERNAL_7cc8d1ed_10_Dropout_cu_0e96ed384cuda3std3__45__cpo4cendE
	.align		8
        /*00b0*/ 	.dword	_ZN41_INTERNAL_7cc8d1ed_10_Dropout_cu_0e96ed384cuda3std3__45__cpo6rbeginE
	.align		8
        /*00b8*/ 	.dword	_ZN41_INTERNAL_7cc8d1ed_10_Dropout_cu_0e96ed384cuda3std3__45__cpo4rendE
	.align		8
        /*00c0*/ 	.dword	_ZN41_INTERNAL_7cc8d1ed_10_Dropout_cu_0e96ed384cuda3std3__45__cpo7crbeginE
	.align		8
        /*00c8*/ 	.dword	_ZN41_INTERNAL_7cc8d1ed_10_Dropout_cu_0e96ed384cuda3std3__45__cpo5crendE
	.align		8
        /*00d0*/ 	.dword	_ZN41_INTERNAL_7cc8d1ed_10_Dropout_cu_0e96ed384cuda3std3__443_GLOBAL__N__7cc8d1ed_10_Dropout_cu_0e96ed386ignoreE
	.align		8
        /*00d8*/ 	.dword	_ZN41_INTERNAL_7cc8d1ed_10_Dropout_cu_0e96ed384cuda3std3__419piecewise_constructE
	.align		8
        /*00e0*/ 	.dword	_ZN41_INTERNAL_7cc8d1ed_10_Dropout_cu_0e96ed384cuda3std3__48in_placeE
	.align		8
        /*00e8*/ 	.dword	_ZN41_INTERNAL_7cc8d1ed_10_Dropout_cu_0e96ed384cuda3std3__420unreachable_sentinelE
	.align		8
        /*00f0*/ 	.dword	_ZN41_INTERNAL_7cc8d1ed_10_Dropout_cu_0e96ed384cuda3std6ranges3__45__cpo4swapE
	.align		8
        /*00f8*/ 	.dword	_ZN41_INTERNAL_7cc8d1ed_10_Dropout_cu_0e96ed384cuda3std6ranges3__45__cpo9iter_moveE
	.align		8
        /*0100*/ 	.dword	_ZN41_INTERNAL_7cc8d1ed_10_Dropout_cu_0e96ed384cuda3std6ranges3__45__cpo5beginE
	.align		8
        /*0108*/ 	.dword	_ZN41_INTERNAL_7cc8d1ed_10_Dropout_cu_0e96ed384cuda3std6ranges3__45__cpo3endE
	.align		8
        /*0110*/ 	.dword	_ZN41_INTERNAL_7cc8d1ed_10_Dropout_cu_0e96ed384cuda3std6ranges3__45__cpo6cbeginE
	.align		8
        /*0118*/ 	.dword	_ZN41_INTERNAL_7cc8d1ed_10_Dropout_cu_0e96ed384cuda3std6ranges3__45__cpo4cendE
	.align		8
        /*0120*/ 	.dword	_ZN41_INTERNAL_7cc8d1ed_10_Dropout_cu_0e96ed384cuda3std6ranges3__45__cpo7advanceE
	.align		8
        /*0128*/ 	.dword	_ZN41_INTERNAL_7cc8d1ed_10_Dropout_cu_0e96ed384cuda3std6ranges3__45__cpo9iter_swapE
	.align		8
        /*0130*/ 	.dword	_ZN41_INTERNAL_7cc8d1ed_10_Dropout_cu_0e96ed384cuda3std6ranges3__45__cpo4nextE
	.align		8
        /*0138*/ 	.dword	_ZN41_INTERNAL_7cc8d1ed_10_Dropout_cu_0e96ed384cuda3std6ranges3__45__cpo4prevE
	.align		8
        /*0140*/ 	.dword	_ZN41_INTERNAL_7cc8d1ed_10_Dropout_cu_0e96ed384cuda3std6ranges3__45__cpo4dataE
	.align		8
        /*0148*/ 	.dword	_ZN41_INTERNAL_7cc8d1ed_10_Dropout_cu_0e96ed384cuda3std6ranges3__45__cpo5cdataE
	.align		8
        /*0150*/ 	.dword	_ZN41_INTERNAL_7cc8d1ed_10_Dropout_cu_0e96ed384cuda3std6ranges3__45__cpo4sizeE
	.align		8
        /*0158*/ 	.dword	_ZN41_INTERNAL_7cc8d1ed_10_Dropout_cu_0e96ed384cuda3std6ranges3__45__cpo5ssizeE
	.align		8
        /*0160*/ 	.dword	_ZN41_INTERNAL_7cc8d1ed_10_Dropout_cu_0e96ed384cuda3std6ranges3__45__cpo8distanceE
	.align		8
        /*0168*/ 	.dword	_ZN41_INTERNAL_7cc8d1ed_10_Dropout_cu_0e96ed386thrust23THRUST_300001_SM_800_NS6system6detail10sequential3seqE
	.align		8
        /*0170*/ 	.dword	$str$6
	.align		8
        /*0178*/ 	.dword	$str$7
	.align		8
        /*0180*/ 	.dword	__assertfail


//--------------------- .nv.constant3             --------------------------
	.section	.nv.constant3,"a",@progbits
	.align	8
.nv.constant3:
	.type		__cr_lgamma_table,@object
	.size		__cr_lgamma_table,(.L_8 - __cr_lgamma_table)
__cr_lgamma_table:
        /*0000*/ 	.byte	0x00, 0x00, 0x00, 0x00, 0x00, 0x00, 0x00, 0x00, 0x00, 0x00, 0x00, 0x00, 0x00, 0x00, 0x00, 0x00
        /*0010*/ 	.byte	0xef, 0x39, 0xfa, 0xfe, 0x42, 0x2e, 0xe6, 0x3f, 0x02, 0x20, 0x2a, 0xfa, 0x0b, 0xab, 0xfc, 0x3f
        /*0020*/ 	.byte	0xf9, 0x2c, 0x92, 0x7c, 0xa7, 0x6c, 0x09, 0x40, 0xc9, 0x79, 0x44, 0x3c, 0x64, 0x26, 0x13, 0x40
        /*0030*/ 	.byte	0xca, 0x01, 0xcf, 0x3a, 0x27, 0x51, 0x1a, 0x40, 0x30, 0xcc, 0x2d, 0xf3, 0xe1, 0x0c, 0x21, 0x40
        /*0040*/ 	.byte	0x0d, 0xb7, 0xfc, 0x82, 0x8e, 0x35, 0x25, 0x40
.L_8:


//--------------------- .nv.constant2._ZN2at6native43_GLOBAL__N__7cc8d1ed_10_Dropout_cu_0e96ed3820fused_dropout_kernelIN3c108BFloat16EfmLin1ELin1EhEEvNS_4cuda6detail10TensorInfoIKT_T1_EENS7_IS8_SA_EENS7_IT4_SA_EESA_T0_NS_15PhiloxCudaStateE --------------------------
	.section	.nv.constant2._ZN2at6native43_GLOBAL__N__7cc8d1ed_10_Dropout_cu_0e96ed3820fused_dropout_kernelIN3c108BFloat16EfmLin1ELin1EhEEvNS_4cuda6detail10TensorInfoIKT_T1_EENS7_IS8_SA_EENS7_IT4_SA_EESA_T0_NS_15PhiloxCudaStateE,"a",@progbits
	.sectionflags	@""
	.align	4
.nv.constant2._ZN2at6native43_GLOBAL__N__7cc8d1ed_10_Dropout_cu_0e96ed3820fused_dropout_kernelIN3c108BFloat16EfmLin1ELin1EhEEvNS_4cuda6detail10TensorInfoIKT_T1_EENS7_IS8_SA_EENS7_IT4_SA_EESA_T0_NS_15PhiloxCudaStateE:
        /*0000*/ 	.byte	0x00, 0x00, 0x00, 0xf0, 0xff, 0xff, 0x0f, 0x38, 0xa0, 0x01, 0x00, 0x00, 0x00, 0x00, 0x00, 0x00


//--------------------- .nv.constant0._ZN2at6native43_GLOBAL__N__7cc8d1ed_10_Dropout_cu_0e96ed3820fused_dropout_kernelIN3c108BFloat16EfmLin1ELin1EhEEvNS_4cuda6detail10TensorInfoIKT_T1_EENS7_IS8_SA_EENS7_IT4_SA_EESA_T0_NS_15PhiloxCudaStateE --------------------------
	.section	.nv.constant0._ZN2at6native43_GLOBAL__N__7cc8d1ed_10_Dropout_cu_0e96ed3820fused_dropout_kernelIN3c108BFloat16EfmLin1ELin1EhEEvNS_4cuda6detail10TensorInfoIKT_T1_EENS7_IS8_SA_EENS7_IT4_SA_EESA_T0_NS_15PhiloxCudaStateE,"a",@progbits
	.sectionflags	@""
	.align	4
.nv.constant0._ZN2at6native43_GLOBAL__N__7cc8d1ed_10_Dropout_cu_0e96ed3820fused_dropout_kernelIN3c108BFloat16EfmLin1ELin1EhEEvNS_4cuda6detail10TensorInfoIKT_T1_EENS7_IS8_SA_EENS7_IT4_SA_EESA_T0_NS_15PhiloxCudaStateE:
	.zero		1640


//--------------------- .nv.constant2._ZN2at6native43_GLOBAL__N__7cc8d1ed_10_Dropout_cu_0e96ed3820fused_dropout_kernelIN3c108BFloat16EfmLin1ELi1EhEEvNS_4cuda6detail10TensorInfoIKT_T1_EENS7_IS8_SA_EENS7_IT4_SA_EESA_T0_NS_15PhiloxCudaStateE --------------------------
	.section	.nv.constant2._ZN2at6native43_GLOBAL__N__7cc8d1ed_10_Dropout_cu_0e96ed3820fused_dropout_kernelIN3c108BFloat16EfmLin1ELi1EhEEvNS_4cuda6detail10TensorInfoIKT_T1_EENS7_IS8_SA_EENS7_IT4_SA_EESA_T0_NS_15PhiloxCudaStateE,"a",@progbits
	.sectionflags	@""
	.align	4
.nv.constant2._ZN2at6native43_GLOBAL__N__7cc8d1ed_10_Dropout_cu_0e96ed3820fused_dropout_kernelIN3c108BFloat16EfmLin1ELi1EhEEvNS_4cuda6detail10TensorInfoIKT_T1_EENS7_IS8_SA_EENS7_IT4_SA_EESA_T0_NS_15PhiloxCudaStateE:
        /*0000*/ 	.byte	0x00, 0x00, 0x00, 0xf0, 0xff, 0xff, 0x0f, 0x38


//--------------------- .nv.constant0._ZN2at6native43_GLOBAL__N__7cc8d1ed_10_Dropout_cu_0e96ed3820fused_dropout_kernelIN3c108BFloat16EfmLin1ELi1EhEEvNS_4cuda6detail10TensorInfoIKT_T1_EENS7_IS8_SA_EENS7_IT4_SA_EESA_T0_NS_15PhiloxCudaStateE --------------------------
	.section	.nv.constant0._ZN2at6native43_GLOBAL__N__7cc8d1ed_10_Dropout_cu_0e96ed3820fused_dropout_kernelIN3c108BFloat16EfmLin1ELi1EhEEvNS_4cuda6detail10TensorInfoIKT_T1_EENS7_IS8_SA_EENS7_IT4_SA_EESA_T0_NS_15PhiloxCudaStateE,"a",@progbits
	.sectionflags	@""
	.align	4
.nv.constant0._ZN2at6native43_GLOBAL__N__7cc8d1ed_10_Dropout_cu_0e96ed3820fused_dropout_kernelIN3c108BFloat16EfmLin1ELi1EhEEvNS_4cuda6detail10TensorInfoIKT_T1_EENS7_IS8_SA_EENS7_IT4_SA_EESA_T0_NS_15PhiloxCudaStateE:
	.zero		1640


//--------------------- .nv.constant2._ZN2at6native43_GLOBAL__N__7cc8d1ed_10_Dropout_cu_0e96ed3820fused_dropout_kernelIN3c108BFloat16EfmLi1ELi1EhEEvNS_4cuda6detail10TensorInfoIKT_T1_EENS7_IS8_SA_EENS7_IT4_SA_EESA_T0_NS_15PhiloxCudaStateE --------------------------
	.section	.nv.constant2._ZN2at6native43_GLOBAL__N__7cc8d1ed_10_Dropout_cu_0e96ed3820fused_dropout_kernelIN3c108BFloat16EfmLi1ELi1EhEEvNS_4cuda6detail10TensorInfoIKT_T1_EENS7_IS8_SA_EENS7_IT4_SA_EESA_T0_NS_15PhiloxCudaStateE,"a",@progbits
	.sectionflags	@""
	.align	4
.nv.constant2._ZN2at6native43_GLOBAL__N__7cc8d1ed_10_Dropout_cu_0e96ed3820fused_dropout_kernelIN3c108BFloat16EfmLi1ELi1EhEEvNS_4cuda6detail10TensorInfoIKT_T1_EENS7_IS8_SA_EENS7_IT4_SA_EESA_T0_NS_15PhiloxCudaStateE:
        /*0000*/ 	.byte	0x00, 0x00, 0x00, 0xf0, 0xff, 0xff, 0x0f, 0x38


//--------------------- .nv.constant0._ZN2at6native43_GLOBAL__N__7cc8d1ed_10_Dropout_cu_0e96ed3820fused_dropout_kernelIN3c108BFloat16EfmLi1ELi1EhEEvNS_4cuda6detail10TensorInfoIKT_T1_EENS7_IS8_SA_EENS7_IT4_SA_EESA_T0_NS_15PhiloxCudaStateE --------------------------
	.section	.nv.constant0._ZN2at6native43_GLOBAL__N__7cc8d1ed_10_Dropout_cu_0e96ed3820fused_dropout_kernelIN3c108BFloat16EfmLi1ELi1EhEEvNS_4cuda6detail10TensorInfoIKT_T1_EENS7_IS8_SA_EENS7_IT4_SA_EESA_T0_NS_15PhiloxCudaStateE,"a",@progbits
	.sectionflags	@""
	.align	4
.nv.constant0._ZN2at6native43_GLOBAL__N__7cc8d1ed_10_Dropout_cu_0e96ed3820fused_dropout_kernelIN3c108BFloat16EfmLi1ELi1EhEEvNS_4cuda6detail10TensorInfoIKT_T1_EENS7_IS8_SA_EENS7_IT4_SA_EESA_T0_NS_15PhiloxCudaStateE:
	.zero		1640


//--------------------- .nv.constant2._ZN2at6native43_GLOBAL__N__7cc8d1ed_10_Dropout_cu_0e96ed3824fused_dropout_kernel_vecIN3c108BFloat16EfmLi1ELi2EhEEvNS_4cuda6detail10TensorInfoIKT_T1_EENS7_IS8_SA_EENS7_IT4_SA_EESA_T0_NS_15PhiloxCudaStateE --------------------------
	.section	.nv.constant2._ZN2at6native43_GLOBAL__N__7cc8d1ed_10_Dropout_cu_0e96ed3824fused_dropout_kernel_vecIN3c108BFloat16EfmLi1ELi2EhEEvNS_4cuda6detail10TensorInfoIKT_T1_EENS7_IS8_SA_EENS7_IT4_SA_EESA_T0_NS_15PhiloxCudaStateE,"a",@progbits
	.sectionflags	@""
	.align	4
.nv.constant2._ZN2at6native43_GLOBAL__N__7cc8d1ed_10_Dropout_cu_0e96ed3824fused_dropout_kernel_vecIN3c108BFloat16EfmLi1ELi2EhEEvNS_4cuda6detail10TensorInfoIKT_T1_EENS7_IS8_SA_EENS7_IT4_SA_EESA_T0_NS_15PhiloxCudaStateE:
        /*0000*/ 	.byte	0x00, 0x00, 0x00, 0xf0, 0xff, 0xff, 0x0f, 0x38


//--------------------- .nv.constant0._ZN2at6native43_GLOBAL__N__7cc8d1ed_10_Dropout_cu_0e96ed3824fused_dropout_kernel_vecIN3c108BFloat16EfmLi1ELi2EhEEvNS_4cuda6detail10TensorInfoIKT_T1_EENS7_IS8_SA_EENS7_IT4_SA_EESA_T0_NS_15PhiloxCudaStateE --------------------------
	.section	.nv.constant0._ZN2at6native43_GLOBAL__N__7cc8d1ed_10_Dropout_cu_0e96ed3824fused_dropout_kernel_vecIN3c108BFloat16EfmLi1ELi2EhEEvNS_4cuda6detail10TensorInfoIKT_T1_EENS7_IS8_SA_EENS7_IT4_SA_EESA_T0_NS_15PhiloxCudaStateE,"a",@progbits
	.sectionflags	@""
	.align	4
.nv.constant0._ZN2at6native43_GLOBAL__N__7cc8d1ed_10_Dropout_cu_0e96ed3824fused_dropout_kernel_vecIN3c108BFloat16EfmLi1ELi2EhEEvNS_4cuda6detail10TensorInfoIKT_T1_EENS7_IS8_SA_EENS7_IT4_SA_EESA_T0_NS_15PhiloxCudaStateE:
	.zero		1640


//--------------------- .nv.constant2._ZN2at6native43_GLOBAL__N__7cc8d1ed_10_Dropout_cu_0e96ed3824fused_dropout_kernel_vecIN3c108BFloat16EfmLi1ELi4EhEEvNS_4cuda6detail10TensorInfoIKT_T1_EENS7_IS8_SA_EENS7_IT4_SA_EESA_T0_NS_15PhiloxCudaStateE --------------------------
	.section	.nv.constant2._ZN2at6native43_GLOBAL__N__7cc8d1ed_10_Dropout_cu_0e96ed3824fused_dropout_kernel_vecIN3c108BFloat16EfmLi1ELi4EhEEvNS_4cuda6detail10TensorInfoIKT_T1_EENS7_IS8_SA_EENS7_IT4_SA_EESA_T0_NS_15PhiloxCudaStateE,"a",@progbits
	.sectionflags	@""
	.align	4
.nv.constant2._ZN2at6native43_GLOBAL__N__7cc8d1ed_10_Dropout_cu_0e96ed3824fused_dropout_kernel_vecIN3c108BFloat16EfmLi1ELi4EhEEvNS_4cuda6detail10TensorInfoIKT_T1_EENS7_IS8_SA_EENS7_IT4_SA_EESA_T0_NS_15PhiloxCudaStateE:
        /*0000*/ 	.byte	0x00, 0x00, 0x00, 0xf0, 0xff, 0xff, 0x0f, 0x38


//--------------------- .nv.constant0._ZN2at6native43_GLOBAL__N__7cc8d1ed_10_Dropout_cu_0e96ed3824fused_dropout_kernel_vecIN3c108BFloat16EfmLi1ELi4EhEEvNS_4cuda6detail10TensorInfoIKT_T1_EENS7_IS8_SA_EENS7_IT4_SA_EESA_T0_NS_15PhiloxCudaStateE --------------------------
	.section	.nv.constant0._ZN2at6native43_GLOBAL__N__7cc8d1ed_10_Dropout_cu_0e96ed3824fused_dropout_kernel_vecIN3c108BFloat16EfmLi1ELi4EhEEvNS_4cuda6detail10TensorInfoIKT_T1_EENS7_IS8_SA_EENS7_IT4_SA_EESA_T0_NS_15PhiloxCudaStateE,"a",@progbits
	.sectionflags	@""
	.align	4
.nv.constant0._ZN2at6native43_GLOBAL__N__7cc8d1ed_10_Dropout_cu_0e96ed3824fused_dropout_kernel_vecIN3c108BFloat16EfmLi1ELi4EhEEvNS_4cuda6detail10TensorInfoIKT_T1_EENS7_IS8_SA_EENS7_IT4_SA_EESA_T0_NS_15PhiloxCudaStateE:
	.zero		1640


//--------------------- .nv.constant2._ZN2at6native43_GLOBAL__N__7cc8d1ed_10_Dropout_cu_0e96ed3824fused_dropout_kernel_vecIN3c108BFloat16EfmLi1ELi8EhEEvNS_4cuda6detail10TensorInfoIKT_T1_EENS7_IS8_SA_EENS7_IT4_SA_EESA_T0_NS_15PhiloxCudaStateE --------------------------
	.section	.nv.constant2._ZN2at6native43_GLOBAL__N__7cc8d1ed_10_Dropout_cu_0e96ed3824fused_dropout_kernel_vecIN3c108BFloat16EfmLi1ELi8EhEEvNS_4cuda6detail10TensorInfoIKT_T1_EENS7_IS8_SA_EENS7_IT4_SA_EESA_T0_NS_15PhiloxCudaStateE,"a",@progbits
	.sectionflags	@""
	.align	4
.nv.constant2._ZN2at6native43_GLOBAL__N__7cc8d1ed_10_Dropout_cu_0e96ed3824fused_dropout_kernel_vecIN3c108BFloat16EfmLi1ELi8EhEEvNS_4cuda6detail10TensorInfoIKT_T1_EENS7_IS8_SA_EENS7_IT4_SA_EESA_T0_NS_15PhiloxCudaStateE:
        /*0000*/ 	.byte	0x00, 0x00, 0x00, 0xf0, 0xff, 0xff, 0x0f, 0x38


//--------------------- .nv.constant0._ZN2at6native43_GLOBAL__N__7cc8d1ed_10_Dropout_cu_0e96ed3824fused_dropout_kernel_vecIN3c108BFloat16EfmLi1ELi8EhEEvNS_4cuda6detail10TensorInfoIKT_T1_EENS7_IS8_SA_EENS7_IT4_SA_EESA_T0_NS_15PhiloxCudaStateE --------------------------
	.section	.nv.constant0._ZN2at6native43_GLOBAL__N__7cc8d1ed_10_Dropout_cu_0e96ed3824fused_dropout_kernel_vecIN3c108BFloat16EfmLi1ELi8EhEEvNS_4cuda6detail10TensorInfoIKT_T1_EENS7_IS8_SA_EENS7_IT4_SA_EESA_T0_NS_15PhiloxCudaStateE,"a",@progbits
	.sectionflags	@""
	.align	4
.nv.constant0._ZN2at6native43_GLOBAL__N__7cc8d1ed_10_Dropout_cu_0e96ed3824fused_dropout_kernel_vecIN3c108BFloat16EfmLi1ELi8EhEEvNS_4cuda6detail10TensorInfoIKT_T1_EENS7_IS8_SA_EENS7_IT4_SA_EESA_T0_NS_15PhiloxCudaStateE:
	.zero		1640


//--------------------- .nv.constant2._ZN2at6native43_GLOBAL__N__7cc8d1ed_10_Dropout_cu_0e96ed3824fused_dropout_kernel_vecIN3c108BFloat16EfmLi1ELi16EhEEvNS_4cuda6detail10TensorInfoIKT_T1_EENS7_IS8_SA_EENS7_IT4_SA_EESA_T0_NS_15PhiloxCudaStateE --------------------------
	.section	.nv.constant2._ZN2at6native43_GLOBAL__N__7cc8d1ed_10_Dropout_cu_0e96ed3824fused_dropout_kernel_vecIN3c108BFloat16EfmLi1ELi16EhEEvNS_4cuda6detail10TensorInfoIKT_T1_EENS7_IS8_SA_EENS7_IT4_SA_EESA_T0_NS_15PhiloxCudaStateE,"a",@progbits
	.sectionflags	@""
	.align	4
.nv.constant2._ZN2at6native43_GLOBAL__N__7cc8d1ed_10_Dropout_cu_0e96ed3824fused_dropout_kernel_vecIN3c108BFloat16EfmLi1ELi16EhEEvNS_4cuda6detail10TensorInfoIKT_T1_EENS7_IS8_SA_EENS7_IT4_SA_EESA_T0_NS_15PhiloxCudaStateE:
        /*0000*/ 	.byte	0x00, 0x00, 0x00, 0xf0, 0xff, 0xff, 0x0f, 0x38


//--------------------- .nv.constant0._ZN2at6native43_GLOBAL__N__7cc8d1ed_10_Dropout_cu_0e96ed3824fused_dropout_kernel_vecIN3c108BFloat16EfmLi1ELi16EhEEvNS_4cuda6detail10TensorInfoIKT_T1_EENS7_IS8_SA_EENS7_IT4_SA_EESA_T0_NS_15PhiloxCudaStateE --------------------------
	.section	.nv.constant0._ZN2at6native43_GLOBAL__N__7cc8d1ed_10_Dropout_cu_0e96ed3824fused_dropout_kernel_vecIN3c108BFloat16EfmLi1ELi16EhEEvNS_4cuda6detail10TensorInfoIKT_T1_EENS7_IS8_SA_EENS7_IT4_SA_EESA_T0_NS_15PhiloxCudaStateE,"a",@progbits
	.sectionflags	@""
	.align	4
.nv.constant0._ZN2at6native43_GLOBAL__N__7cc8d1ed_10_Dropout_cu_0e96ed3824fused_dropout_kernel_vecIN3c108BFloat16EfmLi1ELi16EhEEvNS_4cuda6detail10TensorInfoIKT_T1_EENS7_IS8_SA_EENS7_IT4_SA_EESA_T0_NS_15PhiloxCudaStateE:
	.zero		1640


//--------------------- .nv.constant2._ZN2at6native43_GLOBAL__N__7cc8d1ed_10_Dropout_cu_0e96ed3820fused_dropout_kernelIN3c104HalfEfmLin1ELin1EhEEvNS_4cuda6detail10TensorInfoIKT_T1_EENS7_IS8_SA_EENS7_IT4_SA_EESA_T0_NS_15PhiloxCudaStateE --------------------------
	.section	.nv.constant2._ZN2at6native43_GLOBAL__N__7cc8d1ed_10_Dropout_cu_0e96ed3820fused_dropout_kernelIN3c104HalfEfmLin1ELin1EhEEvNS_4cuda6detail10TensorInfoIKT_T1_EENS7_IS8_SA_EENS7_IT4_SA_EESA_T0_NS_15PhiloxCudaStateE,"a",@progbits
	.sectionflags	@""
	.align	4
.nv.constant2._ZN2at6native43_GLOBAL__N__7cc8d1ed_10_Dropout_cu_0e96ed3820fused_dropout_kernelIN3c104HalfEfmLin1ELin1EhEEvNS_4cuda6detail10TensorInfoIKT_T1_EENS7_IS8_SA_EENS7_IT4_SA_EESA_T0_NS_15PhiloxCudaStateE:
        /*0000*/ 	.byte	0x00, 0x00, 0x00, 0xf0, 0xff, 0xff, 0x0f, 0x38, 0xa0, 0x01, 0x00, 0x00, 0x00, 0x00, 0x00, 0x00


//--------------------- .nv.constant0._ZN2at6native43_GLOBAL__N__7cc8d1ed_10_Dropout_cu_0e96ed3820fused_dropout_kernelIN3c104HalfEfmLin1ELin1EhEEvNS_4cuda6detail10TensorInfoIKT_T1_EENS7_IS8_SA_EENS7_IT4_SA_EESA_T0_NS_15PhiloxCudaStateE --------------------------
	.section	.nv.constant0._ZN2at6native43_GLOBAL__N__7cc8d1ed_10_Dropout_cu_0e96ed3820fused_dropout_kernelIN3c104HalfEfmLin1ELin1EhEEvNS_4cuda6detail10TensorInfoIKT_T1_EENS7_IS8_SA_EENS7_IT4_SA_EESA_T0_NS_15PhiloxCudaStateE,"a",@progbits
	.sectionflags	@""
	.align	4
.nv.constant0._ZN2at6native43_GLOBAL__N__7cc8d1ed_10_Dropout_cu_0e96ed3820fused_dropout_kernelIN3c104HalfEfmLin1ELin1EhEEvNS_4cuda6detail10TensorInfoIKT_T1_EENS7_IS8_SA_EENS7_IT4_SA_EESA_T0_NS_15PhiloxCudaStateE:
	.zero		1640


//--------------------- .nv.constant2._ZN2at6native43_GLOBAL__N__7cc8d1ed_10_Dropout_cu_0e96ed3820fused_dropout_kernelIN3c104HalfEfmLin1ELi1EhEEvNS_4cuda6detail10TensorInfoIKT_T1_EENS7_IS8_SA_EENS7_IT4_SA_EESA_T0_NS_15PhiloxCudaStateE --------------------------
	.section	.nv.constant2._ZN2at6native43_GLOBAL__N__7cc8d1ed_10_Dropout_cu_0e96ed3820fused_dropout_kernelIN3c104HalfEfmLin1ELi1EhEEvNS_4cuda6detail10TensorInfoIKT_T1_EENS7_IS8_SA_EENS7_IT4_SA_EESA_T0_NS_15PhiloxCudaStateE,"a",@progbits
	.sectionflags	@""
	.align	4
.nv.constant2._ZN2at6native43_GLOBAL__N__7cc8d1ed_10_Dropout_cu_0e96ed3820fused_dropout_kernelIN3c104HalfEfmLin1ELi1EhEEvNS_4cuda6detail10TensorInfoIKT_T1_EENS7_IS8_SA_EENS7_IT4_SA_EESA_T0_NS_15PhiloxCudaStateE:
        /*0000*/ 	.byte	0x00, 0x00, 0x00, 0xf0, 0xff, 0xff, 0x0f, 0x38


//--------------------- .nv.constant0._ZN2at6native43_GLOBAL__N__7cc8d1ed_10_Dropout_cu_0e96ed3820fused_dropout_kernelIN3c104HalfEfmLin1ELi1EhEEvNS_4cuda6detail10TensorInfoIKT_T1_EENS7_IS8_SA_EENS7_IT4_SA_EESA_T0_NS_15PhiloxCudaStateE --------------------------
	.section	.nv.constant0._ZN2at6native43_GLOBAL__N__7cc8d1ed_10_Dropout_cu_0e96ed3820fused_dropout_kernelIN3c104HalfEfmLin1ELi1EhEEvNS_4cuda6detail10TensorInfoIKT_T1_EENS7_IS8_SA_EENS7_IT4_SA_EESA_T0_NS_15PhiloxCudaStateE,"a",@progbits
	.sectionflags	@""
	.align	4
.nv.constant0._ZN2at6native43_GLOBAL__N__7cc8d1ed_10_Dropout_cu_0e96ed3820fused_dropout_kernelIN3c104HalfEfmLin1ELi1EhEEvNS_4cuda6detail10TensorInfoIKT_T1_EENS7_IS8_SA_EENS7_IT4_SA_EESA_T0_NS_15PhiloxCudaStateE:
	.zero		1640


//--------------------- .nv.constant2._ZN2at6native43_GLOBAL__N__7cc8d1ed_10_Dropout_cu_0e96ed3820fused_dropout_kernelIN3c104HalfEfmLi1ELi1EhEEvNS_4cuda6detail10TensorInfoIKT_T1_EENS7_IS8_SA_EENS7_IT4_SA_EESA_T0_NS_15PhiloxCudaStateE --------------------------
	.section	.nv.constant2._ZN2at6native43_GLOBAL__N__7cc8d1ed_10_Dropout_cu_0e96ed3820fused_dropout_kernelIN3c104HalfEfmLi1ELi1EhEEvNS_4cuda6detail10TensorInfoIKT_T1_EENS7_IS8_SA_EENS7_IT4_SA_EESA_T0_NS_15PhiloxCudaStateE,"a",@progbits
	.sectionflags	@""
	.align	4
.nv.constant2._ZN2at6native43_GLOBAL__N__7cc8d1ed_10_Dropout_cu_0e96ed3820fused_dropout_kernelIN3c104HalfEfmLi1ELi1EhEEvNS_4cuda6detail10TensorInfoIKT_T1_EENS7_IS8_SA_EENS7_IT4_SA_EESA_T0_NS_15PhiloxCudaStateE:
        /*0000*/ 	.byte	0x00, 0x00, 0x00, 0xf0, 0xff, 0xff, 0x0f, 0x38


//--------------------- .nv.constant0._ZN2at6native43_GLOBAL__N__7cc8d1ed_10_Dropout_cu_0e96ed3820fused_dropout_kernelIN3c104HalfEfmLi1ELi1EhEEvNS_4cuda6detail10TensorInfoIKT_T1_EENS7_IS8_SA_EENS7_IT4_SA_EESA_T0_NS_15PhiloxCudaStateE --------------------------
	.section	.nv.constant0._ZN2at6native43_GLOBAL__N__7cc8d1ed_10_Dropout_cu_0e96ed3820fused_dropout_kernelIN3c104HalfEfmLi1ELi1EhEEvNS_4cuda6detail10TensorInfoIKT_T1_EENS7_IS8_SA_EENS7_IT4_SA_EESA_T0_NS_15PhiloxCudaStateE,"a",@progbits
	.sectionflags	@""
	.align	4
.nv.constant0._ZN2at6native43_GLOBAL__N__7cc8d1ed_10_Dropout_cu_0e96ed3820fused_dropout_kernelIN3c104HalfEfmLi1ELi1EhEEvNS_4cuda6detail10TensorInfoIKT_T1_EENS7_IS8_SA_EENS7_IT4_SA_EESA_T0_NS_15PhiloxCudaStateE:
	.zero		1640


//--------------------- .nv.constant2._ZN2at6native43_GLOBAL__N__7cc8d1ed_10_Dropout_cu_0e96ed3824fused_dropout_kernel_vecIN3c104HalfEfmLi1ELi2EhEEvNS_4cuda6detail10TensorInfoIKT_T1_EENS7_IS8_SA_EENS7_IT4_SA_EESA_T0_NS_15PhiloxCudaStateE --------------------------
	.section	.nv.constant2._ZN2at6native43_GLOBAL__N__7cc8d1ed_10_Dropout_cu_0e96ed3824fused_dropout_kernel_vecIN3c104HalfEfmLi1ELi2EhEEvNS_4cuda6detail10TensorInfoIKT_T1_EENS7_IS8_SA_EENS7_IT4_SA_EESA_T0_NS_15PhiloxCudaStateE,"a",@progbits
	.sectionflags	@""
	.align	4
.nv.constant2._ZN2at6native43_GLOBAL__N__7cc8d1ed_10_Dropout_cu_0e96ed3824fused_dropout_kernel_vecIN3c104HalfEfmLi1ELi2EhEEvNS_4cuda6detail10TensorInfoIKT_T1_EENS7_IS8_SA_EENS7_IT4_SA_EESA_T0_NS_15PhiloxCudaStateE:
        /*0000*/ 	.byte	0x00, 0x00, 0x00, 0xf0, 0xff, 0xff, 0x0f, 0x38


//--------------------- .nv.constant0._ZN2at6native43_GLOBAL__N__7cc8d1ed_10_Dropout_cu_0e96ed3824fused_dropout_kernel_vecIN3c104HalfEfmLi1ELi2EhEEvNS_4cuda6detail10TensorInfoIKT_T1_EENS7_IS8_SA_EENS7_IT4_SA_EESA_T0_NS_15PhiloxCudaStateE --------------------------
	.section	.nv.constant0._ZN2at6native43_GLOBAL__N__7cc8d1ed_10_Dropout_cu_0e96ed3824fused_dropout_kernel_vecIN3c104HalfEfmLi1ELi2EhEEvNS_4cuda6detail10TensorInfoIKT_T1_EENS7_IS8_SA_EENS7_IT4_SA_EESA_T0_NS_15PhiloxCudaStateE,"a",@progbits
	.sectionflags	@""
	.align	4
.nv.constant0._ZN2at6native43_GLOBAL__N__7cc8d1ed_10_Dropout_cu_0e96ed3824fused_dropout_kernel_vecIN3c104HalfEfmLi1ELi2EhEEvNS_4cuda6detail10TensorInfoIKT_T1_EENS7_IS8_SA_EENS7_IT4_SA_EESA_T0_NS_15PhiloxCudaStateE:
	.zero		1640


//--------------------- .nv.constant2._ZN2at6native43_GLOBAL__N__7cc8d1ed_10_Dropout_cu_0e96ed3824fused_dropout_kernel_vecIN3c104HalfEfmLi1ELi4EhEEvNS_4cuda6detail10TensorInfoIKT_T1_EENS7_IS8_SA_EENS7_IT4_SA_EESA_T0_NS_15PhiloxCudaStateE --------------------------
	.section	.nv.constant2._ZN2at6native43_GLOBAL__N__7cc8d1ed_10_Dropout_cu_0e96ed3824fused_dropout_kernel_vecIN3c104HalfEfmLi1ELi4EhEEvNS_4cuda6detail10TensorInfoIKT_T1_EENS7_IS8_SA_EENS7_IT4_SA_EESA_T0_NS_15PhiloxCudaStateE,"a",@progbits
	.sectionflags	@""
	.align	4
.nv.constant2._ZN2at6native43_GLOBAL__N__7cc8d1ed_10_Dropout_cu_0e96ed3824fused_dropout_kernel_vecIN3c104HalfEfmLi1ELi4EhEEvNS_4cuda6detail10TensorInfoIKT_T1_EENS7_IS8_SA_EENS7_IT4_SA_EESA_T0_NS_15PhiloxCudaStateE:
        /*0000*/ 	.byte	0x00, 0x00, 0x00, 0xf0, 0xff, 0xff, 0x0f, 0x38


//--------------------- .nv.constant0._ZN2at6native43_GLOBAL__N__7cc8d1ed_10_Dropout_cu_0e96ed3824fused_dropout_kernel_vecIN3c104HalfEfmLi1ELi4EhEEvNS_4cuda6detail10TensorInfoIKT_T1_EENS7_IS8_SA_EENS7_IT4_SA_EESA_T0_NS_15PhiloxCudaStateE --------------------------
	.section	.nv.constant0._ZN2at6native43_GLOBAL__N__7cc8d1ed_10_Dropout_cu_0e96ed3824fused_dropout_kernel_vecIN3c104HalfEfmLi1ELi4EhEEvNS_4cuda6detail10TensorInfoIKT_T1_EENS7_IS8_SA_EENS7_IT4_SA_EESA_T0_NS_15PhiloxCudaStateE,"a",@progbits
	.sectionflags	@""
	.align	4
.nv.constant0._ZN2at6native43_GLOBAL__N__7cc8d1ed_10_Dropout_cu_0e96ed3824fused_dropout_kernel_vecIN3c104HalfEfmLi1ELi4EhEEvNS_4cuda6detail10TensorInfoIKT_T1_EENS7_IS8_SA_EENS7_IT4_SA_EESA_T0_NS_15PhiloxCudaStateE:
	.zero		1640


//--------------------- .nv.constant2._ZN2at6native43_GLOBAL__N__7cc8d1ed_10_Dropout_cu_0e96ed3824fused_dropout_kernel_vecIN3c104HalfEfmLi1ELi8EhEEvNS_4cuda6detail10TensorInfoIKT_T1_EENS7_IS8_SA_EENS7_IT4_SA_EESA_T0_NS_15PhiloxCudaStateE --------------------------
	.section	.nv.constant2._ZN2at6native43_GLOBAL__N__7cc8d1ed_10_Dropout_cu_0e96ed3824fused_dropout_kernel_vecIN3c104HalfEfmLi1ELi8EhEEvNS_4cuda6detail10TensorInfoIKT_T1_EENS7_IS8_SA_EENS7_IT4_SA_EESA_T0_NS_15PhiloxCudaStateE,"a",@progbits
	.sectionflags	@""
	.align	4
.nv.constant2._ZN2at6native43_GLOBAL__N__7cc8d1ed_10_Dropout_cu_0e96ed3824fused_dropout_kernel_vecIN3c104HalfEfmLi1ELi8EhEEvNS_4cuda6detail10TensorInfoIKT_T1_EENS7_IS8_SA_EENS7_IT4_SA_EESA_T0_NS_15PhiloxCudaStateE:
        /*0000*/ 	.byte	0x00, 0x00, 0x00, 0xf0, 0xff, 0xff, 0x0f, 0x38


//--------------------- .nv.constant0._ZN2at6native43_GLOBAL__N__7cc8d1ed_10_Dropout_cu_0e96ed3824fused_dropout_kernel_vecIN3c104HalfEfmLi1ELi8EhEEvNS_4cuda6detail10TensorInfoIKT_T1_EENS7_IS8_SA_EENS7_IT4_SA_EESA_T0_NS_15PhiloxCudaStateE --------------------------
	.section	.nv.constant0._ZN2at6native43_GLOBAL__N__7cc8d1ed_10_Dropout_cu_0e96ed3824fused_dropout_kernel_vecIN3c104HalfEfmLi1ELi8EhEEvNS_4cuda6detail10TensorInfoIKT_T1_EENS7_IS8_SA_EENS7_IT4_SA_EESA_T0_NS_15PhiloxCudaStateE,"a",@progbits
	.sectionflags	@""
	.align	4
.nv.constant0._ZN2at6native43_GLOBAL__N__7cc8d1ed_10_Dropout_cu_0e96ed3824fused_dropout_kernel_vecIN3c104HalfEfmLi1ELi8EhEEvNS_4cuda6detail10TensorInfoIKT_T1_EENS7_IS8_SA_EENS7_IT4_SA_EESA_T0_NS_15PhiloxCudaStateE:
	.zero		1640


//--------------------- .nv.constant2._ZN2at6native43_GLOBAL__N__7cc8d1ed_10_Dropout_cu_0e96ed3824fused_dropout_kernel_vecIN3c104HalfEfmLi1ELi16EhEEvNS_4cuda6detail10TensorInfoIKT_T1_EENS7_IS8_SA_EENS7_IT4_SA_EESA_T0_NS_15PhiloxCudaStateE --------------------------
	.section	.nv.constant2._ZN2at6native43_GLOBAL__N__7cc8d1ed_10_Dropout_cu_0e96ed3824fused_dropout_kernel_vecIN3c104HalfEfmLi1ELi16EhEEvNS_4cuda6detail10TensorInfoIKT_T1_EENS7_IS8_SA_EENS7_IT4_SA_EESA_T0_NS_15PhiloxCudaStateE,"a",@progbits
	.sectionflags	@""
	.align	4
.nv.constant2._ZN2at6native43_GLOBAL__N__7cc8d1ed_10_Dropout_cu_0e96ed3824fused_dropout_kernel_vecIN3c104HalfEfmLi1ELi16EhEEvNS_4cuda6detail10TensorInfoIKT_T1_EENS7_IS8_SA_EENS7_IT4_SA_EESA_T0_NS_15PhiloxCudaStateE:
        /*0000*/ 	.byte	0x00, 0x00, 0x00, 0xf0, 0xff, 0xff, 0x0f, 0x38


//--------------------- .nv.constant0._ZN2at6native43_GLOBAL__N__7cc8d1ed_10_Dropout_cu_0e96ed3824fused_dropout_kernel_vecIN3c104HalfEfmLi1ELi16EhEEvNS_4cuda6detail10TensorInfoIKT_T1_EENS7_IS8_SA_EENS7_IT4_SA_EESA_T0_NS_15PhiloxCudaStateE --------------------------
	.section	.nv.constant0._ZN2at6native43_GLOBAL__N__7cc8d1ed_10_Dropout_cu_0e96ed3824fused_dropout_kernel_vecIN3c104HalfEfmLi1ELi16EhEEvNS_4cuda6detail10TensorInfoIKT_T1_EENS7_IS8_SA_EENS7_IT4_SA_EESA_T0_NS_15PhiloxCudaStateE,"a",@progbits
	.sectionflags	@""
	.align	4
.nv.constant0._ZN2at6native43_GLOBAL__N__7cc8d1ed_10_Dropout_cu_0e96ed3824fused_dropout_kernel_vecIN3c104HalfEfmLi1ELi16EhEEvNS_4cuda6detail10TensorInfoIKT_T1_EENS7_IS8_SA_EENS7_IT4_SA_EESA_T0_NS_15PhiloxCudaStateE:
	.zero		1640


//--------------------- .nv.constant2._ZN2at6native43_GLOBAL__N__7cc8d1ed_10_Dropout_cu_0e96ed3820fused_dropout_kernelIffmLin1ELin1EhEEvNS_4cuda6detail10TensorInfoIKT_T1_EENS5_IS6_S8_EENS5_IT4_S8_EES8_T0_NS_15PhiloxCudaStateE --------------------------
	.section	.nv.constant2._ZN2at6native43_GLOBAL__N__7cc8d1ed_10_Dropout_cu_0e96ed3820fused_dropout_kernelIffmLin1ELin1EhEEvNS_4cuda6detail10TensorInfoIKT_T1_EENS5_IS6_S8_EENS5_IT4_S8_EES8_T0_NS_15PhiloxCudaStateE,"a",@progbits
	.sectionflags	@""
	.align	4
.nv.constant2._ZN2at6native43_GLOBAL__N__7cc8d1ed_10_Dropout_cu_0e96ed3820fused_dropout_kernelIffmLin1ELin1EhEEvNS_4cuda6detail10TensorInfoIKT_T1_EENS5_IS6_S8_EENS5_IT4_S8_EES8_T0_NS_15PhiloxCudaStateE:
        /*0000*/ 	.byte	0x00, 0x00, 0x00, 0xf0, 0xff, 0xff, 0x0f, 0x38, 0xa0, 0x01, 0x00, 0x00, 0x00, 0x00, 0x00, 0x00


//--------------------- .nv.constant0._ZN2at6native43_GLOBAL__N__7cc8d1ed_10_Dropout_cu_0e96ed3820fused_dropout_kernelIffmLin1ELin1EhEEvNS_4cuda6detail10TensorInfoIKT_T1_EENS5_IS6_S8_EENS5_IT4_S8_EES8_T0_NS_15PhiloxCudaStateE --------------------------
	.section	.nv.constant0._ZN2at6native43_GLOBAL__N__7cc8d1ed_10_Dropout_cu_0e96ed3820fused_dropout_kernelIffmLin1ELin1EhEEvNS_4cuda6detail10TensorInfoIKT_T1_EENS5_IS6_S8_EENS5_IT4_S8_EES8_T0_NS_15PhiloxCudaStateE,"a",@progbits
	.sectionflags	@""
	.align	4
.nv.constant0._ZN2at6native43_GLOBAL__N__7cc8d1ed_10_Dropout_cu_0e96ed3820fused_dropout_kernelIffmLin1ELin1EhEEvNS_4cuda6detail10TensorInfoIKT_T1_EENS5_IS6_S8_EENS5_IT4_S8_EES8_T0_NS_15PhiloxCudaStateE:
	.zero		1640


//--------------------- .nv.constant2._ZN2at6native43_GLOBAL__N__7cc8d1ed_10_Dropout_cu_0e96ed3820fused_dropout_kernelIffmLin1ELi1EhEEvNS_4cuda6detail10TensorInfoIKT_T1_EENS5_IS6_S8_EENS5_IT4_S8_EES8_T0_NS_15PhiloxCudaStateE --------------------------
	.section	.nv.constant2._ZN2at6native43_GLOBAL__N__7cc8d1ed_10_Dropout_cu_0e96ed3820fused_dropout_kernelIffmLin1ELi1EhEEvNS_4cuda6detail10TensorInfoIKT_T1_EENS5_IS6_S8_EENS5_IT4_S8_EES8_T0_NS_15PhiloxCudaStateE,"a",@progbits
	.sectionflags	@""
	.align	4
.nv.constant2._ZN2at6native43_GLOBAL__N__7cc8d1ed_10_Dropout_cu_0e96ed3820fused_dropout_kernelIffmLin1ELi1EhEEvNS_4cuda6detail10TensorInfoIKT_T1_EENS5_IS6_S8_EENS5_IT4_S8_EES8_T0_NS_15PhiloxCudaStateE:
        /*0000*/ 	.byte	0x00, 0x00, 0x00, 0xf0, 0xff, 0xff, 0x0f, 0x38


//--------------------- .nv.constant0._ZN2at6native43_GLOBAL__N__7cc8d1ed_10_Dropout_cu_0e96ed3820fused_dropout_kernelIffmLin1ELi1EhEEvNS_4cuda6detail10TensorInfoIKT_T1_EENS5_IS6_S8_EENS5_IT4_S8_EES8_T0_NS_15PhiloxCudaStateE --------------------------
	.section	.nv.constant0._ZN2at6native43_GLOBAL__N__7cc8d1ed_10_Dropout_cu_0e96ed3820fused_dropout_kernelIffmLin1ELi1EhEEvNS_4cuda6detail10TensorInfoIKT_T1_EENS5_IS6_S8_EENS5_IT4_S8_EES8_T0_NS_15PhiloxCudaStateE,"a",@progbits
	.sectionflags	@""
	.align	4
.nv.constant0._ZN2at6native43_GLOBAL__N__7cc8d1ed_10_Dropout_cu_0e96ed3820fused_dropout_kernelIffmLin1ELi1EhEEvNS_4cuda6detail10TensorInfoIKT_T1_EENS5_IS6_S8_EENS5_IT4_S8_EES8_T0_NS_15PhiloxCudaStateE:
	.zero		1640


//--------------------- .nv.constant2._ZN2at6native43_GLOBAL__N__7cc8d1ed_10_Dropout_cu_0e96ed3820fused_dropout_kernelIffmLi1ELi1EhEEvNS_4cuda6detail10TensorInfoIKT_T1_EENS5_IS6_S8_EENS5_IT4_S8_EES8_T0_NS_15PhiloxCudaStateE --------------------------
	.section	.nv.constant2._ZN2at6native43_GLOBAL__N__7cc8d1ed_10_Dropout_cu_0e96ed3820fused_dropout_kernelIffmLi1ELi1EhEEvNS_4cuda6detail10TensorInfoIKT_T1_EENS5_IS6_S8_EENS5_IT4_S8_EES8_T0_NS_15PhiloxCudaStateE,"a",@progbits
	.sectionflags	@""
	.align	4
.nv.constant2._ZN2at6native43_GLOBAL__N__7cc8d1ed_10_Dropout_cu_0e96ed3820fused_dropout_kernelIffmLi1ELi1EhEEvNS_4cuda6detail10TensorInfoIKT_T1_EENS5_IS6_S8_EENS5_IT4_S8_EES8_T0_NS_15PhiloxCudaStateE:
        /*0000*/ 	.byte	0x00, 0x00, 0x00, 0xf0, 0xff, 0xff, 0x0f, 0x38


//--------------------- .nv.constant0._ZN2at6native43_GLOBAL__N__7cc8d1ed_10_Dropout_cu_0e96ed3820fused_dropout_kernelIffmLi1ELi1EhEEvNS_4cuda6detail10TensorInfoIKT_T1_EENS5_IS6_S8_EENS5_IT4_S8_EES8_T0_NS_15PhiloxCudaStateE --------------------------
	.section	.nv.constant0._ZN2at6native43_GLOBAL__N__7cc8d1ed_10_Dropout_cu_0e96ed3820fused_dropout_kernelIffmLi1ELi1EhEEvNS_4cuda6detail10TensorInfoIKT_T1_EENS5_IS6_S8_EENS5_IT4_S8_EES8_T0_NS_15PhiloxCudaStateE,"a",@progbits
	.sectionflags	@""
	.align	4
.nv.constant0._ZN2at6native43_GLOBAL__N__7cc8d1ed_10_Dropout_cu_0e96ed3820fused_dropout_kernelIffmLi1ELi1EhEEvNS_4cuda6detail10TensorInfoIKT_T1_EENS5_IS6_S8_EENS5_IT4_S8_EES8_T0_NS_15PhiloxCudaStateE:
	.zero		1640


//--------------------- .nv.constant2._ZN2at6native43_GLOBAL__N__7cc8d1ed_10_Dropout_cu_0e96ed3824fused_dropout_kernel_vecIffmLi1ELi2EhEEvNS_4cuda6detail10TensorInfoIKT_T1_EENS5_IS6_S8_EENS5_IT4_S8_EES8_T0_NS_15PhiloxCudaStateE --------------------------
	.section	.nv.constant2._ZN2at6native43_GLOBAL__N__7cc8d1ed_10_Dropout_cu_0e96ed3824fused_dropout_kernel_vecIffmLi1ELi2EhEEvNS_4cuda6detail10TensorInfoIKT_T1_EENS5_IS6_S8_EENS5_IT4_S8_EES8_T0_NS_15PhiloxCudaStateE,"a",@progbits
	.sectionflags	@""
	.align	4
.nv.constant2._ZN2at6native43_GLOBAL__N__7cc8d1ed_10_Dropout_cu_0e96ed3824fused_dropout_kernel_vecIffmLi1ELi2EhEEvNS_4cuda6detail10TensorInfoIKT_T1_EENS5_IS6_S8_EENS5_IT4_S8_EES8_T0_NS_15PhiloxCudaStateE:
        /*0000*/ 	.byte	0x00, 0x00, 0x00, 0xf0, 0xff, 0xff, 0x0f, 0x38


//--------------------- .nv.constant0._ZN2at6native43_GLOBAL__N__7cc8d1ed_10_Dropout_cu_0e96ed3824fused_dropout_kernel_vecIffmLi1ELi2EhEEvNS_4cuda6detail10TensorInfoIKT_T1_EENS5_IS6_S8_EENS5_IT4_S8_EES8_T0_NS_15PhiloxCudaStateE --------------------------
	.section	.nv.constant0._ZN2at6native43_GLOBAL__N__7cc8d1ed_10_Dropout_cu_0e96ed3824fused_dropout_kernel_vecIffmLi1ELi2EhEEvNS_4cuda6detail10TensorInfoIKT_T1_EENS5_IS6_S8_EENS5_IT4_S8_EES8_T0_NS_15PhiloxCudaStateE,"a",@progbits
	.sectionflags	@""
	.align	4
.nv.constant0._ZN2at6native43_GLOBAL__N__7cc8d1ed_10_Dropout_cu_0e96ed3824fused_dropout_kernel_vecIffmLi1ELi2EhEEvNS_4cuda6detail10TensorInfoIKT_T1_EENS5_IS6_S8_EENS5_IT4_S8_EES8_T0_NS_15PhiloxCudaStateE:
	.zero		1640


//--------------------- .nv.constant2._ZN2at6native43_GLOBAL__N__7cc8d1ed_10_Dropout_cu_0e96ed3824fused_dropout_kernel_vecIffmLi1ELi4EhEEvNS_4cuda6detail10TensorInfoIKT_T1_EENS5_IS6_S8_EENS5_IT4_S8_EES8_T0_NS_15PhiloxCudaStateE --------------------------
	.section	.nv.constant2._ZN2at6native43_GLOBAL__N__7cc8d1ed_10_Dropout_cu_0e96ed3824fused_dropout_kernel_vecIffmLi1ELi4EhEEvNS_4cuda6detail10TensorInfoIKT_T1_EENS5_IS6_S8_EENS5_IT4_S8_EES8_T0_NS_15PhiloxCudaStateE,"a",@progbits
	.sectionflags	@""
	.align	4
.nv.constant2._ZN2at6native43_GLOBAL__N__7cc8d1ed_10_Dropout_cu_0e96ed3824fused_dropout_kernel_vecIffmLi1ELi4EhEEvNS_4cuda6detail10TensorInfoIKT_T1_EENS5_IS6_S8_EENS5_IT4_S8_EES8_T0_NS_15PhiloxCudaStateE:
        /*0000*/ 	.byte	0x00, 0x00, 0x00, 0xf0, 0xff, 0xff, 0x0f, 0x38


//--------------------- .nv.constant0._ZN2at6native43_GLOBAL__N__7cc8d1ed_10_Dropout_cu_0e96ed3824fused_dropout_kernel_vecIffmLi1ELi4EhEEvNS_4cuda6detail10TensorInfoIKT_T1_EENS5_IS6_S8_EENS5_IT4_S8_EES8_T0_NS_15PhiloxCudaStateE --------------------------
	.section	.nv.constant0._ZN2at6native43_GLOBAL__N__7cc8d1ed_10_Dropout_cu_0e96ed3824fused_dropout_kernel_vecIffmLi1ELi4EhEEvNS_4cuda6detail10TensorInfoIKT_T1_EENS5_IS6_S8_EENS5_IT4_S8_EES8_T0_NS_15PhiloxCudaStateE,"a",@progbits
	.sectionflags	@""
	.align	4
.nv.constant0._ZN2at6native43_GLOBAL__N__7cc8d1ed_10_Dropout_cu_0e96ed3824fused_dropout_kernel_vecIffmLi1ELi4EhEEvNS_4cuda6detail10TensorInfoIKT_T1_EENS5_IS6_S8_EENS5_IT4_S8_EES8_T0_NS_15PhiloxCudaStateE:
	.zero		1640


//--------------------- .nv.constant2._ZN2at6native43_GLOBAL__N__7cc8d1ed_10_Dropout_cu_0e96ed3824fused_dropout_kernel_vecIffmLi1ELi8EhEEvNS_4cuda6detail10TensorInfoIKT_T1_EENS5_IS6_S8_EENS5_IT4_S8_EES8_T0_NS_15PhiloxCudaStateE --------------------------
	.section	.nv.constant2._ZN2at6native43_GLOBAL__N__7cc8d1ed_10_Dropout_cu_0e96ed3824fused_dropout_kernel_vecIffmLi1ELi8EhEEvNS_4cuda6detail10TensorInfoIKT_T1_EENS5_IS6_S8_EENS5_IT4_S8_EES8_T0_NS_15PhiloxCudaStateE,"a",@progbits
	.sectionflags	@""
	.align	4
.nv.constant2._ZN2at6native43_GLOBAL__N__7cc8d1ed_10_Dropout_cu_0e96ed3824fused_dropout_kernel_vecIffmLi1ELi8EhEEvNS_4cuda6detail10TensorInfoIKT_T1_EENS5_IS6_S8_EENS5_IT4_S8_EES8_T0_NS_15PhiloxCudaStateE:
        /*0000*/ 	.byte	0x00, 0x00, 0x00, 0xf0, 0xff, 0xff, 0x0f, 0x38


//--------------------- .nv.constant0._ZN2at6native43_GLOBAL__N__7cc8d1ed_10_Dropout_cu_0e96ed3824fused_dropout_kernel_vecIffmLi1ELi8EhEEvNS_4cuda6detail10TensorInfoIKT_T1_EENS5_IS6_S8_EENS5_IT4_S8_EES8_T0_NS_15PhiloxCudaStateE --------------------------
	.section	.nv.constant0._ZN2at6native43_GLOBAL__N__7cc8d1ed_10_Dropout_cu_0e96ed3824fused_dropout_kernel_vecIffmLi1ELi8EhEEvNS_4cuda6detail10TensorInfoIKT_T1_EENS5_IS6_S8_EENS5_IT4_S8_EES8_T0_NS_15PhiloxCudaStateE,"a",@progbits
	.sectionflags	@""
	.align	4
.nv.constant0._ZN2at6native43_GLOBAL__N__7cc8d1ed_10_Dropout_cu_0e96ed3824fused_dropout_kernel_vecIffmLi1ELi8EhEEvNS_4cuda6detail10TensorInfoIKT_T1_EENS5_IS6_S8_EENS5_IT4_S8_EES8_T0_NS_15PhiloxCudaStateE:
	.zero		1640


//--------------------- .nv.constant2._ZN2at6native43_GLOBAL__N__7cc8d1ed_10_Dropout_cu_0e96ed3824fused_dropout_kernel_vecIffmLi1ELi16EhEEvNS_4cuda6detail10TensorInfoIKT_T1_EENS5_IS6_S8_EENS5_IT4_S8_EES8_T0_NS_15PhiloxCudaStateE --------------------------
	.section	.nv.constant2._ZN2at6native43_GLOBAL__N__7cc8d1ed_10_Dropout_cu_0e96ed3824fused_dropout_kernel_vecIffmLi1ELi16EhEEvNS_4cuda6detail10TensorInfoIKT_T1_EENS5_IS6_S8_EENS5_IT4_S8_EES8_T0_NS_15PhiloxCudaStateE,"a",@progbits
	.sectionflags	@""
	.align	4
.nv.constant2._ZN2at6native43_GLOBAL__N__7cc8d1ed_10_Dropout_cu_0e96ed3824fused_dropout_kernel_vecIffmLi1ELi16EhEEvNS_4cuda6detail10TensorInfoIKT_T1_EENS5_IS6_S8_EENS5_IT4_S8_EES8_T0_NS_15PhiloxCudaStateE:
        /*0000*/ 	.byte	0x00, 0x00, 0x00, 0xf0, 0xff, 0xff, 0x0f, 0x38


//--------------------- .nv.constant0._ZN2at6native43_GLOBAL__N__7cc8d1ed_10_Dropout_cu_0e96ed3824fused_dropout_kernel_vecIffmLi1ELi16EhEEvNS_4cuda6detail10TensorInfoIKT_T1_EENS5_IS6_S8_EENS5_IT4_S8_EES8_T0_NS_15PhiloxCudaStateE --------------------------
	.section	.nv.constant0._ZN2at6native43_GLOBAL__N__7cc8d1ed_10_Dropout_cu_0e96ed3824fused_dropout_kernel_vecIffmLi1ELi16EhEEvNS_4cuda6detail10TensorInfoIKT_T1_EENS5_IS6_S8_EENS5_IT4_S8_EES8_T0_NS_15PhiloxCudaStateE,"a",@progbits
	.sectionflags	@""
	.align	4
.nv.constant0._ZN2at6native43_GLOBAL__N__7cc8d1ed_10_Dropout_cu_0e96ed3824fused_dropout_kernel_vecIffmLi1ELi16EhEEvNS_4cuda6detail10TensorInfoIKT_T1_EENS5_IS6_S8_EENS5_IT4_S8_EES8_T0_NS_15PhiloxCudaStateE:
	.zero		1640


//--------------------- .nv.constant2._ZN2at6native43_GLOBAL__N__7cc8d1ed_10_Dropout_cu_0e96ed3820fused_dropout_kernelIddmLin1ELin1EhEEvNS_4cuda6detail10TensorInfoIKT_T1_EENS5_IS6_S8_EENS5_IT4_S8_EES8_T0_NS_15PhiloxCudaStateE --------------------------
	.section	.nv.constant2._ZN2at6native43_GLOBAL__N__7cc8d1ed_10_Dropout_cu_0e96ed3820fused_dropout_kernelIddmLin1ELin1EhEEvNS_4cuda6detail10TensorInfoIKT_T1_EENS5_IS6_S8_EENS5_IT4_S8_EES8_T0_NS_15PhiloxCudaStateE,"a",@progbits
	.sectionflags	@""
	.align	4
.nv.constant2._ZN2at6native43_GLOBAL__N__7cc8d1ed_10_Dropout_cu_0e96ed3820fused_dropout_kernelIddmLin1ELin1EhEEvNS_4cuda6detail10TensorInfoIKT_T1_EENS5_IS6_S8_EENS5_IT4_S8_EES8_T0_NS_15PhiloxCudaStateE:
        /*0000*/ 	.byte	0xa0, 0x01, 0x00, 0x00, 0x00, 0x00, 0x00, 0x00


//--------------------- .nv.constant0._ZN2at6native43_GLOBAL__N__7cc8d1ed_10_Dropout_cu_0e96ed3820fused_dropout_kernelIddmLin1ELin1EhEEvNS_4cuda6detail10TensorInfoIKT_T1_EENS5_IS6_S8_EENS5_IT4_S8_EES8_T0_NS_15PhiloxCudaStateE --------------------------
	.section	.nv.constant0._ZN2at6native43_GLOBAL__N__7cc8d1ed_10_Dropout_cu_0e96ed3820fused_dropout_kernelIddmLin1ELin1EhEEvNS_4cuda6detail10TensorInfoIKT_T1_EENS5_IS6_S8_EENS5_IT4_S8_EES8_T0_NS_15PhiloxCudaStateE,"a",@progbits
	.sectionflags	@""
	.align	4
.nv.constant0._ZN2at6native43_GLOBAL__N__7cc8d1ed_10_Dropout_cu_0e96ed3820fused_dropout_kernelIddmLin1ELin1EhEEvNS_4cuda6detail10TensorInfoIKT_T1_EENS5_IS6_S8_EENS5_IT4_S8_EES8_T0_NS_15PhiloxCudaStateE:
	.zero		1640


//--------------------- .nv.constant0._ZN2at6native43_GLOBAL__N__7cc8d1ed_10_Dropout_cu_0e96ed3820fused_dropout_kernelIddmLin1ELi1EhEEvNS_4cuda6detail10TensorInfoIKT_T1_EENS5_IS6_S8_EENS5_IT4_S8_EES8_T0_NS_15PhiloxCudaStateE --------------------------
	.section	.nv.constant0._ZN2at6native43_GLOBAL__N__7cc8d1ed_10_Dropout_cu_0e96ed3820fused_dropout_kernelIddmLin1ELi1EhEEvNS_4cuda6detail10TensorInfoIKT_T1_EENS5_IS6_S8_EENS5_IT4_S8_EES8_T0_NS_15PhiloxCudaStateE,"a",@progbits
	.sectionflags	@""
	.align	4
.nv.constant0._ZN2at6native43_GLOBAL__N__7cc8d1ed_10_Dropout_cu_0e96ed3820fused_dropout_kernelIddmLin1ELi1EhEEvNS_4cuda6detail10TensorInfoIKT_T1_EENS5_IS6_S8_EENS5_IT4_S8_EES8_T0_NS_15PhiloxCudaStateE:
	.zero		1640


//--------------------- .nv.constant0._ZN2at6native43_GLOBAL__N__7cc8d1ed_10_Dropout_cu_0e96ed3820fused_dropout_kernelIddmLi1ELi1EhEEvNS_4cuda6detail10TensorInfoIKT_T1_EENS5_IS6_S8_EENS5_IT4_S8_EES8_T0_NS_15PhiloxCudaStateE --------------------------
	.section	.nv.constant0._ZN2at6native43_GLOBAL__N__7cc8d1ed_10_Dropout_cu_0e96ed3820fused_dropout_kernelIddmLi1ELi1EhEEvNS_4cuda6detail10TensorInfoIKT_T1_EENS5_IS6_S8_EENS5_IT4_S8_EES8_T0_NS_15PhiloxCudaStateE,"a",@progbits
	.sectionflags	@""
	.align	4
.nv.constant0._ZN2at6native43_GLOBAL__N__7cc8d1ed_10_Dropout_cu_0e96ed3820fused_dropout_kernelIddmLi1ELi1EhEEvNS_4cuda6detail10TensorInfoIKT_T1_EENS5_IS6_S8_EENS5_IT4_S8_EES8_T0_NS_15PhiloxCudaStateE:
	.zero		1640


//--------------------- .nv.constant0._ZN2at6native43_GLOBAL__N__7cc8d1ed_10_Dropout_cu_0e96ed3824fused_dropout_kernel_vecIddmLi1ELi2EhEEvNS_4cuda6detail10TensorInfoIKT_T1_EENS5_IS6_S8_EENS5_IT4_S8_EES8_T0_NS_15PhiloxCudaStateE --------------------------
	.section	.nv.constant0._ZN2at6native43_GLOBAL__N__7cc8d1ed_10_Dropout_cu_0e96ed3824fused_dropout_kernel_vecIddmLi1ELi2EhEEvNS_4cuda6detail10TensorInfoIKT_T1_EENS5_IS6_S8_EENS5_IT4_S8_EES8_T0_NS_15PhiloxCudaStateE,"a",@progbits
	.sectionflags	@""
	.align	4
.nv.constant0._ZN2at6native43_GLOBAL__N__7cc8d1ed_10_Dropout_cu_0e96ed3824fused_dropout_kernel_vecIddmLi1ELi2EhEEvNS_4cuda6detail10TensorInfoIKT_T1_EENS5_IS6_S8_EENS5_IT4_S8_EES8_T0_NS_15PhiloxCudaStateE:
	.zero		1640


//--------------------- .nv.constant0._ZN2at6native43_GLOBAL__N__7cc8d1ed_10_Dropout_cu_0e96ed3824fused_dropout_kernel_vecIddmLi1ELi4EhEEvNS_4cuda6detail10TensorInfoIKT_T1_EENS5_IS6_S8_EENS5_IT4_S8_EES8_T0_NS_15PhiloxCudaStateE --------------------------
	.section	.nv.constant0._ZN2at6native43_GLOBAL__N__7cc8d1ed_10_Dropout_cu_0e96ed3824fused_dropout_kernel_vecIddmLi1ELi4EhEEvNS_4cuda6detail10TensorInfoIKT_T1_EENS5_IS6_S8_EENS5_IT4_S8_EES8_T0_NS_15PhiloxCudaStateE,"a",@progbits
	.sectionflags	@""
	.align	4
.nv.constant0._ZN2at6native43_GLOBAL__N__7cc8d1ed_10_Dropout_cu_0e96ed3824fused_dropout_kernel_vecIddmLi1ELi4EhEEvNS_4cuda6detail10TensorInfoIKT_T1_EENS5_IS6_S8_EENS5_IT4_S8_EES8_T0_NS_15PhiloxCudaStateE:
	.zero		1640


//--------------------- .nv.constant0._ZN2at6native43_GLOBAL__N__7cc8d1ed_10_Dropout_cu_0e96ed3824fused_dropout_kernel_vecIddmLi1ELi8EhEEvNS_4cuda6detail10TensorInfoIKT_T1_EENS5_IS6_S8_EENS5_IT4_S8_EES8_T0_NS_15PhiloxCudaStateE --------------------------
	.section	.nv.constant0._ZN2at6native43_GLOBAL__N__7cc8d1ed_10_Dropout_cu_0e96ed3824fused_dropout_kernel_vecIddmLi1ELi8EhEEvNS_4cuda6detail10TensorInfoIKT_T1_EENS5_IS6_S8_EENS5_IT4_S8_EES8_T0_NS_15PhiloxCudaStateE,"a",@progbits
	.sectionflags	@""
	.align	4
.nv.constant0._ZN2at6native43_GLOBAL__N__7cc8d1ed_10_Dropout_cu_0e96ed3824fused_dropout_kernel_vecIddmLi1ELi8EhEEvNS_4cuda6detail10TensorInfoIKT_T1_EENS5_IS6_S8_EENS5_IT4_S8_EES8_T0_NS_15PhiloxCudaStateE:
	.zero		1640


//--------------------- .nv.constant0._ZN2at6native43_GLOBAL__N__7cc8d1ed_10_Dropout_cu_0e96ed3824fused_dropout_kernel_vecIddmLi1ELi16EhEEvNS_4cuda6detail10TensorInfoIKT_T1_EENS5_IS6_S8_EENS5_IT4_S8_EES8_T0_NS_15PhiloxCudaStateE --------------------------
	.section	.nv.constant0._ZN2at6native43_GLOBAL__N__7cc8d1ed_10_Dropout_cu_0e96ed3824fused_dropout_kernel_vecIddmLi1ELi16EhEEvNS_4cuda6detail10TensorInfoIKT_T1_EENS5_IS6_S8_EENS5_IT4_S8_EES8_T0_NS_15PhiloxCudaStateE,"a",@progbits
	.sectionflags	@""
	.align	4
.nv.constant0._ZN2at6native43_GLOBAL__N__7cc8d1ed_10_Dropout_cu_0e96ed3824fused_dropout_kernel_vecIddmLi1ELi16EhEEvNS_4cuda6detail10TensorInfoIKT_T1_EENS5_IS6_S8_EENS5_IT4_S8_EES8_T0_NS_15PhiloxCudaStateE:
	.zero		1640


//--------------------- .nv.constant2._ZN2at6native43_GLOBAL__N__7cc8d1ed_10_Dropout_cu_0e96ed3820fused_dropout_kernelIN3c108BFloat16EfjLin1ELin1EhEEvNS_4cuda6detail10TensorInfoIKT_T1_EENS7_IS8_SA_EENS7_IT4_SA_EESA_T0_NS_15PhiloxCudaStateE --------------------------
	.section	.nv.constant2._ZN2at6native43_GLOBAL__N__7cc8d1ed_10_Dropout_cu_0e96ed3820fused_dropout_kernelIN3c108BFloat16EfjLin1ELin1EhEEvNS_4cuda6detail10TensorInfoIKT_T1_EENS7_IS8_SA_EENS7_IT4_SA_EESA_T0_NS_15PhiloxCudaStateE,"a",@progbits
	.sectionflags	@""
	.align	4
.nv.constant2._ZN2at6native43_GLOBAL__N__7cc8d1ed_10_Dropout_cu_0e96ed3820fused_dropout_kernelIN3c108BFloat16EfjLin1ELin1EhEEvNS_4cuda6detail10TensorInfoIKT_T1_EENS7_IS8_SA_EENS7_IT4_SA_EESA_T0_NS_15PhiloxCudaStateE:
        /*0000*/ 	.byte	0x00, 0x00, 0x00, 0xf0, 0xff, 0xff, 0x0f, 0x38, 0xd8, 0x00, 0x00, 0x00, 0x00, 0x00, 0x00, 0x00


//--------------------- .nv.constant0._ZN2at6native43_GLOBAL__N__7cc8d1ed_10_Dropout_cu_0e96ed3820fused_dropout_kernelIN3c108BFloat16EfjLin1ELin1EhEEvNS_4cuda6detail10TensorInfoIKT_T1_EENS7_IS8_SA_EENS7_IT4_SA_EESA_T0_NS_15PhiloxCudaStateE --------------------------
	.section	.nv.constant0._ZN2at6native43_GLOBAL__N__7cc8d1ed_10_Dropout_cu_0e96ed3820fused_dropout_kernelIN3c108BFloat16EfjLin1ELin1EhEEvNS_4cuda6detail10TensorInfoIKT_T1_EENS7_IS8_SA_EENS7_IT4_SA_EESA_T0_NS_15PhiloxCudaStateE,"a",@progbits
	.sectionflags	@""
	.align	4
.nv.constant0._ZN2at6native43_GLOBAL__N__7cc8d1ed_10_Dropout_cu_0e96ed3820fused_dropout_kernelIN3c108BFloat16EfjLin1ELin1EhEEvNS_4cuda6detail10TensorInfoIKT_T1_EENS7_IS8_SA_EENS7_IT4_SA_EESA_T0_NS_15PhiloxCudaStateE:
	.zero		1032


//--------------------- .nv.constant2._ZN2at6native43_GLOBAL__N__7cc8d1ed_10_Dropout_cu_0e96ed3820fused_dropout_kernelIN3c108BFloat16EfjLin1ELi1EhEEvNS_4cuda6detail10TensorInfoIKT_T1_EENS7_IS8_SA_EENS7_IT4_SA_EESA_T0_NS_15PhiloxCudaStateE --------------------------
	.section	.nv.constant2._ZN2at6native43_GLOBAL__N__7cc8d1ed_10_Dropout_cu_0e96ed3820fused_dropout_kernelIN3c108BFloat16EfjLin1ELi1EhEEvNS_4cuda6detail10TensorInfoIKT_T1_EENS7_IS8_SA_EENS7_IT4_SA_EESA_T0_NS_15PhiloxCudaStateE,"a",@progbits
	.sectionflags	@""
	.align	4
.nv.constant2._ZN2at6native43_GLOBAL__N__7cc8d1ed_10_Dropout_cu_0e96ed3820fused_dropout_kernelIN3c108BFloat16EfjLin1ELi1EhEEvNS_4cuda6detail10TensorInfoIKT_T1_EENS7_IS8_SA_EENS7_IT4_SA_EESA_T0_NS_15PhiloxCudaStateE:
        /*0000*/ 	.byte	0x00, 0x00, 0x00, 0xf0, 0xff, 0xff, 0x0f, 0x38


//--------------------- .nv.constant0._ZN2at6native43_GLOBAL__N__7cc8d1ed_10_Dropout_cu_0e96ed3820fused_dropout_kernelIN3c108BFloat16EfjLin1ELi1EhEEvNS_4cuda6detail10TensorInfoIKT_T1_EENS7_IS8_SA_EENS7_IT4_SA_EESA_T0_NS_15PhiloxCudaStateE --------------------------
	.section	.nv.constant0._ZN2at6native43_GLOBAL__N__7cc8d1ed_10_Dropout_cu_0e96ed3820fused_dropout_kernelIN3c108BFloat16EfjLin1ELi1EhEEvNS_4cuda6detail10TensorInfoIKT_T1_EENS7_IS8_SA_EENS7_IT4_SA_EESA_T0_NS_15PhiloxCudaStateE,"a",@progbits
	.sectionflags	@""
	.align	4
.nv.constant0._ZN2at6native43_GLOBAL__N__7cc8d1ed_10_Dropout_cu_0e96ed3820fused_dropout_kernelIN3c108BFloat16EfjLin1ELi1EhEEvNS_4cuda6detail10TensorInfoIKT_T1_EENS7_IS8_SA_EENS7_IT4_SA_EESA_T0_NS_15PhiloxCudaStateE:
	.zero		1032


//--------------------- .nv.constant2._ZN2at6native43_GLOBAL__N__7cc8d1ed_10_Dropout_cu_0e96ed3820fused_dropout_kernelIN3c108BFloat16EfjLi1ELi1EhEEvNS_4cuda6detail10TensorInfoIKT_T1_EENS7_IS8_SA_EENS7_IT4_SA_EESA_T0_NS_15PhiloxCudaStateE --------------------------
	.section	.nv.constant2._ZN2at6native43_GLOBAL__N__7cc8d1ed_10_Dropout_cu_0e96ed3820fused_dropout_kernelIN3c108BFloat16EfjLi1ELi1EhEEvNS_4cuda6detail10TensorInfoIKT_T1_EENS7_IS8_SA_EENS7_IT4_SA_EESA_T0_NS_15PhiloxCudaStateE,"a",@progbits
	.sectionflags	@""
	.align	4
.nv.constant2._ZN2at6native43_GLOBAL__N__7cc8d1ed_10_Dropout_cu_0e96ed3820fused_dropout_kernelIN3c108BFloat16EfjLi1ELi1EhEEvNS_4cuda6detail10TensorInfoIKT_T1_EENS7_IS8_SA_EENS7_IT4_SA_EESA_T0_NS_15PhiloxCudaStateE:
        /*0000*/ 	.byte	0x00, 0x00, 0x00, 0xf0, 0xff, 0xff, 0x0f, 0x38


//--------------------- .nv.constant0._ZN2at6native43_GLOBAL__N__7cc8d1ed_10_Dropout_cu_0e96ed3820fused_dropout_kernelIN3c108BFloat16EfjLi1ELi1EhEEvNS_4cuda6detail10TensorInfoIKT_T1_EENS7_IS8_SA_EENS7_IT4_SA_EESA_T0_NS_15PhiloxCudaStateE --------------------------
	.section	.nv.constant0._ZN2at6native43_GLOBAL__N__7cc8d1ed_10_Dropout_cu_0e96ed3820fused_dropout_kernelIN3c108BFloat16EfjLi1ELi1EhEEvNS_4cuda6detail10TensorInfoIKT_T1_EENS7_IS8_SA_EENS7_IT4_SA_EESA_T0_NS_15PhiloxCudaStateE,"a",@progbits
	.sectionflags	@""
	.align	4
.nv.constant0._ZN2at6native43_GLOBAL__N__7cc8d1ed_10_Dropout_cu_0e96ed3820fused_dropout_kernelIN3c108BFloat16EfjLi1ELi1EhEEvNS_4cuda6detail10TensorInfoIKT_T1_EENS7_IS8_SA_EENS7_IT4_SA_EESA_T0_NS_15PhiloxCudaStateE:
	.zero		1032


//--------------------- .nv.constant2._ZN2at6native43_GLOBAL__N__7cc8d1ed_10_Dropout_cu_0e96ed3824fused_dropout_kernel_vecIN3c108BFloat16EfjLi1ELi2EhEEvNS_4cuda6detail10TensorInfoIKT_T1_EENS7_IS8_SA_EENS7_IT4_SA_EESA_T0_NS_15PhiloxCudaStateE --------------------------
	.section	.nv.constant2._ZN2at6native43_GLOBAL__N__7cc8d1ed_10_Dropout_cu_0e96ed3824fused_dropout_kernel_vecIN3c108BFloat16EfjLi1ELi2EhEEvNS_4cuda6detail10TensorInfoIKT_T1_EENS7_IS8_SA_EENS7_IT4_SA_EESA_T0_NS_15PhiloxCudaStateE,"a",@progbits
	.sectionflags	@""
	.align	4
.nv.constant2._ZN2at6native43_GLOBAL__N__7cc8d1ed_10_Dropout_cu_0e96ed3824fused_dropout_kernel_vecIN3c108BFloat16EfjLi1ELi2EhEEvNS_4cuda6detail10TensorInfoIKT_T1_EENS7_IS8_SA_EENS7_IT4_SA_EESA_T0_NS_15PhiloxCudaStateE:
        /*0000*/ 	.byte	0x00, 0x00, 0x00, 0xf0, 0xff, 0xff, 0x0f, 0x38


//--------------------- .nv.constant0._ZN2at6native43_GLOBAL__N__7cc8d1ed_10_Dropout_cu_0e96ed3824fused_dropout_kernel_vecIN3c108BFloat16EfjLi1ELi2EhEEvNS_4cuda6detail10TensorInfoIKT_T1_EENS7_IS8_SA_EENS7_IT4_SA_EESA_T0_NS_15PhiloxCudaStateE --------------------------
	.section	.nv.constant0._ZN2at6native43_GLOBAL__N__7cc8d1ed_10_Dropout_cu_0e96ed3824fused_dropout_kernel_vecIN3c108BFloat16EfjLi1ELi2EhEEvNS_4cuda6detail10TensorInfoIKT_T1_EENS7_IS8_SA_EENS7_IT4_SA_EESA_T0_NS_15PhiloxCudaStateE,"a",@progbits
	.sectionflags	@""
	.align	4
.nv.constant0._ZN2at6native43_GLOBAL__N__7cc8d1ed_10_Dropout_cu_0e96ed3824fused_dropout_kernel_vecIN3c108BFloat16EfjLi1ELi2EhEEvNS_4cuda6detail10TensorInfoIKT_T1_EENS7_IS8_SA_EENS7_IT4_SA_EESA_T0_NS_15PhiloxCudaStateE:
	.zero		1032


//--------------------- .nv.constant2._ZN2at6native43_GLOBAL__N__7cc8d1ed_10_Dropout_cu_0e96ed3824fused_dropout_kernel_vecIN3c108BFloat16EfjLi1ELi4EhEEvNS_4cuda6detail10TensorInfoIKT_T1_EENS7_IS8_SA_EENS7_IT4_SA_EESA_T0_NS_15PhiloxCudaStateE --------------------------
	.section	.nv.constant2._ZN2at6native43_GLOBAL__N__7cc8d1ed_10_Dropout_cu_0e96ed3824fused_dropout_kernel_vecIN3c108BFloat16EfjLi1ELi4EhEEvNS_4cuda6detail10TensorInfoIKT_T1_EENS7_IS8_SA_EENS7_IT4_SA_EESA_T0_NS_15PhiloxCudaStateE,"a",@progbits
	.sectionflags	@""
	.align	4
.nv.constant2._ZN2at6native43_GLOBAL__N__7cc8d1ed_10_Dropout_cu_0e96ed3824fused_dropout_kernel_vecIN3c108BFloat16EfjLi1ELi4EhEEvNS_4cuda6detail10TensorInfoIKT_T1_EENS7_IS8_SA_EENS7_IT4_SA_EESA_T0_NS_15PhiloxCudaStateE:
        /*0000*/ 	.byte	0x00, 0x00, 0x00, 0xf0, 0xff, 0xff, 0x0f, 0x38


//--------------------- .nv.constant0._ZN2at6native43_GLOBAL__N__7cc8d1ed_10_Dropout_cu_0e96ed3824fused_dropout_kernel_vecIN3c108BFloat16EfjLi1ELi4EhEEvNS_4cuda6detail10TensorInfoIKT_T1_EENS7_IS8_SA_EENS7_IT4_SA_EESA_T0_NS_15PhiloxCudaStateE --------------------------
	.section	.nv.constant0._ZN2at6native43_GLOBAL__N__7cc8d1ed_10_Dropout_cu_0e96ed3824fused_dropout_kernel_vecIN3c108BFloat16EfjLi1ELi4EhEEvNS_4cuda6detail10TensorInfoIKT_T1_EENS7_IS8_SA_EENS7_IT4_SA_EESA_T0_NS_15PhiloxCudaStateE,"a",@progbits
	.sectionflags	@""
	.align	4
.nv.constant0._ZN2at6native43_GLOBAL__N__7cc8d1ed_10_Dropout_cu_0e96ed3824fused_dropout_kernel_vecIN3c108BFloat16EfjLi1ELi4EhEEvNS_4cuda6detail10TensorInfoIKT_T1_EENS7_IS8_SA_EENS7_IT4_SA_EESA_T0_NS_15PhiloxCudaStateE:
	.zero		1032


//--------------------- .nv.constant2._ZN2at6native43_GLOBAL__N__7cc8d1ed_10_Dropout_cu_0e96ed3824fused_dropout_kernel_vecIN3c108BFloat16EfjLi1ELi8EhEEvNS_4cuda6detail10TensorInfoIKT_T1_EENS7_IS8_SA_EENS7_IT4_SA_EESA_T0_NS_15PhiloxCudaStateE --------------------------
	.section	.nv.constant2._ZN2at6native43_GLOBAL__N__7cc8d1ed_10_Dropout_cu_0e96ed3824fused_dropout_kernel_vecIN3c108BFloat16EfjLi1ELi8EhEEvNS_4cuda6detail10TensorInfoIKT_T1_EENS7_IS8_SA_EENS7_IT4_SA_EESA_T0_NS_15PhiloxCudaStateE,"a",@progbits
	.sectionflags	@""
	.align	4
.nv.constant2._ZN2at6native43_GLOBAL__N__7cc8d1ed_10_Dropout_cu_0e96ed3824fused_dropout_kernel_vecIN3c108BFloat16EfjLi1ELi8EhEEvNS_4cuda6detail10TensorInfoIKT_T1_EENS7_IS8_SA_EENS7_IT4_SA_EESA_T0_NS_15PhiloxCudaStateE:
        /*0000*/ 	.byte	0x00, 0x00, 0x00, 0xf0, 0xff, 0xff, 0x0f, 0x38


//--------------------- .nv.constant0._ZN2at6native43_GLOBAL__N__7cc8d1ed_10_Dropout_cu_0e96ed3824fused_dropout_kernel_vecIN3c108BFloat16EfjLi1ELi8EhEEvNS_4cuda6detail10TensorInfoIKT_T1_EENS7_IS8_SA_EENS7_IT4_SA_EESA_T0_NS_15PhiloxCudaStateE --------------------------
	.section	.nv.constant0._ZN2at6native43_GLOBAL__N__7cc8d1ed_10_Dropout_cu_0e96ed3824fused_dropout_kernel_vecIN3c108BFloat16EfjLi1ELi8EhEEvNS_4cuda6detail10TensorInfoIKT_T1_EENS7_IS8_SA_EENS7_IT4_SA_EESA_T0_NS_15PhiloxCudaStateE,"a",@progbits
	.sectionflags	@""
	.align	4
.nv.constant0._ZN2at6native43_GLOBAL__N__7cc8d1ed_10_Dropout_cu_0e96ed3824fused_dropout_kernel_vecIN3c108BFloat16EfjLi1ELi8EhEEvNS_4cuda6detail10TensorInfoIKT_T1_EENS7_IS8_SA_EENS7_IT4_SA_EESA_T0_NS_15PhiloxCudaStateE:
	.zero		1032


//--------------------- .nv.constant2._ZN2at6native43_GLOBAL__N__7cc8d1ed_10_Dropout_cu_0e96ed3824fused_dropout_kernel_vecIN3c108BFloat16EfjLi1ELi16EhEEvNS_4cuda6detail10TensorInfoIKT_T1_EENS7_IS8_SA_EENS7_IT4_SA_EESA_T0_NS_15PhiloxCudaStateE --------------------------
	.section	.nv.constant2._ZN2at6native43_GLOBAL__N__7cc8d1ed_10_Dropout_cu_0e96ed3824fused_dropout_kernel_vecIN3c108BFloat16EfjLi1ELi16EhEEvNS_4cuda6detail10TensorInfoIKT_T1_EENS7_IS8_SA_EENS7_IT4_SA_EESA_T0_NS_15PhiloxCudaStateE,"a",@progbits
	.sectionflags	@""
	.align	4
.nv.constant2._ZN2at6native43_GLOBAL__N__7cc8d1ed_10_Dropout_cu_0e96ed3824fused_dropout_kernel_vecIN3c108BFloat16EfjLi1ELi16EhEEvNS_4cuda6detail10TensorInfoIKT_T1_EENS7_IS8_SA_EENS7_IT4_SA_EESA_T0_NS_15PhiloxCudaStateE:
        /*0000*/ 	.byte	0x00, 0x00, 0x00, 0xf0, 0xff, 0xff, 0x0f, 0x38


//--------------------- .nv.constant0._ZN2at6native43_GLOBAL__N__7cc8d1ed_10_Dropout_cu_0e96ed3824fused_dropout_kernel_vecIN3c108BFloat16EfjLi1ELi16EhEEvNS_4cuda6detail10TensorInfoIKT_T1_EENS7_IS8_SA_EENS7_IT4_SA_EESA_T0_NS_15PhiloxCudaStateE --------------------------
	.section	.nv.constant0._ZN2at6native43_GLOBAL__N__7cc8d1ed_10_Dropout_cu_0e96ed3824fused_dropout_kernel_vecIN3c108BFloat16EfjLi1ELi16EhEEvNS_4cuda6detail10TensorInfoIKT_T1_EENS7_IS8_SA_EENS7_IT4_SA_EESA_T0_NS_15PhiloxCudaStateE,"a",@progbits
	.sectionflags	@""
	.align	4
.nv.constant0._ZN2at6native43_GLOBAL__N__7cc8d1ed_10_Dropout_cu_0e96ed3824fused_dropout_kernel_vecIN3c108BFloat16EfjLi1ELi16EhEEvNS_4cuda6detail10TensorInfoIKT_T1_EENS7_IS8_SA_EENS7_IT4_SA_EESA_T0_NS_15PhiloxCudaStateE:
	.zero		1032


//--------------------- .nv.constant2._ZN2at6native43_GLOBAL__N__7cc8d1ed_10_Dropout_cu_0e96ed3820fused_dropout_kernelIN3c104HalfEfjLin1ELin1EhEEvNS_4cuda6detail10TensorInfoIKT_T1_EENS7_IS8_SA_EENS7_IT4_SA_EESA_T0_NS_15PhiloxCudaStateE --------------------------
	.section	.nv.constant2._ZN2at6native43_GLOBAL__N__7cc8d1ed_10_Dropout_cu_0e96ed3820fused_dropout_kernelIN3c104HalfEfjLin1ELin1EhEEvNS_4cuda6detail10TensorInfoIKT_T1_EENS7_IS8_SA_EENS7_IT4_SA_EESA_T0_NS_15PhiloxCudaStateE,"a",@progbits
	.sectionflags	@""
	.align	4
.nv.constant2._ZN2at6native43_GLOBAL__N__7cc8d1ed_10_Dropout_cu_0e96ed3820fused_dropout_kernelIN3c104HalfEfjLin1ELin1EhEEvNS_4cuda6detail10TensorInfoIKT_T1_EENS7_IS8_SA_EENS7_IT4_SA_EESA_T0_NS_15PhiloxCudaStateE:
        /*0000*/ 	.byte	0x00, 0x00, 0x00, 0xf0, 0xff, 0xff, 0x0f, 0x38, 0xd8, 0x00, 0x00, 0x00, 0x00, 0x00, 0x00, 0x00


//--------------------- .nv.constant0._ZN2at6native43_GLOBAL__N__7cc8d1ed_10_Dropout_cu_0e96ed3820fused_dropout_kernelIN3c104HalfEfjLin1ELin1EhEEvNS_4cuda6detail10TensorInfoIKT_T1_EENS7_IS8_SA_EENS7_IT4_SA_EESA_T0_NS_15PhiloxCudaStateE --------------------------
	.section	.nv.constant0._ZN2at6native43_GLOBAL__N__7cc8d1ed_10_Dropout_cu_0e96ed3820fused_dropout_kernelIN3c104HalfEfjLin1ELin1EhEEvNS_4cuda6detail10TensorInfoIKT_T1_EENS7_IS8_SA_EENS7_IT4_SA_EESA_T0_NS_15PhiloxCudaStateE,"a",@progbits
	.sectionflags	@""
	.align	4
.nv.constant0._ZN2at6native43_GLOBAL__N__7cc8d1ed_10_Dropout_cu_0e96ed3820fused_dropout_kernelIN3c104HalfEfjLin1ELin1EhEEvNS_4cuda6detail10TensorInfoIKT_T1_EENS7_IS8_SA_EENS7_IT4_SA_EESA_T0_NS_15PhiloxCudaStateE:
	.zero		1032


//--------------------- .nv.constant2._ZN2at6native43_GLOBAL__N__7cc8d1ed_10_Dropout_cu_0e96ed3820fused_dropout_kernelIN3c104HalfEfjLin1ELi1EhEEvNS_4cuda6detail10TensorInfoIKT_T1_EENS7_IS8_SA_EENS7_IT4_SA_EESA_T0_NS_15PhiloxCudaStateE --------------------------
	.section	.nv.constant2._ZN2at6native43_GLOBAL__N__7cc8d1ed_10_Dropout_cu_0e96ed3820fused_dropout_kernelIN3c104HalfEfjLin1ELi1EhEEvNS_4cuda6detail10TensorInfoIKT_T1_EENS7_IS8_SA_EENS7_IT4_SA_EESA_T0_NS_15PhiloxCudaStateE,"a",@progbits
	.sectionflags	@""
	.align	4
.nv.constant2._ZN2at6native43_GLOBAL__N__7cc8d1ed_10_Dropout_cu_0e96ed3820fused_dropout_kernelIN3c104HalfEfjLin1ELi1EhEEvNS_4cuda6detail10TensorInfoIKT_T1_EENS7_IS8_SA_EENS7_IT4_SA_EESA_T0_NS_15PhiloxCudaStateE:
        /*0000*/ 	.byte	0x00, 0x00, 0x00, 0xf0, 0xff, 0xff, 0x0f, 0x38


//--------------------- .nv.constant0._ZN2at6native43_GLOBAL__N__7cc8d1ed_10_Dropout_cu_0e96ed3820fused_dropout_kernelIN3c104HalfEfjLin1ELi1EhEEvNS_4cuda6detail10TensorInfoIKT_T1_EENS7_IS8_SA_EENS7_IT4_SA_EESA_T0_NS_15PhiloxCudaStateE --------------------------
	.section	.nv.constant0._ZN2at6native43_GLOBAL__N__7cc8d1ed_10_Dropout_cu_0e96ed3820fused_dropout_kernelIN3c104HalfEfjLin1ELi1EhEEvNS_4cuda6detail10TensorInfoIKT_T1_EENS7_IS8_SA_EENS7_IT4_SA_EESA_T0_NS_15PhiloxCudaStateE,"a",@progbits
	.sectionflags	@""
	.align	4
.nv.constant0._ZN2at6native43_GLOBAL__N__7cc8d1ed_10_Dropout_cu_0e96ed3820fused_dropout_kernelIN3c104HalfEfjLin1ELi1EhEEvNS_4cuda6detail10TensorInfoIKT_T1_EENS7_IS8_SA_EENS7_IT4_SA_EESA_T0_NS_15PhiloxCudaStateE:
	.zero		1032


//--------------------- .nv.constant2._ZN2at6native43_GLOBAL__N__7cc8d1ed_10_Dropout_cu_0e96ed3820fused_dropout_kernelIN3c104HalfEfjLi1ELi1EhEEvNS_4cuda6detail10TensorInfoIKT_T1_EENS7_IS8_SA_EENS7_IT4_SA_EESA_T0_NS_15PhiloxCudaStateE --------------------------
	.section	.nv.constant2._ZN2at6native43_GLOBAL__N__7cc8d1ed_10_Dropout_cu_0e96ed3820fused_dropout_kernelIN3c104HalfEfjLi1ELi1EhEEvNS_4cuda6detail10TensorInfoIKT_T1_EENS7_IS8_SA_EENS7_IT4_SA_EESA_T0_NS_15PhiloxCudaStateE,"a",@progbits
	.sectionflags	@""
	.align	4
.nv.constant2._ZN2at6native43_GLOBAL__N__7cc8d1ed_10_Dropout_cu_0e96ed3820fused_dropout_kernelIN3c104HalfEfjLi1ELi1EhEEvNS_4cuda6detail10TensorInfoIKT_T1_EENS7_IS8_SA_EENS7_IT4_SA_EESA_T0_NS_15PhiloxCudaStateE:
        /*0000*/ 	.byte	0x00, 0x00, 0x00, 0xf0, 0xff, 0xff, 0x0f, 0x38


//--------------------- .nv.constant0._ZN2at6native43_GLOBAL__N__7cc8d1ed_10_Dropout_cu_0e96ed3820fused_dropout_kernelIN3c104HalfEfjLi1ELi1EhEEvNS_4cuda6detail10TensorInfoIKT_T1_EENS7_IS8_SA_EENS7_IT4_SA_EESA_T0_NS_15PhiloxCudaStateE --------------------------
	.section	.nv.constant0._ZN2at6native43_GLOBAL__N__7cc8d1ed_10_Dropout_cu_0e96ed3820fused_dropout_kernelIN3c104HalfEfjLi1ELi1EhEEvNS_4cuda6detail10TensorInfoIKT_T1_EENS7_IS8_SA_EENS7_IT4_SA_EESA_T0_NS_15PhiloxCudaStateE,"a",@progbits
	.sectionflags	@""
	.align	4
.nv.constant0._ZN2at6native43_GLOBAL__N__7cc8d1ed_10_Dropout_cu_0e96ed3820fused_dropout_kernelIN3c104HalfEfjLi1ELi1EhEEvNS_4cuda6detail10TensorInfoIKT_T1_EENS7_IS8_SA_EENS7_IT4_SA_EESA_T0_NS_15PhiloxCudaStateE:
	.zero		1032


//--------------------- .nv.constant2._ZN2at6native43_GLOBAL__N__7cc8d1ed_10_Dropout_cu_0e96ed3824fused_dropout_kernel_vecIN3c104HalfEfjLi1ELi2EhEEvNS_4cuda6detail10TensorInfoIKT_T1_EENS7_IS8_SA_EENS7_IT4_SA_EESA_T0_NS_15PhiloxCudaStateE --------------------------
	.section	.nv.constant2._ZN2at6native43_GLOBAL__N__7cc8d1ed_10_Dropout_cu_0e96ed3824fused_dropout_kernel_vecIN3c104HalfEfjLi1ELi2EhEEvNS_4cuda6detail10TensorInfoIKT_T1_EENS7_IS8_SA_EENS7_IT4_SA_EESA_T0_NS_15PhiloxCudaStateE,"a",@progbits
	.sectionflags	@""
	.align	4
.nv.constant2._ZN2at6native43_GLOBAL__N__7cc8d1ed_10_Dropout_cu_0e96ed3824fused_dropout_kernel_vecIN3c104HalfEfjLi1ELi2EhEEvNS_4cuda6detail10TensorInfoIKT_T1_EENS7_IS8_SA_EENS7_IT4_SA_EESA_T0_NS_15PhiloxCudaStateE:
        /*0000*/ 	.byte	0x00, 0x00, 0x00, 0xf0, 0xff, 0xff, 0x0f, 0x38


//--------------------- .nv.constant0._ZN2at6native43_GLOBAL__N__7cc8d1ed_10_Dropout_cu_0e96ed3824fused_dropout_kernel_vecIN3c104HalfEfjLi1ELi2EhEEvNS_4cuda6detail10TensorInfoIKT_T1_EENS7_IS8_SA_EENS7_IT4_SA_EESA_T0_NS_15PhiloxCudaStateE --------------------------
	.section	.nv.constant0._ZN2at6native43_GLOBAL__N__7cc8d1ed_10_Dropout_cu_0e96ed3824fused_dropout_kernel_vecIN3c104HalfEfjLi1ELi2EhEEvNS_4cuda6detail10TensorInfoIKT_T1_EENS7_IS8_SA_EENS7_IT4_SA_EESA_T0_NS_15PhiloxCudaStateE,"a",@progbits
	.sectionflags	@""
	.align	4
.nv.constant0._ZN2at6native43_GLOBAL__N__7cc8d1ed_10_Dropout_cu_0e96ed3824fused_dropout_kernel_vecIN3c104HalfEfjLi1ELi2EhEEvNS_4cuda6detail10TensorInfoIKT_T1_EENS7_IS8_SA_EENS7_IT4_SA_EESA_T0_NS_15PhiloxCudaStateE:
	.zero		1032


//--------------------- .nv.constant2._ZN2at6native43_GLOBAL__N__7cc8d1ed_10_Dropout_cu_0e96ed3824fused_dropout_kernel_vecIN3c104HalfEfjLi1ELi4EhEEvNS_4cuda6detail10TensorInfoIKT_T1_EENS7_IS8_SA_EENS7_IT4_SA_EESA_T0_NS_15PhiloxCudaStateE --------------------------
	.section	.nv.constant2._ZN2at6native43_GLOBAL__N__7cc8d1ed_10_Dropout_cu_0e96ed3824fused_dropout_kernel_vecIN3c104HalfEfjLi1ELi4EhEEvNS_4cuda6detail10TensorInfoIKT_T1_EENS7_IS8_SA_EENS7_IT4_SA_EESA_T0_NS_15PhiloxCudaStateE,"a",@progbits
	.sectionflags	@""
	.align	4
.nv.constant2._ZN2at6native43_GLOBAL__N__7cc8d1ed_10_Dropout_cu_0e96ed3824fused_dropout_kernel_vecIN3c104HalfEfjLi1ELi4EhEEvNS_4cuda6detail10TensorInfoIKT_T1_EENS7_IS8_SA_EENS7_IT4_SA_EESA_T0_NS_15PhiloxCudaStateE:
        /*0000*/ 	.byte	0x00, 0x00, 0x00, 0xf0, 0xff, 0xff, 0x0f, 0x38


//--------------------- .nv.constant0._ZN2at6native43_GLOBAL__N__7cc8d1ed_10_Dropout_cu_0e96ed3824fused_dropout_kernel_vecIN3c104HalfEfjLi1ELi4EhEEvNS_4cuda6detail10TensorInfoIKT_T1_EENS7_IS8_SA_EENS7_IT4_SA_EESA_T0_NS_15PhiloxCudaStateE --------------------------
	.section	.nv.constant0._ZN2at6native43_GLOBAL__N__7cc8d1ed_10_Dropout_cu_0e96ed3824fused_dropout_kernel_vecIN3c104HalfEfjLi1ELi4EhEEvNS_4cuda6detail10TensorInfoIKT_T1_EENS7_IS8_SA_EENS7_IT4_SA_EESA_T0_NS_15PhiloxCudaStateE,"a",@progbits
	.sectionflags	@""
	.align	4
.nv.constant0._ZN2at6native43_GLOBAL__N__7cc8d1ed_10_Dropout_cu_0e96ed3824fused_dropout_kernel_vecIN3c104HalfEfjLi1ELi4EhEEvNS_4cuda6detail10TensorInfoIKT_T1_EENS7_IS8_SA_EENS7_IT4_SA_EESA_T0_NS_15PhiloxCudaStateE:
	.zero		1032


//--------------------- .nv.constant2._ZN2at6native43_GLOBAL__N__7cc8d1ed_10_Dropout_cu_0e96ed3824fused_dropout_kernel_vecIN3c104HalfEfjLi1ELi8EhEEvNS_4cuda6detail10TensorInfoIKT_T1_EENS7_IS8_SA_EENS7_IT4_SA_EESA_T0_NS_15PhiloxCudaStateE --------------------------
	.section	.nv.constant2._ZN2at6native43_GLOBAL__N__7cc8d1ed_10_Dropout_cu_0e96ed3824fused_dropout_kernel_vecIN3c104HalfEfjLi1ELi8EhEEvNS_4cuda6detail10TensorInfoIKT_T1_EENS7_IS8_SA_EENS7_IT4_SA_EESA_T0_NS_15PhiloxCudaStateE,"a",@progbits
	.sectionflags	@""
	.align	4
.nv.constant2._ZN2at6native43_GLOBAL__N__7cc8d1ed_10_Dropout_cu_0e96ed3824fused_dropout_kernel_vecIN3c104HalfEfjLi1ELi8EhEEvNS_4cuda6detail10TensorInfoIKT_T1_EENS7_IS8_SA_EENS7_IT4_SA_EESA_T0_NS_15PhiloxCudaStateE:
        /*0000*/ 	.byte	0x00, 0x00, 0x00, 0xf0, 0xff, 0xff, 0x0f, 0x38


//--------------------- .nv.constant0._ZN2at6native43_GLOBAL__N__7cc8d1ed_10_Dropout_cu_0e96ed3824fused_dropout_kernel_vecIN3c104HalfEfjLi1ELi8EhEEvNS_4cuda6detail10TensorInfoIKT_T1_EENS7_IS8_SA_EENS7_IT4_SA_EESA_T0_NS_15PhiloxCudaStateE --------------------------
	.section	.nv.constant0._ZN2at6native43_GLOBAL__N__7cc8d1ed_10_Dropout_cu_0e96ed3824fused_dropout_kernel_vecIN3c104HalfEfjLi1ELi8EhEEvNS_4cuda6detail10TensorInfoIKT_T1_EENS7_IS8_SA_EENS7_IT4_SA_EESA_T0_NS_15PhiloxCudaStateE,"a",@progbits
	.sectionflags	@""
	.align	4
.nv.constant0._ZN2at6native43_GLOBAL__N__7cc8d1ed_10_Dropout_cu_0e96ed3824fused_dropout_kernel_vecIN3c104HalfEfjLi1ELi8EhEEvNS_4cuda6detail10TensorInfoIKT_T1_EENS7_IS8_SA_EENS7_IT4_SA_EESA_T0_NS_15PhiloxCudaStateE:
	.zero		1032


//--------------------- .nv.constant2._ZN2at6native43_GLOBAL__N__7cc8d1ed_10_Dropout_cu_0e96ed3824fused_dropout_kernel_vecIN3c104HalfEfjLi1ELi16EhEEvNS_4cuda6detail10TensorInfoIKT_T1_EENS7_IS8_SA_EENS7_IT4_SA_EESA_T0_NS_15PhiloxCudaStateE --------------------------
	.section	.nv.constant2._ZN2at6native43_GLOBAL__N__7cc8d1ed_10_Dropout_cu_0e96ed3824fused_dropout_kernel_vecIN3c104HalfEfjLi1ELi16EhEEvNS_4cuda6detail10TensorInfoIKT_T1_EENS7_IS8_SA_EENS7_IT4_SA_EESA_T0_NS_15PhiloxCudaStateE,"a",@progbits
	.sectionflags	@""
	.align	4
.nv.constant2._ZN2at6native43_GLOBAL__N__7cc8d1ed_10_Dropout_cu_0e96ed3824fused_dropout_kernel_vecIN3c104HalfEfjLi1ELi16EhEEvNS_4cuda6detail10TensorInfoIKT_T1_EENS7_IS8_SA_EENS7_IT4_SA_EESA_T0_NS_15PhiloxCudaStateE:
        /*0000*/ 	.byte	0x00, 0x00, 0x00, 0xf0, 0xff, 0xff, 0x0f, 0x38


//--------------------- .nv.constant0._ZN2at6native43_GLOBAL__N__7cc8d1ed_10_Dropout_cu_0e96ed3824fused_dropout_kernel_vecIN3c104HalfEfjLi1ELi16EhEEvNS_4cuda6detail10TensorInfoIKT_T1_EENS7_IS8_SA_EENS7_IT4_SA_EESA_T0_NS_15PhiloxCudaStateE --------------------------
	.section	.nv.constant0._ZN2at6native43_GLOBAL__N__7cc8d1ed_10_Dropout_cu_0e96ed3824fused_dropout_kernel_vecIN3c104HalfEfjLi1ELi16EhEEvNS_4cuda6detail10TensorInfoIKT_T1_EENS7_IS8_SA_EENS7_IT4_SA_EESA_T0_NS_15PhiloxCudaStateE,"a",@progbits
	.sectionflags	@""
	.align	4
.nv.constant0._ZN2at6native43_GLOBAL__N__7cc8d1ed_10_Dropout_cu_0e96ed3824fused_dropout_kernel_vecIN3c104HalfEfjLi1ELi16EhEEvNS_4cuda6detail10TensorInfoIKT_T1_EENS7_IS8_SA_EENS7_IT4_SA_EESA_T0_NS_15PhiloxCudaStateE:
	.zero		1032


//--------------------- .nv.constant2._ZN2at6native43_GLOBAL__N__7cc8d1ed_10_Dropout_cu_0e96ed3820fused_dropout_kernelIffjLin1ELin1EhEEvNS_4cuda6detail10TensorInfoIKT_T1_EENS5_IS6_S8_EENS5_IT4_S8_EES8_T0_NS_15PhiloxCudaStateE --------------------------
	.section	.nv.constant2._ZN2at6native43_GLOBAL__N__7cc8d1ed_10_Dropout_cu_0e96ed3820fused_dropout_kernelIffjLin1ELin1EhEEvNS_4cuda6detail10TensorInfoIKT_T1_EENS5_IS6_S8_EENS5_IT4_S8_EES8_T0_NS_15PhiloxCudaStateE,"a",@progbits
	.sectionflags	@""
	.align	4
.nv.constant2._ZN2at6native43_GLOBAL__N__7cc8d1ed_10_Dropout_cu_0e96ed3820fused_dropout_kernelIffjLin1ELin1EhEEvNS_4cuda6detail10TensorInfoIKT_T1_EENS5_IS6_S8_EENS5_IT4_S8_EES8_T0_NS_15PhiloxCudaStateE:
        /*0000*/ 	.byte	0x00, 0x00, 0x00, 0xf0, 0xff, 0xff, 0x0f, 0x38, 0xd8, 0x00, 0x00, 0x00, 0x00, 0x00, 0x00, 0x00


//--------------------- .nv.constant0._ZN2at6native43_GLOBAL__N__7cc8d1ed_10_Dropout_cu_0e96ed3820fused_dropout_kernelIffjLin1ELin1EhEEvNS_4cuda6detail10TensorInfoIKT_T1_EENS5_IS6_S8_EENS5_IT4_S8_EES8_T0_NS_15PhiloxCudaStateE --------------------------
	.section	.nv.constant0._ZN2at6native43_GLOBAL__N__7cc8d1ed_10_Dropout_cu_0e96ed3820fused_dropout_kernelIffjLin1ELin1EhEEvNS_4cuda6detail10TensorInfoIKT_T1_EENS5_IS6_S8_EENS5_IT4_S8_EES8_T0_NS_15PhiloxCudaStateE,"a",@progbits
	.sectionflags	@""
	.align	4
.nv.constant0._ZN2at6native43_GLOBAL__N__7cc8d1ed_10_Dropout_cu_0e96ed3820fused_dropout_kernelIffjLin1ELin1EhEEvNS_4cuda6detail10TensorInfoIKT_T1_EENS5_IS6_S8_EENS5_IT4_S8_EES8_T0_NS_15PhiloxCudaStateE:
	.zero		1032


//--------------------- .nv.constant2._ZN2at6native43_GLOBAL__N__7cc8d1ed_10_Dropout_cu_0e96ed3820fused_dropout_kernelIffjLin1ELi1EhEEvNS_4cuda6detail10TensorInfoIKT_T1_EENS5_IS6_S8_EENS5_IT4_S8_EES8_T0_NS_15PhiloxCudaStateE --------------------------
	.section	.nv.constant2._ZN2at6native43_GLOBAL__N__7cc8d1ed_10_Dropout_cu_0e96ed3820fused_dropout_kernelIffjLin1ELi1EhEEvNS_4cuda6detail10TensorInfoIKT_T1_EENS5_IS6_S8_EENS5_IT4_S8_EES8_T0_NS_15PhiloxCudaStateE,"a",@progbits
	.sectionflags	@""
	.align	4
.nv.constant2._ZN2at6native43_GLOBAL__N__7cc8d1ed_10_Dropout_cu_0e96ed3820fused_dropout_kernelIffjLin1ELi1EhEEvNS_4cuda6detail10TensorInfoIKT_T1_EENS5_IS6_S8_EENS5_IT4_S8_EES8_T0_NS_15PhiloxCudaStateE:
        /*0000*/ 	.byte	0x00, 0x00, 0x00, 0xf0, 0xff, 0xff, 0x0f, 0x38


//--------------------- .nv.constant0._ZN2at6native43_GLOBAL__N__7cc8d1ed_10_Dropout_cu_0e96ed3820fused_dropout_kernelIffjLin1ELi1EhEEvNS_4cuda6detail10TensorInfoIKT_T1_EENS5_IS6_S8_EENS5_IT4_S8_EES8_T0_NS_15PhiloxCudaStateE --------------------------
	.section	.nv.constant0._ZN2at6native43_GLOBAL__N__7cc8d1ed_10_Dropout_cu_0e96ed3820fused_dropout_kernelIffjLin1ELi1EhEEvNS_4cuda6detail10TensorInfoIKT_T1_EENS5_IS6_S8_EENS5_IT4_S8_EES8_T0_NS_15PhiloxCudaStateE,"a",@progbits
	.sectionflags	@""
	.align	4
.nv.constant0._ZN2at6native43_GLOBAL__N__7cc8d1ed_10_Dropout_cu_0e96ed3820fused_dropout_kernelIffjLin1ELi1EhEEvNS_4cuda6detail10TensorInfoIKT_T1_EENS5_IS6_S8_EENS5_IT4_S8_EES8_T0_NS_15PhiloxCudaStateE:
	.zero		1032


//--------------------- .nv.constant2._ZN2at6native43_GLOBAL__N__7cc8d1ed_10_Dropout_cu_0e96ed3820fused_dropout_kernelIffjLi1ELi1EhEEvNS_4cuda6detail10TensorInfoIKT_T1_EENS5_IS6_S8_EENS5_IT4_S8_EES8_T0_NS_15PhiloxCudaStateE --------------------------
	.section	.nv.constant2._ZN2at6native43_GLOBAL__N__7cc8d1ed_10_Dropout_cu_0e96ed3820fused_dropout_kernelIffjLi1ELi1EhEEvNS_4cuda6detail10TensorInfoIKT_T1_EENS5_IS6_S8_EENS5_IT4_S8_EES8_T0_NS_15PhiloxCudaStateE,"a",@progbits
	.sectionflags	@""
	.align	4
.nv.constant2._ZN2at6native43_GLOBAL__N__7cc8d1ed_10_Dropout_cu_0e96ed3820fused_dropout_kernelIffjLi1ELi1EhEEvNS_4cuda6detail10TensorInfoIKT_T1_EENS5_IS6_S8_EENS5_IT4_S8_EES8_T0_NS_15PhiloxCudaStateE:
        /*0000*/ 	.byte	0x00, 0x00, 0x00, 0xf0, 0xff, 0xff, 0x0f, 0x38


//--------------------- .nv.constant0._ZN2at6native43_GLOBAL__N__7cc8d1ed_10_Dropout_cu_0e96ed3820fused_dropout_kernelIffjLi1ELi1EhEEvNS_4cuda6detail10TensorInfoIKT_T1_EENS5_IS6_S8_EENS5_IT4_S8_EES8_T0_NS_15PhiloxCudaStateE --------------------------
	.section	.nv.constant0._ZN2at6native43_GLOBAL__N__7cc8d1ed_10_Dropout_cu_0e96ed3820fused_dropout_kernelIffjLi1ELi1EhEEvNS_4cuda6detail10TensorInfoIKT_T1_EENS5_IS6_S8_EENS5_IT4_S8_EES8_T0_NS_15PhiloxCudaStateE,"a",@progbits
	.sectionflags	@""
	.align	4
.nv.constant0._ZN2at6native43_GLOBAL__N__7cc8d1ed_10_Dropout_cu_0e96ed3820fused_dropout_kernelIffjLi1ELi1EhEEvNS_4cuda6detail10TensorInfoIKT_T1_EENS5_IS6_S8_EENS5_IT4_S8_EES8_T0_NS_15PhiloxCudaStateE:
	.zero		1032


//--------------------- .nv.constant2._ZN2at6native43_GLOBAL__N__7cc8d1ed_10_Dropout_cu_0e96ed3824fused_dropout_kernel_vecIffjLi1ELi2EhEEvNS_4cuda6detail10TensorInfoIKT_T1_EENS5_IS6_S8_EENS5_IT4_S8_EES8_T0_NS_15PhiloxCudaStateE --------------------------
	.section	.nv.constant2._ZN2at6native43_GLOBAL__N__7cc8d1ed_10_Dropout_cu_0e96ed3824fused_dropout_kernel_vecIffjLi1ELi2EhEEvNS_4cuda6detail10TensorInfoIKT_T1_EENS5_IS6_S8_EENS5_IT4_S8_EES8_T0_NS_15PhiloxCudaStateE,"a",@progbits
	.sectionflags	@""
	.align	4
.nv.constant2._ZN2at6native43_GLOBAL__N__7cc8d1ed_10_Dropout_cu_0e96ed3824fused_dropout_kernel_vecIffjLi1ELi2EhEEvNS_4cuda6detail10TensorInfoIKT_T1_EENS5_IS6_S8_EENS5_IT4_S8_EES8_T0_NS_15PhiloxCudaStateE:
        /*0000*/ 	.byte	0x00, 0x00, 0x00, 0xf0, 0xff, 0xff, 0x0f, 0x38


//--------------------- .nv.constant0._ZN2at6native43_GLOBAL__N__7cc8d1ed_10_Dropout_cu_0e96ed3824fused_dropout_kernel_vecIffjLi1ELi2EhEEvNS_4cuda6detail10TensorInfoIKT_T1_EENS5_IS6_S8_EENS5_IT4_S8_EES8_T0_NS_15PhiloxCudaStateE --------------------------
	.section	.nv.constant0._ZN2at6native43_GLOBAL__N__7cc8d1ed_10_Dropout_cu_0e96ed3824fused_dropout_kernel_vecIffjLi1ELi2EhEEvNS_4cuda6detail10TensorInfoIKT_T1_EENS5_IS6_S8_EENS5_IT4_S8_EES8_T0_NS_15PhiloxCudaStateE,"a",@progbits
	.sectionflags	@""
	.align	4
.nv.constant0._ZN2at6native43_GLOBAL__N__7cc8d1ed_10_Dropout_cu_0e96ed3824fused_dropout_kernel_vecIffjLi1ELi2EhEEvNS_4cuda6detail10TensorInfoIKT_T1_EENS5_IS6_S8_EENS5_IT4_S8_EES8_T0_NS_15PhiloxCudaStateE:
	.zero		1032


//--------------------- .nv.constant2._ZN2at6native43_GLOBAL__N__7cc8d1ed_10_Dropout_cu_0e96ed3824fused_dropout_kernel_vecIffjLi1ELi4EhEEvNS_4cuda6detail10TensorInfoIKT_T1_EENS5_IS6_S8_EENS5_IT4_S8_EES8_T0_NS_15PhiloxCudaStateE --------------------------
	.section	.nv.constant2._ZN2at6native43_GLOBAL__N__7cc8d1ed_10_Dropout_cu_0e96ed3824fused_dropout_kernel_vecIffjLi1ELi4EhEEvNS_4cuda6detail10TensorInfoIKT_T1_EENS5_IS6_S8_EENS5_IT4_S8_EES8_T0_NS_15PhiloxCudaStateE,"a",@progbits
	.sectionflags	@""
	.align	4
.nv.constant2._ZN2at6native43_GLOBAL__N__7cc8d1ed_10_Dropout_cu_0e96ed3824fused_dropout_kernel_vecIffjLi1ELi4EhEEvNS_4cuda6detail10TensorInfoIKT_T1_EENS5_IS6_S8_EENS5_IT4_S8_EES8_T0_NS_15PhiloxCudaStateE:
        /*0000*/ 	.byte	0x00, 0x00, 0x00, 0xf0, 0xff, 0xff, 0x0f, 0x38


//--------------------- .nv.constant0._ZN2at6native43_GLOBAL__N__7cc8d1ed_10_Dropout_cu_0e96ed3824fused_dropout_kernel_vecIffjLi1ELi4EhEEvNS_4cuda6detail10TensorInfoIKT_T1_EENS5_IS6_S8_EENS5_IT4_S8_EES8_T0_NS_15PhiloxCudaStateE --------------------------
	.section	.nv.constant0._ZN2at6native43_GLOBAL__N__7cc8d1ed_10_Dropout_cu_0e96ed3824fused_dropout_kernel_vecIffjLi1ELi4EhEEvNS_4cuda6detail10TensorInfoIKT_T1_EENS5_IS6_S8_EENS5_IT4_S8_EES8_T0_NS_15PhiloxCudaStateE,"a",@progbits
	.sectionflags	@""
	.align	4
.nv.constant0._ZN2at6native43_GLOBAL__N__7cc8d1ed_10_Dropout_cu_0e96ed3824fused_dropout_kernel_vecIffjLi1ELi4EhEEvNS_4cuda6detail10TensorInfoIKT_T1_EENS5_IS6_S8_EENS5_IT4_S8_EES8_T0_NS_15PhiloxCudaStateE:
	.zero		1032


//--------------------- .nv.constant2._ZN2at6native43_GLOBAL__N__7cc8d1ed_10_Dropout_cu_0e96ed3824fused_dropout_kernel_vecIffjLi1ELi8EhEEvNS_4cuda6detail10TensorInfoIKT_T1_EENS5_IS6_S8_EENS5_IT4_S8_EES8_T0_NS_15PhiloxCudaStateE --------------------------
	.section	.nv.constant2._ZN2at6native43_GLOBAL__N__7cc8d1ed_10_Dropout_cu_0e96ed3824fused_dropout_kernel_vecIffjLi1ELi8EhEEvNS_4cuda6detail10TensorInfoIKT_T1_EENS5_IS6_S8_EENS5_IT4_S8_EES8_T0_NS_15PhiloxCudaStateE,"a",@progbits
	.sectionflags	@""
	.align	4
.nv.constant2._ZN2at6native43_GLOBAL__N__7cc8d1ed_10_Dropout_cu_0e96ed3824fused_dropout_kernel_vecIffjLi1ELi8EhEEvNS_4cuda6detail10TensorInfoIKT_T1_EENS5_IS6_S8_EENS5_IT4_S8_EES8_T0_NS_15PhiloxCudaStateE:
        /*0000*/ 	.byte	0x00, 0x00, 0x00, 0xf0, 0xff, 0xff, 0x0f, 0x38


//--------------------- .nv.constant0._ZN2at6native43_GLOBAL__N__7cc8d1ed_10_Dropout_cu_0e96ed3824fused_dropout_kernel_vecIffjLi1ELi8EhEEvNS_4cuda6detail10TensorInfoIKT_T1_EENS5_IS6_S8_EENS5_IT4_S8_EES8_T0_NS_15PhiloxCudaStateE --------------------------
	.section	.nv.constant0._ZN2at6native43_GLOBAL__N__7cc8d1ed_10_Dropout_cu_0e96ed3824fused_dropout_kernel_vecIffjLi1ELi8EhEEvNS_4cuda6detail10TensorInfoIKT_T1_EENS5_IS6_S8_EENS5_IT4_S8_EES8_T0_NS_15PhiloxCudaStateE,"a",@progbits
	.sectionflags	@""
	.align	4
.nv.constant0._ZN2at6native43_GLOBAL__N__7cc8d1ed_10_Dropout_cu_0e96ed3824fused_dropout_kernel_vecIffjLi1ELi8EhEEvNS_4cuda6detail10TensorInfoIKT_T1_EENS5_IS6_S8_EENS5_IT4_S8_EES8_T0_NS_15PhiloxCudaStateE:
	.zero		1032


//--------------------- .nv.constant2._ZN2at6native43_GLOBAL__N__7cc8d1ed_10_Dropout_cu_0e96ed3824fused_dropout_kernel_vecIffjLi1ELi16EhEEvNS_4cuda6detail10TensorInfoIKT_T1_EENS5_IS6_S8_EENS5_IT4_S8_EES8_T0_NS_15PhiloxCudaStateE --------------------------
	.section	.nv.constant2._ZN2at6native43_GLOBAL__N__7cc8d1ed_10_Dropout_cu_0e96ed3824fused_dropout_kernel_vecIffjLi1ELi16EhEEvNS_4cuda6detail10TensorInfoIKT_T1_EENS5_IS6_S8_EENS5_IT4_S8_EES8_T0_NS_15PhiloxCudaStateE,"a",@progbits
	.sectionflags	@""
	.align	4
.nv.constant2._ZN2at6native43_GLOBAL__N__7cc8d1ed_10_Dropout_cu_0e96ed3824fused_dropout_kernel_vecIffjLi1ELi16EhEEvNS_4cuda6detail10TensorInfoIKT_T1_EENS5_IS6_S8_EENS5_IT4_S8_EES8_T0_NS_15PhiloxCudaStateE:
        /*0000*/ 	.byte	0x00, 0x00, 0x00, 0xf0, 0xff, 0xff, 0x0f, 0x38


//--------------------- .nv.constant0._ZN2at6native43_GLOBAL__N__7cc8d1ed_10_Dropout_cu_0e96ed3824fused_dropout_kernel_vecIffjLi1ELi16EhEEvNS_4cuda6detail10TensorInfoIKT_T1_EENS5_IS6_S8_EENS5_IT4_S8_EES8_T0_NS_15PhiloxCudaStateE --------------------------
	.section	.nv.constant0._ZN2at6native43_GLOBAL__N__7cc8d1ed_10_Dropout_cu_0e96ed3824fused_dropout_kernel_vecIffjLi1ELi16EhEEvNS_4cuda6detail10TensorInfoIKT_T1_EENS5_IS6_S8_EENS5_IT4_S8_EES8_T0_NS_15PhiloxCudaStateE,"a",@progbits
	.sectionflags	@""
	.align	4
.nv.constant0._ZN2at6native43_GLOBAL__N__7cc8d1ed_10_Dropout_cu_0e96ed3824fused_dropout_kernel_vecIffjLi1ELi16EhEEvNS_4cuda6detail10TensorInfoIKT_T1_EENS5_IS6_S8_EENS5_IT4_S8_EES8_T0_NS_15PhiloxCudaStateE:
	.zero		1032


//--------------------- .nv.constant2._ZN2at6native43_GLOBAL__N__7cc8d1ed_10_Dropout_cu_0e96ed3820fused_dropout_kernelIddjLin1ELin1EhEEvNS_4cuda6detail10TensorInfoIKT_T1_EENS5_IS6_S8_EENS5_IT4_S8_EES8_T0_NS_15PhiloxCudaStateE --------------------------
	.section	.nv.constant2._ZN2at6native43_GLOBAL__N__7cc8d1ed_10_Dropout_cu_0e96ed3820fused_dropout_kernelIddjLin1ELin1EhEEvNS_4cuda6detail10TensorInfoIKT_T1_EENS5_IS6_S8_EENS5_IT4_S8_EES8_T0_NS_15PhiloxCudaStateE,"a",@progbits
	.sectionflags	@""
	.align	4
.nv.constant2._ZN2at6native43_GLOBAL__N__7cc8d1ed_10_Dropout_cu_0e96ed3820fused_dropout_kernelIddjLin1ELin1EhEEvNS_4cuda6detail10TensorInfoIKT_T1_EENS5_IS6_S8_EENS5_IT4_S8_EES8_T0_NS_15PhiloxCudaStateE:
        /*0000*/ 	.byte	0xd8, 0x00, 0x00, 0x00, 0x00, 0x00, 0x00, 0x00


//--------------------- .nv.constant0._ZN2at6native43_GLOBAL__N__7cc8d1ed_10_Dropout_cu_0e96ed3820fused_dropout_kernelIddjLin1ELin1EhEEvNS_4cuda6detail10TensorInfoIKT_T1_EENS5_IS6_S8_EENS5_IT4_S8_EES8_T0_NS_15PhiloxCudaStateE --------------------------
	.section	.nv.constant0._ZN2at6native43_GLOBAL__N__7cc8d1ed_10_Dropout_cu_0e96ed3820fused_dropout_kernelIddjLin1ELin1EhEEvNS_4cuda6detail10TensorInfoIKT_T1_EENS5_IS6_S8_EENS5_IT4_S8_EES8_T0_NS_15PhiloxCudaStateE,"a",@progbits
	.sectionflags	@""
	.align	4
.nv.constant0._ZN2at6native43_GLOBAL__N__7cc8d1ed_10_Dropout_cu_0e96ed3820fused_dropout_kernelIddjLin1ELin1EhEEvNS_4cuda6detail10TensorInfoIKT_T1_EENS5_IS6_S8_EENS5_IT4_S8_EES8_T0_NS_15PhiloxCudaStateE:
	.zero		1040


//--------------------- .nv.constant0._ZN2at6native43_GLOBAL__N__7cc8d1ed_10_Dropout_cu_0e96ed3820fused_dropout_kernelIddjLin1ELi1EhEEvNS_4cuda6detail10TensorInfoIKT_T1_EENS5_IS6_S8_EENS5_IT4_S8_EES8_T0_NS_15PhiloxCudaStateE --------------------------
	.section	.nv.constant0._ZN2at6native43_GLOBAL__N__7cc8d1ed_10_Dropout_cu_0e96ed3820fused_dropout_kernelIddjLin1ELi1EhEEvNS_4cuda6detail10TensorInfoIKT_T1_EENS5_IS6_S8_EENS5_IT4_S8_EES8_T0_NS_15PhiloxCudaStateE,"a",@progbits
	.sectionflags	@""
	.align	4
.nv.constant0._ZN2at6native43_GLOBAL__N__7cc8d1ed_10_Dropout_cu_0e96ed3820fused_dropout_kernelIddjLin1ELi1EhEEvNS_4cuda6detail10TensorInfoIKT_T1_EENS5_IS6_S8_EENS5_IT4_S8_EES8_T0_NS_15PhiloxCudaStateE:
	.zero		1040


//--------------------- .nv.constant0._ZN2at6native43_GLOBAL__N__7cc8d1ed_10_Dropout_cu_0e96ed3820fused_dropout_kernelIddjLi1ELi1EhEEvNS_4cuda6detail10TensorInfoIKT_T1_EENS5_IS6_S8_EENS5_IT4_S8_EES8_T0_NS_15PhiloxCudaStateE --------------------------
	.section	.nv.constant0._ZN2at6native43_GLOBAL__N__7cc8d1ed_10_Dropout_cu_0e96ed3820fused_dropout_kernelIddjLi1ELi1EhEEvNS_4cuda6detail10TensorInfoIKT_T1_EENS5_IS6_S8_EENS5_IT4_S8_EES8_T0_NS_15PhiloxCudaStateE,"a",@progbits
	.sectionflags	@""
	.align	4
.nv.constant0._ZN2at6native43_GLOBAL__N__7cc8d1ed_10_Dropout_cu_0e96ed3820fused_dropout_kernelIddjLi1ELi1EhEEvNS_4cuda6detail10TensorInfoIKT_T1_EENS5_IS6_S8_EENS5_IT4_S8_EES8_T0_NS_15PhiloxCudaStateE:
	.zero		1040


//--------------------- .nv.constant0._ZN2at6native43_GLOBAL__N__7cc8d1ed_10_Dropout_cu_0e96ed3824fused_dropout_kernel_vecIddjLi1ELi2EhEEvNS_4cuda6detail10TensorInfoIKT_T1_EENS5_IS6_S8_EENS5_IT4_S8_EES8_T0_NS_15PhiloxCudaStateE --------------------------
	.section	.nv.constant0._ZN2at6native43_GLOBAL__N__7cc8d1ed_10_Dropout_cu_0e96ed3824fused_dropout_kernel_vecIddjLi1ELi2EhEEvNS_4cuda6detail10TensorInfoIKT_T1_EENS5_IS6_S8_EENS5_IT4_S8_EES8_T0_NS_15PhiloxCudaStateE,"a",@progbits
	.sectionflags	@""
	.align	4
.nv.constant0._ZN2at6native43_GLOBAL__N__7cc8d1ed_10_Dropout_cu_0e96ed3824fused_dropout_kernel_vecIddjLi1ELi2EhEEvNS_4cuda6detail10TensorInfoIKT_T1_EENS5_IS6_S8_EENS5_IT4_S8_EES8_T0_NS_15PhiloxCudaStateE:
	.zero		1040


//--------------------- .nv.constant0._ZN2at6native43_GLOBAL__N__7cc8d1ed_10_Dropout_cu_0e96ed3824fused_dropout_kernel_vecIddjLi1ELi4EhEEvNS_4cuda6detail10TensorInfoIKT_T1_EENS5_IS6_S8_EENS5_IT4_S8_EES8_T0_NS_15PhiloxCudaStateE --------------------------
	.section	.nv.constant0._ZN2at6native43_GLOBAL__N__7cc8d1ed_10_Dropout_cu_0e96ed3824fused_dropout_kernel_vecIddjLi1ELi4EhEEvNS_4cuda6detail10TensorInfoIKT_T1_EENS5_IS6_S8_EENS5_IT4_S8_EES8_T0_NS_15PhiloxCudaStateE,"a",@progbits
	.sectionflags	@""
	.align	4
.nv.constant0._ZN2at6native43_GLOBAL__N__7cc8d1ed_10_Dropout_cu_0e96ed3824fused_dropout_kernel_vecIddjLi1ELi4EhEEvNS_4cuda6detail10TensorInfoIKT_T1_EENS5_IS6_S8_EENS5_IT4_S8_EES8_T0_NS_15PhiloxCudaStateE:
	.zero		1040


//--------------------- .nv.constant0._ZN2at6native43_GLOBAL__N__7cc8d1ed_10_Dropout_cu_0e96ed3824fused_dropout_kernel_vecIddjLi1ELi8EhEEvNS_4cuda6detail10TensorInfoIKT_T1_EENS5_IS6_S8_EENS5_IT4_S8_EES8_T0_NS_15PhiloxCudaStateE --------------------------
	.section	.nv.constant0._ZN2at6native43_GLOBAL__N__7cc8d1ed_10_Dropout_cu_0e96ed3824fused_dropout_kernel_vecIddjLi1ELi8EhEEvNS_4cuda6detail10TensorInfoIKT_T1_EENS5_IS6_S8_EENS5_IT4_S8_EES8_T0_NS_15PhiloxCudaStateE,"a",@progbits
	.sectionflags	@""
	.align	4
.nv.constant0._ZN2at6native43_GLOBAL__N__7cc8d1ed_10_Dropout_cu_0e96ed3824fused_dropout_kernel_vecIddjLi1ELi8EhEEvNS_4cuda6detail10TensorInfoIKT_T1_EENS5_IS6_S8_EENS5_IT4_S8_EES8_T0_NS_15PhiloxCudaStateE:
	.zero		1040


//--------------------- .nv.constant0._ZN2at6native43_GLOBAL__N__7cc8d1ed_10_Dropout_cu_0e96ed3824fused_dropout_kernel_vecIddjLi1ELi16EhEEvNS_4cuda6detail10TensorInfoIKT_T1_EENS5_IS6_S8_EENS5_IT4_S8_EES8_T0_NS_15PhiloxCudaStateE --------------------------
	.section	.nv.constant0._ZN2at6native43_GLOBAL__N__7cc8d1ed_10_Dropout_cu_0e96ed3824fused_dropout_kernel_vecIddjLi1ELi16EhEEvNS_4cuda6detail10TensorInfoIKT_T1_EENS5_IS6_S8_EENS5_IT4_S8_EES8_T0_NS_15PhiloxCudaStateE,"a",@progbits
	.sectionflags	@""
	.align	4
.nv.constant0._ZN2at6native43_GLOBAL__N__7cc8d1ed_10_Dropout_cu_0e96ed3824fused_dropout_kernel_vecIddjLi1ELi16EhEEvNS_4cuda6detail10TensorInfoIKT_T1_EENS5_IS6_S8_EENS5_IT4_S8_EES8_T0_NS_15PhiloxCudaStateE:
	.zero		1040


//--------------------- .nv.constant2._ZN2at6native43_GLOBAL__N__7cc8d1ed_10_Dropout_cu_0e96ed3820fused_dropout_kernelIN3c108BFloat16EfmLin1ELin1EbEEvNS_4cuda6detail10TensorInfoIKT_T1_EENS7_IS8_SA_EENS7_IT4_SA_EESA_T0_NS_15PhiloxCudaStateE --------------------------
	.section	.nv.constant2._ZN2at6native43_GLOBAL__N__7cc8d1ed_10_Dropout_cu_0e96ed3820fused_dropout_kernelIN3c108BFloat16EfmLin1ELin1EbEEvNS_4cuda6detail10TensorInfoIKT_T1_EENS7_IS8_SA_EENS7_IT4_SA_EESA_T0_NS_15PhiloxCudaStateE,"a",@progbits
	.sectionflags	@""
	.align	4
.nv.constant2._ZN2at6native43_GLOBAL__N__7cc8d1ed_10_Dropout_cu_0e96ed3820fused_dropout_kernelIN3c108BFloat16EfmLin1ELin1EbEEvNS_4cuda6detail10TensorInfoIKT_T1_EENS7_IS8_SA_EENS7_IT4_SA_EESA_T0_NS_15PhiloxCudaStateE:
        /*0000*/ 	.byte	0x00, 0x00, 0x00, 0xf0, 0xff, 0xff, 0x0f, 0x38, 0xa0, 0x01, 0x00, 0x00, 0x00, 0x00, 0x00, 0x00


//--------------------- .nv.constant0._ZN2at6native43_GLOBAL__N__7cc8d1ed_10_Dropout_cu_0e96ed3820fused_dropout_kernelIN3c108BFloat16EfmLin1ELin1EbEEvNS_4cuda6detail10TensorInfoIKT_T1_EENS7_IS8_SA_EENS7_IT4_SA_EESA_T0_NS_15PhiloxCudaStateE --------------------------
	.section	.nv.constant0._ZN2at6native43_GLOBAL__N__7cc8d1ed_10_Dropout_cu_0e96ed3820fused_dropout_kernelIN3c108BFloat16EfmLin1ELin1EbEEvNS_4cuda6detail10TensorInfoIKT_T1_EENS7_IS8_SA_EENS7_IT4_SA_EESA_T0_NS_15PhiloxCudaStateE,"a",@progbits
	.sectionflags	@""
	.align	4
.nv.constant0._ZN2at6native43_GLOBAL__N__7cc8d1ed_10_Dropout_cu_0e96ed3820fused_dropout_kernelIN3c108BFloat16EfmLin1ELin1EbEEvNS_4cuda6detail10TensorInfoIKT_T1_EENS7_IS8_SA_EENS7_IT4_SA_EESA_T0_NS_15PhiloxCudaStateE:
	.zero		1640


//--------------------- .nv.constant2._ZN2at6native43_GLOBAL__N__7cc8d1ed_10_Dropout_cu_0e96ed3820fused_dropout_kernelIN3c108BFloat16EfmLin1ELi1EbEEvNS_4cuda6detail10TensorInfoIKT_T1_EENS7_IS8_SA_EENS7_IT4_SA_EESA_T0_NS_15PhiloxCudaStateE --------------------------
	.section	.nv.constant2._ZN2at6native43_GLOBAL__N__7cc8d1ed_10_Dropout_cu_0e96ed3820fused_dropout_kernelIN3c108BFloat16EfmLin1ELi1EbEEvNS_4cuda6detail10TensorInfoIKT_T1_EENS7_IS8_SA_EENS7_IT4_SA_EESA_T0_NS_15PhiloxCudaStateE,"a",@progbits
	.sectionflags	@""
	.align	4
.nv.constant2._ZN2at6native43_GLOBAL__N__7cc8d1ed_10_Dropout_cu_0e96ed3820fused_dropout_kernelIN3c108BFloat16EfmLin1ELi1EbEEvNS_4cuda6detail10TensorInfoIKT_T1_EENS7_IS8_SA_EENS7_IT4_SA_EESA_T0_NS_15PhiloxCudaStateE:
        /*0000*/ 	.byte	0x00, 0x00, 0x00, 0xf0, 0xff, 0xff, 0x0f, 0x38


//--------------------- .nv.constant0._ZN2at6native43_GLOBAL__N__7cc8d1ed_10_Dropout_cu_0e96ed3820fused_dropout_kernelIN3c108BFloat16EfmLin1ELi1EbEEvNS_4cuda6detail10TensorInfoIKT_T1_EENS7_IS8_SA_EENS7_IT4_SA_EESA_T0_NS_15PhiloxCudaStateE --------------------------
	.section	.nv.constant0._ZN2at6native43_GLOBAL__N__7cc8d1ed_10_Dropout_cu_0e96ed3820fused_dropout_kernelIN3c108BFloat16EfmLin1ELi1EbEEvNS_4cuda6detail10TensorInfoIKT_T1_EENS7_IS8_SA_EENS7_IT4_SA_EESA_T0_NS_15PhiloxCudaStateE,"a",@progbits
	.sectionflags	@""
	.align	4
.nv.constant0._ZN2at6native43_GLOBAL__N__7cc8d1ed_10_Dropout_cu_0e96ed3820fused_dropout_kernelIN3c108BFloat16EfmLin1ELi1EbEEvNS_4cuda6detail10TensorInfoIKT_T1_EENS7_IS8_SA_EENS7_IT4_SA_EESA_T0_NS_15PhiloxCudaStateE:
	.zero		1640


//--------------------- .nv.constant2._ZN2at6native43_GLOBAL__N__7cc8d1ed_10_Dropout_cu_0e96ed3820fused_dropout_kernelIN3c108BFloat16EfmLi1ELi1EbEEvNS_4cuda6detail10TensorInfoIKT_T1_EENS7_IS8_SA_EENS7_IT4_SA_EESA_T0_NS_15PhiloxCudaStateE --------------------------
	.section	.nv.constant2._ZN2at6native43_GLOBAL__N__7cc8d1ed_10_Dropout_cu_0e96ed3820fused_dropout_kernelIN3c108BFloat16EfmLi1ELi1EbEEvNS_4cuda6detail10TensorInfoIKT_T1_EENS7_IS8_SA_EENS7_IT4_SA_EESA_T0_NS_15PhiloxCudaStateE,"a",@progbits
	.sectionflags	@""
	.align	4
.nv.constant2._ZN2at6native43_GLOBAL__N__7cc8d1ed_10_Dropout_cu_0e96ed3820fused_dropout_kernelIN3c108BFloat16EfmLi1ELi1EbEEvNS_4cuda6detail10TensorInfoIKT_T1_EENS7_IS8_SA_EENS7_IT4_SA_EESA_T0_NS_15PhiloxCudaStateE:
        /*0000*/ 	.byte	0x00, 0x00, 0x00, 0xf0, 0xff, 0xff, 0x0f, 0x38


//--------------------- .nv.constant0._ZN2at6native43_GLOBAL__N__7cc8d1ed_10_Dropout_cu_0e96ed3820fused_dropout_kernelIN3c108BFloat16EfmLi1ELi1EbEEvNS_4cuda6detail10TensorInfoIKT_T1_EENS7_IS8_SA_EENS7_IT4_SA_EESA_T0_NS_15PhiloxCudaStateE --------------------------
	.section	.nv.constant0._ZN2at6native43_GLOBAL__N__7cc8d1ed_10_Dropout_cu_0e96ed3820fused_dropout_kernelIN3c108BFloat16EfmLi1ELi1EbEEvNS_4cuda6detail10TensorInfoIKT_T1_EENS7_IS8_SA_EENS7_IT4_SA_EESA_T0_NS_15PhiloxCudaStateE,"a",@progbits
	.sectionflags	@""
	.align	4
.nv.constant0._ZN2at6native43_GLOBAL__N__7cc8d1ed_10_Dropout_cu_0e96ed3820fused_dropout_kernelIN3c108BFloat16EfmLi1ELi1EbEEvNS_4cuda6detail10TensorInfoIKT_T1_EENS7_IS8_SA_EENS7_IT4_SA_EESA_T0_NS_15PhiloxCudaStateE:
	.zero		1640


//--------------------- .nv.constant2._ZN2at6native43_GLOBAL__N__7cc8d1ed_10_Dropout_cu_0e96ed3824fused_dropout_kernel_vecIN3c108BFloat16EfmLi1ELi2EbEEvNS_4cuda6detail10TensorInfoIKT_T1_EENS7_IS8_SA_EENS7_IT4_SA_EESA_T0_NS_15PhiloxCudaStateE --------------------------
	.section	.nv.constant2._ZN2at6native43_GLOBAL__N__7cc8d1ed_10_Dropout_cu_0e96ed3824fused_dropout_kernel_vecIN3c108BFloat16EfmLi1ELi2EbEEvNS_4cuda6detail10TensorInfoIKT_T1_EENS7_IS8_SA_EENS7_IT4_SA_EESA_T0_NS_15PhiloxCudaStateE,"a",@progbits
	.sectionflags	@""
	.align	4
.nv.constant2._ZN2at6native43_GLOBAL__N__7cc8d1ed_10_Dropout_cu_0e96ed3824fused_dropout_kernel_vecIN3c108BFloat16EfmLi1ELi2EbEEvNS_4cuda6detail10TensorInfoIKT_T1_EENS7_IS8_SA_EENS7_IT4_SA_EESA_T0_NS_15PhiloxCudaStateE:
        /*0000*/ 	.byte	0x00, 0x00, 0x00, 0xf0, 0xff, 0xff, 0x0f, 0x38


//--------------------- .nv.constant0._ZN2at6native43_GLOBAL__N__7cc8d1ed_10_Dropout_cu_0e96ed3824fused_dropout_kernel_vecIN3c108BFloat16EfmLi1ELi2EbEEvNS_4cuda6detail10TensorInfoIKT_T1_EENS7_IS8_SA_EENS7_IT4_SA_EESA_T0_NS_15PhiloxCudaStateE --------------------------
	.section	.nv.constant0._ZN2at6native43_GLOBAL__N__7cc8d1ed_10_Dropout_cu_0e96ed3824fused_dropout_kernel_vecIN3c108BFloat16EfmLi1ELi2EbEEvNS_4cuda6detail10TensorInfoIKT_T1_EENS7_IS8_SA_EENS7_IT4_SA_EESA_T0_NS_15PhiloxCudaStateE,"a",@progbits
	.sectionflags	@""
	.align	4
.nv.constant0._ZN2at6native43_GLOBAL__N__7cc8d1ed_10_Dropout_cu_0e96ed3824fused_dropout_kernel_vecIN3c108BFloat16EfmLi1ELi2EbEEvNS_4cuda6detail10TensorInfoIKT_T1_EENS7_IS8_SA_EENS7_IT4_SA_EESA_T0_NS_15PhiloxCudaStateE:
	.zero		1640


//--------------------- .nv.constant2._ZN2at6native43_GLOBAL__N__7cc8d1ed_10_Dropout_cu_0e96ed3824fused_dropout_kernel_vecIN3c108BFloat16EfmLi1ELi4EbEEvNS_4cuda6detail10TensorInfoIKT_T1_EENS7_IS8_SA_EENS7_IT4_SA_EESA_T0_NS_15PhiloxCudaStateE --------------------------
	.section	.nv.constant2._ZN2at6native43_GLOBAL__N__7cc8d1ed_10_Dropout_cu_0e96ed3824fused_dropout_kernel_vecIN3c108BFloat16EfmLi1ELi4EbEEvNS_4cuda6detail10TensorInfoIKT_T1_EENS7_IS8_SA_EENS7_IT4_SA_EESA_T0_NS_15PhiloxCudaStateE,"a",@progbits
	.sectionflags	@""
	.align	4
.nv.constant2._ZN2at6native43_GLOBAL__N__7cc8d1ed_10_Dropout_cu_0e96ed3824fused_dropout_kernel_vecIN3c108BFloat16EfmLi1ELi4EbEEvNS_4cuda6detail10TensorInfoIKT_T1_EENS7_IS8_SA_EENS7_IT4_SA_EESA_T0_NS_15PhiloxCudaStateE:
        /*0000*/ 	.byte	0x00, 0x00, 0x00, 0xf0, 0xff, 0xff, 0x0f, 0x38


//--------------------- .nv.constant0._ZN2at6native43_GLOBAL__N__7cc8d1ed_10_Dropout_cu_0e96ed3824fused_dropout_kernel_vecIN3c108BFloat16EfmLi1ELi4EbEEvNS_4cuda6detail10TensorInfoIKT_T1_EENS7_IS8_SA_EENS7_IT4_SA_EESA_T0_NS_15PhiloxCudaStateE --------------------------
	.section	.nv.constant0._ZN2at6native43_GLOBAL__N__7cc8d1ed_10_Dropout_cu_0e96ed3824fused_dropout_kernel_vecIN3c108BFloat16EfmLi1ELi4EbEEvNS_4cuda6detail10TensorInfoIKT_T1_EENS7_IS8_SA_EENS7_IT4_SA_EESA_T0_NS_15PhiloxCudaStateE,"a",@progbits
	.sectionflags	@""
	.align	4
.nv.constant0._ZN2at6native43_GLOBAL__N__7cc8d1ed_10_Dropout_cu_0e96ed3824fused_dropout_kernel_vecIN3c108BFloat16EfmLi1ELi4EbEEvNS_4cuda6detail10TensorInfoIKT_T1_EENS7_IS8_SA_EENS7_IT4_SA_EESA_T0_NS_15PhiloxCudaStateE:
	.zero		1640


//--------------------- .nv.constant2._ZN2at6native43_GLOBAL__N__7cc8d1ed_10_Dropout_cu_0e96ed3824fused_dropout_kernel_vecIN3c108BFloat16EfmLi1ELi8EbEEvNS_4cuda6detail10TensorInfoIKT_T1_EENS7_IS8_SA_EENS7_IT4_SA_EESA_T0_NS_15PhiloxCudaStateE --------------------------
	.section	.nv.constant2._ZN2at6native43_GLOBAL__N__7cc8d1ed_10_Dropout_cu_0e96ed3824fused_dropout_kernel_vecIN3c108BFloat16EfmLi1ELi8EbEEvNS_4cuda6detail10TensorInfoIKT_T1_EENS7_IS8_SA_EENS7_IT4_SA_EESA_T0_NS_15PhiloxCudaStateE,"a",@progbits
	.sectionflags	@""
	.align	4
.nv.constant2._ZN2at6native43_GLOBAL__N__7cc8d1ed_10_Dropout_cu_0e96ed3824fused_dropout_kernel_vecIN3c108BFloat16EfmLi1ELi8EbEEvNS_4cuda6detail10TensorInfoIKT_T1_EENS7_IS8_SA_EENS7_IT4_SA_EESA_T0_NS_15PhiloxCudaStateE:
        /*0000*/ 	.byte	0x00, 0x00, 0x00, 0xf0, 0xff, 0xff, 0x0f, 0x38


//--------------------- .nv.constant0._ZN2at6native43_GLOBAL__N__7cc8d1ed_10_Dropout_cu_0e96ed3824fused_dropout_kernel_vecIN3c108BFloat16EfmLi1ELi8EbEEvNS_4cuda6detail10TensorInfoIKT_T1_EENS7_IS8_SA_EENS7_IT4_SA_EESA_T0_NS_15PhiloxCudaStateE --------------------------
	.section	.nv.constant0._ZN2at6native43_GLOBAL__N__7cc8d1ed_10_Dropout_cu_0e96ed3824fused_dropout_kernel_vecIN3c108BFloat16EfmLi1ELi8EbEEvNS_4cuda6detail10TensorInfoIKT_T1_EENS7_IS8_SA_EENS7_IT4_SA_EESA_T0_NS_15PhiloxCudaStateE,"a",@progbits
	.sectionflags	@""
	.align	4
.nv.constant0._ZN2at6native43_GLOBAL__N__7cc8d1ed_10_Dropout_cu_0e96ed3824fused_dropout_kernel_vecIN3c108BFloat16EfmLi1ELi8EbEEvNS_4cuda6detail10TensorInfoIKT_T1_EENS7_IS8_SA_EENS7_IT4_SA_EESA_T0_NS_15PhiloxCudaStateE:
	.zero		1640


//--------------------- .nv.constant2._ZN2at6native43_GLOBAL__N__7cc8d1ed_10_Dropout_cu_0e96ed3824fused_dropout_kernel_vecIN3c108BFloat16EfmLi1ELi16EbEEvNS_4cuda6detail10TensorInfoIKT_T1_EENS7_IS8_SA_EENS7_IT4_SA_EESA_T0_NS_15PhiloxCudaStateE --------------------------
	.section	.nv.constant2._ZN2at6native43_GLOBAL__N__7cc8d1ed_10_Dropout_cu_0e96ed3824fused_dropout_kernel_vecIN3c108BFloat16EfmLi1ELi16EbEEvNS_4cuda6detail10TensorInfoIKT_T1_EENS7_IS8_SA_EENS7_IT4_SA_EESA_T0_NS_15PhiloxCudaStateE,"a",@progbits
	.sectionflags	@""
	.align	4
.nv.constant2._ZN2at6native43_GLOBAL__N__7cc8d1ed_10_Dropout_cu_0e96ed3824fused_dropout_kernel_vecIN3c108BFloat16EfmLi1ELi16EbEEvNS_4cuda6detail10TensorInfoIKT_T1_EENS7_IS8_SA_EENS7_IT4_SA_EESA_T0_NS_15PhiloxCudaStateE:
        /*0000*/ 	.byte	0x00, 0x00, 0x00, 0xf0, 0xff, 0xff, 0x0f, 0x38


//--------------------- .nv.constant0._ZN2at6native43_GLOBAL__N__7cc8d1ed_10_Dropout_cu_0e96ed3824fused_dropout_kernel_vecIN3c108BFloat16EfmLi1ELi16EbEEvNS_4cuda6detail10TensorInfoIKT_T1_EENS7_IS8_SA_EENS7_IT4_SA_EESA_T0_NS_15PhiloxCudaStateE --------------------------
	.section	.nv.constant0._ZN2at6native43_GLOBAL__N__7cc8d1ed_10_Dropout_cu_0e96ed3824fused_dropout_kernel_vecIN3c108BFloat16EfmLi1ELi16EbEEvNS_4cuda6detail10TensorInfoIKT_T1_EENS7_IS8_SA_EENS7_IT4_SA_EESA_T0_NS_15PhiloxCudaStateE,"a",@progbits
	.sectionflags	@""
	.align	4
.nv.constant0._ZN2at6native43_GLOBAL__N__7cc8d1ed_10_Dropout_cu_0e96ed3824fused_dropout_kernel_vecIN3c108BFloat16EfmLi1ELi16EbEEvNS_4cuda6detail10TensorInfoIKT_T1_EENS7_IS8_SA_EENS7_IT4_SA_EESA_T0_NS_15PhiloxCudaStateE:
	.zero		1640


//--------------------- .nv.constant2._ZN2at6native43_GLOBAL__N__7cc8d1ed_10_Dropout_cu_0e96ed3820fused_dropout_kernelIN3c104HalfEfmLin1ELin1EbEEvNS_4cuda6detail10TensorInfoIKT_T1_EENS7_IS8_SA_EENS7_IT4_SA_EESA_T0_NS_15PhiloxCudaStateE --------------------------
	.section	.nv.constant2._ZN2at6native43_GLOBAL__N__7cc8d1ed_10_Dropout_cu_0e96ed3820fused_dropout_kernelIN3c104HalfEfmLin1ELin1EbEEvNS_4cuda6detail10TensorInfoIKT_T1_EENS7_IS8_SA_EENS7_IT4_SA_EESA_T0_NS_15PhiloxCudaStateE,"a",@progbits
	.sectionflags	@""
	.align	4
.nv.constant2._ZN2at6native43_GLOBAL__N__7cc8d1ed_10_Dropout_cu_0e96ed3820fused_dropout_kernelIN3c104HalfEfmLin1ELin1EbEEvNS_4cuda6detail10TensorInfoIKT_T1_EENS7_IS8_SA_EENS7_IT4_SA_EESA_T0_NS_15PhiloxCudaStateE:
        /*0000*/ 	.byte	0x00, 0x00, 0x00, 0xf0, 0xff, 0xff, 0x0f, 0x38, 0xa0, 0x01, 0x00, 0x00, 0x00, 0x00, 0x00, 0x00


//--------------------- .nv.constant0._ZN2at6native43_GLOBAL__N__7cc8d1ed_10_Dropout_cu_0e96ed3820fused_dropout_kernelIN3c104HalfEfmLin1ELin1EbEEvNS_4cuda6detail10TensorInfoIKT_T1_EENS7_IS8_SA_EENS7_IT4_SA_EESA_T0_NS_15PhiloxCudaStateE --------------------------
	.section	.nv.constant0._ZN2at6native43_GLOBAL__N__7cc8d1ed_10_Dropout_cu_0e96ed3820fused_dropout_kernelIN3c104HalfEfmLin1ELin1EbEEvNS_4cuda6detail10TensorInfoIKT_T1_EENS7_IS8_SA_EENS7_IT4_SA_EESA_T0_NS_15PhiloxCudaStateE,"a",@progbits
	.sectionflags	@""
	.align	4
.nv.constant0._ZN2at6native43_GLOBAL__N__7cc8d1ed_10_Dropout_cu_0e96ed3820fused_dropout_kernelIN3c104HalfEfmLin1ELin1EbEEvNS_4cuda6detail10TensorInfoIKT_T1_EENS7_IS8_SA_EENS7_IT4_SA_EESA_T0_NS_15PhiloxCudaStateE:
	.zero		1640


//--------------------- .nv.constant2._ZN2at6native43_GLOBAL__N__7cc8d1ed_10_Dropout_cu_0e96ed3820fused_dropout_kernelIN3c104HalfEfmLin1ELi1EbEEvNS_4cuda6detail10TensorInfoIKT_T1_EENS7_IS8_SA_EENS7_IT4_SA_EESA_T0_NS_15PhiloxCudaStateE --------------------------
	.section	.nv.constant2._ZN2at6native43_GLOBAL__N__7cc8d1ed_10_Dropout_cu_0e96ed3820fused_dropout_kernelIN3c104HalfEfmLin1ELi1EbEEvNS_4cuda6detail10TensorInfoIKT_T1_EENS7_IS8_SA_EENS7_IT4_SA_EESA_T0_NS_15PhiloxCudaStateE,"a",@progbits
	.sectionflags	@""
	.align	4
.nv.constant2._ZN2at6native43_GLOBAL__N__7cc8d1ed_10_Dropout_cu_0e96ed3820fused_dropout_kernelIN3c104HalfEfmLin1ELi1EbEEvNS_4cuda6detail10TensorInfoIKT_T1_EENS7_IS8_SA_EENS7_IT4_SA_EESA_T0_NS_15PhiloxCudaStateE:
        /*0000*/ 	.byte	0x00, 0x00, 0x00, 0xf0, 0xff, 0xff, 0x0f, 0x38


//--------------------- .nv.constant0._ZN2at6native43_GLOBAL__N__7cc8d1ed_10_Dropout_cu_0e96ed3820fused_dropout_kernelIN3c104HalfEfmLin1ELi1EbEEvNS_4cuda6detail10TensorInfoIKT_T1_EENS7_IS8_SA_EENS7_IT4_SA_EESA_T0_NS_15PhiloxCudaStateE --------------------------
	.section	.nv.constant0._ZN2at6native43_GLOBAL__N__7cc8d1ed_10_Dropout_cu_0e96ed3820fused_dropout_kernelIN3c104HalfEfmLin1ELi1EbEEvNS_4cuda6detail10TensorInfoIKT_T1_EENS7_IS8_SA_EENS7_IT4_SA_EESA_T0_NS_15PhiloxCudaStateE,"a",@progbits
	.sectionflags	@""
	.align	4
.nv.constant0._ZN2at6native43_GLOBAL__N__7cc8d1ed_10_Dropout_cu_0e96ed3820fused_dropout_kernelIN3c104HalfEfmLin1ELi1EbEEvNS_4cuda6detail10TensorInfoIKT_T1_EENS7_IS8_SA_EENS7_IT4_SA_EESA_T0_NS_15PhiloxCudaStateE:
	.zero		1640


//--------------------- .nv.constant2._ZN2at6native43_GLOBAL__N__7cc8d1ed_10_Dropout_cu_0e96ed3820fused_dropout_kernelIN3c104HalfEfmLi1ELi1EbEEvNS_4cuda6detail10TensorInfoIKT_T1_EENS7_IS8_SA_EENS7_IT4_SA_EESA_T0_NS_15PhiloxCudaStateE --------------------------
	.section	.nv.constant2._ZN2at6native43_GLOBAL__N__7cc8d1ed_10_Dropout_cu_0e96ed3820fused_dropout_kernelIN3c104HalfEfmLi1ELi1EbEEvNS_4cuda6detail10TensorInfoIKT_T1_EENS7_IS8_SA_EENS7_IT4_SA_EESA_T0_NS_15PhiloxCudaStateE,"a",@progbits
	.sectionflags	@""
	.align	4
.nv.constant2._ZN2at6native43_GLOBAL__N__7cc8d1ed_10_Dropout_cu_0e96ed3820fused_dropout_kernelIN3c104HalfEfmLi1ELi1EbEEvNS_4cuda6detail10TensorInfoIKT_T1_EENS7_IS8_SA_EENS7_IT4_SA_EESA_T0_NS_15PhiloxCudaStateE:
        /*0000*/ 	.byte	0x00, 0x00, 0x00, 0xf0, 0xff, 0xff, 0x0f, 0x38


//--------------------- .nv.constant0._ZN2at6native43_GLOBAL__N__7cc8d1ed_10_Dropout_cu_0e96ed3820fused_dropout_kernelIN3c104HalfEfmLi1ELi1EbEEvNS_4cuda6detail10TensorInfoIKT_T1_EENS7_IS8_SA_EENS7_IT4_SA_EESA_T0_NS_15PhiloxCudaStateE --------------------------
	.section	.nv.constant0._ZN2at6native43_GLOBAL__N__7cc8d1ed_10_Dropout_cu_0e96ed3820fused_dropout_kernelIN3c104HalfEfmLi1ELi1EbEEvNS_4cuda6detail10TensorInfoIKT_T1_EENS7_IS8_SA_EENS7_IT4_SA_EESA_T0_NS_15PhiloxCudaStateE,"a",@progbits
	.sectionflags	@""
	.align	4
.nv.constant0._ZN2at6native43_GLOBAL__N__7cc8d1ed_10_Dropout_cu_0e96ed3820fused_dropout_kernelIN3c104HalfEfmLi1ELi1EbEEvNS_4cuda6detail10TensorInfoIKT_T1_EENS7_IS8_SA_EENS7_IT4_SA_EESA_T0_NS_15PhiloxCudaStateE:
	.zero		1640


//--------------------- .nv.constant2._ZN2at6native43_GLOBAL__N__7cc8d1ed_10_Dropout_cu_0e96ed3824fused_dropout_kernel_vecIN3c104HalfEfmLi1ELi2EbEEvNS_4cuda6detail10TensorInfoIKT_T1_EENS7_IS8_SA_EENS7_IT4_SA_EESA_T0_NS_15PhiloxCudaStateE --------------------------
	.section	.nv.constant2._ZN2at6native43_GLOBAL__N__7cc8d1ed_10_Dropout_cu_0e96ed3824fused_dropout_kernel_vecIN3c104HalfEfmLi1ELi2EbEEvNS_4cuda6detail10TensorInfoIKT_T1_EENS7_IS8_SA_EENS7_IT4_SA_EESA_T0_NS_15PhiloxCudaStateE,"a",@progbits
	.sectionflags	@""
	.align	4
.nv.constant2._ZN2at6native43_GLOBAL__N__7cc8d1ed_10_Dropout_cu_0e96ed3824fused_dropout_kernel_vecIN3c104HalfEfmLi1ELi2EbEEvNS_4cuda6detail10TensorInfoIKT_T1_EENS7_IS8_SA_EENS7_IT4_SA_EESA_T0_NS_15PhiloxCudaStateE:
        /*0000*/ 	.byte	0x00, 0x00, 0x00, 0xf0, 0xff, 0xff, 0x0f, 0x38


//--------------------- .nv.constant0._ZN2at6native43_GLOBAL__N__7cc8d1ed_10_Dropout_cu_0e96ed3824fused_dropout_kernel_vecIN3c104HalfEfmLi1ELi2EbEEvNS_4cuda6detail10TensorInfoIKT_T1_EENS7_IS8_SA_EENS7_IT4_SA_EESA_T0_NS_15PhiloxCudaStateE --------------------------
	.section	.nv.constant0._ZN2at6native43_GLOBAL__N__7cc8d1ed_10_Dropout_cu_0e96ed3824fused_dropout_kernel_vecIN3c104HalfEfmLi1ELi2EbEEvNS_4cuda6detail10TensorInfoIKT_T1_EENS7_IS8_SA_EENS7_IT4_SA_EESA_T0_NS_15PhiloxCudaStateE,"a",@progbits
	.sectionflags	@""
	.align	4
.nv.constant0._ZN2at6native43_GLOBAL__N__7cc8d1ed_10_Dropout_cu_0e96ed3824fused_dropout_kernel_vecIN3c104HalfEfmLi1ELi2EbEEvNS_4cuda6detail10TensorInfoIKT_T1_EENS7_IS8_SA_EENS7_IT4_SA_EESA_T0_NS_15PhiloxCudaStateE:
	.zero		1640


//--------------------- .nv.constant2._ZN2at6native43_GLOBAL__N__7cc8d1ed_10_Dropout_cu_0e96ed3824fused_dropout_kernel_vecIN3c104HalfEfmLi1ELi4EbEEvNS_4cuda6detail10TensorInfoIKT_T1_EENS7_IS8_SA_EENS7_IT4_SA_EESA_T0_NS_15PhiloxCudaStateE --------------------------
	.section	.nv.constant2._ZN2at6native43_GLOBAL__N__7cc8d1ed_10_Dropout_cu_0e96ed3824fused_dropout_kernel_vecIN3c104HalfEfmLi1ELi4EbEEvNS_4cuda6detail10TensorInfoIKT_T1_EENS7_IS8_SA_EENS7_IT4_SA_EESA_T0_NS_15PhiloxCudaStateE,"a",@progbits
	.sectionflags	@""
	.align	4
.nv.constant2._ZN2at6native43_GLOBAL__N__7cc8d1ed_10_Dropout_cu_0e96ed3824fused_dropout_kernel_vecIN3c104HalfEfmLi1ELi4EbEEvNS_4cuda6detail10TensorInfoIKT_T1_EENS7_IS8_SA_EENS7_IT4_SA_EESA_T0_NS_15PhiloxCudaStateE:
        /*0000*/ 	.byte	0x00, 0x00, 0x00, 0xf0, 0xff, 0xff, 0x0f, 0x38


//--------------------- .nv.constant0._ZN2at6native43_GLOBAL__N__7cc8d1ed_10_Dropout_cu_0e96ed3824fused_dropout_kernel_vecIN3c104HalfEfmLi1ELi4EbEEvNS_4cuda6detail10TensorInfoIKT_T1_EENS7_IS8_SA_EENS7_IT4_SA_EESA_T0_NS_15PhiloxCudaStateE --------------------------
	.section	.nv.constant0._ZN2at6native43_GLOBAL__N__7cc8d1ed_10_Dropout_cu_0e96ed3824fused_dropout_kernel_vecIN3c104HalfEfmLi1ELi4EbEEvNS_4cuda6detail10TensorInfoIKT_T1_EENS7_IS8_SA_EENS7_IT4_SA_EESA_T0_NS_15PhiloxCudaStateE,"a",@progbits
	.sectionflags	@""
	.align	4
.nv.constant0._ZN2at6native43_GLOBAL__N__7cc8d1ed_10_Dropout_cu_0e96ed3824fused_dropout_kernel_vecIN3c104HalfEfmLi1ELi4EbEEvNS_4cuda6detail10TensorInfoIKT_T1_EENS7_IS8_SA_EENS7_IT4_SA_EESA_T0_NS_15PhiloxCudaStateE:
	.zero		1640


//--------------------- .nv.constant2._ZN2at6native43_GLOBAL__N__7cc8d1ed_10_Dropout_cu_0e96ed3824fused_dropout_kernel_vecIN3c104HalfEfmLi1ELi8EbEEvNS_4cuda6detail10TensorInfoIKT_T1_EENS7_IS8_SA_EENS7_IT4_SA_EESA_T0_NS_15PhiloxCudaStateE --------------------------
	.section	.nv.constant2._ZN2at6native43_GLOBAL__N__7cc8d1ed_10_Dropout_cu_0e96ed3824fused_dropout_kernel_vecIN3c104HalfEfmLi1ELi8EbEEvNS_4cuda6detail10TensorInfoIKT_T1_EENS7_IS8_SA_EENS7_IT4_SA_EESA_T0_NS_15PhiloxCudaStateE,"a",@progbits
	.sectionflags	@""
	.align	4
.nv.constant2._ZN2at6native43_GLOBAL__N__7cc8d1ed_10_Dropout_cu_0e96ed3824fused_dropout_kernel_vecIN3c104HalfEfmLi1ELi8EbEEvNS_4cuda6detail10TensorInfoIKT_T1_EENS7_IS8_SA_EENS7_IT4_SA_EESA_T0_NS_15PhiloxCudaStateE:
        /*0000*/ 	.byte	0x00, 0x00, 0x00, 0xf0, 0xff, 0xff, 0x0f, 0x38


//--------------------- .nv.constant0._ZN2at6native43_GLOBAL__N__7cc8d1ed_10_Dropout_cu_0e96ed3824fused_dropout_kernel_vecIN3c104HalfEfmLi1ELi8EbEEvNS_4cuda6detail10TensorInfoIKT_T1_EENS7_IS8_SA_EENS7_IT4_SA_EESA_T0_NS_15PhiloxCudaStateE --------------------------
	.section	.nv.constant0._ZN2at6native43_GLOBAL__N__7cc8d1ed_10_Dropout_cu_0e96ed3824fused_dropout_kernel_vecIN3c104HalfEfmLi1ELi8EbEEvNS_4cuda6detail10TensorInfoIKT_T1_EENS7_IS8_SA_EENS7_IT4_SA_EESA_T0_NS_15PhiloxCudaStateE,"a",@progbits
	.sectionflags	@""
	.align	4
.nv.constant0._ZN2at6native43_GLOBAL__N__7cc8d1ed_10_Dropout_cu_0e96ed3824fused_dropout_kernel_vecIN3c104HalfEfmLi1ELi8EbEEvNS_4cuda6detail10TensorInfoIKT_T1_EENS7_IS8_SA_EENS7_IT4_SA_EESA_T0_NS_15PhiloxCudaStateE:
	.zero		1640


//--------------------- .nv.constant2._ZN2at6native43_GLOBAL__N__7cc8d1ed_10_Dropout_cu_0e96ed3824fused_dropout_kernel_vecIN3c104HalfEfmLi1ELi16EbEEvNS_4cuda6detail10TensorInfoIKT_T1_EENS7_IS8_SA_EENS7_IT4_SA_EESA_T0_NS_15PhiloxCudaStateE --------------------------
	.section	.nv.constant2._ZN2at6native43_GLOBAL__N__7cc8d1ed_10_Dropout_cu_0e96ed3824fused_dropout_kernel_vecIN3c104HalfEfmLi1ELi16EbEEvNS_4cuda6detail10TensorInfoIKT_T1_EENS7_IS8_SA_EENS7_IT4_SA_EESA_T0_NS_15PhiloxCudaStateE,"a",@progbits
	.sectionflags	@""
	.align	4
.nv.constant2._ZN2at6native43_GLOBAL__N__7cc8d1ed_10_Dropout_cu_0e96ed3824fused_dropout_kernel_vecIN3c104HalfEfmLi1ELi16EbEEvNS_4cuda6detail10TensorInfoIKT_T1_EENS7_IS8_SA_EENS7_IT4_SA_EESA_T0_NS_15PhiloxCudaStateE:
        /*0000*/ 	.byte	0x00, 0x00, 0x00, 0xf0, 0xff, 0xff, 0x0f, 0x38


//--------------------- .nv.constant0._ZN2at6native43_GLOBAL__N__7cc8d1ed_10_Dropout_cu_0e96ed3824fused_dropout_kernel_vecIN3c104HalfEfmLi1ELi16EbEEvNS_4cuda6detail10TensorInfoIKT_T1_EENS7_IS8_SA_EENS7_IT4_SA_EESA_T0_NS_15PhiloxCudaStateE --------------------------
	.section	.nv.constant0._ZN2at6native43_GLOBAL__N__7cc8d1ed_10_Dropout_cu_0e96ed3824fused_dropout_kernel_vecIN3c104HalfEfmLi1ELi16EbEEvNS_4cuda6detail10TensorInfoIKT_T1_EENS7_IS8_SA_EENS7_IT4_SA_EESA_T0_NS_15PhiloxCudaStateE,"a",@progbits
	.sectionflags	@""
	.align	4
.nv.constant0._ZN2at6native43_GLOBAL__N__7cc8d1ed_10_Dropout_cu_0e96ed3824fused_dropout_kernel_vecIN3c104HalfEfmLi1ELi16EbEEvNS_4cuda6detail10TensorInfoIKT_T1_EENS7_IS8_SA_EENS7_IT4_SA_EESA_T0_NS_15PhiloxCudaStateE:
	.zero		1640


//--------------------- .nv.constant2._ZN2at6native43_GLOBAL__N__7cc8d1ed_10_Dropout_cu_0e96ed3820fused_dropout_kernelIffmLin1ELin1EbEEvNS_4cuda6detail10TensorInfoIKT_T1_EENS5_IS6_S8_EENS5_IT4_S8_EES8_T0_NS_15PhiloxCudaStateE --------------------------
	.section	.nv.constant2._ZN2at6native43_GLOBAL__N__7cc8d1ed_10_Dropout_cu_0e96ed3820fused_dropout_kernelIffmLin1ELin1EbEEvNS_4cuda6detail10TensorInfoIKT_T1_EENS5_IS6_S8_EENS5_IT4_S8_EES8_T0_NS_15PhiloxCudaStateE,"a",@progbits
	.sectionflags	@""
	.align	4
.nv.constant2._ZN2at6native43_GLOBAL__N__7cc8d1ed_10_Dropout_cu_0e96ed3820fused_dropout_kernelIffmLin1ELin1EbEEvNS_4cuda6detail10TensorInfoIKT_T1_EENS5_IS6_S8_EENS5_IT4_S8_EES8_T0_NS_15PhiloxCudaStateE:
        /*0000*/ 	.byte	0x00, 0x00, 0x00, 0xf0, 0xff, 0xff, 0x0f, 0x38, 0xa0, 0x01, 0x00, 0x00, 0x00, 0x00, 0x00, 0x00


//--------------------- .nv.constant0._ZN2at6native43_GLOBAL__N__7cc8d1ed_10_Dropout_cu_0e96ed3820fused_dropout_kernelIffmLin1ELin1EbEEvNS_4cuda6detail10TensorInfoIKT_T1_EENS5_IS6_S8_EENS5_IT4_S8_EES8_T0_NS_15PhiloxCudaStateE --------------------------
	.section	.nv.constant0._ZN2at6native43_GLOBAL__N__7cc8d1ed_10_Dropout_cu_0e96ed3820fused_dropout_kernelIffmLin1ELin1EbEEvNS_4cuda6detail10TensorInfoIKT_T1_EENS5_IS6_S8_EENS5_IT4_S8_EES8_T0_NS_15PhiloxCudaStateE,"a",@progbits
	.sectionflags	@""
	.align	4
.nv.constant0._ZN2at6native43_GLOBAL__N__7cc8d1ed_10_Dropout_cu_0e96ed3820fused_dropout_kernelIffmLin1ELin1EbEEvNS_4cuda6detail10TensorInfoIKT_T1_EENS5_IS6_S8_EENS5_IT4_S8_EES8_T0_NS_15PhiloxCudaStateE:
	.zero		1640


//--------------------- .nv.constant2._ZN2at6native43_GLOBAL__N__7cc8d1ed_10_Dropout_cu_0e96ed3820fused_dropout_kernelIffmLin1ELi1EbEEvNS_4cuda6detail10TensorInfoIKT_T1_EENS5_IS6_S8_EENS5_IT4_S8_EES8_T0_NS_15PhiloxCudaStateE --------------------------
	.section	.nv.constant2._ZN2at6native43_GLOBAL__N__7cc8d1ed_10_Dropout_cu_0e96ed3820fused_dropout_kernelIffmLin1ELi1EbEEvNS_4cuda6detail10TensorInfoIKT_T1_EENS5_IS6_S8_EENS5_IT4_S8_EES8_T0_NS_15PhiloxCudaStateE,"a",@progbits
	.sectionflags	@""
	.align	4
.nv.constant2._ZN2at6native43_GLOBAL__N__7cc8d1ed_10_Dropout_cu_0e96ed3820fused_dropout_kernelIffmLin1ELi1EbEEvNS_4cuda6detail10TensorInfoIKT_T1_EENS5_IS6_S8_EENS5_IT4_S8_EES8_T0_NS_15PhiloxCudaStateE:
        /*0000*/ 	.byte	0x00, 0x00, 0x00, 0xf0, 0xff, 0xff, 0x0f, 0x38


//--------------------- .nv.constant0._ZN2at6native43_GLOBAL__N__7cc8d1ed_10_Dropout_cu_0e96ed3820fused_dropout_kernelIffmLin1ELi1EbEEvNS_4cuda6detail10TensorInfoIKT_T1_EENS5_IS6_S8_EENS5_IT4_S8_EES8_T0_NS_15PhiloxCudaStateE --------------------------
	.section	.nv.constant0._ZN2at6native43_GLOBAL__N__7cc8d1ed_10_Dropout_cu_0e96ed3820fused_dropout_kernelIffmLin1ELi1EbEEvNS_4cuda6detail10TensorInfoIKT_T1_EENS5_IS6_S8_EENS5_IT4_S8_EES8_T0_NS_15PhiloxCudaStateE,"a",@progbits
	.sectionflags	@""
	.align	4
.nv.constant0._ZN2at6native43_GLOBAL__N__7cc8d1ed_10_Dropout_cu_0e96ed3820fused_dropout_kernelIffmLin1ELi1EbEEvNS_4cuda6detail10TensorInfoIKT_T1_EENS5_IS6_S8_EENS5_IT4_S8_EES8_T0_NS_15PhiloxCudaStateE:
	.zero		1640


//--------------------- .nv.constant2._ZN2at6native43_GLOBAL__N__7cc8d1ed_10_Dropout_cu_0e96ed3820fused_dropout_kernelIffmLi1ELi1EbEEvNS_4cuda6detail10TensorInfoIKT_T1_EENS5_IS6_S8_EENS5_IT4_S8_EES8_T0_NS_15PhiloxCudaStateE --------------------------
	.section	.nv.constant2._ZN2at6native43_GLOBAL__N__7cc8d1ed_10_Dropout_cu_0e96ed3820fused_dropout_kernelIffmLi1ELi1EbEEvNS_4cuda6detail10TensorInfoIKT_T1_EENS5_IS6_S8_EENS5_IT4_S8_EES8_T0_NS_15PhiloxCudaStateE,"a",@progbits
	.sectionflags	@""
	.align	4
.nv.constant2._ZN2at6native43_GLOBAL__N__7cc8d1ed_10_Dropout_cu_0e96ed3820fused_dropout_kernelIffmLi1ELi1EbEEvNS_4cuda6detail10TensorInfoIKT_T1_EENS5_IS6_S8_EENS5_IT4_S8_EES8_T0_NS_15PhiloxCudaStateE:
        /*0000*/ 	.byte	0x00, 0x00, 0x00, 0xf0, 0xff, 0xff, 0x0f, 0x38


//--------------------- .nv.constant0._ZN2at6native43_GLOBAL__N__7cc8d1ed_10_Dropout_cu_0e96ed3820fused_dropout_kernelIffmLi1ELi1EbEEvNS_4cuda6detail10TensorInfoIKT_T1_EENS5_IS6_S8_EENS5_IT4_S8_EES8_T0_NS_15PhiloxCudaStateE --------------------------
	.section	.nv.constant0._ZN2at6native43_GLOBAL__N__7cc8d1ed_10_Dropout_cu_0e96ed3820fused_dropout_kernelIffmLi1ELi1EbEEvNS_4cuda6detail10TensorInfoIKT_T1_EENS5_IS6_S8_EENS5_IT4_S8_EES8_T0_NS_15PhiloxCudaStateE,"a",@progbits
	.sectionflags	@""
	.align	4
.nv.constant0._ZN2at6native43_GLOBAL__N__7cc8d1ed_10_Dropout_cu_0e96ed3820fused_dropout_kernelIffmLi1ELi1EbEEvNS_4cuda6detail10TensorInfoIKT_T1_EENS5_IS6_S8_EENS5_IT4_S8_EES8_T0_NS_15PhiloxCudaStateE:
	.zero		1640


//--------------------- .nv.constant2._ZN2at6native43_GLOBAL__N__7cc8d1ed_10_Dropout_cu_0e96ed3824fused_dropout_kernel_vecIffmLi1ELi2EbEEvNS_4cuda6detail10TensorInfoIKT_T1_EENS5_IS6_S8_EENS5_IT4_S8_EES8_T0_NS_15PhiloxCudaStateE --------------------------
	.section	.nv.constant2._ZN2at6native43_GLOBAL__N__7cc8d1ed_10_Dropout_cu_0e96ed3824fused_dropout_kernel_vecIffmLi1ELi2EbEEvNS_4cuda6detail10TensorInfoIKT_T1_EENS5_IS6_S8_EENS5_IT4_S8_EES8_T0_NS_15PhiloxCudaStateE,"a",@progbits
	.sectionflags	@""
	.align	4
.nv.constant2._ZN2at6native43_GLOBAL__N__7cc8d1ed_10_Dropout_cu_0e96ed3824fused_dropout_kernel_vecIffmLi1ELi2EbEEvNS_4cuda6detail10TensorInfoIKT_T1_EENS5_IS6_S8_EENS5_IT4_S8_EES8_T0_NS_15PhiloxCudaStateE:
        /*0000*/ 	.byte	0x00, 0x00, 0x00, 0xf0, 0xff, 0xff, 0x0f, 0x38


//--------------------- .nv.constant0._ZN2at6native43_GLOBAL__N__7cc8d1ed_10_Dropout_cu_0e96ed3824fused_dropout_kernel_vecIffmLi1ELi2EbEEvNS_4cuda6detail10TensorInfoIKT_T1_EENS5_IS6_S8_EENS5_IT4_S8_EES8_T0_NS_15PhiloxCudaStateE --------------------------
	.section	.nv.constant0._ZN2at6native43_GLOBAL__N__7cc8d1ed_10_Dropout_cu_0e96ed3824fused_dropout_kernel_vecIffmLi1ELi2EbEEvNS_4cuda6detail10TensorInfoIKT_T1_EENS5_IS6_S8_EENS5_IT4_S8_EES8_T0_NS_15PhiloxCudaStateE,"a",@progbits
	.sectionflags	@""
	.align	4
.nv.constant0._ZN2at6native43_GLOBAL__N__7cc8d1ed_10_Dropout_cu_0e96ed3824fused_dropout_kernel_vecIffmLi1ELi2EbEEvNS_4cuda6detail10TensorInfoIKT_T1_EENS5_IS6_S8_EENS5_IT4_S8_EES8_T0_NS_15PhiloxCudaStateE:
	.zero		1640


//--------------------- .nv.constant2._ZN2at6native43_GLOBAL__N__7cc8d1ed_10_Dropout_cu_0e96ed3824fused_dropout_kernel_vecIffmLi1ELi4EbEEvNS_4cuda6detail10TensorInfoIKT_T1_EENS5_IS6_S8_EENS5_IT4_S8_EES8_T0_NS_15PhiloxCudaStateE --------------------------
	.section	.nv.constant2._ZN2at6native43_GLOBAL__N__7cc8d1ed_10_Dropout_cu_0e96ed3824fused_dropout_kernel_vecIffmLi1ELi4EbEEvNS_4cuda6detail10TensorInfoIKT_T1_EENS5_IS6_S8_EENS5_IT4_S8_EES8_T0_NS_15PhiloxCudaStateE,"a",@progbits
	.sectionflags	@""
	.align	4
.nv.constant2._ZN2at6native43_GLOBAL__N__7cc8d1ed_10_Dropout_cu_0e96ed3824fused_dropout_kernel_vecIffmLi1ELi4EbEEvNS_4cuda6detail10TensorInfoIKT_T1_EENS5_IS6_S8_EENS5_IT4_S8_EES8_T0_NS_15PhiloxCudaStateE:
        /*0000*/ 	.byte	0x00, 0x00, 0x00, 0xf0, 0xff, 0xff, 0x0f, 0x38


//--------------------- .nv.constant0._ZN2at6native43_GLOBAL__N__7cc8d1ed_10_Dropout_cu_0e96ed3824fused_dropout_kernel_vecIffmLi1ELi4EbEEvNS_4cuda6detail10TensorInfoIKT_T1_EENS5_IS6_S8_EENS5_IT4_S8_EES8_T0_NS_15PhiloxCudaStateE --------------------------
	.section	.nv.constant0._ZN2at6native43_GLOBAL__N__7cc8d1ed_10_Dropout_cu_0e96ed3824fused_dropout_kernel_vecIffmLi1ELi4EbEEvNS_4cuda6detail10TensorInfoIKT_T1_EENS5_IS6_S8_EENS5_IT4_S8_EES8_T0_NS_15PhiloxCudaStateE,"a",@progbits
	.sectionflags	@""
	.align	4
.nv.constant0._ZN2at6native43_GLOBAL__N__7cc8d1ed_10_Dropout_cu_0e96ed3824fused_dropout_kernel_vecIffmLi1ELi4EbEEvNS_4cuda6detail10TensorInfoIKT_T1_EENS5_IS6_S8_EENS5_IT4_S8_EES8_T0_NS_15PhiloxCudaStateE:
	.zero		1640


//--------------------- .nv.constant2._ZN2at6native43_GLOBAL__N__7cc8d1ed_10_Dropout_cu_0e96ed3824fused_dropout_kernel_vecIffmLi1ELi8EbEEvNS_4cuda6detail10TensorInfoIKT_T1_EENS5_IS6_S8_EENS5_IT4_S8_EES8_T0_NS_15PhiloxCudaStateE --------------------------
	.section	.nv.constant2._ZN2at6native43_GLOBAL__N__7cc8d1ed_10_Dropout_cu_0e96ed3824fused_dropout_kernel_vecIffmLi1ELi8EbEEvNS_4cuda6detail10TensorInfoIKT_T1_EENS5_IS6_S8_EENS5_IT4_S8_EES8_T0_NS_15PhiloxCudaStateE,"a",@progbits
	.sectionflags	@""
	.align	4
.nv.constant2._ZN2at6native43_GLOBAL__N__7cc8d1ed_10_Dropout_cu_0e96ed3824fused_dropout_kernel_vecIffmLi1ELi8EbEEvNS_4cuda6detail10TensorInfoIKT_T1_EENS5_IS6_S8_EENS5_IT4_S8_EES8_T0_NS_15PhiloxCudaStateE:
        /*0000*/ 	.byte	0x00, 0x00, 0x00, 0xf0, 0xff, 0xff, 0x0f, 0x38


//--------------------- .nv.constant0._ZN2at6native43_GLOBAL__N__7cc8d1ed_10_Dropout_cu_0e96ed3824fused_dropout_kernel_vecIffmLi1ELi8EbEEvNS_4cuda6detail10TensorInfoIKT_T1_EENS5_IS6_S8_EENS5_IT4_S8_EES8_T0_NS_15PhiloxCudaStateE --------------------------
	.section	.nv.constant0._ZN2at6native43_GLOBAL__N__7cc8d1ed_10_Dropout_cu_0e96ed3824fused_dropout_kernel_vecIffmLi1ELi8EbEEvNS_4cuda6detail10TensorInfoIKT_T1_EENS5_IS6_S8_EENS5_IT4_S8_EES8_T0_NS_15PhiloxCudaStateE,"a",@progbits
	.sectionflags	@""
	.align	4
.nv.constant0._ZN2at6native43_GLOBAL__N__7cc8d1ed_10_Dropout_cu_0e96ed3824fused_dropout_kernel_vecIffmLi1ELi8EbEEvNS_4cuda6detail10TensorInfoIKT_T1_EENS5_IS6_S8_EENS5_IT4_S8_EES8_T0_NS_15PhiloxCudaStateE:
	.zero		1640


//--------------------- .nv.constant2._ZN2at6native43_GLOBAL__N__7cc8d1ed_10_Dropout_cu_0e96ed3824fused_dropout_kernel_vecIffmLi1ELi16EbEEvNS_4cuda6detail10TensorInfoIKT_T1_EENS5_IS6_S8_EENS5_IT4_S8_EES8_T0_NS_15PhiloxCudaStateE --------------------------
	.section	.nv.constant2._ZN2at6native43_GLOBAL__N__7cc8d1ed_10_Dropout_cu_0e96ed3824fused_dropout_kernel_vecIffmLi1ELi16EbEEvNS_4cuda6detail10TensorInfoIKT_T1_EENS5_IS6_S8_EENS5_IT4_S8_EES8_T0_NS_15PhiloxCudaStateE,"a",@progbits
	.sectionflags	@""
	.align	4
.nv.constant2._ZN2at6native43_GLOBAL__N__7cc8d1ed_10_Dropout_cu_0e96ed3824fused_dropout_kernel_vecIffmLi1ELi16EbEEvNS_4cuda6detail10TensorInfoIKT_T1_EENS5_IS6_S8_EENS5_IT4_S8_EES8_T0_NS_15PhiloxCudaStateE:
        /*0000*/ 	.byte	0x00, 0x00, 0x00, 0xf0, 0xff, 0xff, 0x0f, 0x38


//--------------------- .nv.constant0._ZN2at6native43_GLOBAL__N__7cc8d1ed_10_Dropout_cu_0e96ed3824fused_dropout_kernel_vecIffmLi1ELi16EbEEvNS_4cuda6detail10TensorInfoIKT_T1_EENS5_IS6_S8_EENS5_IT4_S8_EES8_T0_NS_15PhiloxCudaStateE --------------------------
	.section	.nv.constant0._ZN2at6native43_GLOBAL__N__7cc8d1ed_10_Dropout_cu_0e96ed3824fused_dropout_kernel_vecIffmLi1ELi16EbEEvNS_4cuda6detail10TensorInfoIKT_T1_EENS5_IS6_S8_EENS5_IT4_S8_EES8_T0_NS_15PhiloxCudaStateE,"a",@progbits
	.sectionflags	@""
	.align	4
.nv.constant0._ZN2at6native43_GLOBAL__N__7cc8d1ed_10_Dropout_cu_0e96ed3824fused_dropout_kernel_vecIffmLi1ELi16EbEEvNS_4cuda6detail10TensorInfoIKT_T1_EENS5_IS6_S8_EENS5_IT4_S8_EES8_T0_NS_15PhiloxCudaStateE:
	.zero		1640


//--------------------- .nv.constant2._ZN2at6native43_GLOBAL__N__7cc8d1ed_10_Dropout_cu_0e96ed3820fused_dropout_kernelIddmLin1ELin1EbEEvNS_4cuda6detail10TensorInfoIKT_T1_EENS5_IS6_S8_EENS5_IT4_S8_EES8_T0_NS_15PhiloxCudaStateE --------------------------
	.section	.nv.constant2._ZN2at6native43_GLOBAL__N__7cc8d1ed_10_Dropout_cu_0e96ed3820fused_dropout_kernelIddmLin1ELin1EbEEvNS_4cuda6detail10TensorInfoIKT_T1_EENS5_IS6_S8_EENS5_IT4_S8_EES8_T0_NS_15PhiloxCudaStateE,"a",@progbits
	.sectionflags	@""
	.align	4
.nv.constant2._ZN2at6native43_GLOBAL__N__7cc8d1ed_10_Dropout_cu_0e96ed3820fused_dropout_kernelIddmLin1ELin1EbEEvNS_4cuda6detail10TensorInfoIKT_T1_EENS5_IS6_S8_EENS5_IT4_S8_EES8_T0_NS_15PhiloxCudaStateE:
        /*0000*/ 	.byte	0xa0, 0x01, 0x00, 0x00, 0x00, 0x00, 0x00, 0x00


//--------------------- .nv.constant0._ZN2at6native43_GLOBAL__N__7cc8d1ed_10_Dropout_cu_0e96ed3820fused_dropout_kernelIddmLin1ELin1EbEEvNS_4cuda6detail10TensorInfoIKT_T1_EENS5_IS6_S8_EENS5_IT4_S8_EES8_T0_NS_15PhiloxCudaStateE --------------------------
	.section	.nv.constant0._ZN2at6native43_GLOBAL__N__7cc8d1ed_10_Dropout_cu_0e96ed3820fused_dropout_kernelIddmLin1ELin1EbEEvNS_4cuda6detail10TensorInfoIKT_T1_EENS5_IS6_S8_EENS5_IT4_S8_EES8_T0_NS_15PhiloxCudaStateE,"a",@progbits
	.sectionflags	@""
	.align	4
.nv.constant0._ZN2at6native43_GLOBAL__N__7cc8d1ed_10_Dropout_cu_0e96ed3820fused_dropout_kernelIddmLin1ELin1EbEEvNS_4cuda6detail10TensorInfoIKT_T1_EENS5_IS6_S8_EENS5_IT4_S8_EES8_T0_NS_15PhiloxCudaStateE:
	.zero		1640


//--------------------- .nv.constant0._ZN2at6native43_GLOBAL__N__7cc8d1ed_10_Dropout_cu_0e96ed3820fused_dropout_kernelIddmLin1ELi1EbEEvNS_4cuda6detail10TensorInfoIKT_T1_EENS5_IS6_S8_EENS5_IT4_S8_EES8_T0_NS_15PhiloxCudaStateE --------------------------
	.section	.nv.constant0._ZN2at6native43_GLOBAL__N__7cc8d1ed_10_Dropout_cu_0e96ed3820fused_dropout_kernelIddmLin1ELi1EbEEvNS_4cuda6detail10TensorInfoIKT_T1_EENS5_IS6_S8_EENS5_IT4_S8_EES8_T0_NS_15PhiloxCudaStateE,"a",@progbits
	.sectionflags	@""
	.align	4
.nv.constant0._ZN2at6native43_GLOBAL__N__7cc8d1ed_10_Dropout_cu_0e96ed3820fused_dropout_kernelIddmLin1ELi1EbEEvNS_4cuda6detail10TensorInfoIKT_T1_EENS5_IS6_S8_EENS5_IT4_S8_EES8_T0_NS_15PhiloxCudaStateE:
	.zero		1640


//--------------------- .nv.constant0._ZN2at6native43_GLOBAL__N__7cc8d1ed_10_Dropout_cu_0e96ed3820fused_dropout_kernelIddmLi1ELi1EbEEvNS_4cuda6detail10TensorInfoIKT_T1_EENS5_IS6_S8_EENS5_IT4_S8_EES8_T0_NS_15PhiloxCudaStateE --------------------------
	.section	.nv.constant0._ZN2at6native43_GLOBAL__N__7cc8d1ed_10_Dropout_cu_0e96ed3820fused_dropout_kernelIddmLi1ELi1EbEEvNS_4cuda6detail10TensorInfoIKT_T1_EENS5_IS6_S8_EENS5_IT4_S8_EES8_T0_NS_15PhiloxCudaStateE,"a",@progbits
	.sectionflags	@""
	.align	4
.nv.constant0._ZN2at6native43_GLOBAL__N__7cc8d1ed_10_Dropout_cu_0e96ed3820fused_dropout_kernelIddmLi1ELi1EbEEvNS_4cuda6detail10TensorInfoIKT_T1_EENS5_IS6_S8_EENS5_IT4_S8_EES8_T0_NS_15PhiloxCudaStateE:
	.zero		1640


//--------------------- .nv.constant0._ZN2at6native43_GLOBAL__N__7cc8d1ed_10_Dropout_cu_0e96ed3824fused_dropout_kernel_vecIddmLi1ELi2EbEEvNS_4cuda6detail10TensorInfoIKT_T1_EENS5_IS6_S8_EENS5_IT4_S8_EES8_T0_NS_15PhiloxCudaStateE --------------------------
	.section	.nv.constant0._ZN2at6native43_GLOBAL__N__7cc8d1ed_10_Dropout_cu_0e96ed3824fused_dropout_kernel_vecIddmLi1ELi2EbEEvNS_4cuda6detail10TensorInfoIKT_T1_EENS5_IS6_S8_EENS5_IT4_S8_EES8_T0_NS_15PhiloxCudaStateE,"a",@progbits
	.sectionflags	@""
	.align	4
.nv.constant0._ZN2at6native43_GLOBAL__N__7cc8d1ed_10_Dropout_cu_0e96ed3824fused_dropout_kernel_vecIddmLi1ELi2EbEEvNS_4cuda6detail10TensorInfoIKT_T1_EENS5_IS6_S8_EENS5_IT4_S8_EES8_T0_NS_15PhiloxCudaStateE:
	.zero		1640


//--------------------- .nv.constant0._ZN2at6native43_GLOBAL__N__7cc8d1ed_10_Dropout_cu_0e96ed3824fused_dropout_kernel_vecIddmLi1ELi4EbEEvNS_4cuda6detail10TensorInfoIKT_T1_EENS5_IS6_S8_EENS5_IT4_S8_EES8_T0_NS_15PhiloxCudaStateE --------------------------
	.section	.nv.constant0._ZN2at6native43_GLOBAL__N__7cc8d1ed_10_Dropout_cu_0e96ed3824fused_dropout_kernel_vecIddmLi1ELi4EbEEvNS_4cuda6detail10TensorInfoIKT_T1_EENS5_IS6_S8_EENS5_IT4_S8_EES8_T0_NS_15PhiloxCudaStateE,"a",@progbits
	.sectionflags	@""
	.align	4
.nv.constant0._ZN2at6native43_GLOBAL__N__7cc8d1ed_10_Dropout_cu_0e96ed3824fused_dropout_kernel_vecIddmLi1ELi4EbEEvNS_4cuda6detail10TensorInfoIKT_T1_EENS5_IS6_S8_EENS5_IT4_S8_EES8_T0_NS_15PhiloxCudaStateE:
	.zero		1640


//--------------------- .nv.constant0._ZN2at6native43_GLOBAL__N__7cc8d1ed_10_Dropout_cu_0e96ed3824fused_dropout_kernel_vecIddmLi1ELi8EbEEvNS_4cuda6detail10TensorInfoIKT_T1_EENS5_IS6_S8_EENS5_IT4_S8_EES8_T0_NS_15PhiloxCudaStateE --------------------------
	.section	.nv.constant0._ZN2at6native43_GLOBAL__N__7cc8d1ed_10_Dropout_cu_0e96ed3824fused_dropout_kernel_vecIddmLi1ELi8EbEEvNS_4cuda6detail10TensorInfoIKT_T1_EENS5_IS6_S8_EENS5_IT4_S8_EES8_T0_NS_15PhiloxCudaStateE,"a",@progbits
	.sectionflags	@""
	.align	4
.nv.constant0._ZN2at6native43_GLOBAL__N__7cc8d1ed_10_Dropout_cu_0e96ed3824fused_dropout_kernel_vecIddmLi1ELi8EbEEvNS_4cuda6detail10TensorInfoIKT_T1_EENS5_IS6_S8_EENS5_IT4_S8_EES8_T0_NS_15PhiloxCudaStateE:
	.zero		1640


//--------------------- .nv.constant0._ZN2at6native43_GLOBAL__N__7cc8d1ed_10_Dropout_cu_0e96ed3824fused_dropout_kernel_vecIddmLi1ELi16EbEEvNS_4cuda6detail10TensorInfoIKT_T1_EENS5_IS6_S8_EENS5_IT4_S8_EES8_T0_NS_15PhiloxCudaStateE --------------------------
	.section	.nv.constant0._ZN2at6native43_GLOBAL__N__7cc8d1ed_10_Dropout_cu_0e96ed3824fused_dropout_kernel_vecIddmLi1ELi16EbEEvNS_4cuda6detail10TensorInfoIKT_T1_EENS5_IS6_S8_EENS5_IT4_S8_EES8_T0_NS_15PhiloxCudaStateE,"a",@progbits
	.sectionflags	@""
	.align	4
.nv.constant0._ZN2at6native43_GLOBAL__N__7cc8d1ed_10_Dropout_cu_0e96ed3824fused_dropout_kernel_vecIddmLi1ELi16EbEEvNS_4cuda6detail10TensorInfoIKT_T1_EENS5_IS6_S8_EENS5_IT4_S8_EES8_T0_NS_15PhiloxCudaStateE:
	.zero		1640


//--------------------- .nv.constant2._ZN2at6native43_GLOBAL__N__7cc8d1ed_10_Dropout_cu_0e96ed3820fused_dropout_kernelIN3c108BFloat16EfjLin1ELin1EbEEvNS_4cuda6detail10TensorInfoIKT_T1_EENS7_IS8_SA_EENS7_IT4_SA_EESA_T0_NS_15PhiloxCudaStateE --------------------------
	.section	.nv.constant2._ZN2at6native43_GLOBAL__N__7cc8d1ed_10_Dropout_cu_0e96ed3820fused_dropout_kernelIN3c108BFloat16EfjLin1ELin1EbEEvNS_4cuda6detail10TensorInfoIKT_T1_EENS7_IS8_SA_EENS7_IT4_SA_EESA_T0_NS_15PhiloxCudaStateE,"a",@progbits
	.sectionflags	@""
	.align	4
.nv.constant2._ZN2at6native43_GLOBAL__N__7cc8d1ed_10_Dropout_cu_0e96ed3820fused_dropout_kernelIN3c108BFloat16EfjLin1ELin1EbEEvNS_4cuda6detail10TensorInfoIKT_T1_EENS7_IS8_SA_EENS7_IT4_SA_EESA_T0_NS_15PhiloxCudaStateE:
        /*0000*/ 	.byte	0x00, 0x00, 0x00, 0xf0, 0xff, 0xff, 0x0f, 0x38, 0xd8, 0x00, 0x00, 0x00, 0x00, 0x00, 0x00, 0x00


//--------------------- .nv.constant0._ZN2at6native43_GLOBAL__N__7cc8d1ed_10_Dropout_cu_0e96ed3820fused_dropout_kernelIN3c108BFloat16EfjLin1ELin1EbEEvNS_4cuda6detail10TensorInfoIKT_T1_EENS7_IS8_SA_EENS7_IT4_SA_EESA_T0_NS_15PhiloxCudaStateE --------------------------
	.section	.nv.constant0._ZN2at6native43_GLOBAL__N__7cc8d1ed_10_Dropout_cu_0e96ed3820fused_dropout_kernelIN3c108BFloat16EfjLin1ELin1EbEEvNS_4cuda6detail10TensorInfoIKT_T1_EENS7_IS8_SA_EENS7_IT4_SA_EESA_T0_NS_15PhiloxCudaStateE,"a",@progbits
	.sectionflags	@""
	.align	4
.nv.constant0._ZN2at6native43_GLOBAL__N__7cc8d1ed_10_Dropout_cu_0e96ed3820fused_dropout_kernelIN3c108BFloat16EfjLin1ELin1EbEEvNS_4cuda6detail10TensorInfoIKT_T1_EENS7_IS8_SA_EENS7_IT4_SA_EESA_T0_NS_15PhiloxCudaStateE:
	.zero		1032


//--------------------- .nv.constant2._ZN2at6native43_GLOBAL__N__7cc8d1ed_10_Dropout_cu_0e96ed3820fused_dropout_kernelIN3c108BFloat16EfjLin1ELi1EbEEvNS_4cuda6detail10TensorInfoIKT_T1_EENS7_IS8_SA_EENS7_IT4_SA_EESA_T0_NS_15PhiloxCudaStateE --------------------------
	.section	.nv.constant2._ZN2at6native43_GLOBAL__N__7cc8d1ed_10_Dropout_cu_0e96ed3820fused_dropout_kernelIN3c108BFloat16EfjLin1ELi1EbEEvNS_4cuda6detail10TensorInfoIKT_T1_EENS7_IS8_SA_EENS7_IT4_SA_EESA_T0_NS_15PhiloxCudaStateE,"a",@progbits
	.sectionflags	@""
	.align	4
.nv.constant2._ZN2at6native43_GLOBAL__N__7cc8d1ed_10_Dropout_cu_0e96ed3820fused_dropout_kernelIN3c108BFloat16EfjLin1ELi1EbEEvNS_4cuda6detail10TensorInfoIKT_T1_EENS7_IS8_SA_EENS7_IT4_SA_EESA_T0_NS_15PhiloxCudaStateE:
        /*0000*/ 	.byte	0x00, 0x00, 0x00, 0xf0, 0xff, 0xff, 0x0f, 0x38


//--------------------- .nv.constant0._ZN2at6native43_GLOBAL__N__7cc8d1ed_10_Dropout_cu_0e96ed3820fused_dropout_kernelIN3c108BFloat16EfjLin1ELi1EbEEvNS_4cuda6detail10TensorInfoIKT_T1_EENS7_IS8_SA_EENS7_IT4_SA_EESA_T0_NS_15PhiloxCudaStateE --------------------------
	.section	.nv.constant0._ZN2at6native43_GLOBAL__N__7cc8d1ed_10_Dropout_cu_0e96ed3820fused_dropout_kernelIN3c108BFloat16EfjLin1ELi1EbEEvNS_4cuda6detail10TensorInfoIKT_T1_EENS7_IS8_SA_EENS7_IT4_SA_EESA_T0_NS_15PhiloxCudaStateE,"a",@progbits
	.sectionflags	@""
	.align	4
.nv.constant0._ZN2at6native43_GLOBAL__N__7cc8d1ed_10_Dropout_cu_0e96ed3820fused_dropout_kernelIN3c108BFloat16EfjLin1ELi1EbEEvNS_4cuda6detail10TensorInfoIKT_T1_EENS7_IS8_SA_EENS7_IT4_SA_EESA_T0_NS_15PhiloxCudaStateE:
	.zero		1032


//--------------------- .nv.constant2._ZN2at6native43_GLOBAL__N__7cc8d1ed_10_Dropout_cu_0e96ed3820fused_dropout_kernelIN3c108BFloat16EfjLi1ELi1EbEEvNS_4cuda6detail10TensorInfoIKT_T1_EENS7_IS8_SA_EENS7_IT4_SA_EESA_T0_NS_15PhiloxCudaStateE --------------------------
	.section	.nv.constant2._ZN2at6native43_GLOBAL__N__7cc8d1ed_10_Dropout_cu_0e96ed3820fused_dropout_kernelIN3c108BFloat16EfjLi1ELi1EbEEvNS_4cuda6detail10TensorInfoIKT_T1_EENS7_IS8_SA_EENS7_IT4_SA_EESA_T0_NS_15PhiloxCudaStateE,"a",@progbits
	.sectionflags	@""
	.align	4
.nv.constant2._ZN2at6native43_GLOBAL__N__7cc8d1ed_10_Dropout_cu_0e96ed3820fused_dropout_kernelIN3c108BFloat16EfjLi1ELi1EbEEvNS_4cuda6detail10TensorInfoIKT_T1_EENS7_IS8_SA_EENS7_IT4_SA_EESA_T0_NS_15PhiloxCudaStateE:
        /*0000*/ 	.byte	0x00, 0x00, 0x00, 0xf0, 0xff, 0xff, 0x0f, 0x38


//--------------------- .nv.constant0._ZN2at6native43_GLOBAL__N__7cc8d1ed_10_Dropout_cu_0e96ed3820fused_dropout_kernelIN3c108BFloat16EfjLi1ELi1EbEEvNS_4cuda6detail10TensorInfoIKT_T1_EENS7_IS8_SA_EENS7_IT4_SA_EESA_T0_NS_15PhiloxCudaStateE --------------------------
	.section	.nv.constant0._ZN2at6native43_GLOBAL__N__7cc8d1ed_10_Dropout_cu_0e96ed3820fused_dropout_kernelIN3c108BFloat16EfjLi1ELi1EbEEvNS_4cuda6detail10TensorInfoIKT_T1_EENS7_IS8_SA_EENS7_IT4_SA_EESA_T0_NS_15PhiloxCudaStateE,"a",@progbits
	.sectionflags	@""
	.align	4
.nv.constant0._ZN2at6native43_GLOBAL__N__7cc8d1ed_10_Dropout_cu_0e96ed3820fused_dropout_kernelIN3c108BFloat16EfjLi1ELi1EbEEvNS_4cuda6detail10TensorInfoIKT_T1_EENS7_IS8_SA_EENS7_IT4_SA_EESA_T0_NS_15PhiloxCudaStateE:
	.zero		1032


//--------------------- .nv.constant2._ZN2at6native43_GLOBAL__N__7cc8d1ed_10_Dropout_cu_0e96ed3824fused_dropout_kernel_vecIN3c108BFloat16EfjLi1ELi2EbEEvNS_4cuda6detail10TensorInfoIKT_T1_EENS7_IS8_SA_EENS7_IT4_SA_EESA_T0_NS_15PhiloxCudaStateE --------------------------
	.section	.nv.constant2._ZN2at6native43_GLOBAL__N__7cc8d1ed_10_Dropout_cu_0e96ed3824fused_dropout_kernel_vecIN3c108BFloat16EfjLi1ELi2EbEEvNS_4cuda6detail10TensorInfoIKT_T1_EENS7_IS8_SA_EENS7_IT4_SA_EESA_T0_NS_15PhiloxCudaStateE,"a",@progbits
	.sectionflags	@""
	.align	4
.nv.constant2._ZN2at6native43_GLOBAL__N__7cc8d1ed_10_Dropout_cu_0e96ed3824fused_dropout_kernel_vecIN3c108BFloat16EfjLi1ELi2EbEEvNS_4cuda6detail10TensorInfoIKT_T1_EENS7_IS8_SA_EENS7_IT4_SA_EESA_T0_NS_15PhiloxCudaStateE:
        /*0000*/ 	.byte	0x00, 0x00, 0x00, 0xf0, 0xff, 0xff, 0x0f, 0x38


//--------------------- .nv.constant0._ZN2at6native43_GLOBAL__N__7cc8d1ed_10_Dropout_cu_0e96ed3824fused_dropout_kernel_vecIN3c108BFloat16EfjLi1ELi2EbEEvNS_4cuda6detail10TensorInfoIKT_T1_EENS7_IS8_SA_EENS7_IT4_SA_EESA_T0_NS_15PhiloxCudaStateE --------------------------
	.section	.nv.constant0._ZN2at6native43_GLOBAL__N__7cc8d1ed_10_Dropout_cu_0e96ed3824fused_dropout_kernel_vecIN3c108BFloat16EfjLi1ELi2EbEEvNS_4cuda6detail10TensorInfoIKT_T1_EENS7_IS8_SA_EENS7_IT4_SA_EESA_T0_NS_15PhiloxCudaStateE,"a",@progbits
	.sectionflags	@""
	.align	4
.nv.constant0._ZN2at6native43_GLOBAL__N__7cc8d1ed_10_Dropout_cu_0e96ed3824fused_dropout_kernel_vecIN3c108BFloat16EfjLi1ELi2EbEEvNS_4cuda6detail10TensorInfoIKT_T1_EENS7_IS8_SA_EENS7_IT4_SA_EESA_T0_NS_15PhiloxCudaStateE:
	.zero		1032


//--------------------- .nv.constant2._ZN2at6native43_GLOBAL__N__7cc8d1ed_10_Dropout_cu_0e96ed3824fused_dropout_kernel_vecIN3c108BFloat16EfjLi1ELi4EbEEvNS_4cuda6detail10TensorInfoIKT_T1_EENS7_IS8_SA_EENS7_IT4_SA_EESA_T0_NS_15PhiloxCudaStateE --------------------------
	.section	.nv.constant2._ZN2at6native43_GLOBAL__N__7cc8d1ed_10_Dropout_cu_0e96ed3824fused_dropout_kernel_vecIN3c108BFloat16EfjLi1ELi4EbEEvNS_4cuda6detail10TensorInfoIKT_T1_EENS7_IS8_SA_EENS7_IT4_SA_EESA_T0_NS_15PhiloxCudaStateE,"a",@progbits
	.sectionflags	@""
	.align	4
.nv.constant2._ZN2at6native43_GLOBAL__N__7cc8d1ed_10_Dropout_cu_0e96ed3824fused_dropout_kernel_vecIN3c108BFloat16EfjLi1ELi4EbEEvNS_4cuda6detail10TensorInfoIKT_T1_EENS7_IS8_SA_EENS7_IT4_SA_EESA_T0_NS_15PhiloxCudaStateE:
        /*0000*/ 	.byte	0x00, 0x00, 0x00, 0xf0, 0xff, 0xff, 0x0f, 0x38


//--------------------- .nv.constant0._ZN2at6native43_GLOBAL__N__7cc8d1ed_10_Dropout_cu_0e96ed3824fused_dropout_kernel_vecIN3c108BFloat16EfjLi1ELi4EbEEvNS_4cuda6detail10TensorInfoIKT_T1_EENS7_IS8_SA_EENS7_IT4_SA_EESA_T0_NS_15PhiloxCudaStateE --------------------------
	.section	.nv.constant0._ZN2at6native43_GLOBAL__N__7cc8d1ed_10_Dropout_cu_0e96ed3824fused_dropout_kernel_vecIN3c108BFloat16EfjLi1ELi4EbEEvNS_4cuda6detail10TensorInfoIKT_T1_EENS7_IS8_SA_EENS7_IT4_SA_EESA_T0_NS_15PhiloxCudaStateE,"a",@progbits
	.sectionflags	@""
	.align	4
.nv.constant0._ZN2at6native43_GLOBAL__N__7cc8d1ed_10_Dropout_cu_0e96ed3824fused_dropout_kernel_vecIN3c108BFloat16EfjLi1ELi4EbEEvNS_4cuda6detail10TensorInfoIKT_T1_EENS7_IS8_SA_EENS7_IT4_SA_EESA_T0_NS_15PhiloxCudaStateE:
	.zero		1032


//--------------------- .nv.constant2._ZN2at6native43_GLOBAL__N__7cc8d1ed_10_Dropout_cu_0e96ed3824fused_dropout_kernel_vecIN3c108BFloat16EfjLi1ELi8EbEEvNS_4cuda6detail10TensorInfoIKT_T1_EENS7_IS8_SA_EENS7_IT4_SA_EESA_T0_NS_15PhiloxCudaStateE --------------------------
	.section	.nv.constant2._ZN2at6native43_GLOBAL__N__7cc8d1ed_10_Dropout_cu_0e96ed3824fused_dropout_kernel_vecIN3c108BFloat16EfjLi1ELi8EbEEvNS_4cuda6detail10TensorInfoIKT_T1_EENS7_IS8_SA_EENS7_IT4_SA_EESA_T0_NS_15PhiloxCudaStateE,"a",@progbits
	.sectionflags	@""
	.align	4
.nv.constant2._ZN2at6native43_GLOBAL__N__7cc8d1ed_10_Dropout_cu_0e96ed3824fused_dropout_kernel_vecIN3c108BFloat16EfjLi1ELi8EbEEvNS_4cuda6detail10TensorInfoIKT_T1_EENS7_IS8_SA_EENS7_IT4_SA_EESA_T0_NS_15PhiloxCudaStateE:
        /*0000*/ 	.byte	0x00, 0x00, 0x00, 0xf0, 0xff, 0xff, 0x0f, 0x38


//--------------------- .nv.constant0._ZN2at6native43_GLOBAL__N__7cc8d1ed_10_Dropout_cu_0e96ed3824fused_dropout_kernel_vecIN3c108BFloat16EfjLi1ELi8EbEEvNS_4cuda6detail10TensorInfoIKT_T1_EENS7_IS8_SA_EENS7_IT4_SA_EESA_T0_NS_15PhiloxCudaStateE --------------------------
	.section	.nv.constant0._ZN2at6native43_GLOBAL__N__7cc8d1ed_10_Dropout_cu_0e96ed3824fused_dropout_kernel_vecIN3c108BFloat16EfjLi1ELi8EbEEvNS_4cuda6detail10TensorInfoIKT_T1_EENS7_IS8_SA_EENS7_IT4_SA_EESA_T0_NS_15PhiloxCudaStateE,"a",@progbits
	.sectionflags	@""
	.align	4
.nv.constant0._ZN2at6native43_GLOBAL__N__7cc8d1ed_10_Dropout_cu_0e96ed3824fused_dropout_kernel_vecIN3c108BFloat16EfjLi1ELi8EbEEvNS_4cuda6detail10TensorInfoIKT_T1_EENS7_IS8_SA_EENS7_IT4_SA_EESA_T0_NS_15PhiloxCudaStateE:
	.zero		1032


//--------------------- .nv.constant2._ZN2at6native43_GLOBAL__N__7cc8d1ed_10_Dropout_cu_0e96ed3824fused_dropout_kernel_vecIN3c108BFloat16EfjLi1ELi16EbEEvNS_4cuda6detail10TensorInfoIKT_T1_EENS7_IS8_SA_EENS7_IT4_SA_EESA_T0_NS_15PhiloxCudaStateE --------------------------
	.section	.nv.constant2._ZN2at6native43_GLOBAL__N__7cc8d1ed_10_Dropout_cu_0e96ed3824fused_dropout_kernel_vecIN3c108BFloat16EfjLi1ELi16EbEEvNS_4cuda6detail10TensorInfoIKT_T1_EENS7_IS8_SA_EENS7_IT4_SA_EESA_T0_NS_15PhiloxCudaStateE,"a",@progbits
	.sectionflags	@""
	.align	4
.nv.constant2._ZN2at6native43_GLOBAL__N__7cc8d1ed_10_Dropout_cu_0e96ed3824fused_dropout_kernel_vecIN3c108BFloat16EfjLi1ELi16EbEEvNS_4cuda6detail10TensorInfoIKT_T1_EENS7_IS8_SA_EENS7_IT4_SA_EESA_T0_NS_15PhiloxCudaStateE:
        /*0000*/ 	.byte	0x00, 0x00, 0x00, 0xf0, 0xff, 0xff, 0x0f, 0x38


//--------------------- .nv.constant0._ZN2at6native43_GLOBAL__N__7cc8d1ed_10_Dropout_cu_0e96ed3824fused_dropout_kernel_vecIN3c108BFloat16EfjLi1ELi16EbEEvNS_4cuda6detail10TensorInfoIKT_T1_EENS7_IS8_SA_EENS7_IT4_SA_EESA_T0_NS_15PhiloxCudaStateE --------------------------
	.section	.nv.constant0._ZN2at6native43_GLOBAL__N__7cc8d1ed_10_Dropout_cu_0e96ed3824fused_dropout_kernel_vecIN3c108BFloat16EfjLi1ELi16EbEEvNS_4cuda6detail10TensorInfoIKT_T1_EENS7_IS8_SA_EENS7_IT4_SA_EESA_T0_NS_15PhiloxCudaStateE,"a",@progbits
	.sectionflags	@""
	.align	4
.nv.constant0._ZN2at6native43_GLOBAL__N__7cc8d1ed_10_Dropout_cu_0e96ed3824fused_dropout_kernel_vecIN3c108BFloat16EfjLi1ELi16EbEEvNS_4cuda6detail10TensorInfoIKT_T1_EENS7_IS8_SA_EENS7_IT4_SA_EESA_T0_NS_15PhiloxCudaStateE:
	.zero		1032


//--------------------- .nv.constant2._ZN2at6native43_GLOBAL__N__7cc8d1ed_10_Dropout_cu_0e96ed3820fused_dropout_kernelIN3c104HalfEfjLin1ELin1EbEEvNS_4cuda6detail10TensorInfoIKT_T1_EENS7_IS8_SA_EENS7_IT4_SA_EESA_T0_NS_15PhiloxCudaStateE --------------------------
	.section	.nv.constant2._ZN2at6native43_GLOBAL__N__7cc8d1ed_10_Dropout_cu_0e96ed3820fused_dropout_kernelIN3c104HalfEfjLin1ELin1EbEEvNS_4cuda6detail10TensorInfoIKT_T1_EENS7_IS8_SA_EENS7_IT4_SA_EESA_T0_NS_15PhiloxCudaStateE,"a",@progbits
	.sectionflags	@""
	.align	4
.nv.constant2._ZN2at6native43_GLOBAL__N__7cc8d1ed_10_Dropout_cu_0e96ed3820fused_dropout_kernelIN3c104HalfEfjLin1ELin1EbEEvNS_4cuda6detail10TensorInfoIKT_T1_EENS7_IS8_SA_EENS7_IT4_SA_EESA_T0_NS_15PhiloxCudaStateE:
        /*0000*/ 	.byte	0x00, 0x00, 0x00, 0xf0, 0xff, 0xff, 0x0f, 0x38, 0xd8, 0x00, 0x00, 0x00, 0x00, 0x00, 0x00, 0x00


//--------------------- .nv.constant0._ZN2at6native43_GLOBAL__N__7cc8d1ed_10_Dropout_cu_0e96ed3820fused_dropout_kernelIN3c104HalfEfjLin1ELin1EbEEvNS_4cuda6detail10TensorInfoIKT_T1_EENS7_IS8_SA_EENS7_IT4_SA_EESA_T0_NS_15PhiloxCudaStateE --------------------------
	.section	.nv.constant0._ZN2at6native43_GLOBAL__N__7cc8d1ed_10_Dropout_cu_0e96ed3820fused_dropout_kernelIN3c104HalfEfjLin1ELin1EbEEvNS_4cuda6detail10TensorInfoIKT_T1_EENS7_IS8_SA_EENS7_IT4_SA_EESA_T0_NS_15PhiloxCudaStateE,"a",@progbits
	.sectionflags	@""
	.align	4
.nv.constant0._ZN2at6native43_GLOBAL__N__7cc8d1ed_10_Dropout_cu_0e96ed3820fused_dropout_kernelIN3c104HalfEfjLin1ELin1EbEEvNS_4cuda6detail10TensorInfoIKT_T1_EENS7_IS8_SA_EENS7_IT4_SA_EESA_T0_NS_15PhiloxCudaStateE:
	.zero		1032


//--------------------- .nv.constant2._ZN2at6native43_GLOBAL__N__7cc8d1ed_10_Dropout_cu_0e96ed3820fused_dropout_kernelIN3c104HalfEfjLin1ELi1EbEEvNS_4cuda6detail10TensorInfoIKT_T1_EENS7_IS8_SA_EENS7_IT4_SA_EESA_T0_NS_15PhiloxCudaStateE --------------------------
	.section	.nv.constant2._ZN2at6native43_GLOBAL__N__7cc8d1ed_10_Dropout_cu_0e96ed3820fused_dropout_kernelIN3c104HalfEfjLin1ELi1EbEEvNS_4cuda6detail10TensorInfoIKT_T1_EENS7_IS8_SA_EENS7_IT4_SA_EESA_T0_NS_15PhiloxCudaStateE,"a",@progbits
	.sectionflags	@""
	.align	4
.nv.constant2._ZN2at6native43_GLOBAL__N__7cc8d1ed_10_Dropout_cu_0e96ed3820fused_dropout_kernelIN3c104HalfEfjLin1ELi1EbEEvNS_4cuda6detail10TensorInfoIKT_T1_EENS7_IS8_SA_EENS7_IT4_SA_EESA_T0_NS_15PhiloxCudaStateE:
        /*0000*/ 	.byte	0x00, 0x00, 0x00, 0xf0, 0xff, 0xff, 0x0f, 0x38


//--------------------- .nv.constant0._ZN2at6native43_GLOBAL__N__7cc8d1ed_10_Dropout_cu_0e96ed3820fused_dropout_kernelIN3c104HalfEfjLin1ELi1EbEEvNS_4cuda6detail10TensorInfoIKT_T1_EENS7_IS8_SA_EENS7_IT4_SA_EESA_T0_NS_15PhiloxCudaStateE --------------------------
	.section	.nv.constant0._ZN2at6native43_GLOBAL__N__7cc8d1ed_10_Dropout_cu_0e96ed3820fused_dropout_kernelIN3c104HalfEfjLin1ELi1EbEEvNS_4cuda6detail10TensorInfoIKT_T1_EENS7_IS8_SA_EENS7_IT4_SA_EESA_T0_NS_15PhiloxCudaStateE,"a",@progbits
	.sectionflags	@""
	.align	4
.nv.constant0._ZN2at6native43_GLOBAL__N__7cc8d1ed_10_Dropout_cu_0e96ed3820fused_dropout_kernelIN3c104HalfEfjLin1ELi1EbEEvNS_4cuda6detail10TensorInfoIKT_T1_EENS7_IS8_SA_EENS7_IT4_SA_EESA_T0_NS_15PhiloxCudaStateE:
	.zero		1032


//--------------------- .nv.constant2._ZN2at6native43_GLOBAL__N__7cc8d1ed_10_Dropout_cu_0e96ed3820fused_dropout_kernelIN3c104HalfEfjLi1ELi1EbEEvNS_4cuda6detail10TensorInfoIKT_T1_EENS7_IS8_SA_EENS7_IT4_SA_EESA_T0_NS_15PhiloxCudaStateE --------------------------
	.section	.nv.constant2._ZN2at6native43_GLOBAL__N__7cc8d1ed_10_Dropout_cu_0e96ed3820fused_dropout_kernelIN3c104HalfEfjLi1ELi1EbEEvNS_4cuda6detail10TensorInfoIKT_T1_EENS7_IS8_SA_EENS7_IT4_SA_EESA_T0_NS_15PhiloxCudaStateE,"a",@progbits
	.sectionflags	@""
	.align	4
.nv.constant2._ZN2at6native43_GLOBAL__N__7cc8d1ed_10_Dropout_cu_0e96ed3820fused_dropout_kernelIN3c104HalfEfjLi1ELi1EbEEvNS_4cuda6detail10TensorInfoIKT_T1_EENS7_IS8_SA_EENS7_IT4_SA_EESA_T0_NS_15PhiloxCudaStateE:
        /*0000*/ 	.byte	0x00, 0x00, 0x00, 0xf0, 0xff, 0xff, 0x0f, 0x38


//--------------------- .nv.constant0._ZN2at6native43_GLOBAL__N__7cc8d1ed_10_Dropout_cu_0e96ed3820fused_dropout_kernelIN3c104HalfEfjLi1ELi1EbEEvNS_4cuda6detail10TensorInfoIKT_T1_EENS7_IS8_SA_EENS7_IT4_SA_EESA_T0_NS_15PhiloxCudaStateE --------------------------
	.section	.nv.constant0._ZN2at6native43_GLOBAL__N__7cc8d1ed_10_Dropout_cu_0e96ed3820fused_dropout_kernelIN3c104HalfEfjLi1ELi1EbEEvNS_4cuda6detail10TensorInfoIKT_T1_EENS7_IS8_SA_EENS7_IT4_SA_EESA_T0_NS_15PhiloxCudaStateE,"a",@progbits
	.sectionflags	@""
	.align	4
.nv.constant0._ZN2at6native43_GLOBAL__N__7cc8d1ed_10_Dropout_cu_0e96ed3820fused_dropout_kernelIN3c104HalfEfjLi1ELi1EbEEvNS_4cuda6detail10TensorInfoIKT_T1_EENS7_IS8_SA_EENS7_IT4_SA_EESA_T0_NS_15PhiloxCudaStateE:
	.zero		1032


//--------------------- .nv.constant2._ZN2at6native43_GLOBAL__N__7cc8d1ed_10_Dropout_cu_0e96ed3824fused_dropout_kernel_vecIN3c104HalfEfjLi1ELi2EbEEvNS_4cuda6detail10TensorInfoIKT_T1_EENS7_IS8_SA_EENS7_IT4_SA_EESA_T0_NS_15PhiloxCudaStateE --------------------------
	.section	.nv.constant2._ZN2at6native43_GLOBAL__N__7cc8d1ed_10_Dropout_cu_0e96ed3824fused_dropout_kernel_vecIN3c104HalfEfjLi1ELi2EbEEvNS_4cuda6detail10TensorInfoIKT_T1_EENS7_IS8_SA_EENS7_IT4_SA_EESA_T0_NS_15PhiloxCudaStateE,"a",@progbits
	.sectionflags	@""
	.align	4
.nv.constant2._ZN2at6native43_GLOBAL__N__7cc8d1ed_10_Dropout_cu_0e96ed3824fused_dropout_kernel_vecIN3c104HalfEfjLi1ELi2EbEEvNS_4cuda6detail10TensorInfoIKT_T1_EENS7_IS8_SA_EENS7_IT4_SA_EESA_T0_NS_15PhiloxCudaStateE:
        /*0000*/ 	.byte	0x00, 0x00, 0x00, 0xf0, 0xff, 0xff, 0x0f, 0x38


//--------------------- .nv.constant0._ZN2at6native43_GLOBAL__N__7cc8d1ed_10_Dropout_cu_0e96ed3824fused_dropout_kernel_vecIN3c104HalfEfjLi1ELi2EbEEvNS_4cuda6detail10TensorInfoIKT_T1_EENS7_IS8_SA_EENS7_IT4_SA_EESA_T0_NS_15PhiloxCudaStateE --------------------------
	.section	.nv.constant0._ZN2at6native43_GLOBAL__N__7cc8d1ed_10_Dropout_cu_0e96ed3824fused_dropout_kernel_vecIN3c104HalfEfjLi1ELi2EbEEvNS_4cuda6detail10TensorInfoIKT_T1_EENS7_IS8_SA_EENS7_IT4_SA_EESA_T0_NS_15PhiloxCudaStateE,"a",@progbits
	.sectionflags	@""
	.align	4
.nv.constant0._ZN2at6native43_GLOBAL__N__7cc8d1ed_10_Dropout_cu_0e96ed3824fused_dropout_kernel_vecIN3c104HalfEfjLi1ELi2EbEEvNS_4cuda6detail10TensorInfoIKT_T1_EENS7_IS8_SA_EENS7_IT4_SA_EESA_T0_NS_15PhiloxCudaStateE:
	.zero		1032


//--------------------- .nv.constant2._ZN2at6native43_GLOBAL__N__7cc8d1ed_10_Dropout_cu_0e96ed3824fused_dropout_kernel_vecIN3c104HalfEfjLi1ELi4EbEEvNS_4cuda6detail10TensorInfoIKT_T1_EENS7_IS8_SA_EENS7_IT4_SA_EESA_T0_NS_15PhiloxCudaStateE --------------------------
	.section	.nv.constant2._ZN2at6native43_GLOBAL__N__7cc8d1ed_10_Dropout_cu_0e96ed3824fused_dropout_kernel_vecIN3c104HalfEfjLi1ELi4EbEEvNS_4cuda6detail10TensorInfoIKT_T1_EENS7_IS8_SA_EENS7_IT4_SA_EESA_T0_NS_15PhiloxCudaStateE,"a",@progbits
	.sectionflags	@""
	.align	4
.nv.constant2._ZN2at6native43_GLOBAL__N__7cc8d1ed_10_Dropout_cu_0e96ed3824fused_dropout_kernel_vecIN3c104HalfEfjLi1ELi4EbEEvNS_4cuda6detail10TensorInfoIKT_T1_EENS7_IS8_SA_EENS7_IT4_SA_EESA_T0_NS_15PhiloxCudaStateE:
        /*0000*/ 	.byte	0x00, 0x00, 0x00, 0xf0, 0xff, 0xff, 0x0f, 0x38


//--------------------- .nv.constant0._ZN2at6native43_GLOBAL__N__7cc8d1ed_10_Dropout_cu_0e96ed3824fused_dropout_kernel_vecIN3c104HalfEfjLi1ELi4EbEEvNS_4cuda6detail10TensorInfoIKT_T1_EENS7_IS8_SA_EENS7_IT4_SA_EESA_T0_NS_15PhiloxCudaStateE --------------------------
	.section	.nv.constant0._ZN2at6native43_GLOBAL__N__7cc8d1ed_10_Dropout_cu_0e96ed3824fused_dropout_kernel_vecIN3c104HalfEfjLi1ELi4EbEEvNS_4cuda6detail10TensorInfoIKT_T1_EENS7_IS8_SA_EENS7_IT4_SA_EESA_T0_NS_15PhiloxCudaStateE,"a",@progbits
	.sectionflags	@""
	.align	4
.nv.constant0._ZN2at6native43_GLOBAL__N__7cc8d1ed_10_Dropout_cu_0e96ed3824fused_dropout_kernel_vecIN3c104HalfEfjLi1ELi4EbEEvNS_4cuda6detail10TensorInfoIKT_T1_EENS7_IS8_SA_EENS7_IT4_SA_EESA_T0_NS_15PhiloxCudaStateE:
	.zero		1032


//--------------------- .nv.constant2._ZN2at6native43_GLOBAL__N__7cc8d1ed_10_Dropout_cu_0e96ed3824fused_dropout_kernel_vecIN3c104HalfEfjLi1ELi8EbEEvNS_4cuda6detail10TensorInfoIKT_T1_EENS7_IS8_SA_EENS7_IT4_SA_EESA_T0_NS_15PhiloxCudaStateE --------------------------
	.section	.nv.constant2._ZN2at6native43_GLOBAL__N__7cc8d1ed_10_Dropout_cu_0e96ed3824fused_dropout_kernel_vecIN3c104HalfEfjLi1ELi8EbEEvNS_4cuda6detail10TensorInfoIKT_T1_EENS7_IS8_SA_EENS7_IT4_SA_EESA_T0_NS_15PhiloxCudaStateE,"a",@progbits
	.sectionflags	@""
	.align	4
.nv.constant2._ZN2at6native43_GLOBAL__N__7cc8d1ed_10_Dropout_cu_0e96ed3824fused_dropout_kernel_vecIN3c104HalfEfjLi1ELi8EbEEvNS_4cuda6detail10TensorInfoIKT_T1_EENS7_IS8_SA_EENS7_IT4_SA_EESA_T0_NS_15PhiloxCudaStateE:
        /*0000*/ 	.byte	0x00, 0x00, 0x00, 0xf0, 0xff, 0xff, 0x0f, 0x38


//--------------------- .nv.constant0._ZN2at6native43_GLOBAL__N__7cc8d1ed_10_Dropout_cu_0e96ed3824fused_dropout_kernel_vecIN3c104HalfEfjLi1ELi8EbEEvNS_4cuda6detail10TensorInfoIKT_T1_EENS7_IS8_SA_EENS7_IT4_SA_EESA_T0_NS_15PhiloxCudaStateE --------------------------
	.section	.nv.constant0._ZN2at6native43_GLOBAL__N__7cc8d1ed_10_Dropout_cu_0e96ed3824fused_dropout_kernel_vecIN3c104HalfEfjLi1ELi8EbEEvNS_4cuda6detail10TensorInfoIKT_T1_EENS7_IS8_SA_EENS7_IT4_SA_EESA_T0_NS_15PhiloxCudaStateE,"a",@progbits
	.sectionflags	@""
	.align	4
.nv.constant0._ZN2at6native43_GLOBAL__N__7cc8d1ed_10_Dropout_cu_0e96ed3824fused_dropout_kernel_vecIN3c104HalfEfjLi1ELi8EbEEvNS_4cuda6detail10TensorInfoIKT_T1_EENS7_IS8_SA_EENS7_IT4_SA_EESA_T0_NS_15PhiloxCudaStateE:
	.zero		1032


//--------------------- .nv.constant2._ZN2at6native43_GLOBAL__N__7cc8d1ed_10_Dropout_cu_0e96ed3824fused_dropout_kernel_vecIN3c104HalfEfjLi1ELi16EbEEvNS_4cuda6detail10TensorInfoIKT_T1_EENS7_IS8_SA_EENS7_IT4_SA_EESA_T0_NS_15PhiloxCudaStateE --------------------------
	.section	.nv.constant2._ZN2at6native43_GLOBAL__N__7cc8d1ed_10_Dropout_cu_0e96ed3824fused_dropout_kernel_vecIN3c104HalfEfjLi1ELi16EbEEvNS_4cuda6detail10TensorInfoIKT_T1_EENS7_IS8_SA_EENS7_IT4_SA_EESA_T0_NS_15PhiloxCudaStateE,"a",@progbits
	.sectionflags	@""
	.align	4
.nv.constant2._ZN2at6native43_GLOBAL__N__7cc8d1ed_10_Dropout_cu_0e96ed3824fused_dropout_kernel_vecIN3c104HalfEfjLi1ELi16EbEEvNS_4cuda6detail10TensorInfoIKT_T1_EENS7_IS8_SA_EENS7_IT4_SA_EESA_T0_NS_15PhiloxCudaStateE:
        /*0000*/ 	.byte	0x00, 0x00, 0x00, 0xf0, 0xff, 0xff, 0x0f, 0x38


//--------------------- .nv.constant0._ZN2at6native43_GLOBAL__N__7cc8d1ed_10_Dropout_cu_0e96ed3824fused_dropout_kernel_vecIN3c104HalfEfjLi1ELi16EbEEvNS_4cuda6detail10TensorInfoIKT_T1_EENS7_IS8_SA_EENS7_IT4_SA_EESA_T0_NS_15PhiloxCudaStateE --------------------------
	.section	.nv.constant0._ZN2at6native43_GLOBAL__N__7cc8d1ed_10_Dropout_cu_0e96ed3824fused_dropout_kernel_vecIN3c104HalfEfjLi1ELi16EbEEvNS_4cuda6detail10TensorInfoIKT_T1_EENS7_IS8_SA_EENS7_IT4_SA_EESA_T0_NS_15PhiloxCudaStateE,"a",@progbits
	.sectionflags	@""
	.align	4
.nv.constant0._ZN2at6native43_GLOBAL__N__7cc8d1ed_10_Dropout_cu_0e96ed3824fused_dropout_kernel_vecIN3c104HalfEfjLi1ELi16EbEEvNS_4cuda6detail10TensorInfoIKT_T1_EENS7_IS8_SA_EENS7_IT4_SA_EESA_T0_NS_15PhiloxCudaStateE:
	.zero		1032


//--------------------- .nv.constant2._ZN2at6native43_GLOBAL__N__7cc8d1ed_10_Dropout_cu_0e96ed3820fused_dropout_kernelIffjLin1ELin1EbEEvNS_4cuda6detail10TensorInfoIKT_T1_EENS5_IS6_S8_EENS5_IT4_S8_EES8_T0_NS_15PhiloxCudaStateE --------------------------
	.section	.nv.constant2._ZN2at6native43_GLOBAL__N__7cc8d1ed_10_Dropout_cu_0e96ed3820fused_dropout_kernelIffjLin1ELin1EbEEvNS_4cuda6detail10TensorInfoIKT_T1_EENS5_IS6_S8_EENS5_IT4_S8_EES8_T0_NS_15PhiloxCudaStateE,"a",@progbits
	.sectionflags	@""
	.align	4
.nv.constant2._ZN2at6native43_GLOBAL__N__7cc8d1ed_10_Dropout_cu_0e96ed3820fused_dropout_kernelIffjLin1ELin1EbEEvNS_4cuda6detail10TensorInfoIKT_T1_EENS5_IS6_S8_EENS5_IT4_S8_EES8_T0_NS_15PhiloxCudaStateE:
        /*0000*/ 	.byte	0x00, 0x00, 0x00, 0xf0, 0xff, 0xff, 0x0f, 0x38, 0xd8, 0x00, 0x00, 0x00, 0x00, 0x00, 0x00, 0x00


//--------------------- .nv.constant0._ZN2at6native43_GLOBAL__N__7cc8d1ed_10_Dropout_cu_0e96ed3820fused_dropout_kernelIffjLin1ELin1EbEEvNS_4cuda6detail10TensorInfoIKT_T1_EENS5_IS6_S8_EENS5_IT4_S8_EES8_T0_NS_15PhiloxCudaStateE --------------------------
	.section	.nv.constant0._ZN2at6native43_GLOBAL__N__7cc8d1ed_10_Dropout_cu_0e96ed3820fused_dropout_kernelIffjLin1ELin1EbEEvNS_4cuda6detail10TensorInfoIKT_T1_EENS5_IS6_S8_EENS5_IT4_S8_EES8_T0_NS_15PhiloxCudaStateE,"a",@progbits
	.sectionflags	@""
	.align	4
.nv.constant0._ZN2at6native43_GLOBAL__N__7cc8d1ed_10_Dropout_cu_0e96ed3820fused_dropout_kernelIffjLin1ELin1EbEEvNS_4cuda6detail10TensorInfoIKT_T1_EENS5_IS6_S8_EENS5_IT4_S8_EES8_T0_NS_15PhiloxCudaStateE:
	.zero		1032


//--------------------- .nv.constant2._ZN2at6native43_GLOBAL__N__7cc8d1ed_10_Dropout_cu_0e96ed3820fused_dropout_kernelIffjLin1ELi1EbEEvNS_4cuda6detail10TensorInfoIKT_T1_EENS5_IS6_S8_EENS5_IT4_S8_EES8_T0_NS_15PhiloxCudaStateE --------------------------
	.section	.nv.constant2._ZN2at6native43_GLOBAL__N__7cc8d1ed_10_Dropout_cu_0e96ed3820fused_dropout_kernelIffjLin1ELi1EbEEvNS_4cuda6detail10TensorInfoIKT_T1_EENS5_IS6_S8_EENS5_IT4_S8_EES8_T0_NS_15PhiloxCudaStateE,"a",@progbits
	.sectionflags	@""
	.align	4
.nv.constant2._ZN2at6native43_GLOBAL__N__7cc8d1ed_10_Dropout_cu_0e96ed3820fused_dropout_kernelIffjLin1ELi1EbEEvNS_4cuda6detail10TensorInfoIKT_T1_EENS5_IS6_S8_EENS5_IT4_S8_EES8_T0_NS_15PhiloxCudaStateE:
        /*0000*/ 	.byte	0x00, 0x00, 0x00, 0xf0, 0xff, 0xff, 0x0f, 0x38


//--------------------- .nv.constant0._ZN2at6native43_GLOBAL__N__7cc8d1ed_10_Dropout_cu_0e96ed3820fused_dropout_kernelIffjLin1ELi1EbEEvNS_4cuda6detail10TensorInfoIKT_T1_EENS5_IS6_S8_EENS5_IT4_S8_EES8_T0_NS_15PhiloxCudaStateE --------------------------
	.section	.nv.constant0._ZN2at6native43_GLOBAL__N__7cc8d1ed_10_Dropout_cu_0e96ed3820fused_dropout_kernelIffjLin1ELi1EbEEvNS_4cuda6detail10TensorInfoIKT_T1_EENS5_IS6_S8_EENS5_IT4_S8_EES8_T0_NS_15PhiloxCudaStateE,"a",@progbits
	.sectionflags	@""
	.align	4
.nv.constant0._ZN2at6native43_GLOBAL__N__7cc8d1ed_10_Dropout_cu_0e96ed3820fused_dropout_kernelIffjLin1ELi1EbEEvNS_4cuda6detail10TensorInfoIKT_T1_EENS5_IS6_S8_EENS5_IT4_S8_EES8_T0_NS_15PhiloxCudaStateE:
	.zero		1032


//--------------------- .nv.constant2._ZN2at6native43_GLOBAL__N__7cc8d1ed_10_Dropout_cu_0e96ed3820fused_dropout_kernelIffjLi1ELi1EbEEvNS_4cuda6detail10TensorInfoIKT_T1_EENS5_IS6_S8_EENS5_IT4_S8_EES8_T0_NS_15PhiloxCudaStateE --------------------------
	.section	.nv.constant2._ZN2at6native43_GLOBAL__N__7cc8d1ed_10_Dropout_cu_0e96ed3820fused_dropout_kernelIffjLi1ELi1EbEEvNS_4cuda6detail10TensorInfoIKT_T1_EENS5_IS6_S8_EENS5_IT4_S8_EES8_T0_NS_15PhiloxCudaStateE,"a",@progbits
	.sectionflags	@""
	.align	4
.nv.constant2._ZN2at6native43_GLOBAL__N__7cc8d1ed_10_Dropout_cu_0e96ed3820fused_dropout_kernelIffjLi1ELi1EbEEvNS_4cuda6detail10TensorInfoIKT_T1_EENS5_IS6_S8_EENS5_IT4_S8_EES8_T0_NS_15PhiloxCudaStateE:
        /*0000*/ 	.byte	0x00, 0x00, 0x00, 0xf0, 0xff, 0xff, 0x0f, 0x38


//--------------------- .nv.constant0._ZN2at6native43_GLOBAL__N__7cc8d1ed_10_Dropout_cu_0e96ed3820fused_dropout_kernelIffjLi1ELi1EbEEvNS_4cuda6detail10TensorInfoIKT_T1_EENS5_IS6_S8_EENS5_IT4_S8_EES8_T0_NS_15PhiloxCudaStateE --------------------------
	.section	.nv.constant0._ZN2at6native43_GLOBAL__N__7cc8d1ed_10_Dropout_cu_0e96ed3820fused_dropout_kernelIffjLi1ELi1EbEEvNS_4cuda6detail10TensorInfoIKT_T1_EENS5_IS6_S8_EENS5_IT4_S8_EES8_T0_NS_15PhiloxCudaStateE,"a",@progbits
	.sectionflags	@""
	.align	4
.nv.constant0._ZN2at6native43_GLOBAL__N__7cc8d1ed_10_Dropout_cu_0e96ed3820fused_dropout_kernelIffjLi1ELi1EbEEvNS_4cuda6detail10TensorInfoIKT_T1_EENS5_IS6_S8_EENS5_IT4_S8_EES8_T0_NS_15PhiloxCudaStateE:
	.zero		1032


//--------------------- .nv.constant2._ZN2at6native43_GLOBAL__N__7cc8d1ed_10_Dropout_cu_0e96ed3824fused_dropout_kernel_vecIffjLi1ELi2EbEEvNS_4cuda6detail10TensorInfoIKT_T1_EENS5_IS6_S8_EENS5_IT4_S8_EES8_T0_NS_15PhiloxCudaStateE --------------------------
	.section	.nv.constant2._ZN2at6native43_GLOBAL__N__7cc8d1ed_10_Dropout_cu_0e96ed3824fused_dropout_kernel_vecIffjLi1ELi2EbEEvNS_4cuda6detail10TensorInfoIKT_T1_EENS5_IS6_S8_EENS5_IT4_S8_EES8_T0_NS_15PhiloxCudaStateE,"a",@progbits
	.sectionflags	@""
	.align	4
.nv.constant2._ZN2at6native43_GLOBAL__N__7cc8d1ed_10_Dropout_cu_0e96ed3824fused_dropout_kernel_vecIffjLi1ELi2EbEEvNS_4cuda6detail10TensorInfoIKT_T1_EENS5_IS6_S8_EENS5_IT4_S8_EES8_T0_NS_15PhiloxCudaStateE:
        /*0000*/ 	.byte	0x00, 0x00, 0x00, 0xf0, 0xff, 0xff, 0x0f, 0x38


//--------------------- .nv.constant0._ZN2at6native43_GLOBAL__N__7cc8d1ed_10_Dropout_cu_0e96ed3824fused_dropout_kernel_vecIffjLi1ELi2EbEEvNS_4cuda6detail10TensorInfoIKT_T1_EENS5_IS6_S8_EENS5_IT4_S8_EES8_T0_NS_15PhiloxCudaStateE --------------------------
	.section	.nv.constant0._ZN2at6native43_GLOBAL__N__7cc8d1ed_10_Dropout_cu_0e96ed3824fused_dropout_kernel_vecIffjLi1ELi2EbEEvNS_4cuda6detail10TensorInfoIKT_T1_EENS5_IS6_S8_EENS5_IT4_S8_EES8_T0_NS_15PhiloxCudaStateE,"a",@progbits
	.sectionflags	@""
	.align	4
.nv.constant0._ZN2at6native43_GLOBAL__N__7cc8d1ed_10_Dropout_cu_0e96ed3824fused_dropout_kernel_vecIffjLi1ELi2EbEEvNS_4cuda6detail10TensorInfoIKT_T1_EENS5_IS6_S8_EENS5_IT4_S8_EES8_T0_NS_15PhiloxCudaStateE:
	.zero		1032


//--------------------- .nv.constant2._ZN2at6native43_GLOBAL__N__7cc8d1ed_10_Dropout_cu_0e96ed3824fused_dropout_kernel_vecIffjLi1ELi4EbEEvNS_4cuda6detail10TensorInfoIKT_T1_EENS5_IS6_S8_EENS5_IT4_S8_EES8_T0_NS_15PhiloxCudaStateE --------------------------
	.section	.nv.constant2._ZN2at6native43_GLOBAL__N__7cc8d1ed_10_Dropout_cu_0e96ed3824fused_dropout_kernel_vecIffjLi1ELi4EbEEvNS_4cuda6detail10TensorInfoIKT_T1_EENS5_IS6_S8_EENS5_IT4_S8_EES8_T0_NS_15PhiloxCudaStateE,"a",@progbits
	.sectionflags	@""
	.align	4
.nv.constant2._ZN2at6native43_GLOBAL__N__7cc8d1ed_10_Dropout_cu_0e96ed3824fused_dropout_kernel_vecIffjLi1ELi4EbEEvNS_4cuda6detail10TensorInfoIKT_T1_EENS5_IS6_S8_EENS5_IT4_S8_EES8_T0_NS_15PhiloxCudaStateE:
        /*0000*/ 	.byte	0x00, 0x00, 0x00, 0xf0, 0xff, 0xff, 0x0f, 0x38


//--------------------- .nv.constant0._ZN2at6native43_GLOBAL__N__7cc8d1ed_10_Dropout_cu_0e96ed3824fused_dropout_kernel_vecIffjLi1ELi4EbEEvNS_4cuda6detail10TensorInfoIKT_T1_EENS5_IS6_S8_EENS5_IT4_S8_EES8_T0_NS_15PhiloxCudaStateE --------------------------
	.section	.nv.constant0._ZN2at6native43_GLOBAL__N__7cc8d1ed_10_Dropout_cu_0e96ed3824fused_dropout_kernel_vecIffjLi1ELi4EbEEvNS_4cuda6detail10TensorInfoIKT_T1_EENS5_IS6_S8_EENS5_IT4_S8_EES8_T0_NS_15PhiloxCudaStateE,"a",@progbits
	.sectionflags	@""
	.align	4
.nv.constant0._ZN2at6native43_GLOBAL__N__7cc8d1ed_10_Dropout_cu_0e96ed3824fused_dropout_kernel_vecIffjLi1ELi4EbEEvNS_4cuda6detail10TensorInfoIKT_T1_EENS5_IS6_S8_EENS5_IT4_S8_EES8_T0_NS_15PhiloxCudaStateE:
	.zero		1032


//--------------------- .nv.constant2._ZN2at6native43_GLOBAL__N__7cc8d1ed_10_Dropout_cu_0e96ed3824fused_dropout_kernel_vecIffjLi1ELi8EbEEvNS_4cuda6detail10TensorInfoIKT_T1_EENS5_IS6_S8_EENS5_IT4_S8_EES8_T0_NS_15PhiloxCudaStateE --------------------------
	.section	.nv.constant2._ZN2at6native43_GLOBAL__N__7cc8d1ed_10_Dropout_cu_0e96ed3824fused_dropout_kernel_vecIffjLi1ELi8EbEEvNS_4cuda6detail10TensorInfoIKT_T1_EENS5_IS6_S8_EENS5_IT4_S8_EES8_T0_NS_15PhiloxCudaStateE,"a",@progbits
	.sectionflags	@""
	.align	4
.nv.constant2._ZN2at6native43_GLOBAL__N__7cc8d1ed_10_Dropout_cu_0e96ed3824fused_dropout_kernel_vecIffjLi1ELi8EbEEvNS_4cuda6detail10TensorInfoIKT_T1_EENS5_IS6_S8_EENS5_IT4_S8_EES8_T0_NS_15PhiloxCudaStateE:
        /*0000*/ 	.byte	0x00, 0x00, 0x00, 0xf0, 0xff, 0xff, 0x0f, 0x38


//--------------------- .nv.constant0._ZN2at6native43_GLOBAL__N__7cc8d1ed_10_Dropout_cu_0e96ed3824fused_dropout_kernel_vecIffjLi1ELi8EbEEvNS_4cuda6detail10TensorInfoIKT_T1_EENS5_IS6_S8_EENS5_IT4_S8_EES8_T0_NS_15PhiloxCudaStateE --------------------------
	.section	.nv.constant0._ZN2at6native43_GLOBAL__N__7cc8d1ed_10_Dropout_cu_0e96ed3824fused_dropout_kernel_vecIffjLi1ELi8EbEEvNS_4cuda6detail10TensorInfoIKT_T1_EENS5_IS6_S8_EENS5_IT4_S8_EES8_T0_NS_15PhiloxCudaStateE,"a",@progbits
	.sectionflags	@""
	.align	4
.nv.constant0._ZN2at6native43_GLOBAL__N__7cc8d1ed_10_Dropout_cu_0e96ed3824fused_dropout_kernel_vecIffjLi1ELi8EbEEvNS_4cuda6detail10TensorInfoIKT_T1_EENS5_IS6_S8_EENS5_IT4_S8_EES8_T0_NS_15PhiloxCudaStateE:
	.zero		1032


//--------------------- .nv.constant2._ZN2at6native43_GLOBAL__N__7cc8d1ed_10_Dropout_cu_0e96ed3824fused_dropout_kernel_vecIffjLi1ELi16EbEEvNS_4cuda6detail10TensorInfoIKT_T1_EENS5_IS6_S8_EENS5_IT4_S8_EES8_T0_NS_15PhiloxCudaStateE --------------------------
	.section	.nv.constant2._ZN2at6native43_GLOBAL__N__7cc8d1ed_10_Dropout_cu_0e96ed3824fused_dropout_kernel_vecIffjLi1ELi16EbEEvNS_4cuda6detail10TensorInfoIKT_T1_EENS5_IS6_S8_EENS5_IT4_S8_EES8_T0_NS_15PhiloxCudaStateE,"a",@progbits
	.sectionflags	@""
	.align	4
.nv.constant2._ZN2at6native43_GLOBAL__N__7cc8d1ed_10_Dropout_cu_0e96ed3824fused_dropout_kernel_vecIffjLi1ELi16EbEEvNS_4cuda6detail10TensorInfoIKT_T1_EENS5_IS6_S8_EENS5_IT4_S8_EES8_T0_NS_15PhiloxCudaStateE:
        /*0000*/ 	.byte	0x00, 0x00, 0x00, 0xf0, 0xff, 0xff, 0x0f, 0x38


//--------------------- .nv.constant0._ZN2at6native43_GLOBAL__N__7cc8d1ed_10_Dropout_cu_0e96ed3824fused_dropout_kernel_vecIffjLi1ELi16EbEEvNS_4cuda6detail10TensorInfoIKT_T1_EENS5_IS6_S8_EENS5_IT4_S8_EES8_T0_NS_15PhiloxCudaStateE --------------------------
	.section	.nv.constant0._ZN2at6native43_GLOBAL__N__7cc8d1ed_10_Dropout_cu_0e96ed3824fused_dropout_kernel_vecIffjLi1ELi16EbEEvNS_4cuda6detail10TensorInfoIKT_T1_EENS5_IS6_S8_EENS5_IT4_S8_EES8_T0_NS_15PhiloxCudaStateE,"a",@progbits
	.sectionflags	@""
	.align	4
.nv.constant0._ZN2at6native43_GLOBAL__N__7cc8d1ed_10_Dropout_cu_0e96ed3824fused_dropout_kernel_vecIffjLi1ELi16EbEEvNS_4cuda6detail10TensorInfoIKT_T1_EENS5_IS6_S8_EENS5_IT4_S8_EES8_T0_NS_15PhiloxCudaStateE:
	.zero		1032


//--------------------- .nv.constant2._ZN2at6native43_GLOBAL__N__7cc8d1ed_10_Dropout_cu_0e96ed3820fused_dropout_kernelIddjLin1ELin1EbEEvNS_4cuda6detail10TensorInfoIKT_T1_EENS5_IS6_S8_EENS5_IT4_S8_EES8_T0_NS_15PhiloxCudaStateE --------------------------
	.section	.nv.constant2._ZN2at6native43_GLOBAL__N__7cc8d1ed_10_Dropout_cu_0e96ed3820fused_dropout_kernelIddjLin1ELin1EbEEvNS_4cuda6detail10TensorInfoIKT_T1_EENS5_IS6_S8_EENS5_IT4_S8_EES8_T0_NS_15PhiloxCudaStateE,"a",@progbits
	.sectionflags	@""
	.align	4
.nv.constant2._ZN2at6native43_GLOBAL__N__7cc8d1ed_10_Dropout_cu_0e96ed3820fused_dropout_kernelIddjLin1ELin1EbEEvNS_4cuda6detail10TensorInfoIKT_T1_EENS5_IS6_S8_EENS5_IT4_S8_EES8_T0_NS_15PhiloxCudaStateE:
        /*0000*/ 	.byte	0xd8, 0x00, 0x00, 0x00, 0x00, 0x00, 0x00, 0x00


//--------------------- .nv.constant0._ZN2at6native43_GLOBAL__N__7cc8d1ed_10_Dropout_cu_0e96ed3820fused_dropout_kernelIddjLin1ELin1EbEEvNS_4cuda6detail10TensorInfoIKT_T1_EENS5_IS6_S8_EENS5_IT4_S8_EES8_T0_NS_15PhiloxCudaStateE --------------------------
	.section	.nv.constant0._ZN2at6native43_GLOBAL__N__7cc8d1ed_10_Dropout_cu_0e96ed3820fused_dropout_kernelIddjLin1ELin1EbEEvNS_4cuda6detail10TensorInfoIKT_T1_EENS5_IS6_S8_EENS5_IT4_S8_EES8_T0_NS_15PhiloxCudaStateE,"a",@progbits
	.sectionflags	@""
	.align	4
.nv.constant0._ZN2at6native43_GLOBAL__N__7cc8d1ed_10_Dropout_cu_0e96ed3820fused_dropout_kernelIddjLin1ELin1EbEEvNS_4cuda6detail10TensorInfoIKT_T1_EENS5_IS6_S8_EENS5_IT4_S8_EES8_T0_NS_15PhiloxCudaStateE:
	.zero		1040


//--------------------- .nv.constant0._ZN2at6native43_GLOBAL__N__7cc8d1ed_10_Dropout_cu_0e96ed3820fused_dropout_kernelIddjLin1ELi1EbEEvNS_4cuda6detail10TensorInfoIKT_T1_EENS5_IS6_S8_EENS5_IT4_S8_EES8_T0_NS_15PhiloxCudaStateE --------------------------
	.section	.nv.constant0._ZN2at6native43_GLOBAL__N__7cc8d1ed_10_Dropout_cu_0e96ed3820fused_dropout_kernelIddjLin1ELi1EbEEvNS_4cuda6detail10TensorInfoIKT_T1_EENS5_IS6_S8_EENS5_IT4_S8_EES8_T0_NS_15PhiloxCudaStateE,"a",@progbits
	.sectionflags	@""
	.align	4
.nv.constant0._ZN2at6native43_GLOBAL__N__7cc8d1ed_10_Dropout_cu_0e96ed3820fused_dropout_kernelIddjLin1ELi1EbEEvNS_4cuda6detail10TensorInfoIKT_T1_EENS5_IS6_S8_EENS5_IT4_S8_EES8_T0_NS_15PhiloxCudaStateE:
	.zero		1040


//--------------------- .nv.constant0._ZN2at6native43_GLOBAL__N__7cc8d1ed_10_Dropout_cu_0e96ed3820fused_dropout_kernelIddjLi1ELi1EbEEvNS_4cuda6detail10TensorInfoIKT_T1_EENS5_IS6_S8_EENS5_IT4_S8_EES8_T0_NS_15PhiloxCudaStateE --------------------------
	.section	.nv.constant0._ZN2at6native43_GLOBAL__N__7cc8d1ed_10_Dropout_cu_0e96ed3820fused_dropout_kernelIddjLi1ELi1EbEEvNS_4cuda6detail10TensorInfoIKT_T1_EENS5_IS6_S8_EENS5_IT4_S8_EES8_T0_NS_15PhiloxCudaStateE,"a",@progbits
	.sectionflags	@""
	.align	4
.nv.constant0._ZN2at6native43_GLOBAL__N__7cc8d1ed_10_Dropout_cu_0e96ed3820fused_dropout_kernelIddjLi1ELi1EbEEvNS_4cuda6detail10TensorInfoIKT_T1_EENS5_IS6_S8_EENS5_IT4_S8_EES8_T0_NS_15PhiloxCudaStateE:
	.zero		1040


//--------------------- .nv.constant0._ZN2at6native43_GLOBAL__N__7cc8d1ed_10_Dropout_cu_0e96ed3824fused_dropout_kernel_vecIddjLi1ELi2EbEEvNS_4cuda6detail10TensorInfoIKT_T1_EENS5_IS6_S8_EENS5_IT4_S8_EES8_T0_NS_15PhiloxCudaStateE --------------------------
	.section	.nv.constant0._ZN2at6native43_GLOBAL__N__7cc8d1ed_10_Dropout_cu_0e96ed3824fused_dropout_kernel_vecIddjLi1ELi2EbEEvNS_4cuda6detail10TensorInfoIKT_T1_EENS5_IS6_S8_EENS5_IT4_S8_EES8_T0_NS_15PhiloxCudaStateE,"a",@progbits
	.sectionflags	@""
	.align	4
.nv.constant0._ZN2at6native43_GLOBAL__N__7cc8d1ed_10_Dropout_cu_0e96ed3824fused_dropout_kernel_vecIddjLi1ELi2EbEEvNS_4cuda6detail10TensorInfoIKT_T1_EENS5_IS6_S8_EENS5_IT4_S8_EES8_T0_NS_15PhiloxCudaStateE:
	.zero		1040


//--------------------- .nv.constant0._ZN2at6native43_GLOBAL__N__7cc8d1ed_10_Dropout_cu_0e96ed3824fused_dropout_kernel_vecIddjLi1ELi4EbEEvNS_4cuda6detail10TensorInfoIKT_T1_EENS5_IS6_S8_EENS5_IT4_S8_EES8_T0_NS_15PhiloxCudaStateE --------------------------
	.section	.nv.constant0._ZN2at6native43_GLOBAL__N__7cc8d1ed_10_Dropout_cu_0e96ed3824fused_dropout_kernel_vecIddjLi1ELi4EbEEvNS_4cuda6detail10TensorInfoIKT_T1_EENS5_IS6_S8_EENS5_IT4_S8_EES8_T0_NS_15PhiloxCudaStateE,"a",@progbits
	.sectionflags	@""
	.align	4
.nv.constant0._ZN2at6native43_GLOBAL__N__7cc8d1ed_10_Dropout_cu_0e96ed3824fused_dropout_kernel_vecIddjLi1ELi4EbEEvNS_4cuda6detail10TensorInfoIKT_T1_EENS5_IS6_S8_EENS5_IT4_S8_EES8_T0_NS_15PhiloxCudaStateE:
	.zero		1040


//--------------------- .nv.constant0._ZN2at6native43_GLOBAL__N__7cc8d1ed_10_Dropout_cu_0e96ed3824fused_dropout_kernel_vecIddjLi1ELi8EbEEvNS_4cuda6detail10TensorInfoIKT_T1_EENS5_IS6_S8_EENS5_IT4_S8_EES8_T0_NS_15PhiloxCudaStateE --------------------------
	.section	.nv.constant0._ZN2at6native43_GLOBAL__N__7cc8d1ed_10_Dropout_cu_0e96ed3824fused_dropout_kernel_vecIddjLi1ELi8EbEEvNS_4cuda6detail10TensorInfoIKT_T1_EENS5_IS6_S8_EENS5_IT4_S8_EES8_T0_NS_15PhiloxCudaStateE,"a",@progbits
	.sectionflags	@""
	.align	4
.nv.constant0._ZN2at6native43_GLOBAL__N__7cc8d1ed_10_Dropout_cu_0e96ed3824fused_dropout_kernel_vecIddjLi1ELi8EbEEvNS_4cuda6detail10TensorInfoIKT_T1_EENS5_IS6_S8_EENS5_IT4_S8_EES8_T0_NS_15PhiloxCudaStateE:
	.zero		1040


//--------------------- .nv.constant0._ZN2at6native43_GLOBAL__N__7cc8d1ed_10_Dropout_cu_0e96ed3824fused_dropout_kernel_vecIddjLi1ELi16EbEEvNS_4cuda6detail10TensorInfoIKT_T1_EENS5_IS6_S8_EENS5_IT4_S8_EES8_T0_NS_15PhiloxCudaStateE --------------------------
	.section	.nv.constant0._ZN2at6native43_GLOBAL__N__7cc8d1ed_10_Dropout_cu_0e96ed3824fused_dropout_kernel_vecIddjLi1ELi16EbEEvNS_4cuda6detail10TensorInfoIKT_T1_EENS5_IS6_S8_EENS5_IT4_S8_EES8_T0_NS_15PhiloxCudaStateE,"a",@progbits
	.sectionflags	@""
	.align	4
.nv.constant0._ZN2at6native43_GLOBAL__N__7cc8d1ed_10_Dropout_cu_0e96ed3824fused_dropout_kernel_vecIddjLi1ELi16EbEEvNS_4cuda6detail10TensorInfoIKT_T1_EENS5_IS6_S8_EENS5_IT4_S8_EES8_T0_NS_15PhiloxCudaStateE:
	.zero		1040


//--------------------- .nv.constant2._ZN2at6native18elementwise_kernelILi128ELi4EZNS0_15gpu_kernel_implIZNS0_43_GLOBAL__N__7cc8d1ed_10_Dropout_cu_0e96ed3819masked_scale_kernelIhN3c108BFloat16EfEEvRNS_6TensorERKS7_SA_T1_EUlS6_hE_EEvRNS_18TensorIteratorBaseERKT_EUliE_EEviSB_ --------------------------
	.section	.nv.constant2._ZN2at6native18elementwise_kernelILi128ELi4EZNS0_15gpu_kernel_implIZNS0_43_GLOBAL__N__7cc8d1ed_10_Dropout_cu_0e96ed3819masked_scale_kernelIhN3c108BFloat16EfEEvRNS_6TensorERKS7_SA_T1_EUlS6_hE_EEvRNS_18TensorIteratorBaseERKT_EUliE_EEviSB_,"a",@progbits
	.sectionflags	@""
	.align	4
.nv.constant2._ZN2at6native18elementwise_kernelILi128ELi4EZNS0_15gpu_kernel_implIZNS0_43_GLOBAL__N__7cc8d1ed_10_Dropout_cu_0e96ed3819masked_scale_kernelIhN3c108BFloat16EfEEvRNS_6TensorERKS7_SA_T1_EUlS6_hE_EEvRNS_18TensorIteratorBaseERKT_EUliE_EEviSB_:
        /*0000*/ 	.byte	0x00, 0x00, 0x00, 0xf0, 0xff, 0xff, 0x0f, 0x38


//--------------------- .nv.constant0._ZN2at6native18elementwise_kernelILi128ELi4EZNS0_15gpu_kernel_implIZNS0_43_GLOBAL__N__7cc8d1ed_10_Dropout_cu_0e96ed3819masked_scale_kernelIhN3c108BFloat16EfEEvRNS_6TensorERKS7_SA_T1_EUlS6_hE_EEvRNS_18TensorIteratorBaseERKT_EUliE_EEviSB_ --------------------------
	.section	.nv.constant0._ZN2at6native18elementwise_kernelILi128ELi4EZNS0_15gpu_kernel_implIZNS0_43_GLOBAL__N__7cc8d1ed_10_Dropout_cu_0e96ed3819masked_scale_kernelIhN3c108BFloat16EfEEvRNS_6TensorERKS7_SA_T1_EUlS6_hE_EEvRNS_18TensorIteratorBaseERKT_EUliE_EEviSB_,"a",@progbits
	.sectionflags	@""
	.align	4
.nv.constant0._ZN2at6native18elementwise_kernelILi128ELi4EZNS0_15gpu_kernel_implIZNS0_43_GLOBAL__N__7cc8d1ed_10_Dropout_cu_0e96ed3819masked_scale_kernelIhN3c108BFloat16EfEEvRNS_6TensorERKS7_SA_T1_EUlS6_hE_EEvRNS_18TensorIteratorBaseERKT_EUliE_EEviSB_:
	.zero		1024


//--------------------- .nv.constant2._ZN2at6native27unrolled_elementwise_kernelIZNS0_43_GLOBAL__N__7cc8d1ed_10_Dropout_cu_0e96ed3819masked_scale_kernelIhN3c108BFloat16EfEEvRNS_6TensorERKS6_S9_T1_EUlS5_hE_St5arrayIPcLm3EELi4E23TrivialOffsetCalculatorILi2EjESF_ILi1EjENS0_6memory12LoadWithCastILi2EEENSI_13StoreWithCastILi1EEEEEviT_T0_T2_T3_T4_T5_ --------------------------
	.section	.nv.constant2._ZN2at6native27unrolled_elementwise_kernelIZNS0_43_GLOBAL__N__7cc8d1ed_10_Dropout_cu_0e96ed3819masked_scale_kernelIhN3c108BFloat16EfEEvRNS_6TensorERKS6_S9_T1_EUlS5_hE_St5arrayIPcLm3EELi4E23TrivialOffsetCalculatorILi2EjESF_ILi1EjENS0_6memory12LoadWithCastILi2EEENSI_13StoreWithCastILi1EEEEEviT_T0_T2_T3_T4_T5_,"a",@progbits
	.sectionflags	@""
	.align	4
.nv.constant2._ZN2at6native27unrolled_elementwise_kernelIZNS0_43_GLOBAL__N__7cc8d1ed_10_Dropout_cu_0e96ed3819masked_scale_kernelIhN3c108BFloat16EfEEvRNS_6TensorERKS6_S9_T1_EUlS5_hE_St5arrayIPcLm3EELi4E23TrivialOffsetCalculatorILi2EjESF_ILi1EjENS0_6memory12LoadWithCastILi2EEENSI_13StoreWithCastILi1EEEEEviT_T0_T2_T3_T4_T5_:
        /*0000*/ 	.byte	0x00, 0x00, 0x00, 0xf0, 0xff, 0xff, 0x0f, 0x38


//--------------------- .nv.constant0._ZN2at6native27unrolled_elementwise_kernelIZNS0_43_GLOBAL__N__7cc8d1ed_10_Dropout_cu_0e96ed3819masked_scale_kernelIhN3c108BFloat16EfEEvRNS_6TensorERKS6_S9_T1_EUlS5_hE_St5arrayIPcLm3EELi4E23TrivialOffsetCalculatorILi2EjESF_ILi1EjENS0_6memory12LoadWithCastILi2EEENSI_13StoreWithCastILi1EEEEEviT_T0_T2_T3_T4_T5_ --------------------------
	.section	.nv.constant0._ZN2at6native27unrolled_elementwise_kernelIZNS0_43_GLOBAL__N__7cc8d1ed_10_Dropout_cu_0e96ed3819masked_scale_kernelIhN3c108BFloat16EfEEvRNS_6TensorERKS6_S9_T1_EUlS5_hE_St5arrayIPcLm3EELi4E23TrivialOffsetCalculatorILi2EjESF_ILi1EjENS0_6memory12LoadWithCastILi2EEENSI_13StoreWithCastILi1EEEEEviT_T0_T2_T3_T4_T5_,"a",@progbits
	.sectionflags	@""
	.align	4
.nv.constant0._ZN2at6native27unrolled_elementwise_kernelIZNS0_43_GLOBAL__N__7cc8d1ed_10_Dropout_cu_0e96ed3819masked_scale_kernelIhN3c108BFloat16EfEEvRNS_6TensorERKS6_S9_T1_EUlS5_hE_St5arrayIPcLm3EELi4E23TrivialOffsetCalculatorILi2EjESF_ILi1EjENS0_6memory12LoadWithCastILi2EEENSI_13StoreWithCastILi1EEEEEviT_T0_T2_T3_T4_T5_:
	.zero		424


//--------------------- .nv.constant0._ZN2at6native18elementwise_kernelILi128ELi4EZNS0_22gpu_kernel_impl_nocastIZNS0_43_GLOBAL__N__7cc8d1ed_10_Dropout_cu_0e96ed3819masked_scale_kernelIhN3c108BFloat16EfEEvRNS_6TensorERKS7_SA_T1_EUlS6_hE_EEvRNS_18TensorIteratorBaseERKT_EUliE_EEviSB_ --------------------------
	.section	.nv.constant0._ZN2at6native18elementwise_kernelILi128ELi4EZNS0_22gpu_kernel_impl_nocastIZNS0_43_GLOBAL__N__7cc8d1ed_10_Dropout_cu_0e96ed3819masked_scale_kernelIhN3c108BFloat16EfEEvRNS_6TensorERKS7_SA_T1_EUlS6_hE_EEvRNS_18TensorIteratorBaseERKT_EUliE_EEviSB_,"a",@progbits
	.sectionflags	@""
	.align	4
.nv.constant0._ZN2at6native18elementwise_kernelILi128ELi4EZNS0_22gpu_kernel_impl_nocastIZNS0_43_GLOBAL__N__7cc8d1ed_10_Dropout_cu_0e96ed3819masked_scale_kernelIhN3c108BFloat16EfEEvRNS_6TensorERKS7_SA_T1_EUlS6_hE_EEvRNS_18TensorIteratorBaseERKT_EUliE_EEviSB_:
	.zero		1016


//--------------------- .nv.constant0._ZN2at6native27unrolled_elementwise_kernelIZNS0_43_GLOBAL__N__7cc8d1ed_10_Dropout_cu_0e96ed3819masked_scale_kernelIhN3c108BFloat16EfEEvRNS_6TensorERKS6_S9_T1_EUlS5_hE_St5arrayIPcLm3EELi4E23TrivialOffsetCalculatorILi2EjESF_ILi1EjENS0_6memory15LoadWithoutCastENSI_16StoreWithoutCastEEEviT_T0_T2_T3_T4_T5_ --------------------------
	.section	.nv.constant0._ZN2at6native27unrolled_elementwise_kernelIZNS0_43_GLOBAL__N__7cc8d1ed_10_Dropout_cu_0e96ed3819masked_scale_kernelIhN3c108BFloat16EfEEvRNS_6TensorERKS6_S9_T1_EUlS5_hE_St5arrayIPcLm3EELi4E23TrivialOffsetCalculatorILi2EjESF_ILi1EjENS0_6memory15LoadWithoutCastENSI_16StoreWithoutCastEEEviT_T0_T2_T3_T4_T5_,"a",@progbits
	.sectionflags	@""
	.align	4
.nv.constant0._ZN2at6native27unrolled_elementwise_kernelIZNS0_43_GLOBAL__N__7cc8d1ed_10_Dropout_cu_0e96ed3819masked_scale_kernelIhN3c108BFloat16EfEEvRNS_6TensorERKS6_S9_T1_EUlS5_hE_St5arrayIPcLm3EELi4E23TrivialOffsetCalculatorILi2EjESF_ILi1EjENS0_6memory15LoadWithoutCastENSI_16StoreWithoutCastEEEviT_T0_T2_T3_T4_T5_:
	.zero		404


//--------------------- .nv.constant0._ZN2at6native29vectorized_elementwise_kernelILi2EZNS0_43_GLOBAL__N__7cc8d1ed_10_Dropout_cu_0e96ed3819masked_scale_kernelIhN3c108BFloat16EfEEvRNS_6TensorERKS6_S9_T1_EUlS5_hE_St5arrayIPcLm3EEEEviT0_SA_ --------------------------
	.section	.nv.constant0._ZN2at6native29vectorized_elementwise_kernelILi2EZNS0_43_GLOBAL__N__7cc8d1ed_10_Dropout_cu_0e96ed3819masked_scale_kernelIhN3c108BFloat16EfEEvRNS_6TensorERKS6_S9_T1_EUlS5_hE_St5arrayIPcLm3EEEEviT0_SA_,"a",@progbits
	.sectionflags	@""
	.align	4
.nv.constant0._ZN2at6native29vectorized_elementwise_kernelILi2EZNS0_43_GLOBAL__N__7cc8d1ed_10_Dropout_cu_0e96ed3819masked_scale_kernelIhN3c108BFloat16EfEEvRNS_6TensorERKS6_S9_T1_EUlS5_hE_St5arrayIPcLm3EEEEviT0_SA_:
	.zero		400


//--------------------- .nv.constant0._ZN2at6native29vectorized_elementwise_kernelILi4EZNS0_43_GLOBAL__N__7cc8d1ed_10_Dropout_cu_0e96ed3819masked_scale_kernelIhN3c108BFloat16EfEEvRNS_6TensorERKS6_S9_T1_EUlS5_hE_St5arrayIPcLm3EEEEviT0_SA_ --------------------------
	.section	.nv.constant0._ZN2at6native29vectorized_elementwise_kernelILi4EZNS0_43_GLOBAL__N__7cc8d1ed_10_Dropout_cu_0e96ed3819masked_scale_kernelIhN3c108BFloat16EfEEvRNS_6TensorERKS6_S9_T1_EUlS5_hE_St5arrayIPcLm3EEEEviT0_SA_,"a",@progbits
	.sectionflags	@""
	.align	4
.nv.constant0._ZN2at6native29vectorized_elementwise_kernelILi4EZNS0_43_GLOBAL__N__7cc8d1ed_10_Dropout_cu_0e96ed3819masked_scale_kernelIhN3c108BFloat16EfEEvRNS_6TensorERKS6_S9_T1_EUlS5_hE_St5arrayIPcLm3EEEEviT0_SA_:
	.zero		400


//--------------------- .nv.constant0._ZN2at6native29vectorized_elementwise_kernelILi8EZNS0_43_GLOBAL__N__7cc8d1ed_10_Dropout_cu_0e96ed3819masked_scale_kernelIhN3c108BFloat16EfEEvRNS_6TensorERKS6_S9_T1_EUlS5_hE_St5arrayIPcLm3EEEEviT0_SA_ --------------------------
	.section	.nv.constant0._ZN2at6native29vectorized_elementwise_kernelILi8EZNS0_43_GLOBAL__N__7cc8d1ed_10_Dropout_cu_0e96ed3819masked_scale_kernelIhN3c108BFloat16EfEEvRNS_6TensorERKS6_S9_T1_EUlS5_hE_St5arrayIPcLm3EEEEviT0_SA_,"a",@progbits
	.sectionflags	@""
	.align	4
.nv.constant0._ZN2at6native29vectorized_elementwise_kernelILi8EZNS0_43_GLOBAL__N__7cc8d1ed_10_Dropout_cu_0e96ed3819masked_scale_kernelIhN3c108BFloat16EfEEvRNS_6TensorERKS6_S9_T1_EUlS5_hE_St5arrayIPcLm3EEEEviT0_SA_:
	.zero		400


//--------------------- .nv.constant2._ZN2at6native18elementwise_kernelILi128ELi4EZNS0_15gpu_kernel_implIZNS0_43_GLOBAL__N__7cc8d1ed_10_Dropout_cu_0e96ed3819masked_scale_kernelIhN3c104HalfEfEEvRNS_6TensorERKS7_SA_T1_EUlS6_hE_EEvRNS_18TensorIteratorBaseERKT_EUliE_EEviSB_ --------------------------
	.section	.nv.constant2._ZN2at6native18elementwise_kernelILi128ELi4EZNS0_15gpu_kernel_implIZNS0_43_GLOBAL__N__7cc8d1ed_10_Dropout_cu_0e96ed3819masked_scale_kernelIhN3c104HalfEfEEvRNS_6TensorERKS7_SA_T1_EUlS6_hE_EEvRNS_18TensorIteratorBaseERKT_EUliE_EEviSB_,"a",@progbits
	.sectionflags	@""
	.align	4
.nv.constant2._ZN2at6native18elementwise_kernelILi128ELi4EZNS0_15gpu_kernel_implIZNS0_43_GLOBAL__N__7cc8d1ed_10_Dropout_cu_0e96ed3819masked_scale_kernelIhN3c104HalfEfEEvRNS_6TensorERKS7_SA_T1_EUlS6_hE_EEvRNS_18TensorIteratorBaseERKT_EUliE_EEviSB_:
        /*0000*/ 	.byte	0x00, 0x00, 0x00, 0xf0, 0xff, 0xff, 0x0f, 0x38


//--------------------- .nv.constant0._ZN2at6native18elementwise_kernelILi128ELi4EZNS0_15gpu_kernel_implIZNS0_43_GLOBAL__N__7cc8d1ed_10_Dropout_cu_0e96ed3819masked_scale_kernelIhN3c104HalfEfEEvRNS_6TensorERKS7_SA_T1_EUlS6_hE_EEvRNS_18TensorIteratorBaseERKT_EUliE_EEviSB_ --------------------------
	.section	.nv.constant0._ZN2at6native18elementwise_kernelILi128ELi4EZNS0_15gpu_kernel_implIZNS0_43_GLOBAL__N__7cc8d1ed_10_Dropout_cu_0e96ed3819masked_scale_kernelIhN3c104HalfEfEEvRNS_6TensorERKS7_SA_T1_EUlS6_hE_EEvRNS_18TensorIteratorBaseERKT_EUliE_EEviSB_,"a",@progbits
	.sectionflags	@""
	.align	4
.nv.constant0._ZN2at6native18elementwise_kernelILi128ELi4EZNS0_15gpu_kernel_implIZNS0_43_GLOBAL__N__7cc8d1ed_10_Dropout_cu_0e96ed3819masked_scale_kernelIhN3c104HalfEfEEvRNS_6TensorERKS7_SA_T1_EUlS6_hE_EEvRNS_18TensorIteratorBaseERKT_EUliE_EEviSB_:
	.zero		1024


//--------------------- .nv.constant2._ZN2at6native27unrolled_elementwise_kernelIZNS0_43_GLOBAL__N__7cc8d1ed_10_Dropout_cu_0e96ed3819masked_scale_kernelIhN3c104HalfEfEEvRNS_6TensorERKS6_S9_T1_EUlS5_hE_St5arrayIPcLm3EELi4E23TrivialOffsetCalculatorILi2EjESF_ILi1EjENS0_6memory12LoadWithCastILi2EEENSI_13StoreWithCastILi1EEEEEviT_T0_T2_T3_T4_T5_ --------------------------
	.section	.nv.constant2._ZN2at6native27unrolled_elementwise_kernelIZNS0_43_GLOBAL__N__7cc8d1ed_10_Dropout_cu_0e96ed3819masked_scale_kernelIhN3c104HalfEfEEvRNS_6TensorERKS6_S9_T1_EUlS5_hE_St5arrayIPcLm3EELi4E23TrivialOffsetCalculatorILi2EjESF_ILi1EjENS0_6memory12LoadWithCastILi2EEENSI_13StoreWithCastILi1EEEEEviT_T0_T2_T3_T4_T5_,"a",@progbits
	.sectionflags	@""
	.align	4
.nv.constant2._ZN2at6native27unrolled_elementwise_kernelIZNS0_43_GLOBAL__N__7cc8d1ed_10_Dropout_cu_0e96ed3819masked_scale_kernelIhN3c104HalfEfEEvRNS_6TensorERKS6_S9_T1_EUlS5_hE_St5arrayIPcLm3EELi4E23TrivialOffsetCalculatorILi2EjESF_ILi1EjENS0_6memory12LoadWithCastILi2EEENSI_13StoreWithCastILi1EEEEEviT_T0_T2_T3_T4_T5_:
        /*0000*/ 	.byte	0x00, 0x00, 0x00, 0xf0, 0xff, 0xff, 0x0f, 0x38


//--------------------- .nv.constant0._ZN2at6native27unrolled_elementwise_kernelIZNS0_43_GLOBAL__N__7cc8d1ed_10_Dropout_cu_0e96ed3819masked_scale_kernelIhN3c104HalfEfEEvRNS_6TensorERKS6_S9_T1_EUlS5_hE_St5arrayIPcLm3EELi4E23TrivialOffsetCalculatorILi2EjESF_ILi1EjENS0_6memory12LoadWithCastILi2EEENSI_13StoreWithCastILi1EEEEEviT_T0_T2_T3_T4_T5_ --------------------------
	.section	.nv.constant0._ZN2at6native27unrolled_elementwise_kernelIZNS0_43_GLOBAL__N__7cc8d1ed_10_Dropout_cu_0e96ed3819masked_scale_kernelIhN3c104HalfEfEEvRNS_6TensorERKS6_S9_T1_EUlS5_hE_St5arrayIPcLm3EELi4E23TrivialOffsetCalculatorILi2EjESF_ILi1EjENS0_6memory12LoadWithCastILi2EEENSI_13StoreWithCastILi1EEEEEviT_T0_T2_T3_T4_T5_,"a",@progbits
	.sectionflags	@""
	.align	4
.nv.constant0._ZN2at6native27unrolled_elementwise_kernelIZNS0_43_GLOBAL__N__7cc8d1ed_10_Dropout_cu_0e96ed3819masked_scale_kernelIhN3c104HalfEfEEvRNS_6TensorERKS6_S9_T1_EUlS5_hE_St5arrayIPcLm3EELi4E23TrivialOffsetCalculatorILi2EjESF_ILi1EjENS0_6memory12LoadWithCastILi2EEENSI_13StoreWithCastILi1EEEEEviT_T0_T2_T3_T4_T5_:
	.zero		424


//--------------------- .nv.constant0._ZN2at6native18elementwise_kernelILi128ELi4EZNS0_22gpu_kernel_impl_nocastIZNS0_43_GLOBAL__N__7cc8d1ed_10_Dropout_cu_0e96ed3819masked_scale_kernelIhN3c104HalfEfEEvRNS_6TensorERKS7_SA_T1_EUlS6_hE_EEvRNS_18TensorIteratorBaseERKT_EUliE_EEviSB_ --------------------------
	.section	.nv.constant0._ZN2at6native18elementwise_kernelILi128ELi4EZNS0_22gpu_kernel_impl_nocastIZNS0_43_GLOBAL__N__7cc8d1ed_10_Dropout_cu_0e96ed3819masked_scale_kernelIhN3c104HalfEfEEvRNS_6TensorERKS7_SA_T1_EUlS6_hE_EEvRNS_18TensorIteratorBaseERKT_EUliE_EEviSB_,"a",@progbits
	.sectionflags	@""
	.align	4
.nv.constant0._ZN2at6native18elementwise_kernelILi128ELi4EZNS0_22gpu_kernel_impl_nocastIZNS0_43_GLOBAL__N__7cc8d1ed_10_Dropout_cu_0e96ed3819masked_scale_kernelIhN3c104HalfEfEEvRNS_6TensorERKS7_SA_T1_EUlS6_hE_EEvRNS_18TensorIteratorBaseERKT_EUliE_EEviSB_:
	.zero		1016


//--------------------- .nv.constant0._ZN2at6native27unrolled_elementwise_kernelIZNS0_43_GLOBAL__N__7cc8d1ed_10_Dropout_cu_0e96ed3819masked_scale_kernelIhN3c104HalfEfEEvRNS_6TensorERKS6_S9_T1_EUlS5_hE_St5arrayIPcLm3EELi4E23TrivialOffsetCalculatorILi2EjESF_ILi1EjENS0_6memory15LoadWithoutCastENSI_16StoreWithoutCastEEEviT_T0_T2_T3_T4_T5_ --------------------------
	.section	.nv.constant0._ZN2at6native27unrolled_elementwise_kernelIZNS0_43_GLOBAL__N__7cc8d1ed_10_Dropout_cu_0e96ed3819masked_scale_kernelIhN3c104HalfEfEEvRNS_6TensorERKS6_S9_T1_EUlS5_hE_St5arrayIPcLm3EELi4E23TrivialOffsetCalculatorILi2EjESF_ILi1EjENS0_6memory15LoadWithoutCastENSI_16StoreWithoutCastEEEviT_T0_T2_T3_T4_T5_,"a",@progbits
	.sectionflags	@""
	.align	4
.nv.constant0._ZN2at6native27unrolled_elementwise_kernelIZNS0_43_GLOBAL__N__7cc8d1ed_10_Dropout_cu_0e96ed3819masked_scale_kernelIhN3c104HalfEfEEvRNS_6TensorERKS6_S9_T1_EUlS5_hE_St5arrayIPcLm3EELi4E23TrivialOffsetCalculatorILi2EjESF_ILi1EjENS0_6memory15LoadWithoutCastENSI_16StoreWithoutCastEEEviT_T0_T2_T3_T4_T5_:
	.zero		404


//--------------------- .nv.constant0._ZN2at6native29vectorized_elementwise_kernelILi2EZNS0_43_GLOBAL__N__7cc8d1ed_10_Dropout_cu_0e96ed3819masked_scale_kernelIhN3c104HalfEfEEvRNS_6TensorERKS6_S9_T1_EUlS5_hE_St5arrayIPcLm3EEEEviT0_SA_ --------------------------
	.section	.nv.constant0._ZN2at6native29vectorized_elementwise_kernelILi2EZNS0_43_GLOBAL__N__7cc8d1ed_10_Dropout_cu_0e96ed3819masked_scale_kernelIhN3c104HalfEfEEvRNS_6TensorERKS6_S9_T1_EUlS5_hE_St5arrayIPcLm3EEEEviT0_SA_,"a",@progbits
	.sectionflags	@""
	.align	4
.nv.constant0._ZN2at6native29vectorized_elementwise_kernelILi2EZNS0_43_GLOBAL__N__7cc8d1ed_10_Dropout_cu_0e96ed3819masked_scale_kernelIhN3c104HalfEfEEvRNS_6TensorERKS6_S9_T1_EUlS5_hE_St5arrayIPcLm3EEEEviT0_SA_:
	.zero		400


//--------------------- .nv.constant0._ZN2at6native29vectorized_elementwise_kernelILi4EZNS0_43_GLOBAL__N__7cc8d1ed_10_Dropout_cu_0e96ed3819masked_scale_kernelIhN3c104HalfEfEEvRNS_6TensorERKS6_S9_T1_EUlS5_hE_St5arrayIPcLm3EEEEviT0_SA_ --------------------------
	.section	.nv.constant0._ZN2at6native29vectorized_elementwise_kernelILi4EZNS0_43_GLOBAL__N__7cc8d1ed_10_Dropout_cu_0e96ed3819masked_scale_kernelIhN3c104HalfEfEEvRNS_6TensorERKS6_S9_T1_EUlS5_hE_St5arrayIPcLm3EEEEviT0_SA_,"a",@progbits
	.sectionflags	@""
	.align	4
.nv.constant0._ZN2at6native29vectorized_elementwise_kernelILi4EZNS0_43_GLOBAL__N__7cc8d1ed_10_Dropout_cu_0e96ed3819masked_scale_kernelIhN3c104HalfEfEEvRNS_6TensorERKS6_S9_T1_EUlS5_hE_St5arrayIPcLm3EEEEviT0_SA_:
	.zero		400


//--------------------- .nv.constant0._ZN2at6native29vectorized_elementwise_kernelILi8EZNS0_43_GLOBAL__N__7cc8d1ed_10_Dropout_cu_0e96ed3819masked_scale_kernelIhN3c104HalfEfEEvRNS_6TensorERKS6_S9_T1_EUlS5_hE_St5arrayIPcLm3EEEEviT0_SA_ --------------------------
	.section	.nv.constant0._ZN2at6native29vectorized_elementwise_kernelILi8EZNS0_43_GLOBAL__N__7cc8d1ed_10_Dropout_cu_0e96ed3819masked_scale_kernelIhN3c104HalfEfEEvRNS_6TensorERKS6_S9_T1_EUlS5_hE_St5arrayIPcLm3EEEEviT0_SA_,"a",@progbits
	.sectionflags	@""
	.align	4
.nv.constant0._ZN2at6native29vectorized_elementwise_kernelILi8EZNS0_43_GLOBAL__N__7cc8d1ed_10_Dropout_cu_0e96ed3819masked_scale_kernelIhN3c104HalfEfEEvRNS_6TensorERKS6_S9_T1_EUlS5_hE_St5arrayIPcLm3EEEEviT0_SA_:
	.zero		400


//--------------------- .nv.constant2._ZN2at6native18elementwise_kernelILi128ELi4EZNS0_15gpu_kernel_implIZNS0_43_GLOBAL__N__7cc8d1ed_10_Dropout_cu_0e96ed3819masked_scale_kernelIhffEEvRNS_6TensorERKS5_S8_T1_EUlfhE_EEvRNS_18TensorIteratorBaseERKT_EUliE_EEviS9_ --------------------------
	.section	.nv.constant2._ZN2at6native18elementwise_kernelILi128ELi4EZNS0_15gpu_kernel_implIZNS0_43_GLOBAL__N__7cc8d1ed_10_Dropout_cu_0e96ed3819masked_scale_kernelIhffEEvRNS_6TensorERKS5_S8_T1_EUlfhE_EEvRNS_18TensorIteratorBaseERKT_EUliE_EEviS9_,"a",@progbits
	.sectionflags	@""
	.align	4
.nv.constant2._ZN2at6native18elementwise_kernelILi128ELi4EZNS0_15gpu_kernel_implIZNS0_43_GLOBAL__N__7cc8d1ed_10_Dropout_cu_0e96ed3819masked_scale_kernelIhffEEvRNS_6TensorERKS5_S8_T1_EUlfhE_EEvRNS_18TensorIteratorBaseERKT_EUliE_EEviS9_:
        /*0000*/ 	.byte	0x00, 0x00, 0x00, 0xf0, 0xff, 0xff, 0x0f, 0x38


//--------------------- .nv.constant0._ZN2at6native18elementwise_kernelILi128ELi4EZNS0_15gpu_kernel_implIZNS0_43_GLOBAL__N__7cc8d1ed_10_Dropout_cu_0e96ed3819masked_scale_kernelIhffEEvRNS_6TensorERKS5_S8_T1_EUlfhE_EEvRNS_18TensorIteratorBaseERKT_EUliE_EEviS9_ --------------------------
	.section	.nv.constant0._ZN2at6native18elementwise_kernelILi128ELi4EZNS0_15gpu_kernel_implIZNS0_43_GLOBAL__N__7cc8d1ed_10_Dropout_cu_0e96ed3819masked_scale_kernelIhffEEvRNS_6TensorERKS5_S8_T1_EUlfhE_EEvRNS_18TensorIteratorBaseERKT_EUliE_EEviS9_,"a",@progbits
	.sectionflags	@""
	.align	4
.nv.constant0._ZN2at6native18elementwise_kernelILi128ELi4EZNS0_15gpu_kernel_implIZNS0_43_GLOBAL__N__7cc8d1ed_10_Dropout_cu_0e96ed3819masked_scale_kernelIhffEEvRNS_6TensorERKS5_S8_T1_EUlfhE_EEvRNS_18TensorIteratorBaseERKT_EUliE_EEviS9_:
	.zero		1024


//--------------------- .nv.constant2._ZN2at6native27unrolled_elementwise_kernelIZNS0_43_GLOBAL__N__7cc8d1ed_10_Dropout_cu_0e96ed3819masked_scale_kernelIhffEEvRNS_6TensorERKS4_S7_T1_EUlfhE_St5arrayIPcLm3EELi4E23TrivialOffsetCalculatorILi2EjESD_ILi1EjENS0_6memory12LoadWithCastILi2EEENSG_13StoreWithCastILi1EEEEEviT_T0_T2_T3_T4_T5_ --------------------------
	.section	.nv.constant2._ZN2at6native27unrolled_elementwise_kernelIZNS0_43_GLOBAL__N__7cc8d1ed_10_Dropout_cu_0e96ed3819masked_scale_kernelIhffEEvRNS_6TensorERKS4_S7_T1_EUlfhE_St5arrayIPcLm3EELi4E23TrivialOffsetCalculatorILi2EjESD_ILi1EjENS0_6memory12LoadWithCastILi2EEENSG_13StoreWithCastILi1EEEEEviT_T0_T2_T3_T4_T5_,"a",@progbits
	.sectionflags	@""
	.align	4
.nv.constant2._ZN2at6native27unrolled_elementwise_kernelIZNS0_43_GLOBAL__N__7cc8d1ed_10_Dropout_cu_0e96ed3819masked_scale_kernelIhffEEvRNS_6TensorERKS4_S7_T1_EUlfhE_St5arrayIPcLm3EELi4E23TrivialOffsetCalculatorILi2EjESD_ILi1EjENS0_6memory12LoadWithCastILi2EEENSG_13StoreWithCastILi1EEEEEviT_T0_T2_T3_T4_T5_:
        /*0000*/ 	.byte	0x00, 0x00, 0x00, 0xf0, 0xff, 0xff, 0x0f, 0x38


//--------------------- .nv.constant0._ZN2at6native27unrolled_elementwise_kernelIZNS0_43_GLOBAL__N__7cc8d1ed_10_Dropout_cu_0e96ed3819masked_scale_kernelIhffEEvRNS_6TensorERKS4_S7_T1_EUlfhE_St5arrayIPcLm3EELi4E23TrivialOffsetCalculatorILi2EjESD_ILi1EjENS0_6memory12LoadWithCastILi2EEENSG_13StoreWithCastILi1EEEEEviT_T0_T2_T3_T4_T5_ --------------------------
	.section	.nv.constant0._ZN2at6native27unrolled_elementwise_kernelIZNS0_43_GLOBAL__N__7cc8d1ed_10_Dropout_cu_0e96ed3819masked_scale_kernelIhffEEvRNS_6TensorERKS4_S7_T1_EUlfhE_St5arrayIPcLm3EELi4E23TrivialOffsetCalculatorILi2EjESD_ILi1EjENS0_6memory12LoadWithCastILi2EEENSG_13StoreWithCastILi1EEEEEviT_T0_T2_T3_T4_T5_,"a",@progbits
	.sectionflags	@""
	.align	4
.nv.constant0._ZN2at6native27unrolled_elementwise_kernelIZNS0_43_GLOBAL__N__7cc8d1ed_10_Dropout_cu_0e96ed3819masked_scale_kernelIhffEEvRNS_6TensorERKS4_S7_T1_EUlfhE_St5arrayIPcLm3EELi4E23TrivialOffsetCalculatorILi2EjESD_ILi1EjENS0_6memory12LoadWithCastILi2EEENSG_13StoreWithCastILi1EEEEEviT_T0_T2_T3_T4_T5_:
	.zero		424


//--------------------- .nv.constant0._ZN2at6native18elementwise_kernelILi128ELi2EZNS0_22gpu_kernel_impl_nocastIZNS0_43_GLOBAL__N__7cc8d1ed_10_Dropout_cu_0e96ed3819masked_scale_kernelIhffEEvRNS_6TensorERKS5_S8_T1_EUlfhE_EEvRNS_18TensorIteratorBaseERKT_EUliE_EEviS9_ --------------------------
	.section	.nv.constant0._ZN2at6native18elementwise_kernelILi128ELi2EZNS0_22gpu_kernel_impl_nocastIZNS0_43_GLOBAL__N__7cc8d1ed_10_Dropout_cu_0e96ed3819masked_scale_kernelIhffEEvRNS_6TensorERKS5_S8_T1_EUlfhE_EEvRNS_18TensorIteratorBaseERKT_EUliE_EEviS9_,"a",@progbits
	.sectionflags	@""
	.align	4
.nv.constant0._ZN2at6native18elementwise_kernelILi128ELi2EZNS0_22gpu_kernel_impl_nocastIZNS0_43_GLOBAL__N__7cc8d1ed_10_Dropout_cu_0e96ed3819masked_scale_kernelIhffEEvRNS_6TensorERKS5_S8_T1_EUlfhE_EEvRNS_18TensorIteratorBaseERKT_EUliE_EEviS9_:
	.zero		1016


//--------------------- .nv.constant0._ZN2at6native27unrolled_elementwise_kernelIZNS0_43_GLOBAL__N__7cc8d1ed_10_Dropout_cu_0e96ed3819masked_scale_kernelIhffEEvRNS_6TensorERKS4_S7_T1_EUlfhE_St5arrayIPcLm3EELi4E23TrivialOffsetCalculatorILi2EjESD_ILi1EjENS0_6memory15LoadWithoutCastENSG_16StoreWithoutCastEEEviT_T0_T2_T3_T4_T5_ --------------------------
	.section	.nv.constant0._ZN2at6native27unrolled_elementwise_kernelIZNS0_43_GLOBAL__N__7cc8d1ed_10_Dropout_cu_0e96ed3819masked_scale_kernelIhffEEvRNS_6TensorERKS4_S7_T1_EUlfhE_St5arrayIPcLm3EELi4E23TrivialOffsetCalculatorILi2EjESD_ILi1EjENS0_6memory15LoadWithoutCastENSG_16StoreWithoutCastEEEviT_T0_T2_T3_T4_T5_,"a",@progbits
	.sectionflags	@""
	.align	4
.nv.constant0._ZN2at6native27unrolled_elementwise_kernelIZNS0_43_GLOBAL__N__7cc8d1ed_10_Dropout_cu_0e96ed3819masked_scale_kernelIhffEEvRNS_6TensorERKS4_S7_T1_EUlfhE_St5arrayIPcLm3EELi4E23TrivialOffsetCalculatorILi2EjESD_ILi1EjENS0_6memory15LoadWithoutCastENSG_16StoreWithoutCastEEEviT_T0_T2_T3_T4_T5_:
	.zero		404


//--------------------- .nv.constant0._ZN2at6native29vectorized_elementwise_kernelILi2EZNS0_43_GLOBAL__N__7cc8d1ed_10_Dropout_cu_0e96ed3819masked_scale_kernelIhffEEvRNS_6TensorERKS4_S7_T1_EUlfhE_St5arrayIPcLm3EEEEviT0_S8_ --------------------------
	.section	.nv.constant0._ZN2at6native29vectorized_elementwise_kernelILi2EZNS0_43_GLOBAL__N__7cc8d1ed_10_Dropout_cu_0e96ed3819masked_scale_kernelIhffEEvRNS_6TensorERKS4_S7_T1_EUlfhE_St5arrayIPcLm3EEEEviT0_S8_,"a",@progbits
	.sectionflags	@""
	.align	4
.nv.constant0._ZN2at6native29vectorized_elementwise_kernelILi2EZNS0_43_GLOBAL__N__7cc8d1ed_10_Dropout_cu_0e96ed3819masked_scale_kernelIhffEEvRNS_6TensorERKS4_S7_T1_EUlfhE_St5arrayIPcLm3EEEEviT0_S8_:
	.zero		400


//--------------------- .nv.constant0._ZN2at6native29vectorized_elementwise_kernelILi4EZNS0_43_GLOBAL__N__7cc8d1ed_10_Dropout_cu_0e96ed3819masked_scale_kernelIhffEEvRNS_6TensorERKS4_S7_T1_EUlfhE_St5arrayIPcLm3EEEEviT0_S8_ --------------------------
	.section	.nv.constant0._ZN2at6native29vectorized_elementwise_kernelILi4EZNS0_43_GLOBAL__N__7cc8d1ed_10_Dropout_cu_0e96ed3819masked_scale_kernelIhffEEvRNS_6TensorERKS4_S7_T1_EUlfhE_St5arrayIPcLm3EEEEviT0_S8_,"a",@progbits
	.sectionflags	@""
	.align	4
.nv.constant0._ZN2at6native29vectorized_elementwise_kernelILi4EZNS0_43_GLOBAL__N__7cc8d1ed_10_Dropout_cu_0e96ed3819masked_scale_kernelIhffEEvRNS_6TensorERKS4_S7_T1_EUlfhE_St5arrayIPcLm3EEEEviT0_S8_:
	.zero		400


//--------------------- .nv.constant0._ZN2at6native29vectorized_elementwise_kernelILi8EZNS0_43_GLOBAL__N__7cc8d1ed_10_Dropout_cu_0e96ed3819masked_scale_kernelIhffEEvRNS_6TensorERKS4_S7_T1_EUlfhE_St5arrayIPcLm3EEEEviT0_S8_ --------------------------
	.section	.nv.constant0._ZN2at6native29vectorized_elementwise_kernelILi8EZNS0_43_GLOBAL__N__7cc8d1ed_10_Dropout_cu_0e96ed3819masked_scale_kernelIhffEEvRNS_6TensorERKS4_S7_T1_EUlfhE_St5arrayIPcLm3EEEEviT0_S8_,"a",@progbits
	.sectionflags	@""
	.align	4
.nv.constant0._ZN2at6native29vectorized_elementwise_kernelILi8EZNS0_43_GLOBAL__N__7cc8d1ed_10_Dropout_cu_0e96ed3819masked_scale_kernelIhffEEvRNS_6TensorERKS4_S7_T1_EUlfhE_St5arrayIPcLm3EEEEviT0_S8_:
	.zero		400


//--------------------- .nv.constant2._ZN2at6native18elementwise_kernelILi128ELi4EZNS0_15gpu_kernel_implIZNS0_43_GLOBAL__N__7cc8d1ed_10_Dropout_cu_0e96ed3819masked_scale_kernelIhddEEvRNS_6TensorERKS5_S8_T1_EUldhE_EEvRNS_18TensorIteratorBaseERKT_EUliE_EEviS9_ --------------------------
	.section	.nv.constant2._ZN2at6native18elementwise_kernelILi128ELi4EZNS0_15gpu_kernel_implIZNS0_43_GLOBAL__N__7cc8d1ed_10_Dropout_cu_0e96ed3819masked_scale_kernelIhddEEvRNS_6TensorERKS5_S8_T1_EUldhE_EEvRNS_18TensorIteratorBaseERKT_EUliE_EEviS9_,"a",@progbits
	.sectionflags	@""
	.align	4
.nv.constant2._ZN2at6native18elementwise_kernelILi128ELi4EZNS0_15gpu_kernel_implIZNS0_43_GLOBAL__N__7cc8d1ed_10_Dropout_cu_0e96ed3819masked_scale_kernelIhddEEvRNS_6TensorERKS5_S8_T1_EUldhE_EEvRNS_18TensorIteratorBaseERKT_EUliE_EEviS9_:
        /*0000*/ 	.byte	0x00, 0x00, 0x00, 0xf0, 0xff, 0xff, 0x0f, 0x38


//--------------------- .nv.constant0._ZN2at6native18elementwise_kernelILi128ELi4EZNS0_15gpu_kernel_implIZNS0_43_GLOBAL__N__7cc8d1ed_10_Dropout_cu_0e96ed3819masked_scale_kernelIhddEEvRNS_6TensorERKS5_S8_T1_EUldhE_EEvRNS_18TensorIteratorBaseERKT_EUliE_EEviS9_ --------------------------
	.section	.nv.constant0._ZN2at6native18elementwise_kernelILi128ELi4EZNS0_15gpu_kernel_implIZNS0_43_GLOBAL__N__7cc8d1ed_10_Dropout_cu_0e96ed3819masked_scale_kernelIhddEEvRNS_6TensorERKS5_S8_T1_EUldhE_EEvRNS_18TensorIteratorBaseERKT_EUliE_EEviS9_,"a",@progbits
	.sectionflags	@""
	.align	4
.nv.constant0._ZN2at6native18elementwise_kernelILi128ELi4EZNS0_15gpu_kernel_implIZNS0_43_GLOBAL__N__7cc8d1ed_10_Dropout_cu_0e96ed3819masked_scale_kernelIhddEEvRNS_6TensorERKS5_S8_T1_EUldhE_EEvRNS_18TensorIteratorBaseERKT_EUliE_EEviS9_:
	.zero		1024


//--------------------- .nv.constant2._ZN2at6native27unrolled_elementwise_kernelIZNS0_43_GLOBAL__N__7cc8d1ed_10_Dropout_cu_0e96ed3819masked_scale_kernelIhddEEvRNS_6TensorERKS4_S7_T1_EUldhE_St5arrayIPcLm3EELi4E23TrivialOffsetCalculatorILi2EjESD_ILi1EjENS0_6memory12LoadWithCastILi2EEENSG_13StoreWithCastILi1EEEEEviT_T0_T2_T3_T4_T5_ --------------------------
	.section	.nv.constant2._ZN2at6native27unrolled_elementwise_kernelIZNS0_43_GLOBAL__N__7cc8d1ed_10_Dropout_cu_0e96ed3819masked_scale_kernelIhddEEvRNS_6TensorERKS4_S7_T1_EUldhE_St5arrayIPcLm3EELi4E23TrivialOffsetCalculatorILi2EjESD_ILi1EjENS0_6memory12LoadWithCastILi2EEENSG_13StoreWithCastILi1EEEEEviT_T0_T2_T3_T4_T5_,"a",@progbits
	.sectionflags	@""
	.align	4
.nv.constant2._ZN2at6native27unrolled_elementwise_kernelIZNS0_43_GLOBAL__N__7cc8d1ed_10_Dropout_cu_0e96ed3819masked_scale_kernelIhddEEvRNS_6TensorERKS4_S7_T1_EUldhE_St5arrayIPcLm3EELi4E23TrivialOffsetCalculatorILi2EjESD_ILi1EjENS0_6memory12LoadWithCastILi2EEENSG_13StoreWithCastILi1EEEEEviT_T0_T2_T3_T4_T5_:
        /*0000*/ 	.byte	0x00, 0x00, 0x00, 0xf0, 0xff, 0xff, 0x0f, 0x38


//--------------------- .nv.constant0._ZN2at6native27unrolled_elementwise_kernelIZNS0_43_GLOBAL__N__7cc8d1ed_10_Dropout_cu_0e96ed3819masked_scale_kernelIhddEEvRNS_6TensorERKS4_S7_T1_EUldhE_St5arrayIPcLm3EELi4E23TrivialOffsetCalculatorILi2EjESD_ILi1EjENS0_6memory12LoadWithCastILi2EEENSG_13StoreWithCastILi1EEEEEviT_T0_T2_T3_T4_T5_ --------------------------
	.section	.nv.constant0._ZN2at6native27unrolled_elementwise_kernelIZNS0_43_GLOBAL__N__7cc8d1ed_10_Dropout_cu_0e96ed3819masked_scale_kernelIhddEEvRNS_6TensorERKS4_S7_T1_EUldhE_St5arrayIPcLm3EELi4E23TrivialOffsetCalculatorILi2EjESD_ILi1EjENS0_6memory12LoadWithCastILi2EEENSG_13StoreWithCastILi1EEEEEviT_T0_T2_T3_T4_T5_,"a",@progbits
	.sectionflags	@""
	.align	4
.nv.constant0._ZN2at6native27unrolled_elementwise_kernelIZNS0_43_GLOBAL__N__7cc8d1ed_10_Dropout_cu_0e96ed3819masked_scale_kernelIhddEEvRNS_6TensorERKS4_S7_T1_EUldhE_St5arrayIPcLm3EELi4E23TrivialOffsetCalculatorILi2EjESD_ILi1EjENS0_6memory12LoadWithCastILi2EEENSG_13StoreWithCastILi1EEEEEviT_T0_T2_T3_T4_T5_:
	.zero		424


//--------------------- .nv.constant0._ZN2at6native18elementwise_kernelILi128ELi2EZNS0_22gpu_kernel_impl_nocastIZNS0_43_GLOBAL__N__7cc8d1ed_10_Dropout_cu_0e96ed3819masked_scale_kernelIhddEEvRNS_6TensorERKS5_S8_T1_EUldhE_EEvRNS_18TensorIteratorBaseERKT_EUliE_EEviS9_ --------------------------
	.section	.nv.constant0._ZN2at6native18elementwise_kernelILi128ELi2EZNS0_22gpu_kernel_impl_nocastIZNS0_43_GLOBAL__N__7cc8d1ed_10_Dropout_cu_0e96ed3819masked_scale_kernelIhddEEvRNS_6TensorERKS5_S8_T1_EUldhE_EEvRNS_18TensorIteratorBaseERKT_EUliE_EEviS9_,"a",@progbits
	.sectionflags	@""
	.align	4
.nv.constant0._ZN2at6native18elementwise_kernelILi128ELi2EZNS0_22gpu_kernel_impl_nocastIZNS0_43_GLOBAL__N__7cc8d1ed_10_Dropout_cu_0e96ed3819masked_scale_kernelIhddEEvRNS_6TensorERKS5_S8_T1_EUldhE_EEvRNS_18TensorIteratorBaseERKT_EUliE_EEviS9_:
	.zero		1016


//--------------------- .nv.constant0._ZN2at6native27unrolled_elementwise_kernelIZNS0_43_GLOBAL__N__7cc8d1ed_10_Dropout_cu_0e96ed3819masked_scale_kernelIhddEEvRNS_6TensorERKS4_S7_T1_EUldhE_St5arrayIPcLm3EELi4E23TrivialOffsetCalculatorILi2EjESD_ILi1EjENS0_6memory15LoadWithoutCastENSG_16StoreWithoutCastEEEviT_T0_T2_T3_T4_T5_ --------------------------
	.section	.nv.constant0._ZN2at6native27unrolled_elementwise_kernelIZNS0_43_GLOBAL__N__7cc8d1ed_10_Dropout_cu_0e96ed3819masked_scale_kernelIhddEEvRNS_6TensorERKS4_S7_T1_EUldhE_St5arrayIPcLm3EELi4E23TrivialOffsetCalculatorILi2EjESD_ILi1EjENS0_6memory15LoadWithoutCastENSG_16StoreWithoutCastEEEviT_T0_T2_T3_T4_T5_,"a",@progbits
	.sectionflags	@""
	.align	4
.nv.constant0._ZN2at6native27unrolled_elementwise_kernelIZNS0_43_GLOBAL__N__7cc8d1ed_10_Dropout_cu_0e96ed3819masked_scale_kernelIhddEEvRNS_6TensorERKS4_S7_T1_EUldhE_St5arrayIPcLm3EELi4E23TrivialOffsetCalculatorILi2EjESD_ILi1EjENS0_6memory15LoadWithoutCastENSG_16StoreWithoutCastEEEviT_T0_T2_T3_T4_T5_:
	.zero		404


//--------------------- .nv.constant0._ZN2at6native29vectorized_elementwise_kernelILi2EZNS0_43_GLOBAL__N__7cc8d1ed_10_Dropout_cu_0e96ed3819masked_scale_kernelIhddEEvRNS_6TensorERKS4_S7_T1_EUldhE_St5arrayIPcLm3EEEEviT0_S8_ --------------------------
	.section	.nv.constant0._ZN2at6native29vectorized_elementwise_kernelILi2EZNS0_43_GLOBAL__N__7cc8d1ed_10_Dropout_cu_0e96ed3819masked_scale_kernelIhddEEvRNS_6TensorERKS4_S7_T1_EUldhE_St5arrayIPcLm3EEEEviT0_S8_,"a",@progbits
	.sectionflags	@""
	.align	4
.nv.constant0._ZN2at6native29vectorized_elementwise_kernelILi2EZNS0_43_GLOBAL__N__7cc8d1ed_10_Dropout_cu_0e96ed3819masked_scale_kernelIhddEEvRNS_6TensorERKS4_S7_T1_EUldhE_St5arrayIPcLm3EEEEviT0_S8_:
	.zero		400


//--------------------- .nv.constant0._ZN2at6native29vectorized_elementwise_kernelILi4EZNS0_43_GLOBAL__N__7cc8d1ed_10_Dropout_cu_0e96ed3819masked_scale_kernelIhddEEvRNS_6TensorERKS4_S7_T1_EUldhE_St5arrayIPcLm3EEEEviT0_S8_ --------------------------
	.section	.nv.constant0._ZN2at6native29vectorized_elementwise_kernelILi4EZNS0_43_GLOBAL__N__7cc8d1ed_10_Dropout_cu_0e96ed3819masked_scale_kernelIhddEEvRNS_6TensorERKS4_S7_T1_EUldhE_St5arrayIPcLm3EEEEviT0_S8_,"a",@progbits
	.sectionflags	@""
	.align	4
.nv.constant0._ZN2at6native29vectorized_elementwise_kernelILi4EZNS0_43_GLOBAL__N__7cc8d1ed_10_Dropout_cu_0e96ed3819masked_scale_kernelIhddEEvRNS_6TensorERKS4_S7_T1_EUldhE_St5arrayIPcLm3EEEEviT0_S8_:
	.zero		400


//--------------------- .nv.constant0._ZN2at6native29vectorized_elementwise_kernelILi8EZNS0_43_GLOBAL__N__7cc8d1ed_10_Dropout_cu_0e96ed3819masked_scale_kernelIhddEEvRNS_6TensorERKS4_S7_T1_EUldhE_St5arrayIPcLm3EEEEviT0_S8_ --------------------------
	.section	.nv.constant0._ZN2at6native29vectorized_elementwise_kernelILi8EZNS0_43_GLOBAL__N__7cc8d1ed_10_Dropout_cu_0e96ed3819masked_scale_kernelIhddEEvRNS_6TensorERKS4_S7_T1_EUldhE_St5arrayIPcLm3EEEEviT0_S8_,"a",@progbits
	.sectionflags	@""
	.align	4
.nv.constant0._ZN2at6native29vectorized_elementwise_kernelILi8EZNS0_43_GLOBAL__N__7cc8d1ed_10_Dropout_cu_0e96ed3819masked_scale_kernelIhddEEvRNS_6TensorERKS4_S7_T1_EUldhE_St5arrayIPcLm3EEEEviT0_S8_:
	.zero		400


//--------------------- .nv.constant2._ZN2at6native18elementwise_kernelILi128ELi4EZNS0_15gpu_kernel_implIZNS0_43_GLOBAL__N__7cc8d1ed_10_Dropout_cu_0e96ed3819masked_scale_kernelIbN3c108BFloat16EfEEvRNS_6TensorERKS7_SA_T1_EUlS6_bE_EEvRNS_18TensorIteratorBaseERKT_EUliE_EEviSB_ --------------------------
	.section	.nv.constant2._ZN2at6native18elementwise_kernelILi128ELi4EZNS0_15gpu_kernel_implIZNS0_43_GLOBAL__N__7cc8d1ed_10_Dropout_cu_0e96ed3819masked_scale_kernelIbN3c108BFloat16EfEEvRNS_6TensorERKS7_SA_T1_EUlS6_bE_EEvRNS_18TensorIteratorBaseERKT_EUliE_EEviSB_,"a",@progbits
	.sectionflags	@""
	.align	4
.nv.constant2._ZN2at6native18elementwise_kernelILi128ELi4EZNS0_15gpu_kernel_implIZNS0_43_GLOBAL__N__7cc8d1ed_10_Dropout_cu_0e96ed3819masked_scale_kernelIbN3c108BFloat16EfEEvRNS_6TensorERKS7_SA_T1_EUlS6_bE_EEvRNS_18TensorIteratorBaseERKT_EUliE_EEviSB_:
        /*0000*/ 	.byte	0x00, 0x00, 0x00, 0xf0, 0xff, 0xff, 0x0f, 0x38


//--------------------- .nv.constant0._ZN2at6native18elementwise_kernelILi128ELi4EZNS0_15gpu_kernel_implIZNS0_43_GLOBAL__N__7cc8d1ed_10_Dropout_cu_0e96ed3819masked_scale_kernelIbN3c108BFloat16EfEEvRNS_6TensorERKS7_SA_T1_EUlS6_bE_EEvRNS_18TensorIteratorBaseERKT_EUliE_EEviSB_ --------------------------
	.section	.nv.constant0._ZN2at6native18elementwise_kernelILi128ELi4EZNS0_15gpu_kernel_implIZNS0_43_GLOBAL__N__7cc8d1ed_10_Dropout_cu_0e96ed3819masked_scale_kernelIbN3c108BFloat16EfEEvRNS_6TensorERKS7_SA_T1_EUlS6_bE_EEvRNS_18TensorIteratorBaseERKT_EUliE_EEviSB_,"a",@progbits
	.sectionflags	@""
	.align	4
.nv.constant0._ZN2at6native18elementwise_kernelILi128ELi4EZNS0_15gpu_kernel_implIZNS0_43_GLOBAL__N__7cc8d1ed_10_Dropout_cu_0e96ed3819masked_scale_kernelIbN3c108BFloat16EfEEvRNS_6TensorERKS7_SA_T1_EUlS6_bE_EEvRNS_18TensorIteratorBaseERKT_EUliE_EEviSB_:
	.zero		1024


//--------------------- .nv.constant2._ZN2at6native27unrolled_elementwise_kernelIZNS0_43_GLOBAL__N__7cc8d1ed_10_Dropout_cu_0e96ed3819masked_scale_kernelIbN3c108BFloat16EfEEvRNS_6TensorERKS6_S9_T1_EUlS5_bE_St5arrayIPcLm3EELi4E23TrivialOffsetCalculatorILi2EjESF_ILi1EjENS0_6memory12LoadWithCastILi2EEENSI_13StoreWithCastILi1EEEEEviT_T0_T2_T3_T4_T5_ --------------------------
	.section	.nv.constant2._ZN2at6native27unrolled_elementwise_kernelIZNS0_43_GLOBAL__N__7cc8d1ed_10_Dropout_cu_0e96ed3819masked_scale_kernelIbN3c108BFloat16EfEEvRNS_6TensorERKS6_S9_T1_EUlS5_bE_St5arrayIPcLm3EELi4E23TrivialOffsetCalculatorILi2EjESF_ILi1EjENS0_6memory12LoadWithCastILi2EEENSI_13StoreWithCastILi1EEEEEviT_T0_T2_T3_T4_T5_,"a",@progbits
	.sectionflags	@""
	.align	4
.nv.constant2._ZN2at6native27unrolled_elementwise_kernelIZNS0_43_GLOBAL__N__7cc8d1ed_10_Dropout_cu_0e96ed3819masked_scale_kernelIbN3c108BFloat16EfEEvRNS_6TensorERKS6_S9_T1_EUlS5_bE_St5arrayIPcLm3EELi4E23TrivialOffsetCalculatorILi2EjESF_ILi1EjENS0_6memory12LoadWithCastILi2EEENSI_13StoreWithCastILi1EEEEEviT_T0_T2_T3_T4_T5_:
        /*0000*/ 	.byte	0x00, 0x00, 0x00, 0xf0, 0xff, 0xff, 0x0f, 0x38


//--------------------- .nv.constant0._ZN2at6native27unrolled_elementwise_kernelIZNS0_43_GLOBAL__N__7cc8d1ed_10_Dropout_cu_0e96ed3819masked_scale_kernelIbN3c108BFloat16EfEEvRNS_6TensorERKS6_S9_T1_EUlS5_bE_St5arrayIPcLm3EELi4E23TrivialOffsetCalculatorILi2EjESF_ILi1EjENS0_6memory12LoadWithCastILi2EEENSI_13StoreWithCastILi1EEEEEviT_T0_T2_T3_T4_T5_ --------------------------
	.section	.nv.constant0._ZN2at6native27unrolled_elementwise_kernelIZNS0_43_GLOBAL__N__7cc8d1ed_10_Dropout_cu_0e96ed3819masked_scale_kernelIbN3c108BFloat16EfEEvRNS_6TensorERKS6_S9_T1_EUlS5_bE_St5arrayIPcLm3EELi4E23TrivialOffsetCalculatorILi2EjESF_ILi1EjENS0_6memory12LoadWithCastILi2EEENSI_13StoreWithCastILi1EEEEEviT_T0_T2_T3_T4_T5_,"a",@progbits
	.sectionflags	@""
	.align	4
.nv.constant0._ZN2at6native27unrolled_elementwise_kernelIZNS0_43_GLOBAL__N__7cc8d1ed_10_Dropout_cu_0e96ed3819masked_scale_kernelIbN3c108BFloat16EfEEvRNS_6TensorERKS6_S9_T1_EUlS5_bE_St5arrayIPcLm3EELi4E23TrivialOffsetCalculatorILi2EjESF_ILi1EjENS0_6memory12LoadWithCastILi2EEENSI_13StoreWithCastILi1EEEEEviT_T0_T2_T3_T4_T5_:
	.zero		424


//--------------------- .nv.constant0._ZN2at6native18elementwise_kernelILi128ELi4EZNS0_22gpu_kernel_impl_nocastIZNS0_43_GLOBAL__N__7cc8d1ed_10_Dropout_cu_0e96ed3819masked_scale_kernelIbN3c108BFloat16EfEEvRNS_6TensorERKS7_SA_T1_EUlS6_bE_EEvRNS_18TensorIteratorBaseERKT_EUliE_EEviSB_ --------------------------
	.section	.nv.constant0._ZN2at6native18elementwise_kernelILi128ELi4EZNS0_22gpu_kernel_impl_nocastIZNS0_43_GLOBAL__N__7cc8d1ed_10_Dropout_cu_0e96ed3819masked_scale_kernelIbN3c108BFloat16EfEEvRNS_6TensorERKS7_SA_T1_EUlS6_bE_EEvRNS_18TensorIteratorBaseERKT_EUliE_EEviSB_,"a",@progbits
	.sectionflags	@""
	.align	4
.nv.constant0._ZN2at6native18elementwise_kernelILi128ELi4EZNS0_22gpu_kernel_impl_nocastIZNS0_43_GLOBAL__N__7cc8d1ed_10_Dropout_cu_0e96ed3819masked_scale_kernelIbN3c108BFloat16EfEEvRNS_6TensorERKS7_SA_T1_EUlS6_bE_EEvRNS_18TensorIteratorBaseERKT_EUliE_EEviSB_:
	.zero		1016


//--------------------- .nv.constant0._ZN2at6native27unrolled_elementwise_kernelIZNS0_43_GLOBAL__N__7cc8d1ed_10_Dropout_cu_0e96ed3819masked_scale_kernelIbN3c108BFloat16EfEEvRNS_6TensorERKS6_S9_T1_EUlS5_bE_St5arrayIPcLm3EELi4E23TrivialOffsetCalculatorILi2EjESF_ILi1EjENS0_6memory15LoadWithoutCastENSI_16StoreWithoutCastEEEviT_T0_T2_T3_T4_T5_ --------------------------
	.section	.nv.constant0._ZN2at6native27unrolled_elementwise_kernelIZNS0_43_GLOBAL__N__7cc8d1ed_10_Dropout_cu_0e96ed3819masked_scale_kernelIbN3c108BFloat16EfEEvRNS_6TensorERKS6_S9_T1_EUlS5_bE_St5arrayIPcLm3EELi4E23TrivialOffsetCalculatorILi2EjESF_ILi1EjENS0_6memory15LoadWithoutCastENSI_16StoreWithoutCastEEEviT_T0_T2_T3_T4_T5_,"a",@progbits
	.sectionflags	@""
	.align	4
.nv.constant0._ZN2at6native27unrolled_elementwise_kernelIZNS0_43_GLOBAL__N__7cc8d1ed_10_Dropout_cu_0e96ed3819masked_scale_kernelIbN3c108BFloat16EfEEvRNS_6TensorERKS6_S9_T1_EUlS5_bE_St5arrayIPcLm3EELi4E23TrivialOffsetCalculatorILi2EjESF_ILi1EjENS0_6memory15LoadWithoutCastENSI_16StoreWithoutCastEEEviT_T0_T2_T3_T4_T5_:
	.zero		404


//--------------------- .nv.constant0._ZN2at6native29vectorized_elementwise_kernelILi2EZNS0_43_GLOBAL__N__7cc8d1ed_10_Dropout_cu_0e96ed3819masked_scale_kernelIbN3c108BFloat16EfEEvRNS_6TensorERKS6_S9_T1_EUlS5_bE_St5arrayIPcLm3EEEEviT0_SA_ --------------------------
	.section	.nv.constant0._ZN2at6native29vectorized_elementwise_kernelILi2EZNS0_43_GLOBAL__N__7cc8d1ed_10_Dropout_cu_0e96ed3819masked_scale_kernelIbN3c108BFloat16EfEEvRNS_6TensorERKS6_S9_T1_EUlS5_bE_St5arrayIPcLm3EEEEviT0_SA_,"a",@progbits
	.sectionflags	@""
	.align	4
.nv.constant0._ZN2at6native29vectorized_elementwise_kernelILi2EZNS0_43_GLOBAL__N__7cc8d1ed_10_Dropout_cu_0e96ed3819masked_scale_kernelIbN3c108BFloat16EfEEvRNS_6TensorERKS6_S9_T1_EUlS5_bE_St5arrayIPcLm3EEEEviT0_SA_:
	.zero		400


//--------------------- .nv.constant0._ZN2at6native29vectorized_elementwise_kernelILi4EZNS0_43_GLOBAL__N__7cc8d1ed_10_Dropout_cu_0e96ed3819masked_scale_kernelIbN3c108BFloat16EfEEvRNS_6TensorERKS6_S9_T1_EUlS5_bE_St5arrayIPcLm3EEEEviT0_SA_ --------------------------
	.section	.nv.constant0._ZN2at6native29vectorized_elementwise_kernelILi4EZNS0_43_GLOBAL__N__7cc8d1ed_10_Dropout_cu_0e96ed3819masked_scale_kernelIbN3c108BFloat16EfEEvRNS_6TensorERKS6_S9_T1_EUlS5_bE_St5arrayIPcLm3EEEEviT0_SA_,"a",@progbits
	.sectionflags	@""
	.align	4
.nv.constant0._ZN2at6native29vectorized_elementwise_kernelILi4EZNS0_43_GLOBAL__N__7cc8d1ed_10_Dropout_cu_0e96ed3819masked_scale_kernelIbN3c108BFloat16EfEEvRNS_6TensorERKS6_S9_T1_EUlS5_bE_St5arrayIPcLm3EEEEviT0_SA_:
	.zero		400


//--------------------- .nv.constant0._ZN2at6native29vectorized_elementwise_kernelILi8EZNS0_43_GLOBAL__N__7cc8d1ed_10_Dropout_cu_0e96ed3819masked_scale_kernelIbN3c108BFloat16EfEEvRNS_6TensorERKS6_S9_T1_EUlS5_bE_St5arrayIPcLm3EEEEviT0_SA_ --------------------------
	.section	.nv.constant0._ZN2at6native29vectorized_elementwise_kernelILi8EZNS0_43_GLOBAL__N__7cc8d1ed_10_Dropout_cu_0e96ed3819masked_scale_kernelIbN3c108BFloat16EfEEvRNS_6TensorERKS6_S9_T1_EUlS5_bE_St5arrayIPcLm3EEEEviT0_SA_,"a",@progbits
	.sectionflags	@""
	.align	4
.nv.constant0._ZN2at6native29vectorized_elementwise_kernelILi8EZNS0_43_GLOBAL__N__7cc8d1ed_10_Dropout_cu_0e96ed3819masked_scale_kernelIbN3c108BFloat16EfEEvRNS_6TensorERKS6_S9_T1_EUlS5_bE_St5arrayIPcLm3EEEEviT0_SA_:
	.zero		400


//--------------------- .nv.constant2._ZN2at6native18elementwise_kernelILi128ELi4EZNS0_15gpu_kernel_implIZNS0_43_GLOBAL__N__7cc8d1ed_10_Dropout_cu_0e96ed3819masked_scale_kernelIbN3c104HalfEfEEvRNS_6TensorERKS7_SA_T1_EUlS6_bE_EEvRNS_18TensorIteratorBaseERKT_EUliE_EEviSB_ --------------------------
	.section	.nv.constant2._ZN2at6native18elementwise_kernelILi128ELi4EZNS0_15gpu_kernel_implIZNS0_43_GLOBAL__N__7cc8d1ed_10_Dropout_cu_0e96ed3819masked_scale_kernelIbN3c104HalfEfEEvRNS_6TensorERKS7_SA_T1_EUlS6_bE_EEvRNS_18TensorIteratorBaseERKT_EUliE_EEviSB_,"a",@progbits
	.sectionflags	@""
	.align	4
.nv.constant2._ZN2at6native18elementwise_kernelILi128ELi4EZNS0_15gpu_kernel_implIZNS0_43_GLOBAL__N__7cc8d1ed_10_Dropout_cu_0e96ed3819masked_scale_kernelIbN3c104HalfEfEEvRNS_6TensorERKS7_SA_T1_EUlS6_bE_EEvRNS_18TensorIteratorBaseERKT_EUliE_EEviSB_:
        /*0000*/ 	.byte	0x00, 0x00, 0x00, 0xf0, 0xff, 0xff, 0x0f, 0x38


//--------------------- .nv.constant0._ZN2at6native18elementwise_kernelILi128ELi4EZNS0_15gpu_kernel_implIZNS0_43_GLOBAL__N__7cc8d1ed_10_Dropout_cu_0e96ed3819masked_scale_kernelIbN3c104HalfEfEEvRNS_6TensorERKS7_SA_T1_EUlS6_bE_EEvRNS_18TensorIteratorBaseERKT_EUliE_EEviSB_ --------------------------
	.section	.nv.constant0._ZN2at6native18elementwise_kernelILi128ELi4EZNS0_15gpu_kernel_implIZNS0_43_GLOBAL__N__7cc8d1ed_10_Dropout_cu_0e96ed3819masked_scale_kernelIbN3c104HalfEfEEvRNS_6TensorERKS7_SA_T1_EUlS6_bE_EEvRNS_18TensorIteratorBaseERKT_EUliE_EEviSB_,"a",@progbits
	.sectionflags	@""
	.align	4
.nv.constant0._ZN2at6native18elementwise_kernelILi128ELi4EZNS0_15gpu_kernel_implIZNS0_43_GLOBAL__N__7cc8d1ed_10_Dropout_cu_0e96ed3819masked_scale_kernelIbN3c104HalfEfEEvRNS_6TensorERKS7_SA_T1_EUlS6_bE_EEvRNS_18TensorIteratorBaseERKT_EUliE_EEviSB_:
	.zero		1024


//--------------------- .nv.constant2._ZN2at6native27unrolled_elementwise_kernelIZNS0_43_GLOBAL__N__7cc8d1ed_10_Dropout_cu_0e96ed3819masked_scale_kernelIbN3c104HalfEfEEvRNS_6TensorERKS6_S9_T1_EUlS5_bE_St5arrayIPcLm3EELi4E23TrivialOffsetCalculatorILi2EjESF_ILi1EjENS0_6memory12LoadWithCastILi2EEENSI_13StoreWithCastILi1EEEEEviT_T0_T2_T3_T4_T5_ --------------------------
	.section	.nv.constant2._ZN2at6native27unrolled_elementwise_kernelIZNS0_43_GLOBAL__N__7cc8d1ed_10_Dropout_cu_0e96ed3819masked_scale_kernelIbN3c104HalfEfEEvRNS_6TensorERKS6_S9_T1_EUlS5_bE_St5arrayIPcLm3EELi4E23TrivialOffsetCalculatorILi2EjESF_ILi1EjENS0_6memory12LoadWithCastILi2EEENSI_13StoreWithCastILi1EEEEEviT_T0_T2_T3_T4_T5_,"a",@progbits
	.sectionflags	@""
	.align	4
.nv.constant2._ZN2at6native27unrolled_elementwise_kernelIZNS0_43_GLOBAL__N__7cc8d1ed_10_Dropout_cu_0e96ed3819masked_scale_kernelIbN3c104HalfEfEEvRNS_6TensorERKS6_S9_T1_EUlS5_bE_St5arrayIPcLm3EELi4E23TrivialOffsetCalculatorILi2EjESF_ILi1EjENS0_6memory12LoadWithCastILi2EEENSI_13StoreWithCastILi1EEEEEviT_T0_T2_T3_T4_T5_:
        /*0000*/ 	.byte	0x00, 0x00, 0x00, 0xf0, 0xff, 0xff, 0x0f, 0x38


//--------------------- .nv.constant0._ZN2at6native27unrolled_elementwise_kernelIZNS0_43_GLOBAL__N__7cc8d1ed_10_Dropout_cu_0e96ed3819masked_scale_kernelIbN3c104HalfEfEEvRNS_6TensorERKS6_S9_T1_EUlS5_bE_St5arrayIPcLm3EELi4E23TrivialOffsetCalculatorILi2EjESF_ILi1EjENS0_6memory12LoadWithCastILi2EEENSI_13StoreWithCastILi1EEEEEviT_T0_T2_T3_T4_T5_ --------------------------
	.section	.nv.constant0._ZN2at6native27unrolled_elementwise_kernelIZNS0_43_GLOBAL__N__7cc8d1ed_10_Dropout_cu_0e96ed3819masked_scale_kernelIbN3c104HalfEfEEvRNS_6TensorERKS6_S9_T1_EUlS5_bE_St5arrayIPcLm3EELi4E23TrivialOffsetCalculatorILi2EjESF_ILi1EjENS0_6memory12LoadWithCastILi2EEENSI_13StoreWithCastILi1EEEEEviT_T0_T2_T3_T4_T5_,"a",@progbits
	.sectionflags	@""
	.align	4
.nv.constant0._ZN2at6native27unrolled_elementwise_kernelIZNS0_43_GLOBAL__N__7cc8d1ed_10_Dropout_cu_0e96ed3819masked_scale_kernelIbN3c104HalfEfEEvRNS_6TensorERKS6_S9_T1_EUlS5_bE_St5arrayIPcLm3EELi4E23TrivialOffsetCalculatorILi2EjESF_ILi1EjENS0_6memory12LoadWithCastILi2EEENSI_13StoreWithCastILi1EEEEEviT_T0_T2_T3_T4_T5_:
	.zero		424


//--------------------- .nv.constant0._ZN2at6native18elementwise_kernelILi128ELi4EZNS0_22gpu_kernel_impl_nocastIZNS0_43_GLOBAL__N__7cc8d1ed_10_Dropout_cu_0e96ed3819masked_scale_kernelIbN3c104HalfEfEEvRNS_6TensorERKS7_SA_T1_EUlS6_bE_EEvRNS_18TensorIteratorBaseERKT_EUliE_EEviSB_ --------------------------
	.section	.nv.constant0._ZN2at6native18elementwise_kernelILi128ELi4EZNS0_22gpu_kernel_impl_nocastIZNS0_43_GLOBAL__N__7cc8d1ed_10_Dropout_cu_0e96ed3819masked_scale_kernelIbN3c104HalfEfEEvRNS_6TensorERKS7_SA_T1_EUlS6_bE_EEvRNS_18TensorIteratorBaseERKT_EUliE_EEviSB_,"a",@progbits
	.sectionflags	@""
	.align	4
.nv.constant0._ZN2at6native18elementwise_kernelILi128ELi4EZNS0_22gpu_kernel_impl_nocastIZNS0_43_GLOBAL__N__7cc8d1ed_10_Dropout_cu_0e96ed3819masked_scale_kernelIbN3c104HalfEfEEvRNS_6TensorERKS7_SA_T1_EUlS6_bE_EEvRNS_18TensorIteratorBaseERKT_EUliE_EEviSB_:
	.zero		1016


//--------------------- .nv.constant0._ZN2at6native27unrolled_elementwise_kernelIZNS0_43_GLOBAL__N__7cc8d1ed_10_Dropout_cu_0e96ed3819masked_scale_kernelIbN3c104HalfEfEEvRNS_6TensorERKS6_S9_T1_EUlS5_bE_St5arrayIPcLm3EELi4E23TrivialOffsetCalculatorILi2EjESF_ILi1EjENS0_6memory15LoadWithoutCastENSI_16StoreWithoutCastEEEviT_T0_T2_T3_T4_T5_ --------------------------
	.section	.nv.constant0._ZN2at6native27unrolled_elementwise_kernelIZNS0_43_GLOBAL__N__7cc8d1ed_10_Dropout_cu_0e96ed3819masked_scale_kernelIbN3c104HalfEfEEvRNS_6TensorERKS6_S9_T1_EUlS5_bE_St5arrayIPcLm3EELi4E23TrivialOffsetCalculatorILi2EjESF_ILi1EjENS0_6memory15LoadWithoutCastENSI_16StoreWithoutCastEEEviT_T0_T2_T3_T4_T5_,"a",@progbits
	.sectionflags	@""
	.align	4
.nv.constant0._ZN2at6native27unrolled_elementwise_kernelIZNS0_43_GLOBAL__N__7cc8d1ed_10_Dropout_cu_0e96ed3819masked_scale_kernelIbN3c104HalfEfEEvRNS_6TensorERKS6_S9_T1_EUlS5_bE_St5arrayIPcLm3EELi4E23TrivialOffsetCalculatorILi2EjESF_ILi1EjENS0_6memory15LoadWithoutCastENSI_16StoreWithoutCastEEEviT_T0_T2_T3_T4_T5_:
	.zero		404


//--------------------- .nv.constant0._ZN2at6native29vectorized_elementwise_kernelILi2EZNS0_43_GLOBAL__N__7cc8d1ed_10_Dropout_cu_0e96ed3819masked_scale_kernelIbN3c104HalfEfEEvRNS_6TensorERKS6_S9_T1_EUlS5_bE_St5arrayIPcLm3EEEEviT0_SA_ --------------------------
	.section	.nv.constant0._ZN2at6native29vectorized_elementwise_kernelILi2EZNS0_43_GLOBAL__N__7cc8d1ed_10_Dropout_cu_0e96ed3819masked_scale_kernelIbN3c104HalfEfEEvRNS_6TensorERKS6_S9_T1_EUlS5_bE_St5arrayIPcLm3EEEEviT0_SA_,"a",@progbits
	.sectionflags	@""
	.align	4
.nv.constant0._ZN2at6native29vectorized_elementwise_kernelILi2EZNS0_43_GLOBAL__N__7cc8d1ed_10_Dropout_cu_0e96ed3819masked_scale_kernelIbN3c104HalfEfEEvRNS_6TensorERKS6_S9_T1_EUlS5_bE_St5arrayIPcLm3EEEEviT0_SA_:
	.zero		400


//--------------------- .nv.constant0._ZN2at6native29vectorized_elementwise_kernelILi4EZNS0_43_GLOBAL__N__7cc8d1ed_10_Dropout_cu_0e96ed3819masked_scale_kernelIbN3c104HalfEfEEvRNS_6TensorERKS6_S9_T1_EUlS5_bE_St5arrayIPcLm3EEEEviT0_SA_ --------------------------
	.section	.nv.constant0._ZN2at6native29vectorized_elementwise_kernelILi4EZNS0_43_GLOBAL__N__7cc8d1ed_10_Dropout_cu_0e96ed3819masked_scale_kernelIbN3c104HalfEfEEvRNS_6TensorERKS6_S9_T1_EUlS5_bE_St5arrayIPcLm3EEEEviT0_SA_,"a",@progbits
	.sectionflags	@""
	.align	4
.nv.constant0._ZN2at6native29vectorized_elementwise_kernelILi4EZNS0_43_GLOBAL__N__7cc8d1ed_10_Dropout_cu_0e96ed3819masked_scale_kernelIbN3c104HalfEfEEvRNS_6TensorERKS6_S9_T1_EUlS5_bE_St5arrayIPcLm3EEEEviT0_SA_:
	.zero		400


//--------------------- .nv.constant0._ZN2at6native29vectorized_elementwise_kernelILi8EZNS0_43_GLOBAL__N__7cc8d1ed_10_Dropout_cu_0e96ed3819masked_scale_kernelIbN3c104HalfEfEEvRNS_6TensorERKS6_S9_T1_EUlS5_bE_St5arrayIPcLm3EEEEviT0_SA_ --------------------------
	.section	.nv.constant0._ZN2at6native29vectorized_elementwise_kernelILi8EZNS0_43_GLOBAL__N__7cc8d1ed_10_Dropout_cu_0e96ed3819masked_scale_kernelIbN3c104HalfEfEEvRNS_6TensorERKS6_S9_T1_EUlS5_bE_St5arrayIPcLm3EEEEviT0_SA_,"a",@progbits
	.sectionflags	@""
	.align	4
.nv.constant0._ZN2at6native29vectorized_elementwise_kernelILi8EZNS0_43_GLOBAL__N__7cc8d1ed_10_Dropout_cu_0e96ed3819masked_scale_kernelIbN3c104HalfEfEEvRNS_6TensorERKS6_S9_T1_EUlS5_bE_St5arrayIPcLm3EEEEviT0_SA_:
	.zero		400


//--------------------- .nv.constant2._ZN2at6native18elementwise_kernelILi128ELi4EZNS0_15gpu_kernel_implIZNS0_43_GLOBAL__N__7cc8d1ed_10_Dropout_cu_0e96ed3819masked_scale_kernelIbffEEvRNS_6TensorERKS5_S8_T1_EUlfbE_EEvRNS_18TensorIteratorBaseERKT_EUliE_EEviS9_ --------------------------
	.section	.nv.constant2._ZN2at6native18elementwise_kernelILi128ELi4EZNS0_15gpu_kernel_implIZNS0_43_GLOBAL__N__7cc8d1ed_10_Dropout_cu_0e96ed3819masked_scale_kernelIbffEEvRNS_6TensorERKS5_S8_T1_EUlfbE_EEvRNS_18TensorIteratorBaseERKT_EUliE_EEviS9_,"a",@progbits
	.sectionflags	@""
	.align	4
.nv.constant2._ZN2at6native18elementwise_kernelILi128ELi4EZNS0_15gpu_kernel_implIZNS0_43_GLOBAL__N__7cc8d1ed_10_Dropout_cu_0e96ed3819masked_scale_kernelIbffEEvRNS_6TensorERKS5_S8_T1_EUlfbE_EEvRNS_18TensorIteratorBaseERKT_EUliE_EEviS9_:
        /*0000*/ 	.byte	0x00, 0x00, 0x00, 0xf0, 0xff, 0xff, 0x0f, 0x38


//--------------------- .nv.constant0._ZN2at6native18elementwise_kernelILi128ELi4EZNS0_15gpu_kernel_implIZNS0_43_GLOBAL__N__7cc8d1ed_10_Dropout_cu_0e96ed3819masked_scale_kernelIbffEEvRNS_6TensorERKS5_S8_T1_EUlfbE_EEvRNS_18TensorIteratorBaseERKT_EUliE_EEviS9_ --------------------------
	.section	.nv.constant0._ZN2at6native18elementwise_kernelILi128ELi4EZNS0_15gpu_kernel_implIZNS0_43_GLOBAL__N__7cc8d1ed_10_Dropout_cu_0e96ed3819masked_scale_kernelIbffEEvRNS_6TensorERKS5_S8_T1_EUlfbE_EEvRNS_18TensorIteratorBaseERKT_EUliE_EEviS9_,"a",@progbits
	.sectionflags	@""
	.align	4
.nv.constant0._ZN2at6native18elementwise_kernelILi128ELi4EZNS0_15gpu_kernel_implIZNS0_43_GLOBAL__N__7cc8d1ed_10_Dropout_cu_0e96ed3819masked_scale_kernelIbffEEvRNS_6TensorERKS5_S8_T1_EUlfbE_EEvRNS_18TensorIteratorBaseERKT_EUliE_EEviS9_:
	.zero		1024


//--------------------- .nv.constant2._ZN2at6native27unrolled_elementwise_kernelIZNS0_43_GLOBAL__N__7cc8d1ed_10_Dropout_cu_0e96ed3819masked_scale_kernelIbffEEvRNS_6TensorERKS4_S7_T1_EUlfbE_St5arrayIPcLm3EELi4E23TrivialOffsetCalculatorILi2EjESD_ILi1EjENS0_6memory12LoadWithCastILi2EEENSG_13StoreWithCastILi1EEEEEviT_T0_T2_T3_T4_T5_ --------------------------
	.section	.nv.constant2._ZN2at6native27unrolled_elementwise_kernelIZNS0_43_GLOBAL__N__7cc8d1ed_10_Dropout_cu_0e96ed3819masked_scale_kernelIbffEEvRNS_6TensorERKS4_S7_T1_EUlfbE_St5arrayIPcLm3EELi4E23TrivialOffsetCalculatorILi2EjESD_ILi1EjENS0_6memory12LoadWithCastILi2EEENSG_13StoreWithCastILi1EEEEEviT_T0_T2_T3_T4_T5_,"a",@progbits
	.sectionflags	@""
	.align	4
.nv.constant2._ZN2at6native27unrolled_elementwise_kernelIZNS0_43_GLOBAL__N__7cc8d1ed_10_Dropout_cu_0e96ed3819masked_scale_kernelIbffEEvRNS_6TensorERKS4_S7_T1_EUlfbE_St5arrayIPcLm3EELi4E23TrivialOffsetCalculatorILi2EjESD_ILi1EjENS0_6memory12LoadWithCastILi2EEENSG_13StoreWithCastILi1EEEEEviT_T0_T2_T3_T4_T5_:
        /*0000*/ 	.byte	0x00, 0x00, 0x00, 0xf0, 0xff, 0xff, 0x0f, 0x38


//--------------------- .nv.constant0._ZN2at6native27unrolled_elementwise_kernelIZNS0_43_GLOBAL__N__7cc8d1ed_10_Dropout_cu_0e96ed3819masked_scale_kernelIbffEEvRNS_6TensorERKS4_S7_T1_EUlfbE_St5arrayIPcLm3EELi4E23TrivialOffsetCalculatorILi2EjESD_ILi1EjENS0_6memory12LoadWithCastILi2EEENSG_13StoreWithCastILi1EEEEEviT_T0_T2_T3_T4_T5_ --------------------------
	.section	.nv.constant0._ZN2at6native27unrolled_elementwise_kernelIZNS0_43_GLOBAL__N__7cc8d1ed_10_Dropout_cu_0e96ed3819masked_scale_kernelIbffEEvRNS_6TensorERKS4_S7_T1_EUlfbE_St5arrayIPcLm3EELi4E23TrivialOffsetCalculatorILi2EjESD_ILi1EjENS0_6memory12LoadWithCastILi2EEENSG_13StoreWithCastILi1EEEEEviT_T0_T2_T3_T4_T5_,"a",@progbits
	.sectionflags	@""
	.align	4
.nv.constant0._ZN2at6native27unrolled_elementwise_kernelIZNS0_43_GLOBAL__N__7cc8d1ed_10_Dropout_cu_0e96ed3819masked_scale_kernelIbffEEvRNS_6TensorERKS4_S7_T1_EUlfbE_St5arrayIPcLm3EELi4E23TrivialOffsetCalculatorILi2EjESD_ILi1EjENS0_6memory12LoadWithCastILi2EEENSG_13StoreWithCastILi1EEEEEviT_T0_T2_T3_T4_T5_:
	.zero		424


//--------------------- .nv.constant0._ZN2at6native18elementwise_kernelILi128ELi2EZNS0_22gpu_kernel_impl_nocastIZNS0_43_GLOBAL__N__7cc8d1ed_10_Dropout_cu_0e96ed3819masked_scale_kernelIbffEEvRNS_6TensorERKS5_S8_T1_EUlfbE_EEvRNS_18TensorIteratorBaseERKT_EUliE_EEviS9_ --------------------------
	.section	.nv.constant0._ZN2at6native18elementwise_kernelILi128ELi2EZNS0_22gpu_kernel_impl_nocastIZNS0_43_GLOBAL__N__7cc8d1ed_10_Dropout_cu_0e96ed3819masked_scale_kernelIbffEEvRNS_6TensorERKS5_S8_T1_EUlfbE_EEvRNS_18TensorIteratorBaseERKT_EUliE_EEviS9_,"a",@progbits
	.sectionflags	@""
	.align	4
.nv.constant0._ZN2at6native18elementwise_kernelILi128ELi2EZNS0_22gpu_kernel_impl_nocastIZNS0_43_GLOBAL__N__7cc8d1ed_10_Dropout_cu_0e96ed3819masked_scale_kernelIbffEEvRNS_6TensorERKS5_S8_T1_EUlfbE_EEvRNS_18TensorIteratorBaseERKT_EUliE_EEviS9_:
	.zero		1016


//--------------------- .nv.constant0._ZN2at6native27unrolled_elementwise_kernelIZNS0_43_GLOBAL__N__7cc8d1ed_10_Dropout_cu_0e96ed3819masked_scale_kernelIbffEEvRNS_6TensorERKS4_S7_T1_EUlfbE_St5arrayIPcLm3EELi4E23TrivialOffsetCalculatorILi2EjESD_ILi1EjENS0_6memory15LoadWithoutCastENSG_16StoreWithoutCastEEEviT_T0_T2_T3_T4_T5_ --------------------------
	.section	.nv.constant0._ZN2at6native27unrolled_elementwise_kernelIZNS0_43_GLOBAL__N__7cc8d1ed_10_Dropout_cu_0e96ed3819masked_scale_kernelIbffEEvRNS_6TensorERKS4_S7_T1_EUlfbE_St5arrayIPcLm3EELi4E23TrivialOffsetCalculatorILi2EjESD_ILi1EjENS0_6memory15LoadWithoutCastENSG_16StoreWithoutCastEEEviT_T0_T2_T3_T4_T5_,"a",@progbits
	.sectionflags	@""
	.align	4
.nv.constant0._ZN2at6native27unrolled_elementwise_kernelIZNS0_43_GLOBAL__N__7cc8d1ed_10_Dropout_cu_0e96ed3819masked_scale_kernelIbffEEvRNS_6TensorERKS4_S7_T1_EUlfbE_St5arrayIPcLm3EELi4E23TrivialOffsetCalculatorILi2EjESD_ILi1EjENS0_6memory15LoadWithoutCastENSG_16StoreWithoutCastEEEviT_T0_T2_T3_T4_T5_:
	.zero		404


//--------------------- .nv.constant0._ZN2at6native29vectorized_elementwise_kernelILi2EZNS0_43_GLOBAL__N__7cc8d1ed_10_Dropout_cu_0e96ed3819masked_scale_kernelIbffEEvRNS_6TensorERKS4_S7_T1_EUlfbE_St5arrayIPcLm3EEEEviT0_S8_ --------------------------
	.section	.nv.constant0._ZN2at6native29vectorized_elementwise_kernelILi2EZNS0_43_GLOBAL__N__7cc8d1ed_10_Dropout_cu_0e96ed3819masked_scale_kernelIbffEEvRNS_6TensorERKS4_S7_T1_EUlfbE_St5arrayIPcLm3EEEEviT0_S8_,"a",@progbits
	.sectionflags	@""
	.align	4
.nv.constant0._ZN2at6native29vectorized_elementwise_kernelILi2EZNS0_43_GLOBAL__N__7cc8d1ed_10_Dropout_cu_0e96ed3819masked_scale_kernelIbffEEvRNS_6TensorERKS4_S7_T1_EUlfbE_St5arrayIPcLm3EEEEviT0_S8_:
	.zero		400


//--------------------- .nv.constant0._ZN2at6native29vectorized_elementwise_kernelILi4EZNS0_43_GLOBAL__N__7cc8d1ed_10_Dropout_cu_0e96ed3819masked_scale_kernelIbffEEvRNS_6TensorERKS4_S7_T1_EUlfbE_St5arrayIPcLm3EEEEviT0_S8_ --------------------------
	.section	.nv.constant0._ZN2at6native29vectorized_elementwise_kernelILi4EZNS0_43_GLOBAL__N__7cc8d1ed_10_Dropout_cu_0e96ed3819masked_scale_kernelIbffEEvRNS_6TensorERKS4_S7_T1_EUlfbE_St5arrayIPcLm3EEEEviT0_S8_,"a",@progbits
	.sectionflags	@""
	.align	4
.nv.constant0._ZN2at6native29vectorized_elementwise_kernelILi4EZNS0_43_GLOBAL__N__7cc8d1ed_10_Dropout_cu_0e96ed3819masked_scale_kernelIbffEEvRNS_6TensorERKS4_S7_T1_EUlfbE_St5arrayIPcLm3EEEEviT0_S8_:
	.zero		400


//--------------------- .nv.constant0._ZN2at6native29vectorized_elementwise_kernelILi8EZNS0_43_GLOBAL__N__7cc8d1ed_10_Dropout_cu_0e96ed3819masked_scale_kernelIbffEEvRNS_6TensorERKS4_S7_T1_EUlfbE_St5arrayIPcLm3EEEEviT0_S8_ --------------------------
	.section	.nv.constant0._ZN2at6native29vectorized_elementwise_kernelILi8EZNS0_43_GLOBAL__N__7cc8d1ed_10_Dropout_cu_0e96ed3819masked_scale_kernelIbffEEvRNS_6TensorERKS4_S7_T1_EUlfbE_St5arrayIPcLm3EEEEviT0_S8_,"a",@progbits
	.sectionflags	@""
	.align	4
.nv.constant0._ZN2at6native29vectorized_elementwise_kernelILi8EZNS0_43_GLOBAL__N__7cc8d1ed_10_Dropout_cu_0e96ed3819masked_scale_kernelIbffEEvRNS_6TensorERKS4_S7_T1_EUlfbE_St5arrayIPcLm3EEEEviT0_S8_:
	.zero		400


//--------------------- .nv.constant2._ZN2at6native18elementwise_kernelILi128ELi4EZNS0_15gpu_kernel_implIZNS0_43_GLOBAL__N__7cc8d1ed_10_Dropout_cu_0e96ed3819masked_scale_kernelIbddEEvRNS_6TensorERKS5_S8_T1_EUldbE_EEvRNS_18TensorIteratorBaseERKT_EUliE_EEviS9_ --------------------------
	.section	.nv.constant2._ZN2at6native18elementwise_kernelILi128ELi4EZNS0_15gpu_kernel_implIZNS0_43_GLOBAL__N__7cc8d1ed_10_Dropout_cu_0e96ed3819masked_scale_kernelIbddEEvRNS_6TensorERKS5_S8_T1_EUldbE_EEvRNS_18TensorIteratorBaseERKT_EUliE_EEviS9_,"a",@progbits
	.sectionflags	@""
	.align	4
.nv.constant2._ZN2at6native18elementwise_kernelILi128ELi4EZNS0_15gpu_kernel_implIZNS0_43_GLOBAL__N__7cc8d1ed_10_Dropout_cu_0e96ed3819masked_scale_kernelIbddEEvRNS_6TensorERKS5_S8_T1_EUldbE_EEvRNS_18TensorIteratorBaseERKT_EUliE_EEviS9_:
        /*0000*/ 	.byte	0x00, 0x00, 0x00, 0xf0, 0xff, 0xff, 0x0f, 0x38


//--------------------- .nv.constant0._ZN2at6native18elementwise_kernelILi128ELi4EZNS0_15gpu_kernel_implIZNS0_43_GLOBAL__N__7cc8d1ed_10_Dropout_cu_0e96ed3819masked_scale_kernelIbddEEvRNS_6TensorERKS5_S8_T1_EUldbE_EEvRNS_18TensorIteratorBaseERKT_EUliE_EEviS9_ --------------------------
	.section	.nv.constant0._ZN2at6native18elementwise_kernelILi128ELi4EZNS0_15gpu_kernel_implIZNS0_43_GLOBAL__N__7cc8d1ed_10_Dropout_cu_0e96ed3819masked_scale_kernelIbddEEvRNS_6TensorERKS5_S8_T1_EUldbE_EEvRNS_18TensorIteratorBaseERKT_EUliE_EEviS9_,"a",@progbits
	.sectionflags	@""
	.align	4
.nv.constant0._ZN2at6native18elementwise_kernelILi128ELi4EZNS0_15gpu_kernel_implIZNS0_43_GLOBAL__N__7cc8d1ed_10_Dropout_cu_0e96ed3819masked_scale_kernelIbddEEvRNS_6TensorERKS5_S8_T1_EUldbE_EEvRNS_18TensorIteratorBaseERKT_EUliE_EEviS9_:
	.zero		1024


//--------------------- .nv.constant2._ZN2at6native27unrolled_elementwise_kernelIZNS0_43_GLOBAL__N__7cc8d1ed_10_Dropout_cu_0e96ed3819masked_scale_kernelIbddEEvRNS_6TensorERKS4_S7_T1_EUldbE_St5arrayIPcLm3EELi4E23TrivialOffsetCalculatorILi2EjESD_ILi1EjENS0_6memory12LoadWithCastILi2EEENSG_13StoreWithCastILi1EEEEEviT_T0_T2_T3_T4_T5_ --------------------------
	.section	.nv.constant2._ZN2at6native27unrolled_elementwise_kernelIZNS0_43_GLOBAL__N__7cc8d1ed_10_Dropout_cu_0e96ed3819masked_scale_kernelIbddEEvRNS_6TensorERKS4_S7_T1_EUldbE_St5arrayIPcLm3EELi4E23TrivialOffsetCalculatorILi2EjESD_ILi1EjENS0_6memory12LoadWithCastILi2EEENSG_13StoreWithCastILi1EEEEEviT_T0_T2_T3_T4_T5_,"a",@progbits
	.sectionflags	@""
	.align	4
.nv.constant2._ZN2at6native27unrolled_elementwise_kernelIZNS0_43_GLOBAL__N__7cc8d1ed_10_Dropout_cu_0e96ed3819masked_scale_kernelIbddEEvRNS_6TensorERKS4_S7_T1_EUldbE_St5arrayIPcLm3EELi4E23TrivialOffsetCalculatorILi2EjESD_ILi1EjENS0_6memory12LoadWithCastILi2EEENSG_13StoreWithCastILi1EEEEEviT_T0_T2_T3_T4_T5_:
        /*0000*/ 	.byte	0x00, 0x00, 0x00, 0xf0, 0xff, 0xff, 0x0f, 0x38


//--------------------- .nv.constant0._ZN2at6native27unrolled_elementwise_kernelIZNS0_43_GLOBAL__N__7cc8d1ed_10_Dropout_cu_0e96ed3819masked_scale_kernelIbddEEvRNS_6TensorERKS4_S7_T1_EUldbE_St5arrayIPcLm3EELi4E23TrivialOffsetCalculatorILi2EjESD_ILi1EjENS0_6memory12LoadWithCastILi2EEENSG_13StoreWithCastILi1EEEEEviT_T0_T2_T3_T4_T5_ --------------------------
	.section	.nv.constant0._ZN2at6native27unrolled_elementwise_kernelIZNS0_43_GLOBAL__N__7cc8d1ed_10_Dropout_cu_0e96ed3819masked_scale_kernelIbddEEvRNS_6TensorERKS4_S7_T1_EUldbE_St5arrayIPcLm3EELi4E23TrivialOffsetCalculatorILi2EjESD_ILi1EjENS0_6memory12LoadWithCastILi2EEENSG_13StoreWithCastILi1EEEEEviT_T0_T2_T3_T4_T5_,"a",@progbits
	.sectionflags	@""
	.align	4
.nv.constant0._ZN2at6native27unrolled_elementwise_kernelIZNS0_43_GLOBAL__N__7cc8d1ed_10_Dropout_cu_0e96ed3819masked_scale_kernelIbddEEvRNS_6TensorERKS4_S7_T1_EUldbE_St5arrayIPcLm3EELi4E23TrivialOffsetCalculatorILi2EjESD_ILi1EjENS0_6memory12LoadWithCastILi2EEENSG_13StoreWithCastILi1EEEEEviT_T0_T2_T3_T4_T5_:
	.zero		424


//--------------------- .nv.constant0._ZN2at6native18elementwise_kernelILi128ELi2EZNS0_22gpu_kernel_impl_nocastIZNS0_43_GLOBAL__N__7cc8d1ed_10_Dropout_cu_0e96ed3819masked_scale_kernelIbddEEvRNS_6TensorERKS5_S8_T1_EUldbE_EEvRNS_18TensorIteratorBaseERKT_EUliE_EEviS9_ --------------------------
	.section	.nv.constant0._ZN2at6native18elementwise_kernelILi128ELi2EZNS0_22gpu_kernel_impl_nocastIZNS0_43_GLOBAL__N__7cc8d1ed_10_Dropout_cu_0e96ed3819masked_scale_kernelIbddEEvRNS_6TensorERKS5_S8_T1_EUldbE_EEvRNS_18TensorIteratorBaseERKT_EUliE_EEviS9_,"a",@progbits
	.sectionflags	@""
	.align	4
.nv.constant0._ZN2at6native18elementwise_kernelILi128ELi2EZNS0_22gpu_kernel_impl_nocastIZNS0_43_GLOBAL__N__7cc8d1ed_10_Dropout_cu_0e96ed3819masked_scale_kernelIbddEEvRNS_6TensorERKS5_S8_T1_EUldbE_EEvRNS_18TensorIteratorBaseERKT_EUliE_EEviS9_:
	.zero		1016


//--------------------- .nv.constant0._ZN2at6native27unrolled_elementwise_kernelIZNS0_43_GLOBAL__N__7cc8d1ed_10_Dropout_cu_0e96ed3819masked_scale_kernelIbddEEvRNS_6TensorERKS4_S7_T1_EUldbE_St5arrayIPcLm3EELi4E23TrivialOffsetCalculatorILi2EjESD_ILi1EjENS0_6memory15LoadWithoutCastENSG_16StoreWithoutCastEEEviT_T0_T2_T3_T4_T5_ --------------------------
	.section	.nv.constant0._ZN2at6native27unrolled_elementwise_kernelIZNS0_43_GLOBAL__N__7cc8d1ed_10_Dropout_cu_0e96ed3819masked_scale_kernelIbddEEvRNS_6TensorERKS4_S7_T1_EUldbE_St5arrayIPcLm3EELi4E23TrivialOffsetCalculatorILi2EjESD_ILi1EjENS0_6memory15LoadWithoutCastENSG_16StoreWithoutCastEEEviT_T0_T2_T3_T4_T5_,"a",@progbits
	.sectionflags	@""
	.align	4
.nv.constant0._ZN2at6native27unrolled_elementwise_kernelIZNS0_43_GLOBAL__N__7cc8d1ed_10_Dropout_cu_0e96ed3819masked_scale_kernelIbddEEvRNS_6TensorERKS4_S7_T1_EUldbE_St5arrayIPcLm3EELi4E23TrivialOffsetCalculatorILi2EjESD_ILi1EjENS0_6memory15LoadWithoutCastENSG_16StoreWithoutCastEEEviT_T0_T2_T3_T4_T5_:
	.zero		404


//--------------------- .nv.constant0._ZN2at6native29vectorized_elementwise_kernelILi2EZNS0_43_GLOBAL__N__7cc8d1ed_10_Dropout_cu_0e96ed3819masked_scale_kernelIbddEEvRNS_6TensorERKS4_S7_T1_EUldbE_St5arrayIPcLm3EEEEviT0_S8_ --------------------------
	.section	.nv.constant0._ZN2at6native29vectorized_elementwise_kernelILi2EZNS0_43_GLOBAL__N__7cc8d1ed_10_Dropout_cu_0e96ed3819masked_scale_kernelIbddEEvRNS_6TensorERKS4_S7_T1_EUldbE_St5arrayIPcLm3EEEEviT0_S8_,"a",@progbits
	.sectionflags	@""
	.align	4
.nv.constant0._ZN2at6native29vectorized_elementwise_kernelILi2EZNS0_43_GLOBAL__N__7cc8d1ed_10_Dropout_cu_0e96ed3819masked_scale_kernelIbddEEvRNS_6TensorERKS4_S7_T1_EUldbE_St5arrayIPcLm3EEEEviT0_S8_:
	.zero		400


//--------------------- .nv.constant0._ZN2at6native29vectorized_elementwise_kernelILi4EZNS0_43_GLOBAL__N__7cc8d1ed_10_Dropout_cu_0e96ed3819masked_scale_kernelIbddEEvRNS_6TensorERKS4_S7_T1_EUldbE_St5arrayIPcLm3EEEEviT0_S8_ --------------------------
	.section	.nv.constant0._ZN2at6native29vectorized_elementwise_kernelILi4EZNS0_43_GLOBAL__N__7cc8d1ed_10_Dropout_cu_0e96ed3819masked_scale_kernelIbddEEvRNS_6TensorERKS4_S7_T1_EUldbE_St5arrayIPcLm3EEEEviT0_S8_,"a",@progbits
	.sectionflags	@""
	.align	4
.nv.constant0._ZN2at6native29vectorized_elementwise_kernelILi4EZNS0_43_GLOBAL__N__7cc8d1ed_10_Dropout_cu_0e96ed3819masked_scale_kernelIbddEEvRNS_6TensorERKS4_S7_T1_EUldbE_St5arrayIPcLm3EEEEviT0_S8_:
	.zero		400


//--------------------- .nv.constant0._ZN2at6native29vectorized_elementwise_kernelILi8EZNS0_43_GLOBAL__N__7cc8d1ed_10_Dropout_cu_0e96ed3819masked_scale_kernelIbddEEvRNS_6TensorERKS4_S7_T1_EUldbE_St5arrayIPcLm3EEEEviT0_S8_ --------------------------
	.section	.nv.constant0._ZN2at6native29vectorized_elementwise_kernelILi8EZNS0_43_GLOBAL__N__7cc8d1ed_10_Dropout_cu_0e96ed3819masked_scale_kernelIbddEEvRNS_6TensorERKS4_S7_T1_EUldbE_St5arrayIPcLm3EEEEviT0_S8_,"a",@progbits
	.sectionflags	@""
	.align	4
.nv.constant0._ZN2at6native29vectorized_elementwise_kernelILi8EZNS0_43_GLOBAL__N__7cc8d1ed_10_Dropout_cu_0e96ed3819masked_scale_kernelIbddEEvRNS_6TensorERKS4_S7_T1_EUldbE_St5arrayIPcLm3EEEEviT0_S8_:
	.zero		400


//--------------------- .text._ZN2at6native43_GLOBAL__N__7cc8d1ed_10_Dropout_cu_0e96ed3820fused_dropout_kernelIN3c108BFloat16EfmLin1ELin1EhEEvNS_4cuda6detail10TensorInfoIKT_T1_EENS7_IS8_SA_EENS7_IT4_SA_EESA_T0_NS_15PhiloxCudaStateE --------------------------
	.section	.text._ZN2at6native43_GLOBAL__N__7cc8d1ed_10_Dropout_cu_0e96ed3820fused_dropout_kernelIN3c108BFloat16EfmLin1ELin1EhEEvNS_4cuda6detail10TensorInfoIKT_T1_EENS7_IS8_SA_EENS7_IT4_SA_EESA_T0_NS_15PhiloxCudaStateE,"ax",@progbits
	.sectioninfo	@"SHI_REGISTERS=62"
	.align	128
.text._ZN2at6native43_GLOBAL__N__7cc8d1ed_10_Dropout_cu_0e96ed3820fused_dropout_kernelIN3c108BFloat16EfmLin1ELin1EhEEvNS_4cuda6detail10TensorInfoIKT_T1_EENS7_IS8_SA_EENS7_IT4_SA_EESA_T0_NS_15PhiloxCudaStateE:
        .type           _ZN2at6native43_GLOBAL__N__7cc8d1ed_10_Dropout_cu_0e96ed3820fused_dropout_kernelIN3c108BFloat16EfmLin1ELin1EhEEvNS_4cuda6detail10TensorInfoIKT_T1_EENS7_IS8_SA_EENS7_IT4_SA_EESA_T0_NS_15PhiloxCudaStateE,@function
        .size           _ZN2at6native43_GLOBAL__N__7cc8d1ed_10_Dropout_cu_0e96ed3820fused_dropout_kernelIN3c108BFloat16EfmLin1ELin1EhEEvNS_4cuda6detail10TensorInfoIKT_T1_EENS7_IS8_SA_EENS7_IT4_SA_EESA_T0_NS_15PhiloxCudaStateE,(.L_x_11316 - _ZN2at6native43_GLOBAL__N__7cc8d1ed_10_Dropout_cu_0e96ed3820fused_dropout_kernelIN3c108BFloat16EfmLin1ELin1EhEEvNS_4cuda6detail10TensorInfoIKT_T1_EENS7_IS8_SA_EENS7_IT4_SA_EESA_T0_NS_15PhiloxCudaStateE)
        .other          _ZN2at6native43_GLOBAL__N__7cc8d1ed_10_Dropout_cu_0e96ed3820fused_dropout_kernelIN3c108BFloat16EfmLin1ELin1EhEEvNS_4cuda6detail10TensorInfoIKT_T1_EENS7_IS8_SA_EENS7_IT4_SA_EESA_T0_NS_15PhiloxCudaStateE,@"STO_CUDA_ENTRY STV_DEFAULT"
_ZN2at6native43_GLOBAL__N__7cc8d1ed_10_Dropout_cu_0e96ed3820fused_dropout_kernelIN3c108BFloat16EfmLin1ELin1EhEEvNS_4cuda6detail10TensorInfoIKT_T1_EENS7_IS8_SA_EENS7_IT4_SA_EESA_T0_NS_15PhiloxCudaStateE:
[----:B------:R-:W-:Y:S02]  /*0000*/  IMAD.MOV.U32 R1, RZ, RZ, c[0x0][0x28] ;  /* 0x00000a00ff017624 */ /* 0x000fe400078e00ff */
[----:B------:R-:W-:Y:S02]  /*0010*/  ULDC.U8 UR4, c[0x0][0x664] ;  /* 0x0001990000047ab9 */ /* 0x000fe40000000000 */
[----:B------:R-:W-:Y:S02]  /*0020*/  UISETP.NE.AND UP0, UPT, UR4, URZ, UPT ;  /* 0x0000003f0400728c */ /* 0x000fe4000bf05270 */
[----:B------:R-:W-:Y:S02]  /*0030*/  ULDC UR5, c[0x0][0x65c] ;  /* 0x0001970000057ab9 */ /* 0x000fe40000000800 */
[----:B------:R-:W-:Y:S02]  /*0040*/  ULDC UR4, c[0x0][0x658] ;  /* 0x0001960000047ab9 */ /* 0x000fe40000000800 */
[----:B------:R-:W-:Y:S01]  /*0050*/  PLOP3.LUT P0, PT, PT, PT, UP0, 0x80, 0x0 ;  /* 0x000000000000781c */ /* 0x000fe20003f0f008 */
[----:B------:R-:W-:-:S04]  /*0060*/  ULDC.64 UR12, c[0x0][0x118] ;  /* 0x00004600000c7ab9 */ /* 0x000fc80000000a00 */
[----:B------:R-:W-:Y:S02]  /*0070*/  @UP0 UMOV UR6, UR4 ;  /* 0x0000000400060c82 */ /* 0x000fe40008000000 */
[----:B------:R-:W-:Y:S01]  /*0080*/  @UP0 UMOV UR7, UR5 ;  /* 0x0000000500070c82 */ /* 0x000fe20008000000 */
[----:B------:R-:W-:Y:S01]  /*0090*/  IMAD.U32 R4, RZ, RZ, UR6 ;  /* 0x00000006ff047e24 */ /* 0x000fe2000f8e00ff */
[----:B------:R-:W-:-:S05]  /*00a0*/  MOV R5, UR7 ;  /* 0x0000000700057c02 */ /* 0x000fca0008000f00 */
[----:B------:R0:W2:Y:S01]  /*00b0*/  @P0 LDG.E.64 R6, [R4.64] ;  /* 0x0000000c04060981 */ /* 0x0000a2000c1e1b00 */
[----:B------:R-:W-:Y:S02]  /*00c0*/  ULDC.64 UR10, c[0x0][0x650] ;  /* 0x00019400000a7ab9 */ /* 0x000fe40000000a00 */
[----:B------:R-:W-:Y:S02]  /*00d0*/  IMAD.U32 R2, RZ, RZ, UR10 ;  /* 0x0000000aff027e24 */ /* 0x000fe4000f8e00ff */
[----:B------:R-:W-:-:S06]  /*00e0*/  IMAD.U32 R3, RZ, RZ, UR11 ;  /* 0x0000000bff037e24 */ /* 0x000fcc000f8e00ff */
[----:B------:R-:W3:Y:S01]  /*00f0*/  @P0 LDG.E.64 R2, [R2.64] ;  /* 0x0000000c02020981 */ /* 0x000ee2000c1e1b00 */
[----:B------:R-:W-:-:S03]  /*0100*/  ULDC UR8, c[0x0][0x660] ;  /* 0x0001980000087ab9 */ /* 0x000fc60000000800 */
[----:B------:R-:W1:Y:S04]  /*0110*/  S2R R32, SR_CTAID.X ;  /* 0x0000000000207919 */ /* 0x000e680000002500 */
[----:B------:R-:W1:Y:S02]  /*0120*/  S2R R9, SR_TID.X ;  /* 0x0000000000097919 */ /* 0x000e640000002100 */
[----:B-1----:R-:W-:-:S04]  /*0130*/  IMAD R32, R32, c[0x0][0x0], R9 ;  /* 0x0000000020207a24 */ /* 0x002fc800078e0209 */
[----:B0-----:R-:W-:Y:S01]  /*0140*/  IMAD.WIDE.U32 R4, R32, -0x326172a9, RZ ;  /* 0xcd9e8d5720047825 */ /* 0x001fe200078e00ff */
[----:B--2---:R-:W0:Y:S08]  /*0150*/  @P0 R2UR UR6, R6 ;  /* 0x00000000060603c2 */ /* 0x004e3000000e0000 */
[----:B------:R-:W1:Y:S08]  /*0160*/  @P0 R2UR UR7, R7 ;  /* 0x00000000070703c2 */ /* 0x000e7000000e0000 */
[----:B---3--:R-:W2:Y:S08]  /*0170*/  @P0 R2UR UR10, R2 ;  /* 0x00000000020a03c2 */ /* 0x008eb000000e0000 */
[----:B------:R-:W3:Y:S01]  /*0180*/  @P0 R2UR UR11, R3 ;  /* 0x00000000030b03c2 */ /* 0x000ee200000e0000 */
[----:B0-----:R-:W-:-:S04]  /*0190*/  @UP0 UIADD3 UR4, UP1, UR6, UR8, URZ ;  /* 0x0000000806040290 */ /* 0x001fc8000ff3e03f */
[----:B-1----:R-:W-:-:S04]  /*01a0*/  @UP0 UIADD3.X UR5, URZ, UR7, URZ, UP1, !UPT ;  /* 0x000000073f050290 */ /* 0x002fc80008ffe43f */
[----:B------:R-:W-:Y:S02]  /*01b0*/  USHF.R.U32.HI UR9, URZ, 0x2, UR5 ;  /* 0x000000023f097899 */ /* 0x000fe40008011605 */
[----:B------:R-:W-:Y:S02]  /*01c0*/  USHF.R.U64 UR5, UR4, 0x2, UR5 ;  /* 0x0000000204057899 */ /* 0x000fe40008001205 */
[----:B--2---:R-:W-:Y:S02]  /*01d0*/  UIADD3 UR8, UR10, -0x61c88647, URZ ;  /* 0x9e3779b90a087890 */ /* 0x004fe4000fffe03f */
[----:B------:R-:W-:Y:S01]  /*01e0*/  MOV R7, UR9 ;  /* 0x0000000900077c02 */ /* 0x000fe20008000f00 */
[----:B------:R-:W-:Y:S01]  /*01f0*/  UIMAD.WIDE.U32 UR16, UR5, -0x2daee0ad, URZ ;  /* 0xd2511f53051078a5 */ /* 0x000fe2000f8e003f */
[----:B------:R-:W-:Y:S01]  /*0200*/  MOV R29, UR5 ;  /* 0x00000005001d7c02 */ /* 0x000fe20008000f00 */
[----:B------:R-:W-:Y:S01]  /*0210*/  IMAD.U32 R28, RZ, RZ, UR9 ;  /* 0x00000009ff1c7e24 */ /* 0x000fe2000f8e00ff */
[----:B------:R-:W-:Y:S01]  /*0220*/  LOP3.LUT R0, R5, UR10, R7, 0x96, !PT ;  /* 0x0000000a05007c12 */ /* 0x000fe2000f8e9607 */
[----:B---3--:R-:W-:-:S02]  /*0230*/  ULOP3.LUT UR6, UR17, UR11, URZ, 0x3c, !UPT ;  /* 0x0000000b11067292 */ /* 0x008fc4000f8e3c3f */
[----:B------:R-:W-:Y:S01]  /*0240*/  IMAD.U32 R6, RZ, RZ, UR16 ;  /* 0x00000010ff067e24 */ /* 0x000fe2000f8e00ff */
[----:B------:R-:W-:Y:S01]  /*0250*/  UIADD3 UR14, UR11, -0x4498517b, URZ ;  /* 0xbb67ae850b0e7890 */ /* 0x000fe2000fffe03f */
[----:B------:R-:W-:Y:S01]  /*0260*/  IMAD.WIDE.U32 R2, R0, -0x2daee0ad, RZ ;  /* 0xd2511f5300027825 */ /* 0x000fe200078e00ff */
[----:B------:R-:W-:Y:S01]  /*0270*/  UIMAD.WIDE.U32 UR6, UR6, -0x326172a9, URZ ;  /* 0xcd9e8d57060678a5 */ /* 0x000fe2000f8e003f */
[----:B------:R-:W-:Y:S01]  /*0280*/  MOV R5, UR8 ;  /* 0x0000000800057c02 */ /* 0x000fe20008000f00 */
[----:B------:R-:W-:Y:S01]  /*0290*/  UIADD3 UR8, UR10, 0x3c6ef372, URZ ;  /* 0x3c6ef3720a087890 */ /* 0x000fe2000fffe03f */
[----:B------:R-:W-:Y:S01]  /*02a0*/  IMAD.U32 R7, RZ, RZ, UR17 ;  /* 0x00000011ff077e24 */ /* 0x000fe2000f8e00ff */
[----:B------:R-:W-:Y:S01]  /*02b0*/  LOP3.LUT R7, R3, UR14, R6, 0x96, !PT ;  /* 0x0000000e03077c12 */ /* 0x000fe2000f8e9606 */
[----:B------:R-:W-:Y:S01]  /*02c0*/  UIADD3 UR15, UR11, 0x76cf5d0a, URZ ;  /* 0x76cf5d0a0b0f7890 */ /* 0x000fe2000fffe03f */
[----:B------:R-:W-:Y:S01]  /*02d0*/  LOP3.LUT R6, R5, UR7, R4, 0x96, !PT ;  /* 0x0000000705067c12 */ /* 0x000fe2000f8e9604 */
[----:B------:R-:W-:Y:S01]  /*02e0*/  UIADD3 UR16, UR11, 0x32370b8f, URZ ;  /* 0x32370b8f0b107890 */ /* 0x000fe2000fffe03f */
[----:B------:R-:W-:Y:S01]  /*02f0*/  IMAD.U32 R3, RZ, RZ, UR8 ;  /* 0x00000008ff037e24 */ /* 0x000fe2000f8e00ff */
[----:B------:R-:W-:Y:S01]  /*0300*/  UIADD3 UR17, UR11, -0x126145ec, URZ ;  /* 0xed9eba140b117890 */ /* 0x000fe2000fffe03f */
[----:B------:R-:W-:Y:S01]  /*0310*/  IMAD.WIDE.U32 R8, R7, -0x326172a9, RZ ;  /* 0xcd9e8d5707087825 */ /* 0x000fe200078e00ff */
[----:B------:R-:W-:-:S02]  /*0320*/  UIADD3 UR18, UR11, -0x56f99767, URZ ;  /* 0xa90668990b127890 */ /* 0x000fc4000fffe03f */
[----:B------:R-:W-:Y:S01]  /*0330*/  UIADD3 UR19, UR11, 0x646e171e, URZ ;  /* 0x646e171e0b137890 */ /* 0x000fe2000fffe03f */
[----:B------:R-:W-:Y:S01]  /*0340*/  IMAD.WIDE.U32 R6, R6, -0x2daee0ad, RZ ;  /* 0xd2511f5306067825 */ /* 0x000fe200078e00ff */
[----:B------:R-:W-:Y:S01]  /*0350*/  LOP3.LUT R3, R9, UR6, R3, 0x96, !PT ;  /* 0x0000000609037c12 */ /* 0x000fe2000f8e9603 */
[----:B------:R-:W-:Y:S02]  /*0360*/  UIADD3 UR6, UR10, -0x255992d5, URZ ;  /* 0xdaa66d2b0a067890 */ /* 0x000fe4000fffe03f */
[----:B------:R-:W-:Y:S01]  /*0370*/  IMAD.MOV.U32 R4, RZ, RZ, c[0x0][0x648] ;  /* 0x00019200ff047624 */ /* 0x000fe200078e00ff */
[----:B------:R-:W-:Y:S01]  /*0380*/  LOP3.LUT R10, R7, UR15, R2, 0x96, !PT ;  /* 0x0000000f070a7c12 */ /* 0x000fe2000f8e9602 */
[----:B------:R-:W-:Y:S01]  /*0390*/  IMAD.WIDE.U32 R2, R3, -0x2daee0ad, RZ ;  /* 0xd2511f5303027825 */ /* 0x000fe200078e00ff */
[----:B------:R-:W-:Y:S02]  /*03a0*/  UIADD3 UR20, UR11, 0x1fd5c5a3, URZ ;  /* 0x1fd5c5a30b147890 */ /* 0x000fe4000fffe03f */
[----:B------:R-:W-:Y:S01]  /*03b0*/  UIADD3 UR21, UR11, -0x24c28bd8, URZ ;  /* 0xdb3d74280b157890 */ /* 0x000fe2000fffe03f */
[----:B------:R-:W-:Y:S01]  /*03c0*/  IMAD.WIDE.U32 R10, R10, -0x326172a9, RZ ;  /* 0xcd9e8d570a0a7825 */ /* 0x000fe200078e00ff */
[----:B------:R-:W-:Y:S01]  /*03d0*/  LOP3.LUT R9, R3, UR16, R6, 0x96, !PT ;  /* 0x0000001003097c12 */ /* 0x000fe2000f8e9606 */
[----:B------:R-:W-:-:S02]  /*03e0*/  UIADD3 UR22, UR11, -0x695add53, URZ ;  /* 0x96a522ad0b167890 */ /* 0x000fc4000fffe03f */
[----:B------:R-:W-:Y:S01]  /*03f0*/  FMUL.FTZ R4, R4, 1 ;  /* 0x3f80000004047820 */ /* 0x000fe20000410000 */
[----:B------:R-:W-:Y:S01]  /*0400*/  LOP3.LUT R6, R11, UR6, R8, 0x96, !PT ;  /* 0x000000060b067c12 */ /* 0x000fe2000f8e9608 */
[----:B------:R-:W-:Y:S01]  /*0410*/  UIADD3 UR6, UR10, 0x78dde6e4, URZ ;  /* 0x78dde6e40a067890 */ /* 0x000fe2000fffe03f */
[----:B------:R-:W-:-:S03]  /*0420*/  IMAD.WIDE.U32 R8, R9, -0x326172a9, RZ ;  /* 0xcd9e8d5709087825 */ /* 0x000fc600078e00ff */
[----:B------:R-:W0:Y:S01]  /*0430*/  F2F.F64.F32 R4, R4 ;  /* 0x0000000400047310 */ /* 0x000e220000201800 */
[----:B------:R-:W-:Y:S01]  /*0440*/  IMAD.WIDE.U32 R6, R6, -0x2daee0ad, RZ ;  /* 0xd2511f5306067825 */ /* 0x000fe200078e00ff */
[----:B------:R-:W-:Y:S01]  /*0450*/  LOP3.LUT R10, R9, UR6, R10, 0x96, !PT ;  /* 0x00000006090a7c12 */ /* 0x000fe2000f8e960a */
[----:B------:R-:W-:-:S03]  /*0460*/  UIADD3 UR6, UR10, 0x1715609d, URZ ;  /* 0x1715609d0a067890 */ /* 0x000fc6000fffe03f */
[----:B------:R-:W-:Y:S01]  /*0470*/  LOP3.LUT R12, R7, UR17, R2, 0x96, !PT ;  /* 0x00000011070c7c12 */ /* 0x000fe2000f8e9602 */
[----:B------:R-:W-:-:S04]  /*0480*/  IMAD.WIDE.U32 R10, R10, -0x2daee0ad, RZ ;  /* 0xd2511f530a0a7825 */ /* 0x000fc800078e00ff */
[----:B------:R-:W-:Y:S01]  /*0490*/  IMAD.WIDE.U32 R12, R12, -0x326172a9, RZ ;  /* 0xcd9e8d570c0c7825 */ /* 0x000fe200078e00ff */
[----:B------:R-:W-:-:S04]  /*04a0*/  LOP3.LUT R14, R11, UR18, R6, 0x96, !PT ;  /* 0x000000120b0e7c12 */ /* 0x000fc8000f8e9606 */
[----:B------:R-:W-:Y:S01]  /*04b0*/  LOP3.LUT R8, R13, UR6, R8, 0x96, !PT ;  /* 0x000000060d087c12 */ /* 0x000fe2000f8e9608 */
[----:B0-----:R-:W0:Y:S01]  /*04c0*/  MUFU.RCP64H R3, R5 ;  /* 0x0000000500037308 */ /* 0x001e220000001800 */
[----:B------:R-:W-:Y:S01]  /*04d0*/  UIADD3 UR6, UR10, -0x4ab325aa, URZ ;  /* 0xb54cda560a067890 */ /* 0x000fe2000fffe03f */
[----:B------:R-:W-:Y:S01]  /*04e0*/  IMAD.WIDE.U32 R14, R14, -0x326172a9, RZ ;  /* 0xcd9e8d570e0e7825 */ /* 0x000fe200078e00ff */
[----:B------:R-:W-:-:S03]  /*04f0*/  IADD3 R2, R5, 0x300402, RZ ;  /* 0x0030040205027810 */ /* 0x000fc60007ffe0ff */
[----:B------:R-:W-:Y:S01]  /*0500*/  IMAD.WIDE.U32 R8, R8, -0x2daee0ad, RZ ;  /* 0xd2511f5308087825 */ /* 0x000fe200078e00ff */
[----:B------:R-:W-:Y:S01]  /*0510*/  LOP3.LUT R11, R15, UR6, R12, 0x96, !PT ;  /* 0x000000060f0b7c12 */ /* 0x000fe2000f8e960c */
[----:B------:R-:W-:Y:S01]  /*0520*/  UIADD3 UR6, UR10, 0x5384540f, URZ ;  /* 0x5384540f0a067890 */ /* 0x000fe2000fffe03f */
[----:B------:R-:W-:Y:S02]  /*0530*/  FSETP.GEU.AND P0, PT, |R2|, 5.8789094863358348022e-39, PT ;  /* 0x004004020200780b */ /* 0x000fe40003f0e200 */
[----:B------:R-:W-:Y:S01]  /*0540*/  LOP3.LUT R30, R9, UR19, R10, 0x96, !PT ;  /* 0x00000013091e7c12 */ /* 0x000fe2000f8e960a */
[----:B------:R-:W-:-:S04]  /*0550*/  IMAD.WIDE.U32 R10, R11, -0x2daee0ad, RZ ;  /* 0xd2511f530b0a7825 */ /* 0x000fc800078e00ff */
[----:B------:R-:W-:Y:S01]  /*0560*/  IMAD.WIDE.U32 R30, R30, -0x326172a9, RZ ;  /* 0xcd9e8d571e1e7825 */ /* 0x000fe200078e00ff */
[----:B0-----:R-:W0:Y:S01]  /*0570*/  DFMA R6, -R4, R2, 1 ;  /* 0x3ff000000406742b */ /* 0x001e220000000102 */
[----:B------:R-:W-:-:S03]  /*0580*/  LOP3.LUT R15, R11, UR20, R8, 0x96, !PT ;  /* 0x000000140b0f7c12 */ /* 0x000fc6000f8e9608 */
[----:B------:R-:W-:Y:S01]  /*0590*/  LOP3.LUT R12, R31, UR6, R14, 0x96, !PT ;  /* 0x000000061f0c7c12 */ /* 0x000fe2000f8e960e */
[----:B------:R-:W-:Y:S01]  /*05a0*/  UIADD3 UR6, UR10, -0xe443238, URZ ;  /* 0xf1bbcdc80a067890 */ /* 0x000fe2000fffe03f */
[----:B0-----:R-:W0:Y:S01]  /*05b0*/  DFMA R6, R6, R6, R6 ;  /* 0x000000060606722b */ /* 0x001e220000000006 */
[----:B------:R-:W-:-:S04]  /*05c0*/  IMAD.WIDE.U32 R14, R15, -0x326172a9, RZ ;  /* 0xcd9e8d570f0e7825 */ /* 0x000fc800078e00ff */
[----:B------:R-:W-:Y:S01]  /*05d0*/  IMAD.WIDE.U32 R12, R12, -0x2daee0ad, RZ ;  /* 0xd2511f530c0c7825 */ /* 0x000fe200078e00ff */
[----:B0-----:R0:W1:Y:S01]  /*05e0*/  DFMA R6, R2, R6, R2 ;  /* 0x000000060206722b */ /* 0x0010620000000002 */
[----:B------:R-:W-:Y:S01]  /*05f0*/  LOP3.LUT R30, R15, UR6, R30, 0x96, !PT ;  /* 0x000000060f1e7c12 */ /* 0x000fe2000f8e961e */
[----:B------:R-:W-:Y:S02]  /*0600*/  UIADD3 UR6, UR10, -0x700cb87f, URZ ;  /* 0x8ff347810a067890 */ /* 0x000fe4000fffe03f */
[----:B0-----:R-:W-:Y:S02]  /*0610*/  LOP3.LUT R3, R13, UR21, R10, 0x96, !PT ;  /* 0x000000150d037c12 */ /* 0x001fe4000f8e960a */
[----:B-1----:R-:W0:Y:S01]  /*0620*/  DFMA R8, -R4, R6, 1 ;  /* 0x3ff000000408742b */ /* 0x002e220000000106 */
[----:B------:R-:W-:-:S04]  /*0630*/  IMAD.HI.U32 R11, R30, -0x2daee0ad, RZ ;  /* 0xd2511f531e0b7827 */ /* 0x000fc800078e00ff */
[----:B------:R-:W-:Y:S01]  /*0640*/  IMAD.HI.U32 R13, R3, -0x326172a9, RZ ;  /* 0xcd9e8d57030d7827 */ /* 0x000fe200078e00ff */
[----:B0-----:R0:W1:Y:S01]  /*0650*/  DFMA R6, R6, R8, R6 ;  /* 0x000000080606722b */ /* 0x0010620000000006 */
[----:B------:R-:W-:-:S03]  /*0660*/  LOP3.LUT R0, R11, UR22, R12, 0x96, !PT ;  /* 0x000000160b007c12 */ /* 0x000fc6000f8e960c */
[----:B------:R-:W-:Y:S01]  /*0670*/  LOP3.LUT R2, R13, UR6, R14, 0x96, !PT ;  /* 0x000000060d027c12 */ /* 0x000fe2000f8e960e */
[----:B------:R-:W-:Y:S05]  /*0680*/  @P0 BRA `(.L_x_0) ;  /* 0x0000004000000947 */ /* 0x000fea0003800000 */
[----:B01----:R-:W-:Y:S02]  /*0690*/  LOP3.LUT R6, R5, 0x7fffffff, RZ, 0xc0, !PT ;  /* 0x7fffffff05067812 */ /* 0x003fe400078ec0ff */
[----:B------:R-:W-:Y:S02]  /*06a0*/  MOV R12, 0x6d0 ;  /* 0x000006d0000c7802 */ /* 0x000fe40000000f00 */
[----:B------:R-:W-:Y:S02]  /*06b0*/  IADD3 R8, R6, -0x100000, RZ ;  /* 0xfff0000006087810 */ /* 0x000fe40007ffe0ff */
[----:B------:R-:W-:Y:S05]  /*06c0*/  CALL.REL.NOINC `($__internal_0_$__cuda_sm20_dblrcp_rn_slowpath_v3) ;  /* 0x0000d37000007944 */ /* 0x000fea0003c00000 */
.L_x_0:
[----:B01----:R-:W0:Y:S01]  /*06d0*/  F2F.F32.F64 R4, R6 ;  /* 0x0000000600047310 */ /* 0x003e220000301000 */
[----:B------:R-:W1:Y:S01]  /*06e0*/  DSETP.GEU.AND P0, PT, |R6|, c[0x2][0x0], PT ;  /* 0x008000000600762a */ /* 0x000e620003f0e200 */
[----:B------:R-:W-:Y:S02]  /*06f0*/  UMOV UR6, 0x1 ;  /* 0x0000000100067882 */ /* 0x000fe40000000000 */
[----:B------:R-:W-:Y:S02]  /*0700*/  ULDC.64 UR8, c[0x0][0x640] ;  /* 0x0001900000087ab9 */ /* 0x000fe40000000a00 */
[----:B------:R-:W-:-:S04]  /*0710*/  UIADD3 UR6, UP0, -UR6, UR8, URZ ;  /* 0x0000000806067290 */ /* 0x000fc8000ff1e13f */
[----:B------:R-:W-:Y:S01]  /*0720*/  UIADD3.X UR7, UR9, -0x1, URZ, UP0, !UPT ;  /* 0xffffffff09077890 */ /* 0x000fe200087fe43f */
[----:B0-----:R-:W0:Y:S02]  /*0730*/  R2UR UR23, R4 ;  /* 0x00000000041773c2 */ /* 0x001e2400000e0000 */
[----:B0-----:R-:W-:-:S04]  /*0740*/  IMAD.U32 R5, RZ, RZ, UR23 ;  /* 0x00000017ff057e24 */ /* 0x001fc8000f8e00ff */
[----:B-1----:R-:W-:-:S04]  /*0750*/  @!P0 FMUL R5, R5, 1.175494350822287508e-38 ;  /* 0x0080000005058820 */ /* 0x002fc80000400000 */
[----:B------:R0:W1:Y:S01]  /*0760*/  @!P0 R2UR UR23, R5 ;  /* 0x00000000051783c2 */ /* 0x00006200000e0000 */
[----:B------:R-:W-:-:S13]  /*0770*/  ISETP.NE.U32.AND P0, PT, RZ, UR7, PT ;  /* 0x00000007ff007c0c */ /* 0x000fda000bf05070 */
[----:B------:R-:W-:Y:S05]  /*0780*/  @!P0 BRA `(.L_x_1) ;  /* 0x000000b000008947 */ /* 0x000fea0003800000 */
[----:B0-----:R-:W-:Y:S01]  /*0790*/  ULDC UR5, c[0x0][0x0] ;  /* 0x0000000000057ab9 */ /* 0x001fe20000000800 */
[----:B------:R-:W-:Y:S01]  /*07a0*/  MOV R48, UR6 ;  /* 0x0000000600307c02 */ /* 0x000fe20008000f00 */
[----:B------:R-:W-:Y:S01]  /*07b0*/  ULDC UR8, c[0x0][0xc] ;  /* 0x0000030000087ab9 */ /* 0x000fe20000000800 */
[----:B------:R-:W-:Y:S01]  /*07c0*/  IMAD.U32 R49, RZ, RZ, UR7 ;  /* 0x00000007ff317e24 */ /* 0x000fe2000f8e00ff */
[----:B------:R-:W-:Y:S01]  /*07d0*/  UIMAD UR5, UR5, UR8, URZ ;  /* 0x00000008050572a4 */ /* 0x000fe2000f8e023f */
[----:B------:R-:W-:Y:S01]  /*07e0*/  IMAD.MOV.U32 R25, RZ, RZ, RZ ;  /* 0x000000ffff197224 */ /* 0x000fe200078e00ff */
[----:B------:R-:W-:Y:S02]  /*07f0*/  MOV R34, 0x830 ;  /* 0x0000083000227802 */ /* 0x000fe40000000f00 */
[----:B------:R-:W-:-:S06]  /*0800*/  USHF.L.U32 UR5, UR5, 0x2, URZ ;  /* 0x0000000205057899 */ /* 0x000fcc000800063f */
[----:B------:R-:W-:Y:S02]  /*0810*/  MOV R24, UR5 ;  /* 0x0000000500187c02 */ /* 0x000fe40008000f00 */
[----:B-1----:R-:W-:Y:S05]  /*0820*/  CALL.REL.NOINC `($__internal_1_$__cuda_sm20_div_u64) ;  /* 0x0000d47000007944 */ /* 0x002fea0003c00000 */
[----:B------:R-:W-:Y:S05]  /*0830*/  BRA `(.L_x_2) ;  /* 0x0000016000007947 */ /* 0x000fea0003800000 */
.L_x_1:
[----:B0-----:R-:W-:Y:S02]  /*0840*/  IMAD.MOV.U32 R4, RZ, RZ, c[0x0][0x0] ;  /* 0x00000000ff047624 */ /* 0x001fe400078e00ff */
[----:B------:R-:W-:Y:S02]  /*0850*/  IMAD.MOV.U32 R25, RZ, RZ, RZ ;  /* 0x000000ffff197224 */ /* 0x000fe400078e00ff */
[----:B------:R-:W-:-:S04]  /*0860*/  IMAD R4, R4, c[0x0][0xc], RZ ;  /* 0x0000030004047a24 */ /* 0x000fc800078e02ff */
[----:B------:R-:W-:-:S04]  /*0870*/  IMAD.SHL.U32 R8, R4, 0x4, RZ ;  /* 0x0000000404087824 */ /* 0x000fc800078e00ff */
[----:B------:R-:W0:Y:S01]  /*0880*/  I2F.U32.RP R6, R8 ;  /* 0x0000000800067306 */ /* 0x000e220000209000 */
[----:B------:R-:W-:Y:S02]  /*0890*/  IADD3 R7, RZ, -R8, RZ ;  /* 0x80000008ff077210 */ /* 0x000fe40007ffe0ff */
[----:B------:R-:W-:-:S05]  /*08a0*/  ISETP.NE.U32.AND P2, PT, R8, RZ, PT ;  /* 0x000000ff0800720c */ /* 0x000fca0003f45070 */
[----:B0-----:R-:W0:Y:S02]  /*08b0*/  MUFU.RCP R6, R6 ;  /* 0x0000000600067308 */ /* 0x001e240000001000 */
[----:B0-----:R-:W-:-:S06]  /*08c0*/  IADD3 R4, R6, 0xffffffe, RZ ;  /* 0x0ffffffe06047810 */ /* 0x001fcc0007ffe0ff */
[----:B------:R0:W2:Y:S02]  /*08d0*/  F2I.FTZ.U32.TRUNC.NTZ R5, R4 ;  /* 0x0000000400057305 */ /* 0x0000a4000021f000 */
[----:B0-----:R-:W-:Y:S02]  /*08e0*/  IMAD.MOV.U32 R4, RZ, RZ, RZ ;  /* 0x000000ffff047224 */ /* 0x001fe400078e00ff */
[----:B--2---:R-:W-:-:S04]  /*08f0*/  IMAD R7, R7, R5, RZ ;  /* 0x0000000507077224 */ /* 0x004fc800078e02ff */
[----:B------:R-:W-:-:S06]  /*0900*/  IMAD.HI.U32 R5, R5, R7, R4 ;  /* 0x0000000705057227 */ /* 0x000fcc00078e0004 */
[----:B------:R-:W-:-:S04]  /*0910*/  IMAD.HI.U32 R24, R5, UR6, RZ ;  /* 0x0000000605187c27 */ /* 0x000fc8000f8e00ff */
[----:B------:R-:W-:-:S04]  /*0920*/  IMAD.MOV R5, RZ, RZ, -R24 ;  /* 0x000000ffff057224 */ /* 0x000fc800078e0a18 */
[----:B------:R-:W-:-:S05]  /*0930*/  IMAD R5, R8, R5, UR6 ;  /* 0x0000000608057e24 */ /* 0x000fca000f8e0205 */
[----:B------:R-:W-:-:S13]  /*0940*/  ISETP.GE.U32.AND P0, PT, R5, R8, PT ;  /* 0x000000080500720c */ /* 0x000fda0003f06070 */
[----:B------:R-:W-:Y:S02]  /*0950*/  @P0 IADD3 R5, -R8, R5, RZ ;  /* 0x0000000508050210 */ /* 0x000fe40007ffe1ff */
[----:B------:R-:W-:Y:S02]  /*0960*/  @P0 IADD3 R24, R24, 0x1, RZ ;  /* 0x0000000118180810 */ /* 0x000fe40007ffe0ff */
[----:B------:R-:W-:-:S13]  /*0970*/  ISETP.GE.U32.AND P1, PT, R5, R8, PT ;  /* 0x000000080500720c */ /* 0x000fda0003f26070 */
[----:B------:R-:W-:Y:S02]  /*0980*/  @P1 IADD3 R24, R24, 0x1, RZ ;  /* 0x0000000118181810 */ /* 0x000fe40007ffe0ff */
[----:B------:R-:W-:-:S03]  /*0990*/  @!P2 LOP3.LUT R24, RZ, R8, RZ, 0x33, !PT ;  /* 0x00000008ff18a212 */ /* 0x000fc600078e33ff */
.L_x_2:
[----:B------:R-:W-:Y:S01]  /*09a0*/  ULDC UR6, c[0x0][0x0] ;  /* 0x0000000000067ab9 */ /* 0x000fe20000000800 */
[----:B------:R-:W-:Y:S01]  /*09b0*/  IADD3 R4, P0, R24, 0x1, RZ ;  /* 0x0000000118047810 */ /* 0x000fe20007f1e0ff */
[----:B------:R-:W-:Y:S02]  /*09c0*/  ULDC UR7, c[0x0][0xc] ;  /* 0x0000030000077ab9 */ /* 0x000fe40000000800 */
[----:B------:R-:W-:Y:S02]  /*09d0*/  UIMAD.WIDE.U32 UR6, UR6, UR7, URZ ;  /* 0x00000007060672a5 */ /* 0x000fe4000f8e003f */
[----:B------:R-:W-:-:S04]  /*09e0*/  IMAD.X R24, RZ, RZ, R25, P0 ;  /* 0x000000ffff187224 */ /* 0x000fc800000e0619 */
[C---:B------:R-:W-:Y:S02]  /*09f0*/  IMAD R7, R4.reuse, UR7, RZ ;  /* 0x0000000704077c24 */ /* 0x040fe4000f8e02ff */
[----:B------:R-:W-:-:S04]  /*0a00*/  IMAD.WIDE.U32 R4, R4, UR6, RZ ;  /* 0x0000000604047c25 */ /* 0x000fc8000f8e00ff */
[----:B------:R-:W-:Y:S01]  /*0a10*/  IMAD R7, R24, UR6, R7 ;  /* 0x0000000618077c24 */ /* 0x000fe2000f8e0207 */
[----:B------:R-:W-:-:S03]  /*0a20*/  SHF.L.U32 R23, R4, 0x2, RZ ;  /* 0x0000000204177819 */ /* 0x000fc600000006ff */
[----:B------:R-:W-:Y:S01]  /*0a30*/  IMAD.IADD R21, R5, 0x1, R7 ;  /* 0x0000000105157824 */ /* 0x000fe200078e0207 */
[----:B------:R-:W-:-:S04]  /*0a40*/  ISETP.GT.U32.AND P0, PT, R23, R32, PT ;  /* 0x000000201700720c */ /* 0x000fc80003f04070 */
[----:B------:R-:W-:-:S04]  /*0a50*/  SHF.L.U64.HI R21, R4, 0x2, R21 ;  /* 0x0000000204157819 */ /* 0x000fc80000010215 */
[----:B------:R-:W-:-:S13]  /*0a60*/  ISETP.GT.U32.AND.EX P0, PT, R21, RZ, PT, P0 ;  /* 0x000000ff1500720c */ /* 0x000fda0003f04100 */
[----:B------:R-:W-:Y:S05]  /*0a70*/  @!P0 EXIT ;  /* 0x000000000000894d */ /* 0x000fea0003800000 */
[----:B------:R-:W-:Y:S01]  /*0a80*/  ULDC UR7, c[0x0][0x2f8] ;  /* 0x0000be0000077ab9 */ /* 0x000fe20000000800 */
[----:B------:R-:W-:Y:S01]  /*0a90*/  HFMA2.MMA R20, -RZ, RZ, 0, 0 ;  /* 0x00000000ff147435 */ /* 0x000fe200000001ff */
[----:B------:R-:W-:Y:S01]  /*0aa0*/  ULDC UR8, c[0x0][0x498] ;  /* 0x0001260000087ab9 */ /* 0x000fe20000000800 */
[----:B------:R-:W-:Y:S01]  /*0ab0*/  IMAD R3, R3, -0x326172a9, RZ ;  /* 0xcd9e8d5703037824 */ /* 0x000fe200078e02ff */
[----:B------:R-:W-:Y:S01]  /*0ac0*/  ULOP3.LUT UR5, URZ, UR7, URZ, 0x33, !UPT ;  /* 0x000000073f057292 */ /* 0x000fe2000f8e333f */
[----:B------:R-:W-:Y:S01]  /*0ad0*/  IMAD.MOV.U32 R22, RZ, RZ, R32 ;  /* 0x000000ffff167224 */ /* 0x000fe200078e0020 */
[----:B------:R-:W-:Y:S01]  /*0ae0*/  ULOP3.LUT UR6, URZ, UR8, URZ, 0x33, !UPT ;  /* 0x000000083f067292 */ /* 0x000fe2000f8e333f */
[----:B------:R-:W-:Y:S01]  /*0af0*/  IMAD.MOV.U32 R19, RZ, RZ, RZ ;  /* 0x000000ffff137224 */ /* 0x000fe200078e00ff */
[----:B------:R-:W-:Y:S02]  /*0b00*/  UISETP.LT.AND UP0, UPT, UR5, -0x3, UPT ;  /* 0xfffffffd0500788c */ /* 0x000fe4000bf01270 */
[----:B------:R-:W-:-:S02]  /*0b10*/  UISETP.LT.AND UP1, UPT, UR6, -0x3, UPT ;  /* 0xfffffffd0600788c */ /* 0x000fc4000bf21270 */
[----:B------:R-:W-:Y:S02]  /*0b20*/  USEL UR5, UR5, 0xfffffffd, !UP0 ;  /* 0xfffffffd05057887 */ /* 0x000fe4000c000000 */
[----:B------:R-:W-:Y:S02]  /*0b30*/  USEL UR6, UR6, 0xfffffffd, !UP1 ;  /* 0xfffffffd06067887 */ /* 0x000fe4000c800000 */
[----:B------:R-:W-:Y:S02]  /*0b40*/  UIADD3 UR5, UR5, UR7, URZ ;  /* 0x0000000705057290 */ /* 0x000fe4000fffe03f */
[----:B------:R-:W-:Y:S02]  /*0b50*/  UIADD3 UR6, UR6, UR8, URZ ;  /* 0x0000000806067290 */ /* 0x000fe4000fffe03f */
[----:B------:R-:W-:Y:S02]  /*0b60*/  UIADD3 UR7, UR5, 0x2, URZ ;  /* 0x0000000205077890 */ /* 0x000fe4000fffe03f */
[----:B------:R-:W-:-:S02]  /*0b70*/  UIADD3 UR8, UR6, 0x2, URZ ;  /* 0x0000000206087890 */ /* 0x000fc4000fffe03f */
[----:B------:R-:W-:Y:S02]  /*0b80*/  ULOP3.LUT UR4, UR4, 0x3, URZ, 0xc0, !UPT ;  /* 0x0000000304047892 */ /* 0x000fe4000f8ec03f */
[----:B------:R-:W-:Y:S02]  /*0b90*/  ULOP3.LUT UR9, UR7, 0x3, URZ, 0xc0, !UPT ;  /* 0x0000000307097892 */ /* 0x000fe4000f8ec03f */
[----:B------:R-:W-:Y:S02]  /*0ba0*/  ULOP3.LUT UR24, UR8, 0x3, URZ, 0xc0, !UPT ;  /* 0x0000000308187892 */ /* 0x000fe4000f8ec03f */
.L_x_215:
[----:B------:R-:W-:Y:S01]  /*0bb0*/  IADD3 R29, R29, 0x1, RZ ;  /* 0x000000011d1d7810 */ /* 0x000fe20007ffe0ff */
[----:B------:R-:W-:Y:S03]  /*0bc0*/  BSSY B0, `(.L_x_3) ;  /* 0x000000c000007945 */ /* 0x000fe60003800000 */
[C---:B------:R-:W-:Y:S01]  /*0bd0*/  ISETP.NE.AND P0, PT, R29.reuse, RZ, PT ;  /* 0x000000ff1d00720c */ /* 0x040fe20003f05270 */
[----:B0-----:R-:W-:-:S12]  /*0be0*/  IMAD.HI.U32 R6, R29, -0x2daee0ad, RZ ;  /* 0xd2511f531d067827 */ /* 0x001fd800078e00ff */
[----:B-----5:R-:W-:Y:S05]  /*0bf0*/  @P0 BRA `(.L_x_4) ;  /* 0x0000008000000947 */ /* 0x020fea0003800000 */
[----:B------:R-:W-:-:S04]  /*0c00*/  IADD3 R28, R28, 0x1, RZ ;  /* 0x000000011c1c7810 */ /* 0x000fc80007ffe0ff */
[----:B------:R-:W-:-:S13]  /*0c10*/  ISETP.NE.AND P0, PT, R28, RZ, PT ;  /* 0x000000ff1c00720c */ /* 0x000fda0003f05270 */
[----:B------:R-:W-:Y:S02]  /*0c20*/  @!P0 IADD3 R32, R32, 0x1, RZ ;  /* 0x0000000120208810 */ /* 0x000fe40007ffe0ff */
[----:B------:R-:W-:Y:S02]  /*0c30*/  @!P0 IADD3 R5, R19, 0x1, RZ ;  /* 0x0000000113058810 */ /* 0x000fe40007ffe0ff */
[----:B------:R-:W-:Y:S02]  /*0c40*/  ISETP.NE.AND P1, PT, R32, RZ, !P0 ;  /* 0x000000ff2000720c */ /* 0x000fe40004725270 */
[----:B------:R-:W-:-:S11]  /*0c50*/  @!P0 MOV R28, RZ ;  /* 0x000000ff001c8202 */ /* 0x000fd60000000f00 */
[----:B------:R-:W-:-:S04]  /*0c60*/  @P1 IMAD.MOV R5, RZ, RZ, R19 ;  /* 0x000000ffff051224 */ /* 0x000fc800078e0213 */
[----:B------:R-:W-:Y:S02]  /*0c70*/  @!P0 IMAD.MOV.U32 R19, RZ, RZ, R5 ;  /* 0x000000ffff138224 */ /* 0x000fe400078e0005 */
.L_x_4:
[----:B------:R-:W-:Y:S05]  /*0c80*/  BSYNC B0 ;  /* 0x0000000000007941 */ /* 0x000fea0003800000 */
.L_x_3:
[----:B------:R-:W-:Y:S01]  /*0c90*/  IMAD.HI.U32 R5, R32, -0x326172a9, RZ ;  /* 0xcd9e8d5720057827 */ /* 0x000fe200078e00ff */
[----:B------:R-:W-:Y:S01]  /*0ca0*/  LOP3.LUT R6, R6, UR11, R19, 0x96, !PT ;  /* 0x0000000b06067c12 */ /* 0x000fe2000f8e9613 */
[----:B------:R-:W-:Y:S02]  /*0cb0*/  UIADD3 UR25, UR10, -0x61c88647, URZ ;  /* 0x9e3779b90a197890 */ /* 0x000fe4000fffe03f */
[----:B------:R-:W-:Y:S01]  /*0cc0*/  IMAD R9, R32, -0x326172a9, RZ ;  /* 0xcd9e8d5720097824 */ /* 0x000fe200078e02ff */
[----:B------:R-:W-:Y:S01]  /*0cd0*/  LOP3.LUT R5, R5, UR10, R28, 0x96, !PT ;  /* 0x0000000a05057c12 */ /* 0x000fe2000f8e961c */
[----:B------:R-:W-:Y:S01]  /*0ce0*/  IMAD.WIDE.U32 R10, R6, -0x326172a9, RZ ;  /* 0xcd9e8d57060a7825 */ /* 0x000fe200078e00ff */
[----:B------:R-:W-:-:S03]  /*0cf0*/  UISETP.NE.AND UP0, UPT, UR4, 0x1, UPT ;  /* 0x000000010400788c */ /* 0x000fc6000bf05270 */
[----:B------:R-:W-:Y:S01]  /*0d00*/  IMAD R13, R29, -0x2daee0ad, RZ ;  /* 0xd2511f531d0d7824 */ /* 0x000fe200078e02ff */
[----:B------:R-:W-:Y:S01]  /*0d10*/  LOP3.LUT R9, R11, UR25, R9, 0x96, !PT ;  /* 0x000000190b097c12 */ /* 0x000fe2000f8e9609 */
[----:B------:R-:W-:Y:S01]  /*0d20*/  IMAD.WIDE.U32 R6, R5, -0x2daee0ad, RZ ;  /* 0xd2511f5305067825 */ /* 0x000fe200078e00ff */
[----:B------:R-:W-:Y:S01]  /*0d30*/  UIADD3 UR25, UR10, 0x3c6ef372, URZ ;  /* 0x3c6ef3720a197890 */ /* 0x000fe2000fffe03f */
[----:B------:R-:W-:Y:S02]  /*0d40*/  PLOP3.LUT P0, PT, PT, PT, UP0, 0x80, 0x0 ;  /* 0x000000000000781c */ /* 0x000fe40003f0f008 */
[----:B------:R-:W-:Y:S01]  /*0d50*/  IMAD.WIDE.U32 R14, R9, -0x2daee0ad, RZ ;  /* 0xd2511f53090e7825 */ /* 0x000fe200078e00ff */
[----:B------:R-:W-:-:S03]  /*0d60*/  LOP3.LUT R13, R7, UR14, R13, 0x96, !PT ;  /* 0x0000000e070d7c12 */ /* 0x000fc6000f8e960d */
[----:B------:R-:W-:Y:S01]  /*0d70*/  IMAD.MOV.U32 R5, RZ, RZ, R3 ;  /* 0x000000ffff057224 */ /* 0x000fe200078e0003 */
[----:B------:R-:W-:Y:S01]  /*0d80*/  LOP3.LUT R11, R15, UR15, R6, 0x96, !PT ;  /* 0x0000000f0f0b7c12 */ /* 0x000fe2000f8e9606 */
[----:B------:R-:W-:-:S05]  /*0d90*/  IMAD.WIDE.U32 R16, R13, -0x326172a9, RZ ;  /* 0xcd9e8d570d107825 */ /* 0x000fca00078e00ff */
[----:B------:R-:W-:Y:S01]  /*0da0*/  LOP3.LUT R6, R17, UR25, R10, 0x96, !PT ;  /* 0x0000001911067c12 */ /* 0x000fe2000f8e960a */
[----:B------:R-:W-:Y:S01]  /*0db0*/  UIADD3 UR25, UR10, -0x255992d5, URZ ;  /* 0xdaa66d2b0a197890 */ /* 0x000fe2000fffe03f */
[----:B------:R-:W-:-:S04]  /*0dc0*/  IMAD.WIDE.U32 R10, R11, -0x326172a9, RZ ;  /* 0xcd9e8d570b0a7825 */ /* 0x000fc800078e00ff */
        /* <DEDUP_REMOVED lines=8> */
[----:B------:R-:W-:Y:S01]  /*0e50*/  UIADD3 UR25, UR10, 0x1715609d, URZ ;  /* 0x1715609d0a197890 */ /* 0x000fe2000fffe03f */
[----:B------:R-:W-:-:S04]  /*0e60*/  IMAD.WIDE.U32 R10, R11, -0x326172a9, RZ ;  /* 0xcd9e8d570b0a7825 */ /* 0x000fc800078e00ff */
[----:B------:R-:W-:Y:S01]  /*0e70*/  IMAD.WIDE.U32 R6, R6, -0x2daee0ad, RZ ;  /* 0xd2511f5306067825 */ /* 0x000fe200078e00ff */
[----:B------:R-:W-:Y:S01]  /*0e80*/  LOP3.LUT R15, R11, UR25, R16, 0x96, !PT ;  /* 0x000000190b0f7c12 */ /* 0x000fe2000f8e9610 */
[----:B------:R-:W-:-:S03]  /*0e90*/  UIADD3 UR25, UR10, -0x4ab325aa, URZ ;  /* 0xb54cda560a197890 */ /* 0x000fc6000fffe03f */
        /* <DEDUP_REMOVED lines=13> */
[----:B------:R-:W-:-:S03]  /*0f70*/  LOP3.LUT R26, R15, UR21, R10, 0x96, !PT ;  /* 0x000000150f1a7c12 */ /* 0x000fc6000f8e960a */
[----:B------:R-:W-:Y:S01]  /*0f80*/  IMAD R10, R30, -0x2daee0ad, RZ ;  /* 0xd2511f531e0a7824 */ /* 0x000fe200078e02ff */
[----:B------:R-:W-:Y:S01]  /*0f90*/  LOP3.LUT R30, R17, UR25, R6, 0x96, !PT ;  /* 0x00000019111e7c12 */ /* 0x000fe2000f8e9606 */
[----:B------:R-:W-:Y:S01]  /*0fa0*/  UIADD3 UR25, UR10, -0x700cb87f, URZ ;  /* 0x8ff347810a197890 */ /* 0x000fe2000fffe03f */
[----:B------:R-:W-:Y:S01]  /*0fb0*/  IMAD.WIDE.U32 R26, R26, -0x326172a9, RZ ;  /* 0xcd9e8d571a1a7825 */ /* 0x000fe200078e00ff */
[----:B------:R-:W-:-:S03]  /*0fc0*/  MOV R6, R0 ;  /* 0x0000000000067202 */ /* 0x000fc60000000f00 */
[----:B------:R-:W-:Y:S01]  /*0fd0*/  IMAD.HI.U32 R17, R30, -0x2daee0ad, RZ ;  /* 0xd2511f531e117827 */ /* 0x000fe200078e00ff */
[----:B------:R-:W-:-:S03]  /*0fe0*/  LOP3.LUT R18, R27, UR25, R16, 0x96, !PT ;  /* 0x000000191b127c12 */ /* 0x000fc6000f8e9610 */
[----:B------:R-:W-:Y:S01]  /*0ff0*/  IMAD.MOV.U32 R7, RZ, RZ, R10 ;  /* 0x000000ffff077224 */ /* 0x000fe200078e000a */
[----:B------:R-:W-:Y:S01]  /*1000*/  LOP3.LUT R17, R17, UR22, R14, 0x96, !PT ;  /* 0x0000001611117c12 */ /* 0x000fe2000f8e960e */
[----:B------:R-:W-:Y:S01]  /*1010*/  IMAD.MOV.U32 R9, RZ, RZ, R18 ;  /* 0x000000ffff097224 */ /* 0x000fe200078e0012 */
[----:B------:R-:W-:Y:S05]  /*1020*/  @!P0 BRA `(.L_x_5) ;  /* 0x0000012000008947 */ /* 0x000fea0003800000 */
[----:B------:R-:W-:-:S06]  /*1030*/  UISETP.NE.AND UP0, UPT, UR4, 0x2, UPT ;  /* 0x000000020400788c */ /* 0x000fcc000bf05270 */
[----:B------:R-:W-:-:S13]  /*1040*/  PLOP3.LUT P0, PT, PT, PT, UP0, 0x80, 0x0 ;  /* 0x000000000000781c */ /* 0x000fda0003f0f008 */
[----:B------:R-:W-:Y:S05]  /*1050*/  @!P0 BRA `(.L_x_6) ;  /* 0x000000b000008947 */ /* 0x000fea0003800000 */
[----:B------:R-:W-:Y:S01]  /*1060*/  UISETP.NE.AND UP0, UPT, UR4, 0x3, UPT ;  /* 0x000000030400788c */ /* 0x000fe2000bf05270 */
[----:B------:R-:W-:Y:S01]  /*1070*/  MOV R5, R10 ;  /* 0x0000000a00057202 */ /* 0x000fe20000000f00 */
[----:B------:R-:W-:Y:S01]  /*1080*/  IMAD.MOV.U32 R6, RZ, RZ, R18 ;  /* 0x000000ffff067224 */ /* 0x000fe200078e0012 */
[----:B------:R-:W-:Y:S01]  /*1090*/  MOV R9, R17 ;  /* 0x0000001100097202 */ /* 0x000fe20000000f00 */
[----:B------:R-:W-:Y:S02]  /*10a0*/  IMAD.MOV.U32 R7, RZ, RZ, R26 ;  /* 0x000000ffff077224 */ /* 0x000fe400078e001a */
[----:B------:R-:W-:-:S13]  /*10b0*/  PLOP3.LUT P0, PT, PT, PT, UP0, 0x80, 0x0 ;  /* 0x000000000000781c */ /* 0x000fda0003f0f008 */
[----:B------:R-:W-:Y:S01]  /*10c0*/  @P0 IMAD.MOV.U32 R5, RZ, RZ, R2 ;  /* 0x000000ffff050224 */ /* 0x000fe200078e0002 */
[----:B------:R-:W-:Y:S01]  /*10d0*/  @P0 MOV R7, R0 ;  /* 0x0000000000070202 */ /* 0x000fe20000000f00 */
[----:B------:R-:W-:Y:S02]  /*10e0*/  @P0 IMAD.MOV.U32 R6, RZ, RZ, R3 ;  /* 0x000000ffff060224 */ /* 0x000fe400078e0003 */
[----:B------:R-:W-:Y:S01]  /*10f0*/  @P0 IMAD.MOV.U32 R9, RZ, RZ, R10 ;  /* 0x000000ffff090224 */ /* 0x000fe200078e000a */
[----:B------:R-:W-:Y:S05]  /*1100*/  BRA `(.L_x_5) ;  /* 0x0000004000007947 */ /* 0x000fea0003800000 */
.L_x_6:
[----:B------:R-:W-:Y:S01]  /*1110*/  IMAD.MOV.U32 R5, RZ, RZ, R0 ;  /* 0x000000ffff057224 */ /* 0x000fe200078e0000 */
[----:B------:R-:W-:Y:S01]  /*1120*/  MOV R6, R10 ;  /* 0x0000000a00067202 */ /* 0x000fe20000000f00 */
[----:B------:R-:W-:Y:S02]  /*1130*/  IMAD.MOV.U32 R7, RZ, RZ, R18 ;  /* 0x000000ffff077224 */ /* 0x000fe400078e0012 */
[----:B------:R-:W-:Y:S02]  /*1140*/  IMAD.MOV.U32 R9, RZ, RZ, R26 ;  /* 0x000000ffff097224 */ /* 0x000fe400078e001a */
.L_x_5:
[----:B------:R-:W-:Y:S01]  /*1150*/  ISETP.GE.U32.AND P0, PT, R22, c[0x0][0x640], PT ;  /* 0x0001900016007a0c */ /* 0x000fe20003f06070 */
[----:B------:R-:W0:Y:S01]  /*1160*/  I2F.U32 R5, R5 ;  /* 0x0000000500057306 */ /* 0x000e220000201000 */
[----:B------:R-:W-:Y:S01]  /*1170*/  HFMA2.MMA R0, -RZ, RZ, 0.1171875, 0 ;  /* 0x2f800000ff007435 */ /* 0x000fe200000001ff */
[----:B------:R-:W-:Y:S01]  /*1180*/  BSSY B0, `(.L_x_7) ;  /* 0x0000185000007945 */ /* 0x000fe20003800000 */
[----:B------:R-:W-:-:S05]  /*1190*/  ISETP.GE.U32.AND.EX P0, PT, R20, c[0x0][0x644], PT, P0 ;  /* 0x0001910014007a0c */ /* 0x000fca0003f06100 */
[----:B------:R-:W2:Y:S08]  /*11a0*/  I2F.U32 R15, R6 ;  /* 0x00000006000f7306 */ /* 0x000eb00000201000 */
[----:B------:R-:W3:Y:S01]  /*11b0*/  I2F.U32 R14, R7 ;  /* 0x00000007000e7306 */ /* 0x000ee20000201000 */
[----:B0-----:R-:W-:-:S07]  /*11c0*/  FFMA.FTZ R16, R5, R0, 1.1641532182693481445e-10 ;  /* 0x2f00000005107423 */ /* 0x001fce0000010000 */
[----:B------:R-:W0:Y:S01]  /*11d0*/  I2F.U32 R13, R9 ;  /* 0x00000009000d7306 */ /* 0x000e220000201000 */
[-C--:B--2---:R-:W-:Y:S02]  /*11e0*/  FFMA.FTZ R15, R15, R0.reuse, 1.1641532182693481445e-10 ;  /* 0x2f0000000f0f7423 */ /* 0x084fe40000010000 */
[-C--:B---3--:R-:W-:Y:S02]  /*11f0*/  FFMA.FTZ R14, R14, R0.reuse, 1.1641532182693481445e-10 ;  /* 0x2f0000000e0e7423 */ /* 0x088fe40000010000 */
[----:B0-----:R-:W-:Y:S01]  /*1200*/  FFMA.FTZ R13, R13, R0, 1.1641532182693481445e-10 ;  /* 0x2f0000000d0d7423 */ /* 0x001fe20000010000 */
[----:B------:R-:W-:Y:S05]  /*1210*/  @P0 BRA `(.L_x_8) ;  /* 0x000017b000000947 */ /* 0x000fea0003800000 */
[----:B------:R-:W-:Y:S01]  /*1220*/  IMAD.MOV.U32 R0, RZ, RZ, c[0x0][0x2f8] ;  /* 0x0000be00ff007624 */ /* 0x000fe200078e00ff */
[----:B------:R-:W-:Y:S01]  /*1230*/  CS2R R2, SRZ ;  /* 0x0000000000027805 */ /* 0x000fe2000001ff00 */
[----:B------:R-:W-:Y:S01]  /*1240*/  IMAD.MOV.U32 R48, RZ, RZ, R22 ;  /* 0x000000ffff307224 */ /* 0x000fe200078e0016 */
[----:B------:R-:W-:Y:S02]  /*1250*/  MOV R49, R20 ;  /* 0x0000001400317202 */ /* 0x000fe40000000f00 */
[----:B------:R-:W-:-:S13]  /*1260*/  ISETP.GE.AND P0, PT, R0, 0x2, PT ;  /* 0x000000020000780c */ /* 0x000fda0003f06270 */
[----:B------:R-:W-:Y:S05]  /*1270*/  @!P0 BRA `(.L_x_9) ;  /* 0x000016e000008947 */ /* 0x000fea0003800000 */
[----:B------:R-:W-:Y:S01]  /*1280*/  UIADD3 UR25, UR5, 0x1, URZ ;  /* 0x0000000105197890 */ /* 0x000fe2000fffe03f */
[----:B------:R-:W-:Y:S01]  /*1290*/  CS2R R2, SRZ ;  /* 0x0000000000027805 */ /* 0x000fe2000001ff00 */
[----:B------:R-:W-:Y:S01]  /*12a0*/  IMAD.MOV.U32 R5, RZ, RZ, c[0x0][0x2f8] ;  /* 0x0000be00ff057624 */ /* 0x000fe200078e00ff */
[----:B------:R-:W-:Y:S01]  /*12b0*/  MOV R49, R20 ;  /* 0x0000001400317202 */ /* 0x000fe20000000f00 */
[----:B------:R-:W-:Y:S01]  /*12c0*/  UISETP.GE.U32.AND UP0, UPT, UR25, 0x3, UPT ;  /* 0x000000031900788c */ /* 0x000fe2000bf06070 */
[----:B------:R-:W-:-:S05]  /*12d0*/  IMAD.MOV.U32 R48, RZ, RZ, R22 ;  /* 0x000000ffff307224 */ /* 0x000fca00078e0016 */
[----:B------:R-:W-:-:S13]  /*12e0*/  PLOP3.LUT P0, PT, PT, PT, UP0, 0x80, 0x0 ;  /* 0x000000000000781c */ /* 0x000fda0003f0f008 */
[----:B------:R-:W-:Y:S05]  /*12f0*/  @!P0 BRA `(.L_x_10) ;  /* 0x00000d0000008947 */ /* 0x000fea0003800000 */
[----:B------:R-:W-:-:S06]  /*1300*/  UIADD3 UR25, UR7, -UR9, URZ ;  /* 0x8000000907197290 */ /* 0x000fcc000fffe03f */
[----:B------:R-:W-:-:S04]  /*1310*/  IMAD.U32 R6, RZ, RZ, UR25 ;  /* 0x00000019ff067e24 */ /* 0x000fc8000f8e00ff */
.L_x_23:
[----:B------:R-:W-:Y:S01]  /*1320*/  IMAD.SHL.U32 R0, R5, 0x8, RZ ;  /* 0x0000000805007824 */ /* 0x000fe200078e00ff */
[----:B------:R-:W-:Y:S01]  /*1330*/  IADD3 R6, R6, -0x4, RZ ;  /* 0xfffffffc06067810 */ /* 0x000fe20007ffe0ff */
[----:B------:R-:W-:Y:S02]  /*1340*/  BSSY B1, `(.L_x_11) ;  /* 0x0000029000017945 */ /* 0x000fe40003800000 */
[----:B------:R-:W0:Y:S01]  /*1350*/  LDC.64 R10, c[0x0][R0+0x160] ;  /* 0x00005800000a7b82 */ /* 0x000e220000000a00 */
[----:B------:R-:W-:Y:S02]  /*1360*/  ISETP.NE.AND P3, PT, R6, RZ, PT ;  /* 0x000000ff0600720c */ /* 0x000fe40003f65270 */
[----:B0-----:R-:W-:-:S04]  /*1370*/  LOP3.LUT R7, R49, R11, RZ, 0xfc, !PT ;  /* 0x0000000b31077212 */ /* 0x001fc800078efcff */
[----:B------:R-:W-:-:S13]  /*1380*/  ISETP.NE.U32.AND P0, PT, R7, RZ, PT ;  /* 0x000000ff0700720c */ /* 0x000fda0003f05070 */
[----:B------:R-:W-:Y:S05]  /*1390*/  @!P0 BRA `(.L_x_12) ;  /* 0x000000d000008947 */ /* 0x000fea0003800000 */
[----:B------:R-:W-:Y:S01]  /*13a0*/  MOV R24, R10 ;  /* 0x0000000a00187202 */ /* 0x000fe20000000f00 */
[----:B------:R-:W-:Y:S01]  /*13b0*/  IMAD.MOV.U32 R25, RZ, RZ, R11 ;  /* 0x000000ffff197224 */ /* 0x000fe200078e000b */
[----:B------:R-:W-:Y:S02]  /*13c0*/  MOV R34, 0x13e0 ;  /* 0x000013e000227802 */ /* 0x000fe40000000f00 */
[----:B-1----:R-:W-:Y:S05]  /*13d0*/  CALL.REL.NOINC `($__internal_1_$__cuda_sm20_div_u64) ;  /* 0x0000c8c000007944 */ /* 0x002fea0003c00000 */
[----:B------:R-:W-:Y:S01]  /*13e0*/  IADD3 R9, P0, RZ, -R24, RZ ;  /* 0x80000018ff097210 */ /* 0x000fe20007f1e0ff */
[----:B------:R-:W-:Y:S02]  /*13f0*/  IMAD.MOV.U32 R46, RZ, RZ, R24 ;  /* 0x000000ffff2e7224 */ /* 0x000fe400078e0018 */
[--C-:B------:R-:W-:Y:S02]  /*1400*/  IMAD.MOV.U32 R47, RZ, RZ, R25.reuse ;  /* 0x000000ffff2f7224 */ /* 0x100fe400078e0019 */
[----:B------:R-:W-:Y:S02]  /*1410*/  IMAD.X R7, RZ, RZ, ~R25, P0 ;  /* 0x000000ffff077224 */ /* 0x000fe400000e0e19 */
[----:B------:R-:W-:-:S04]  /*1420*/  IMAD.WIDE.U32 R48, R10, R9, R48 ;  /* 0x000000090a307225 */ /* 0x000fc800078e0030 */
[----:B------:R-:W-:-:S04]  /*1430*/  IMAD R7, R7, R10, RZ ;  /* 0x0000000a07077224 */ /* 0x000fc800078e02ff */
[----:B------:R-:W-:-:S05]  /*1440*/  IMAD R7, R11, R9, R7 ;  /* 0x000000090b077224 */ /* 0x000fca00078e0207 */
[----:B------:R-:W-:Y:S01]  /*1450*/  IADD3 R9, R49, R7, RZ ;  /* 0x0000000731097210 */ /* 0x000fe20007ffe0ff */
[----:B------:R-:W-:Y:S05]  /*1460*/  BRA `(.L_x_13) ;  /* 0x0000016000007947 */ /* 0x000fea0003800000 */
.L_x_12:
[----:B------:R-:W0:Y:S01]  /*1470*/  I2F.U32.RP R7, R10 ;  /* 0x0000000a00077306 */ /* 0x000e220000209000 */
[----:B------:R-:W-:Y:S01]  /*1480*/  IADD3 R9, RZ, -R10, RZ ;  /* 0x8000000aff097210 */ /* 0x000fe20007ffe0ff */
[----:B------:R-:W-:Y:S01]  /*1490*/  HFMA2.MMA R47, -RZ, RZ, 0, 0 ;  /* 0x00000000ff2f7435 */ /* 0x000fe200000001ff */
[----:B------:R-:W-:-:S05]  /*14a0*/  ISETP.NE.U32.AND P2, PT, R10, RZ, PT ;  /* 0x000000ff0a00720c */ /* 0x000fca0003f45070 */
[----:B0-----:R-:W0:Y:S02]  /*14b0*/  MUFU.RCP R7, R7 ;  /* 0x0000000700077308 */ /* 0x001e240000001000 */
[----:B0-----:R-:W-:-:S06]  /*14c0*/  IADD3 R24, R7, 0xffffffe, RZ ;  /* 0x0ffffffe07187810 */ /* 0x001fcc0007ffe0ff */
[----:B------:R0:W2:Y:S02]  /*14d0*/  F2I.FTZ.U32.TRUNC.NTZ R25, R24 ;  /* 0x0000001800197305 */ /* 0x0000a4000021f000 */
[----:B0-----:R-:W-:Y:S02]  /*14e0*/  IMAD.MOV.U32 R24, RZ, RZ, RZ ;  /* 0x000000ffff187224 */ /* 0x001fe400078e00ff */
[----:B--2---:R-:W-:-:S04]  /*14f0*/  IMAD R9, R9, R25, RZ ;  /* 0x0000001909097224 */ /* 0x004fc800078e02ff */
[----:B------:R-:W-:-:S06]  /*1500*/  IMAD.HI.U32 R25, R25, R9, R24 ;  /* 0x0000000919197227 */ /* 0x000fcc00078e0018 */
[----:B------:R-:W-:-:S04]  /*1510*/  IMAD.HI.U32 R46, R25, R48, RZ ;  /* 0x00000030192e7227 */ /* 0x000fc800078e00ff */
[----:B------:R-:W-:-:S04]  /*1520*/  IMAD.MOV R9, RZ, RZ, -R46 ;  /* 0x000000ffff097224 */ /* 0x000fc800078e0a2e */
[----:B------:R-:W-:-:S05]  /*1530*/  IMAD R9, R10, R9, R48 ;  /* 0x000000090a097224 */ /* 0x000fca00078e0230 */
[----:B------:R-:W-:-:S13]  /*1540*/  ISETP.GE.U32.AND P0, PT, R9, R10, PT ;  /* 0x0000000a0900720c */ /* 0x000fda0003f06070 */
[----:B------:R-:W-:Y:S02]  /*1550*/  @P0 IADD3 R9, -R10, R9, RZ ;  /* 0x000000090a090210 */ /* 0x000fe40007ffe1ff */
[----:B------:R-:W-:Y:S02]  /*1560*/  @P0 IADD3 R46, R46, 0x1, RZ ;  /* 0x000000012e2e0810 */ /* 0x000fe40007ffe0ff */
[----:B------:R-:W-:Y:S01]  /*1570*/  ISETP.GE.U32.AND P1, PT, R9, R10, PT ;  /* 0x0000000a0900720c */ /* 0x000fe20003f26070 */
[----:B------:R-:W-:-:S12]  /*1580*/  IMAD.MOV.U32 R9, RZ, RZ, RZ ;  /* 0x000000ffff097224 */ /* 0x000fd800078e00ff */
[----:B------:R-:W-:Y:S02]  /*1590*/  @P1 IADD3 R46, R46, 0x1, RZ ;  /* 0x000000012e2e1810 */ /* 0x000fe40007ffe0ff */
[----:B------:R-:W-:-:S05]  /*15a0*/  @!P2 LOP3.LUT R46, RZ, R10, RZ, 0x33, !PT ;  /* 0x0000000aff2ea212 */ /* 0x000fca00078e33ff */
[----:B------:R-:W-:-:S04]  /*15b0*/  IMAD.MOV R7, RZ, RZ, -R46 ;  /* 0x000000ffff077224 */ /* 0x000fc800078e0a2e */
[----:B------:R-:W-:Y:S02]  /*15c0*/  IMAD R48, R10, R7, R48 ;  /* 0x000000070a307224 */ /* 0x000fe400078e0230 */
.L_x_13:
[----:B------:R-:W-:Y:S05]  /*15d0*/  BSYNC B1 ;  /* 0x0000000000017941 */ /* 0x000fea0003800000 */
.L_x_11:
[----:B------:R-:W0:Y:S01]  /*15e0*/  LDC.64 R10, c[0x0][R0+0x158] ;  /* 0x00005600000a7b82 */ /* 0x000e220000000a00 */
[----:B------:R-:W-:Y:S07]  /*15f0*/  BSSY B1, `(.L_x_14) ;  /* 0x0000031000017945 */ /* 0x000fee0003800000 */
[----:B------:R-:W2:Y:S01]  /*1600*/  LDC.64 R24, c[0x0][R0+0x228] ;  /* 0x00008a0000187b82 */ /* 0x000ea20000000a00 */
[----:B0-----:R-:W-:-:S04]  /*1610*/  LOP3.LUT R7, R47, R11, RZ, 0xfc, !PT ;  /* 0x0000000b2f077212 */ /* 0x001fc800078efcff */
[----:B------:R-:W-:Y:S01]  /*1620*/  ISETP.NE.U32.AND P0, PT, R7, RZ, PT ;  /* 0x000000ff0700720c */ /* 0x000fe20003f05070 */
[-C--:B--2---:R-:W-:Y:S02]  /*1630*/  IMAD R12, R25, R48.reuse, RZ ;  /* 0x00000030190c7224 */ /* 0x084fe400078e02ff */
[----:B------:R-:W-:-:S04]  /*1640*/  IMAD.WIDE.U32 R44, R24, R48, R2 ;  /* 0x00000030182c7225 */ /* 0x000fc800078e0002 */
[----:B------:R-:W-:-:S04]  /*1650*/  IMAD R3, R24, R9, R12 ;  /* 0x0000000918037224 */ /* 0x000fc800078e020c */
[----:B------:R-:W-:Y:S02]  /*1660*/  IMAD.IADD R3, R45, 0x1, R3 ;  /* 0x000000012d037824 */ /* 0x000fe400078e0203 */
[----:B------:R-:W-:Y:S05]  /*1670*/  @!P0 BRA `(.L_x_15) ;  /* 0x0000011000008947 */ /* 0x000fea0003800000 */
[----:B------:R-:W-:Y:S01]  /*1680*/  IMAD.MOV.U32 R48, RZ, RZ, R46 ;  /* 0x000000ffff307224 */ /* 0x000fe200078e002e */
[----:B------:R-:W-:Y:S01]  /*1690*/  MOV R49, R47 ;  /* 0x0000002f00317202 */ /* 0x000fe20000000f00 */
[----:B------:R-:W-:Y:S01]  /*16a0*/  IMAD.MOV.U32 R24, RZ, RZ, R10 ;  /* 0x000000ffff187224 */ /* 0x000fe200078e000a */
[----:B------:R-:W-:Y:S01]  /*16b0*/  MOV R34, 0x16e0 ;  /* 0x000016e000227802 */ /* 0x000fe20000000f00 */
[----:B------:R-:W-:Y:S02]  /*16c0*/  IMAD.MOV.U32 R25, RZ, RZ, R11 ;  /* 0x000000ffff197224 */ /* 0x000fe400078e000b */
[----:B-1----:R-:W-:Y:S05]  /*16d0*/  CALL.REL.NOINC `($__internal_1_$__cuda_sm20_div_u64) ;  /* 0x0000c5c000007944 */ /* 0x002fea0003c00000 */
[----:B------:R-:W-:Y:S01]  /*16e0*/  IADD3 R9, P0, RZ, -R24, RZ ;  /* 0x80000018ff097210 */ /* 0x000fe20007f1e0ff */
[----:B------:R-:W-:Y:S02]  /*16f0*/  IMAD.MOV.U32 R34, RZ, RZ, R46 ;  /* 0x000000ffff227224 */ /* 0x000fe400078e002e */
[----:B------:R-:W-:Y:S01]  /*1700*/  IMAD.MOV.U32 R35, RZ, RZ, R47 ;  /* 0x000000ffff237224 */ /* 0x000fe200078e002f */
[----:B------:R-:W-:Y:S01]  /*1710*/  IADD3.X R7, RZ, ~R25, RZ, P0, !PT ;  /* 0x80000019ff077210 */ /* 0x000fe200007fe4ff */
[----:B------:R-:W-:-:S02]  /*1720*/  IMAD.MOV.U32 R46, RZ, RZ, R24 ;  /* 0x000000ffff2e7224 */ /* 0x000fc400078e0018 */
[----:B------:R-:W-:-:S04]  /*1730*/  IMAD.WIDE.U32 R34, R10, R9, R34 ;  /* 0x000000090a227225 */ /* 0x000fc800078e0022 */
[----:B------:R-:W-:Y:S02]  /*1740*/  IMAD R7, R7, R10, RZ ;  /* 0x0000000a07077224 */ /* 0x000fe400078e02ff */
[----:B------:R-:W-:Y:S02]  /*1750*/  IMAD.MOV.U32 R47, RZ, RZ, R25 ;  /* 0x000000ffff2f7224 */ /* 0x000fe400078e0019 */
[----:B------:R-:W-:-:S05]  /*1760*/  IMAD R7, R11, R9, R7 ;  /* 0x000000090b077224 */ /* 0x000fca00078e0207 */
[----:B------:R-:W-:Y:S01]  /*1770*/  IADD3 R9, R35, R7, RZ ;  /* 0x0000000723097210 */ /* 0x000fe20007ffe0ff */
[----:B------:R-:W-:Y:S05]  /*1780*/  BRA `(.L_x_16) ;  /* 0x0000017000007947 */ /* 0x000fea0003800000 */
.L_x_15:
[----:B------:R-:W0:Y:S01]  /*1790*/  I2F.U32.RP R2, R10 ;  /* 0x0000000a00027306 */ /* 0x000e220000209000 */
[----:B------:R-:W-:Y:S01]  /*17a0*/  IADD3 R7, RZ, -R10, RZ ;  /* 0x8000000aff077210 */ /* 0x000fe20007ffe0ff */
[----:B------:R-:W-:Y:S01]  /*17b0*/  IMAD.MOV.U32 R9, RZ, RZ, RZ ;  /* 0x000000ffff097224 */ /* 0x000fe200078e00ff */
[----:B------:R-:W-:Y:S01]  /*17c0*/  ISETP.NE.U32.AND P2, PT, R10, RZ, PT ;  /* 0x000000ff0a00720c */ /* 0x000fe20003f45070 */
[----:B------:R-:W-:-:S04]  /*17d0*/  IMAD.MOV.U32 R47, RZ, RZ, RZ ;  /* 0x000000ffff2f7224 */ /* 0x000fc800078e00ff */
        /* <DEDUP_REMOVED lines=12> */
[----:B------:R-:W-:-:S13]  /*18a0*/  ISETP.GE.U32.AND P1, PT, R7, R10, PT ;  /* 0x0000000a0700720c */ /* 0x000fda0003f26070 */
[----:B------:R-:W-:Y:S02]  /*18b0*/  @P1 IADD3 R25, R25, 0x1, RZ ;  /* 0x0000000119191810 */ /* 0x000fe40007ffe0ff */
[----:B------:R-:W-:-:S05]  /*18c0*/  @!P2 LOP3.LUT R25, RZ, R10, RZ, 0x33, !PT ;  /* 0x0000000aff19a212 */ /* 0x000fca00078e33ff */
[----:B------:R-:W-:-:S04]  /*18d0*/  IMAD.MOV R7, RZ, RZ, -R25 ;  /* 0x000000ffff077224 */ /* 0x000fc800078e0a19 */
[----:B------:R-:W-:Y:S01]  /*18e0*/  IMAD R34, R10, R7, R46 ;  /* 0x000000070a227224 */ /* 0x000fe200078e022e */
[----:B------:R-:W-:Y:S02]  /*18f0*/  MOV R46, R25 ;  /* 0x00000019002e7202 */ /* 0x000fe40000000f00 */
.L_x_16:
[----:B------:R-:W-:Y:S05]  /*1900*/  BSYNC B1 ;  /* 0x0000000000017941 */ /* 0x000fea0003800000 */
.L_x_14:
[----:B------:R-:W0:Y:S01]  /*1910*/  LDC.64 R10, c[0x0][R0+0x150] ;  /* 0x00005400000a7b82 */ /* 0x000e220000000a00 */
[----:B------:R-:W-:Y:S01]  /*1920*/  IMAD.MOV.U32 R2, RZ, RZ, R44 ;  /* 0x000000ffff027224 */ /* 0x000fe200078e002c */
[----:B------:R-:W-:Y:S06]  /*1930*/  BSSY B1, `(.L_x_17) ;  /* 0x0000031000017945 */ /* 0x000fec0003800000 */
[----:B------:R-:W2:Y:S01]  /*1940*/  LDC.64 R24, c[0x0][R0+0x220] ;  /* 0x0000880000187b82 */ /* 0x000ea20000000a00 */
[----:B0-----:R-:W-:-:S04]  /*1950*/  LOP3.LUT R7, R47, R11, RZ, 0xfc, !PT ;  /* 0x0000000b2f077212 */ /* 0x001fc800078efcff */
[----:B------:R-:W-:Y:S01]  /*1960*/  ISETP.NE.U32.AND P0, PT, R7, RZ, PT ;  /* 0x000000ff0700720c */ /* 0x000fe20003f05070 */
[-C--:B--2---:R-:W-:Y:S02]  /*1970*/  IMAD R12, R25, R34.reuse, RZ ;  /* 0x00000022190c7224 */ /* 0x084fe400078e02ff */
[----:B------:R-:W-:-:S04]  /*1980*/  IMAD.WIDE.U32 R44, R24, R34, R2 ;  /* 0x00000022182c7225 */ /* 0x000fc800078e0002 */
[----:B------:R-:W-:-:S05]  /*1990*/  IMAD R3, R24, R9, R12 ;  /* 0x0000000918037224 */ /* 0x000fca00078e020c */
[----:B------:R-:W-:Y:S01]  /*19a0*/  IADD3 R3, R45, R3, RZ ;  /* 0x000000032d037210 */ /* 0x000fe20007ffe0ff */
        /* <DEDUP_REMOVED lines=8> */
[----:B------:R-:W-:Y:S01]  /*1a30*/  IMAD.MOV.U32 R35, RZ, RZ, R47 ;  /* 0x000000ffff237224 */ /* 0x000fe200078e002f */
[----:B------:R-:W-:Y:S01]  /*1a40*/  MOV R34, R46 ;  /* 0x0000002e00227202 */ /* 0x000fe20000000f00 */
[--C-:B------:R-:W-:Y:S01]  /*1a50*/  IMAD.MOV.U32 R47, RZ, RZ, R25.reuse ;  /* 0x000000ffff2f7224 */ /* 0x100fe200078e0019 */
[----:B------:R-:W-:Y:S01]  /*1a60*/  MOV R46, R24 ;  /* 0x00000018002e7202 */ /* 0x000fe20000000f00 */
[----:B------:R-:W-:-:S02]  /*1a70*/  IMAD.X R7, RZ, RZ, ~R25, P0 ;  /* 0x000000ffff077224 */ /* 0x000fc400000e0e19 */
[----:B------:R-:W-:-:S04]  /*1a80*/  IMAD.WIDE.U32 R34, R10, R9, R34 ;  /* 0x000000090a227225 */ /* 0x000fc800078e0022 */
[----:B------:R-:W-:-:S04]  /*1a90*/  IMAD R7, R7, R10, RZ ;  /* 0x0000000a07077224 */ /* 0x000fc800078e02ff */
[----:B------:R-:W-:-:S04]  /*1aa0*/  IMAD R7, R11, R9, R7 ;  /* 0x000000090b077224 */ /* 0x000fc800078e0207 */
[----:B------:R-:W-:Y:S01]  /*1ab0*/  IMAD.IADD R9, R35, 0x1, R7 ;  /* 0x0000000123097824 */ /* 0x000fe200078e0207 */
[----:B------:R-:W-:Y:S05]  /*1ac0*/  BRA `(.L_x_19) ;  /* 0x0000017000007947 */ /* 0x000fea0003800000 */
.L_x_18:
[----:B------:R-:W0:Y:S01]  /*1ad0*/  I2F.U32.RP R2, R10 ;  /* 0x0000000a00027306 */ /* 0x000e220000209000 */
[----:B------:R-:W-:Y:S01]  /*1ae0*/  IMAD.MOV R7, RZ, RZ, -R10 ;  /* 0x000000ffff077224 */ /* 0x000fe200078e0a0a */
[----:B------:R-:W-:Y:S01]  /*1af0*/  ISETP.NE.U32.AND P2, PT, R10, RZ, PT ;  /* 0x000000ff0a00720c */ /* 0x000fe20003f45070 */
[----:B------:R-:W-:Y:S01]  /*1b00*/  IMAD.MOV.U32 R9, RZ, RZ, RZ ;  /* 0x000000ffff097224 */ /* 0x000fe200078e00ff */
[----:B------:R-:W-:-:S04]  /*1b10*/  MOV R47, RZ ;  /* 0x000000ff002f7202 */ /* 0x000fc80000000f00 */
[----:B0-----:R-:W0:Y:S02]  /*1b20*/  MUFU.RCP R2, R2 ;  /* 0x0000000200027308 */ /* 0x001e240000001000 */
[----:B0-----:R-:W-:-:S06]  /*1b30*/  IADD3 R24, R2, 0xffffffe, RZ ;  /* 0x0ffffffe02187810 */ /* 0x001fcc0007ffe0ff */
[----:B------:R0:W2:Y:S02]  /*1b40*/  F2I.FTZ.U32.TRUNC.NTZ R25, R24 ;  /* 0x0000001800197305 */ /* 0x0000a4000021f000 */
[----:B0-----:R-:W-:Y:S01]  /*1b50*/  HFMA2.MMA R24, -RZ, RZ, 0, 0 ;  /* 0x00000000ff187435 */ /* 0x001fe200000001ff */
[----:B--2---:R-:W-:-:S09]  /*1b60*/  IMAD R7, R7, R25, RZ ;  /* 0x0000001907077224 */ /* 0x004fd200078e02ff */
[----:B------:R-:W-:-:S06]  /*1b70*/  IMAD.HI.U32 R25, R25, R7, R24 ;  /* 0x0000000719197227 */ /* 0x000fcc00078e0018 */
[----:B------:R-:W-:-:S04]  /*1b80*/  IMAD.HI.U32 R25, R25, R46, RZ ;  /* 0x0000002e19197227 */ /* 0x000fc800078e00ff */
[----:B------:R-:W-:-:S04]  /*1b90*/  IMAD.MOV R7, RZ, RZ, -R25 ;  /* 0x000000ffff077224 */ /* 0x000fc800078e0a19 */
[----:B------:R-:W-:-:S05]  /*1ba0*/  IMAD R7, R10, R7, R46 ;  /* 0x000000070a077224 */ /* 0x000fca00078e022e */
[----:B------:R-:W-:-:S13]  /*1bb0*/  ISETP.GE.U32.AND P0, PT, R7, R10, PT ;  /* 0x0000000a0700720c */ /* 0x000fda0003f06070 */
[----:B------:R-:W-:Y:S01]  /*1bc0*/  @P0 IMAD.IADD R7, R7, 0x1, -R10 ;  /* 0x0000000107070824 */ /* 0x000fe200078e0a0a */
[----:B------:R-:W-:-:S04]  /*1bd0*/  @P0 IADD3 R25, R25, 0x1, RZ ;  /* 0x0000000119190810 */ /* 0x000fc80007ffe0ff */
[----:B------:R-:W-:-:S13]  /*1be0*/  ISETP.GE.U32.AND P1, PT, R7, R10, PT ;  /* 0x0000000a0700720c */ /* 0x000fda0003f26070 */
[----:B------:R-:W-:Y:S02]  /*1bf0*/  @P1 IADD3 R25, R25, 0x1, RZ ;  /* 0x0000000119191810 */ /* 0x000fe40007ffe0ff */
[----:B------:R-:W-:-:S04]  /*1c00*/  @!P2 LOP3.LUT R25, RZ, R10, RZ, 0x33, !PT ;  /* 0x0000000aff19a212 */ /* 0x000fc800078e33ff */
[----:B------:R-:W-:-:S05]  /*1c10*/  IADD3 R7, -R25, RZ, RZ ;  /* 0x000000ff19077210 */ /* 0x000fca0007ffe1ff */
[----:B------:R-:W-:Y:S02]  /*1c20*/  IMAD R34, R10, R7, R46 ;  /* 0x000000070a227224 */ /* 0x000fe400078e022e */
[----:B------:R-:W-:Y:S02]  /*1c30*/  IMAD.MOV.U32 R46, RZ, RZ, R25 ;  /* 0x000000ffff2e7224 */ /* 0x000fe400078e0019 */
.L_x_19:
[----:B------:R-:W-:Y:S05]  /*1c40*/  BSYNC B1 ;  /* 0x0000000000017941 */ /* 0x000fea0003800000 */
.L_x_17:
[----:B------:R-:W0:Y:S01]  /*1c50*/  LDC.64 R10, c[0x0][R0+0x148] ;  /* 0x00005200000a7b82 */ /* 0x000e220000000a00 */
[----:B------:R-:W-:Y:S01]  /*1c60*/  IMAD.MOV.U32 R2, RZ, RZ, R44 ;  /* 0x000000ffff027224 */ /* 0x000fe200078e002c */
[----:B------:R-:W-:Y:S01]  /*1c70*/  BSSY B1, `(.L_x_20) ;  /* 0x0000031000017945 */ /* 0x000fe20003800000 */
[----:B------:R-:W-:-:S05]  /*1c80*/  IADD3 R5, R5, -0x4, RZ ;  /* 0xfffffffc05057810 */ /* 0x000fca0007ffe0ff */
        /* <DEDUP_REMOVED lines=8> */
[----:B------:R-:W-:Y:S01]  /*1d10*/  MOV R48, R46 ;  /* 0x0000002e00307202 */ /* 0x000fe20000000f00 */
[----:B------:R-:W-:Y:S01]  /*1d20*/  IMAD.MOV.U32 R49, RZ, RZ, R47 ;  /* 0x000000ffff317224 */ /* 0x000fe200078e002f */
[----:B------:R-:W-:Y:S01]  /*1d30*/  MOV R25, R11 ;  /* 0x0000000b00197202 */ /* 0x000fe20000000f00 */
[----:B------:R-:W-:Y:S01]  /*1d40*/  IMAD.MOV.U32 R24, RZ, RZ, R10 ;  /* 0x000000ffff187224 */ /* 0x000fe200078e000a */
[----:B------:R-:W-:Y:S02]  /*1d50*/  MOV R34, 0x1d70 ;  /* 0x00001d7000227802 */ /* 0x000fe40000000f00 */
[----:B-1----:R-:W-:Y:S05]  /*1d60*/  CALL.REL.NOINC `($__internal_1_$__cuda_sm20_div_u64) ;  /* 0x0000bf3000007944 */ /* 0x002fea0003c00000 */
[----:B------:R-:W-:Y:S01]  /*1d70*/  IADD3 R9, P0, RZ, -R24, RZ ;  /* 0x80000018ff097210 */ /* 0x000fe20007f1e0ff */
[----:B------:R-:W-:Y:S01]  /*1d80*/  IMAD.MOV.U32 R34, RZ, RZ, R46 ;  /* 0x000000ffff227224 */ /* 0x000fe200078e002e */
[----:B------:R-:W-:Y:S01]  /*1d90*/  MOV R35, R47 ;  /* 0x0000002f00237202 */ /* 0x000fe20000000f00 */
[----:B------:R-:W-:Y:S01]  /*1da0*/  IMAD.MOV.U32 R48, RZ, RZ, R24 ;  /* 0x000000ffff307224 */ /* 0x000fe200078e0018 */
[----:B------:R-:W-:Y:S01]  /*1db0*/  MOV R49, R25 ;  /* 0x0000001900317202 */ /* 0x000fe20000000f00 */
[----:B------:R-:W-:-:S02]  /*1dc0*/  IMAD.X R7, RZ, RZ, ~R25, P0 ;  /* 0x000000ffff077224 */ /* 0x000fc400000e0e19 */
[----:B------:R-:W-:-:S04]  /*1dd0*/  IMAD.WIDE.U32 R34, R10, R9, R34 ;  /* 0x000000090a227225 */ /* 0x000fc800078e0022 */
[----:B------:R-:W-:-:S04]  /*1de0*/  IMAD R7, R7, R10, RZ ;  /* 0x0000000a07077224 */ /* 0x000fc800078e02ff */
[----:B------:R-:W-:-:S04]  /*1df0*/  IMAD R7, R11, R9, R7 ;  /* 0x000000090b077224 */ /* 0x000fc800078e0207 */
[----:B------:R-:W-:Y:S01]  /*1e00*/  IMAD.IADD R7, R35, 0x1, R7 ;  /* 0x0000000123077824 */ /* 0x000fe200078e0207 */
[----:B------:R-:W-:Y:S05]  /*1e10*/  BRA `(.L_x_22) ;  /* 0x0000016000007947 */ /* 0x000fea0003800000 */
.L_x_21:
[----:B------:R-:W0:Y:S01]  /*1e20*/  I2F.U32.RP R2, R10 ;  /* 0x0000000a00027306 */ /* 0x000e220000209000 */
[----:B------:R-:W-:Y:S01]  /*1e30*/  IMAD.MOV R7, RZ, RZ, -R10 ;  /* 0x000000ffff077224 */ /* 0x000fe200078e0a0a */
[----:B------:R-:W-:Y:S01]  /*1e40*/  ISETP.NE.U32.AND P2, PT, R10, RZ, PT ;  /* 0x000000ff0a00720c */ /* 0x000fe20003f45070 */
[----:B------:R-:W-:-:S05]  /*1e50*/  HFMA2.MMA R49, -RZ, RZ, 0, 0 ;  /* 0x00000000ff317435 */ /* 0x000fca00000001ff */
[----:B0-----:R-:W0:Y:S02]  /*1e60*/  MUFU.RCP R2, R2 ;  /* 0x0000000200027308 */ /* 0x001e240000001000 */
[----:B0-----:R-:W-:-:S06]  /*1e70*/  IADD3 R24, R2, 0xffffffe, RZ ;  /* 0x0ffffffe02187810 */ /* 0x001fcc0007ffe0ff */
[----:B------:R0:W2:Y:S02]  /*1e80*/  F2I.FTZ.U32.TRUNC.NTZ R25, R24 ;  /* 0x0000001800197305 */ /* 0x0000a4000021f000 */
[----:B0-----:R-:W-:Y:S02]  /*1e90*/  IMAD.MOV.U32 R24, RZ, RZ, RZ ;  /* 0x000000ffff187224 */ /* 0x001fe400078e00ff */
[----:B--2---:R-:W-:-:S04]  /*1ea0*/  IMAD R7, R7, R25, RZ ;  /* 0x0000001907077224 */ /* 0x004fc800078e02ff */
[----:B------:R-:W-:-:S06]  /*1eb0*/  IMAD.HI.U32 R25, R25, R7, R24 ;  /* 0x0000000719197227 */ /* 0x000fcc00078e0018 */
[----:B------:R-:W-:-:S05]  /*1ec0*/  IMAD.HI.U32 R48, R25, R46, RZ ;  /* 0x0000002e19307227 */ /* 0x000fca00078e00ff */
[----:B------:R-:W-:-:S05]  /*1ed0*/  IADD3 R7, -R48, RZ, RZ ;  /* 0x000000ff30077210 */ /* 0x000fca0007ffe1ff */
[----:B------:R-:W-:-:S05]  /*1ee0*/  IMAD R7, R10, R7, R46 ;  /* 0x000000070a077224 */ /* 0x000fca00078e022e */
[----:B------:R-:W-:-:S13]  /*1ef0*/  ISETP.GE.U32.AND P0, PT, R7, R10, PT ;  /* 0x0000000a0700720c */ /* 0x000fda0003f06070 */
[----:B------:R-:W-:Y:S01]  /*1f00*/  @P0 IMAD.IADD R7, R7, 0x1, -R10 ;  /* 0x0000000107070824 */ /* 0x000fe200078e0a0a */
[----:B------:R-:W-:-:S04]  /*1f10*/  @P0 IADD3 R48, R48, 0x1, RZ ;  /* 0x0000000130300810 */ /* 0x000fc80007ffe0ff */
[----:B------:R-:W-:Y:S01]  /*1f20*/  ISETP.GE.U32.AND P1, PT, R7, R10, PT ;  /* 0x0000000a0700720c */ /* 0x000fe20003f26070 */
[----:B------:R-:W-:-:S12]  /*1f30*/  IMAD.MOV.U32 R7, RZ, RZ, RZ ;  /* 0x000000ffff077224 */ /* 0x000fd800078e00ff */
[----:B------:R-:W-:Y:S02]  /*1f40*/  @P1 IADD3 R48, R48, 0x1, RZ ;  /* 0x0000000130301810 */ /* 0x000fe40007ffe0ff */
[----:B------:R-:W-:-:S05]  /*1f50*/  @!P2 LOP3.LUT R48, RZ, R10, RZ, 0x33, !PT ;  /* 0x0000000aff30a212 */ /* 0x000fca00078e33ff */
[----:B------:R-:W-:-:S04]  /*1f60*/  IMAD.MOV R9, RZ, RZ, -R48 ;  /* 0x000000ffff097224 */ /* 0x000fc800078e0a30 */
[----:B------:R-:W-:Y:S02]  /*1f70*/  IMAD R34, R10, R9, R46 ;  /* 0x000000090a227224 */ /* 0x000fe400078e022e */
.L_x_22:
[----:B------:R-:W-:Y:S05]  /*1f80*/  BSYNC B1 ;  /* 0x0000000000017941 */ /* 0x000fea0003800000 */
.L_x_20:
[----:B------:R-:W0:Y:S01]  /*1f90*/  LDC.64 R10, c[0x0][R0+0x210] ;  /* 0x00008400000a7b82 */ /* 0x000e220000000a00 */
[----:B------:R-:W-:Y:S02]  /*1fa0*/  IMAD.MOV.U32 R2, RZ, RZ, R44 ;  /* 0x000000ffff027224 */ /* 0x000fe400078e002c */
[-C--:B0-----:R-:W-:Y:S02]  /*1fb0*/  IMAD R9, R11, R34.reuse, RZ ;  /* 0x000000220b097224 */ /* 0x081fe400078e02ff */
[----:B------:R-:W-:-:S04]  /*1fc0*/  IMAD.WIDE.U32 R2, R10, R34, R2 ;  /* 0x000000220a027225 */ /* 0x000fc800078e0002 */
[----:B------:R-:W-:-:S05]  /*1fd0*/  IMAD R7, R10, R7, R9 ;  /* 0x000000070a077224 */ /* 0x000fca00078e0209 */
[----:B------:R-:W-:Y:S01]  /*1fe0*/  IADD3 R3, R3, R7, RZ ;  /* 0x0000000703037210 */ /* 0x000fe20007ffe0ff */
[----:B------:R-:W-:Y:S05]  /*1ff0*/  @P3 BRA `(.L_x_23) ;  /* 0xfffff32000003947 */ /* 0x000fea000383ffff */
.L_x_10:
[----:B------:R-:W-:-:S13]  /*2000*/  ISETP.NE.AND P0, PT, RZ, UR9, PT ;  /* 0x00000009ff007c0c */ /* 0x000fda000bf05270 */
[----:B------:R-:W-:Y:S05]  /*2010*/  @!P0 BRA `(.L_x_9) ;  /* 0x0000094000008947 */ /* 0x000fea0003800000 */
[----:B------:R-:W-:Y:S01]  /*2020*/  IMAD.SHL.U32 R5, R5, 0x8, RZ ;  /* 0x0000000805057824 */ /* 0x000fe200078e00ff */
[----:B------:R-:W-:Y:S03]  /*2030*/  BSSY B1, `(.L_x_24) ;  /* 0x0000029000017945 */ /* 0x000fe60003800000 */
[----:B------:R-:W0:Y:S02]  /*2040*/  LDC.64 R6, c[0x0][R5+0x160] ;  /* 0x0000580005067b82 */ /* 0x000e240000000a00 */
[----:B0-----:R-:W-:-:S04]  /*2050*/  LOP3.LUT R0, R49, R7, RZ, 0xfc, !PT ;  /* 0x0000000731007212 */ /* 0x001fc800078efcff */
[----:B------:R-:W-:-:S13]  /*2060*/  ISETP.NE.U32.AND P0, PT, R0, RZ, PT ;  /* 0x000000ff0000720c */ /* 0x000fda0003f05070 */
[----:B------:R-:W-:Y:S05]  /*2070*/  @!P0 BRA `(.L_x_25) ;  /* 0x000000d000008947 */ /* 0x000fea0003800000 */
[----:B------:R-:W-:Y:S01]  /*2080*/  IMAD.MOV.U32 R24, RZ, RZ, R6 ;  /* 0x000000ffff187224 */ /* 0x000fe200078e0006 */
[----:B------:R-:W-:Y:S02]  /*2090*/  MOV R25, R7 ;  /* 0x0000000700197202 */ /* 0x000fe40000000f00 */
[----:B------:R-:W-:Y:S02]  /*20a0*/  MOV R34, 0x20c0 ;  /* 0x000020c000227802 */ /* 0x000fe40000000f00 */
[----:B-1----:R-:W-:Y:S05]  /*20b0*/  CALL.REL.NOINC `($__internal_1_$__cuda_sm20_div_u64) ;  /* 0x0000bbe000007944 */ /* 0x002fea0003c00000 */
[----:B------:R-:W-:-:S05]  /*20c0*/  IADD3 R31, P0, RZ, -R24, RZ ;  /* 0x80000018ff1f7210 */ /* 0x000fca0007f1e0ff */
[----:B------:R-:W-:Y:S02]  /*20d0*/  IMAD.X R9, RZ, RZ, ~R25, P0 ;  /* 0x000000ffff097224 */ /* 0x000fe400000e0e19 */
[----:B------:R-:W-:-:S04]  /*20e0*/  IMAD.WIDE.U32 R10, R6, R31, R48 ;  /* 0x0000001f060a7225 */ /* 0x000fc800078e0030 */
[----:B------:R-:W-:Y:S02]  /*20f0*/  IMAD R9, R9, R6, RZ ;  /* 0x0000000609097224 */ /* 0x000fe400078e02ff */
[----:B------:R-:W-:Y:S02]  /*2100*/  IMAD.MOV.U32 R48, RZ, RZ, R24 ;  /* 0x000000ffff307224 */ /* 0x000fe400078e0018 */
[----:B------:R-:W-:Y:S02]  /*2110*/  IMAD R9, R7, R31, R9 ;  /* 0x0000001f07097224 */ /* 0x000fe400078e0209 */
[----:B------:R-:W-:-:S03]  /*2120*/  IMAD.MOV.U32 R49, RZ, RZ, R25 ;  /* 0x000000ffff317224 */ /* 0x000fc600078e0019 */
[----:B------:R-:W-:Y:S01]  /*2130*/  IADD3 R9, R11, R9, RZ ;  /* 0x000000090b097210 */ /* 0x000fe20007ffe0ff */
[----:B------:R-:W-:Y:S05]  /*2140*/  BRA `(.L_x_26) ;  /* 0x0000017000007947 */ /* 0x000fea0003800000 */
.L_x_25:
[----:B------:R-:W0:Y:S01]  /*2150*/  I2F.U32.RP R0, R6 ;  /* 0x0000000600007306 */ /* 0x000e220000209000 */
[----:B------:R-:W-:Y:S01]  /*2160*/  IMAD.MOV R7, RZ, RZ, -R6 ;  /* 0x000000ffff077224 */ /* 0x000fe200078e0a06 */
[----:B------:R-:W-:Y:S01]  /*2170*/  ISETP.NE.U32.AND P2, PT, R6, RZ, PT ;  /* 0x000000ff0600720c */ /* 0x000fe20003f45070 */
[----:B------:R-:W-:Y:S02]  /*2180*/  IMAD.MOV.U32 R49, RZ, RZ, RZ ;  /* 0x000000ffff317224 */ /* 0x000fe400078e00ff */
[----:B------:R-:W-:-:S03]  /*2190*/  IMAD.MOV.U32 R9, RZ, RZ, RZ ;  /* 0x000000ffff097224 */ /* 0x000fc600078e00ff */
        /* <DEDUP_REMOVED lines=16> */
[----:B------:R-:W-:Y:S01]  /*22a0*/  IMAD R10, R6, R7, R48 ;  /* 0x00000007060a7224 */ /* 0x000fe200078e0230 */
[----:B------:R-:W-:Y:S02]  /*22b0*/  MOV R48, R11 ;  /* 0x0000000b00307202 */ /* 0x000fe40000000f00 */
.L_x_26:
[----:B------:R-:W-:Y:S05]  /*22c0*/  BSYNC B1 ;  /* 0x0000000000017941 */ /* 0x000fea0003800000 */
.L_x_24:
[----:B------:R-:W0:Y:S01]  /*22d0*/  LDC.64 R6, c[0x0][R5+0x228] ;  /* 0x00008a0005067b82 */ /* 0x000e220000000a00 */
[----:B------:R-:W-:-:S06]  /*22e0*/  UISETP.NE.AND UP0, UPT, UR9, 0x1, UPT ;  /* 0x000000010900788c */ /* 0x000fcc000bf05270 */
[----:B------:R-:W-:Y:S01]  /*22f0*/  PLOP3.LUT P0, PT, PT, PT, UP0, 0x80, 0x0 ;  /* 0x000000000000781c */ /* 0x000fe20003f0f008 */
[-C--:B0-----:R-:W-:Y:S02]  /*2300*/  IMAD R0, R7, R10.reuse, RZ ;  /* 0x0000000a07007224 */ /* 0x081fe400078e02ff */
[----:B------:R-:W-:-:S04]  /*2310*/  IMAD.WIDE.U32 R2, R6, R10, R2 ;  /* 0x0000000a06027225 */ /* 0x000fc800078e0002 */
[----:B------:R-:W-:-:S04]  /*2320*/  IMAD R9, R6, R9, R0 ;  /* 0x0000000906097224 */ /* 0x000fc800078e0200 */
[----:B------:R-:W-:Y:S02]  /*2330*/  IMAD.IADD R3, R3, 0x1, R9 ;  /* 0x0000000103037824 */ /* 0x000fe400078e0209 */
[----:B------:R-:W-:Y:S05]  /*2340*/  @!P0 BRA `(.L_x_9) ;  /* 0x0000061000008947 */ /* 0x000fea0003800000 */
[----:B------:R-:W0:Y:S01]  /*2350*/  LDC.64 R6, c[0x0][R5+0x158] ;  /* 0x0000560005067b82 */ /* 0x000e220000000a00 */
[----:B------:R-:W-:Y:S01]  /*2360*/  BSSY B1, `(.L_x_27) ;  /* 0x0000028000017945 */ /* 0x000fe20003800000 */
        /* <DEDUP_REMOVED lines=16> */
.L_x_28:
        /* <DEDUP_REMOVED lines=23> */
.L_x_29:
[----:B------:R-:W-:Y:S05]  /*25e0*/  BSYNC B1 ;  /* 0x0000000000017941 */ /* 0x000fea0003800000 */
.L_x_27:
        /* <DEDUP_REMOVED lines=26> */
.L_x_31:
        /* <DEDUP_REMOVED lines=23> */
.L_x_32:
[----:B------:R-:W-:Y:S05]  /*2900*/  BSYNC B1 ;  /* 0x0000000000017941 */ /* 0x000fea0003800000 */
.L_x_30:
[----:B------:R-:W0:Y:S02]  /*2910*/  LDC.64 R6, c[0x0][R5+0x218] ;  /* 0x0000860005067b82 */ /* 0x000e240000000a00 */
[-C--:B0-----:R-:W-:Y:S02]  /*2920*/  IMAD R0, R7, R10.reuse, RZ ;  /* 0x0000000a07007224 */ /* 0x081fe400078e02ff */
[----:B------:R-:W-:-:S04]  /*2930*/  IMAD.WIDE.U32 R2, R6, R10, R2 ;  /* 0x0000000a06027225 */ /* 0x000fc800078e0002 */
[----:B------:R-:W-:-:S04]  /*2940*/  IMAD R9, R6, R9, R0 ;  /* 0x0000000906097224 */ /* 0x000fc800078e0200 */
[----:B------:R-:W-:Y:S02]  /*2950*/  IMAD.IADD R3, R3, 0x1, R9 ;  /* 0x0000000103037824 */ /* 0x000fe400078e0209 */
.L_x_9:
[----:B------:R-:W-:Y:S02]  /*2960*/  IMAD R5, R49, c[0x0][0x230], RZ ;  /* 0x00008c0031057a24 */ /* 0x000fe400078e02ff */
[----:B------:R-:W-:-:S04]  /*2970*/  IMAD.WIDE.U32 R2, R48, c[0x0][0x230], R2 ;  /* 0x00008c0030027a25 */ /* 0x000fc800078e0002 */
[----:B------:R-:W-:Y:S01]  /*2980*/  IMAD R5, R48, c[0x0][0x234], R5 ;  /* 0x00008d0030057a24 */ /* 0x000fe200078e0205 */
[----:B------:R-:W-:-:S03]  /*2990*/  LEA R6, P0, R2, c[0x0][0x160], 0x1 ;  /* 0x0000580002067a11 */ /* 0x000fc600078008ff */
[----:B------:R-:W-:-:S05]  /*29a0*/  IMAD.IADD R3, R3, 0x1, R5 ;  /* 0x0000000103037824 */ /* 0x000fca00078e0205 */
[----:B------:R-:W-:-:S05]  /*29b0*/  LEA.HI.X R7, R2, c[0x0][0x164], R3, 0x1, P0 ;  /* 0x0000590002077a11 */ /* 0x000fca00000f0c03 */
[----:B------:R0:W5:Y:S02]  /*29c0*/  LDG.E.U16 R12, [R6.64] ;  /* 0x0000000c060c7981 */ /* 0x000164000c1e1500 */
.L_x_8:
[----:B------:R-:W-:Y:S05]  /*29d0*/  BSYNC B0 ;  /* 0x0000000000007941 */ /* 0x000fea0003800000 */
.L_x_7:
[----:B------:R-:W-:Y:S01]  /*29e0*/  MOV R11, c[0x0][0x0] ;  /* 0x00000000000b7a02 */ /* 0x000fe20000000f00 */
[----:B------:R-:W-:Y:S04]  /*29f0*/  BSSY B0, `(.L_x_33) ;  /* 0x0000180000007945 */ /* 0x000fe80003800000 */
[----:B------:R-:W-:-:S05]  /*2a00*/  IMAD R11, R11, c[0x0][0xc], RZ ;  /* 0x000003000b0b7a24 */ /* 0x000fca00078e02ff */
[----:B------:R-:W-:-:S04]  /*2a10*/  IADD3 R48, P0, R11, R22, RZ ;  /* 0x000000160b307210 */ /* 0x000fc80007f1e0ff */
[----:B------:R-:W-:Y:S01]  /*2a20*/  ISETP.GE.U32.AND P5, PT, R48, c[0x0][0x640], PT ;  /* 0x0001900030007a0c */ /* 0x000fe20003fa6070 */
[----:B------:R-:W-:Y:S02]  /*2a30*/  IMAD.X R49, RZ, RZ, R20, P0 ;  /* 0x000000ffff317224 */ /* 0x000fe400000e0614 */
[----:B------:R-:W-:-:S03]  /*2a40*/  IMAD.MOV.U32 R10, RZ, RZ, R48 ;  /* 0x000000ffff0a7224 */ /* 0x000fc600078e0030 */
[----:B------:R-:W-:Y:S02]  /*2a50*/  ISETP.GE.U32.AND.EX P5, PT, R49, c[0x0][0x644], PT, P5 ;  /* 0x0001910031007a0c */ /* 0x000fe40003fa6150 */
[----:B------:R-:W-:-:S11]  /*2a60*/  MOV R9, R49 ;  /* 0x0000003100097202 */ /* 0x000fd60000000f00 */
[----:B------:R-:W-:Y:S05]  /*2a70*/  @P5 BRA `(.L_x_34) ;  /* 0x0000177000005947 */ /* 0x000fea0003800000 */
[----:B------:R-:W-:Y:S01]  /*2a80*/  IMAD.MOV.U32 R0, RZ, RZ, c[0x0][0x2f8] ;  /* 0x0000be00ff007624 */ /* 0x000fe200078e00ff */
[----:B------:R-:W-:-:S04]  /*2a90*/  CS2R R2, SRZ ;  /* 0x0000000000027805 */ /* 0x000fc8000001ff00 */
[----:B------:R-:W-:-:S13]  /*2aa0*/  ISETP.GE.AND P0, PT, R0, 0x2, PT ;  /* 0x000000020000780c */ /* 0x000fda0003f06270 */
[----:B------:R-:W-:Y:S05]  /*2ab0*/  @!P0 BRA `(.L_x_35) ;  /* 0x000016c000008947 */ /* 0x000fea0003800000 */
[----:B------:R-:W-:Y:S01]  /*2ac0*/  UIADD3 UR25, UR5, 0x1, URZ ;  /* 0x0000000105197890 */ /* 0x000fe2000fffe03f */
[----:B------:R-:W-:Y:S01]  /*2ad0*/  CS2R R2, SRZ ;  /* 0x0000000000027805 */ /* 0x000fe2000001ff00 */
[----:B------:R-:W-:Y:S02]  /*2ae0*/  IMAD.MOV.U32 R5, RZ, RZ, c[0x0][0x2f8] ;  /* 0x0000be00ff057624 */ /* 0x000fe400078e00ff */
[----:B------:R-:W-:-:S06]  /*2af0*/  UISETP.GE.U32.AND UP0, UPT, UR25, 0x3, UPT ;  /* 0x000000031900788c */ /* 0x000fcc000bf06070 */
[----:B------:R-:W-:-:S13]  /*2b00*/  PLOP3.LUT P0, PT, PT, PT, UP0, 0x80, 0x0 ;  /* 0x000000000000781c */ /* 0x000fda0003f0f008 */
[----:B------:R-:W-:Y:S05]  /*2b10*/  @!P0 BRA `(.L_x_36) ;  /* 0x00000d0000008947 */ /* 0x000fea0003800000 */
[----:B------:R-:W-:-:S06]  /*2b20*/  UIADD3 UR25, UR7, -UR9, URZ ;  /* 0x8000000907197290 */ /* 0x000fcc000fffe03f */
[----:B0-----:R-:W-:Y:S02]  /*2b30*/  MOV R6, UR25 ;  /* 0x0000001900067c02 */ /* 0x001fe40008000f00 */
.L_x_49:
        /* <DEDUP_REMOVED lines=9> */
[----:B-1---5:R-:W-:Y:S05]  /*2bd0*/  CALL.REL.NOINC `($__internal_1_$__cuda_sm20_div_u64) ;  /* 0x0000b0c000007944 */ /* 0x022fea0003c00000 */
[-C--:B------:R-:W-:Y:S01]  /*2be0*/  IADD3 R31, P0, RZ, -R24.reuse, RZ ;  /* 0x80000018ff1f7210 */ /* 0x080fe20007f1e0ff */
[----:B------:R-:W-:Y:S01]  /*2bf0*/  IMAD.MOV.U32 R55, RZ, RZ, R25 ;  /* 0x000000ffff377224 */ /* 0x000fe200078e0019 */
[----:B------:R-:W-:-:S03]  /*2c00*/  MOV R54, R24 ;  /* 0x0000001800367202 */ /* 0x000fc60000000f00 */
[----:B------:R-:W-:Y:S02]  /*2c10*/  IMAD.X R7, RZ, RZ, ~R25, P0 ;  /* 0x000000ffff077224 */ /* 0x000fe400000e0e19 */
[----:B------:R-:W-:-:S04]  /*2c20*/  IMAD.WIDE.U32 R48, R44, R31, R48 ;  /* 0x0000001f2c307225 */ /* 0x000fc800078e0030 */
[----:B------:R-:W-:-:S04]  /*2c30*/  IMAD R7, R7, R44, RZ ;  /* 0x0000002c07077224 */ /* 0x000fc800078e02ff */
[----:B------:R-:W-:-:S04]  /*2c40*/  IMAD R7, R45, R31, R7 ;  /* 0x0000001f2d077224 */ /* 0x000fc800078e0207 */
[----:B------:R-:W-:Y:S01]  /*2c50*/  IMAD.IADD R31, R49, 0x1, R7 ;  /* 0x00000001311f7824 */ /* 0x000fe200078e0207 */
[----:B------:R-:W-:Y:S05]  /*2c60*/  BRA `(.L_x_39) ;  /* 0x0000016000007947 */ /* 0x000fea0003800000 */
.L_x_38:
[----:B------:R-:W0:Y:S01]  /*2c70*/  I2F.U32.RP R7, R44 ;  /* 0x0000002c00077306 */ /* 0x000e220000209000 */
[----:B------:R-:W-:Y:S01]  /*2c80*/  IMAD.MOV R31, RZ, RZ, -R44 ;  /* 0x000000ffff1f7224 */ /* 0x000fe200078e0a2c */
[----:B------:R-:W-:Y:S01]  /*2c90*/  ISETP.NE.U32.AND P2, PT, R44, RZ, PT ;  /* 0x000000ff2c00720c */ /* 0x000fe20003f45070 */
[----:B------:R-:W-:-:S05]  /*2ca0*/  IMAD.MOV.U32 R55, RZ, RZ, RZ ;  /* 0x000000ffff377224 */ /* 0x000fca00078e00ff */
[----:B0-----:R-:W0:Y:S02]  /*2cb0*/  MUFU.RCP R7, R7 ;  /* 0x0000000700077308 */ /* 0x001e240000001000 */
[----:B0-----:R-:W-:-:S06]  /*2cc0*/  IADD3 R24, R7, 0xffffffe, RZ ;  /* 0x0ffffffe07187810 */ /* 0x001fcc0007ffe0ff */
[----:B------:R0:W2:Y:S02]  /*2cd0*/  F2I.FTZ.U32.TRUNC.NTZ R25, R24 ;  /* 0x0000001800197305 */ /* 0x0000a4000021f000 */
[----:B0-----:R-:W-:Y:S01]  /*2ce0*/  HFMA2.MMA R24, -RZ, RZ, 0, 0 ;  /* 0x00000000ff187435 */ /* 0x001fe200000001ff */
[----:B--2---:R-:W-:-:S09]  /*2cf0*/  IMAD R31, R31, R25, RZ ;  /* 0x000000191f1f7224 */ /* 0x004fd200078e02ff */
[----:B------:R-:W-:-:S04]  /*2d00*/  IMAD.HI.U32 R25, R25, R31, R24 ;  /* 0x0000001f19197227 */ /* 0x000fc800078e0018 */
[----:B------:R-:W-:Y:S02]  /*2d10*/  IMAD.MOV.U32 R31, RZ, RZ, RZ ;  /* 0x000000ffff1f7224 */ /* 0x000fe400078e00ff */
        /* <DEDUP_REMOVED lines=11> */
.L_x_39:
[----:B------:R-:W-:Y:S05]  /*2dd0*/  BSYNC B1 ;  /* 0x0000000000017941 */ /* 0x000fea0003800000 */
.L_x_37:
[----:B------:R-:W0:Y:S01]  /*2de0*/  LDC.64 R44, c[0x0][R0+0x158] ;  /* 0x00005600002c7b82 */ /* 0x000e220000000a00 */
[----:B------:R-:W-:Y:S07]  /*2df0*/  BSSY B1, `(.L_x_40) ;  /* 0x0000031000017945 */ /* 0x000fee0003800000 */
        /* <DEDUP_REMOVED lines=13> */
[----:B-1---5:R-:W-:Y:S05]  /*2ed0*/  CALL.REL.NOINC `($__internal_1_$__cuda_sm20_div_u64) ;  /* 0x0000adc000007944 */ /* 0x022fea0003c00000 */
        /* <DEDUP_REMOVED lines=11> */
.L_x_41:
        /* <DEDUP_REMOVED lines=23> */
.L_x_42:
[----:B------:R-:W-:Y:S05]  /*3100*/  BSYNC B1 ;  /* 0x0000000000017941 */ /* 0x000fea0003800000 */
.L_x_40:
        /* <DEDUP_REMOVED lines=16> */
[----:B-1---5:R-:W-:Y:S05]  /*3210*/  CALL.REL.NOINC `($__internal_1_$__cuda_sm20_div_u64) ;  /* 0x0000aa8000007944 */ /* 0x022fea0003c00000 */
        /* <DEDUP_REMOVED lines=11> */
.L_x_44:
[----:B------:R-:W0:Y:S01]  /*32d0*/  I2F.U32.RP R2, R44 ;  /* 0x0000002c00027306 */ /* 0x000e220000209000 */
[----:B------:R-:W-:Y:S01]  /*32e0*/  IMAD.MOV R7, RZ, RZ, -R44 ;  /* 0x000000ffff077224 */ /* 0x000fe200078e0a2c */
[----:B------:R-:W-:Y:S01]  /*32f0*/  ISETP.NE.U32.AND P2, PT, R44, RZ, PT ;  /* 0x000000ff2c00720c */ /* 0x000fe20003f45070 */
[----:B------:R-:W-:Y:S01]  /*3300*/  HFMA2.MMA R31, -RZ, RZ, 0, 0 ;  /* 0x00000000ff1f7435 */ /* 0x000fe200000001ff */
[----:B------:R-:W-:-:S04]  /*3310*/  IMAD.MOV.U32 R55, RZ, RZ, RZ ;  /* 0x000000ffff377224 */ /* 0x000fc800078e00ff */
        /* <DEDUP_REMOVED lines=12> */
[----:B------:R-:W-:-:S13]  /*33e0*/  ISETP.GE.U32.AND P1, PT, R7, R44, PT ;  /* 0x0000002c0700720c */ /* 0x000fda0003f26070 */
[----:B------:R-:W-:Y:S02]  /*33f0*/  @P1 IADD3 R25, R25, 0x1, RZ ;  /* 0x0000000119191810 */ /* 0x000fe40007ffe0ff */
[----:B------:R-:W-:-:S05]  /*3400*/  @!P2 LOP3.LUT R25, RZ, R44, RZ, 0x33, !PT ;  /* 0x0000002cff19a212 */ /* 0x000fca00078e33ff */
[----:B------:R-:W-:-:S04]  /*3410*/  IMAD.MOV R7, RZ, RZ, -R25 ;  /* 0x000000ffff077224 */ /* 0x000fc800078e0a19 */
[----:B------:R-:W-:Y:S02]  /*3420*/  IMAD R34, R44, R7, R54 ;  /* 0x000000072c227224 */ /* 0x000fe400078e0236 */
[----:B------:R-:W-:Y:S02]  /*3430*/  IMAD.MOV.U32 R54, RZ, RZ, R25 ;  /* 0x000000ffff367224 */ /* 0x000fe400078e0019 */
.L_x_45:
[----:B------:R-:W-:Y:S05]  /*3440*/  BSYNC B1 ;  /* 0x0000000000017941 */ /* 0x000fea0003800000 */
.L_x_43:
[----:B------:R-:W0:Y:S01]  /*3450*/  LDC.64 R44, c[0x0][R0+0x148] ;  /* 0x00005200002c7b82 */ /* 0x000e220000000a00 */
[----:B------:R-:W-:Y:S01]  /*3460*/  MOV R2, R46 ;  /* 0x0000002e00027202 */ /* 0x000fe20000000f00 */
        /* <DEDUP_REMOVED lines=14> */
[----:B-1---5:R-:W-:Y:S05]  /*3550*/  CALL.REL.NOINC `($__internal_1_$__cuda_sm20_div_u64) ;  /* 0x0000a74000007944 */ /* 0x022fea0003c00000 */
[-C--:B------:R-:W-:Y:S01]  /*3560*/  IADD3 R31, P0, RZ, -R24.reuse, RZ ;  /* 0x80000018ff1f7210 */ /* 0x080fe20007f1e0ff */
[----:B------:R-:W-:Y:S01]  /*3570*/  IMAD.MOV.U32 R34, RZ, RZ, R54 ;  /* 0x000000ffff227224 */ /* 0x000fe200078e0036 */
[----:B------:R-:W-:Y:S01]  /*3580*/  MOV R48, R24 ;  /* 0x0000001800307202 */ /* 0x000fe20000000f00 */
[----:B------:R-:W-:Y:S01]  /*3590*/  IMAD.MOV.U32 R35, RZ, RZ, R55 ;  /* 0x000000ffff237224 */ /* 0x000fe200078e0037 */
[----:B------:R-:W-:Y:S01]  /*35a0*/  IADD3.X R7, RZ, ~R25, RZ, P0, !PT ;  /* 0x80000019ff077210 */ /* 0x000fe200007fe4ff */
[----:B------:R-:W-:-:S02]  /*35b0*/  IMAD.MOV.U32 R49, RZ, RZ, R25 ;  /* 0x000000ffff317224 */ /* 0x000fc400078e0019 */
[----:B------:R-:W-:-:S04]  /*35c0*/  IMAD.WIDE.U32 R34, R44, R31, R34 ;  /* 0x0000001f2c227225 */ /* 0x000fc800078e0022 */
[----:B------:R-:W-:-:S04]  /*35d0*/  IMAD R7, R7, R44, RZ ;  /* 0x0000002c07077224 */ /* 0x000fc800078e02ff */
[----:B------:R-:W-:-:S04]  /*35e0*/  IMAD R7, R45, R31, R7 ;  /* 0x0000001f2d077224 */ /* 0x000fc800078e0207 */
[----:B------:R-:W-:Y:S01]  /*35f0*/  IMAD.IADD R7, R35, 0x1, R7 ;  /* 0x0000000123077824 */ /* 0x000fe200078e0207 */
[----:B------:R-:W-:Y:S05]  /*3600*/  BRA `(.L_x_48) ;  /* 0x0000016000007947 */ /* 0x000fea0003800000 */
.L_x_47:
[----:B------:R-:W0:Y:S01]  /*3610*/  I2F.U32.RP R2, R44 ;  /* 0x0000002c00027306 */ /* 0x000e220000209000 */
[----:B------:R-:W-:Y:S01]  /*3620*/  IADD3 R7, RZ, -R44, RZ ;  /* 0x8000002cff077210 */ /* 0x000fe20007ffe0ff */
[----:B------:R-:W-:Y:S01]  /*3630*/  IMAD.MOV.U32 R49, RZ, RZ, RZ ;  /* 0x000000ffff317224 */ /* 0x000fe200078e00ff */
        /* <DEDUP_REMOVED lines=14> */
[----:B------:R-:W-:-:S12]  /*3720*/  HFMA2.MMA R7, -RZ, RZ, 0, 0 ;  /* 0x00000000ff077435 */ /* 0x000fd800000001ff */
[----:B------:R-:W-:Y:S02]  /*3730*/  @P1 IADD3 R48, R48, 0x1, RZ ;  /* 0x0000000130301810 */ /* 0x000fe40007ffe0ff */
[----:B------:R-:W-:-:S05]  /*3740*/  @!P2 LOP3.LUT R48, RZ, R44, RZ, 0x33, !PT ;  /* 0x0000002cff30a212 */ /* 0x000fca00078e33ff */
[----:B------:R-:W-:-:S04]  /*3750*/  IMAD.MOV R25, RZ, RZ, -R48 ;  /* 0x000000ffff197224 */ /* 0x000fc800078e0a30 */
[----:B------:R-:W-:Y:S02]  /*3760*/  IMAD R34, R44, R25, R54 ;  /* 0x000000192c227224 */ /* 0x000fe400078e0236 */
.L_x_48:
[----:B------:R-:W-:Y:S05]  /*3770*/  BSYNC B1 ;  /* 0x0000000000017941 */ /* 0x000fea0003800000 */
.L_x_46:
[----:B------:R-:W0:Y:S01]  /*3780*/  LDC.64 R24, c[0x0][R0+0x210] ;  /* 0x0000840000187b82 */ /* 0x000e220000000a00 */
[----:B------:R-:W-:Y:S01]  /*3790*/  IADD3 R6, R6, -0x4, RZ ;  /* 0xfffffffc06067810 */ /* 0x000fe20007ffe0ff */
[----:B------:R-:W-:Y:S01]  /*37a0*/  IMAD.MOV.U32 R2, RZ, RZ, R46 ;  /* 0x000000ffff027224 */ /* 0x000fe200078e002e */
[----:B------:R-:W-:Y:S02]  /*37b0*/  IADD3 R5, R5, -0x4, RZ ;  /* 0xfffffffc05057810 */ /* 0x000fe40007ffe0ff */
[----:B------:R-:W-:Y:S01]  /*37c0*/  ISETP.NE.AND P0, PT, R6, RZ, PT ;  /* 0x000000ff0600720c */ /* 0x000fe20003f05270 */
[-C--:B0-----:R-:W-:Y:S02]  /*37d0*/  IMAD R8, R25, R34.reuse, RZ ;  /* 0x0000002219087224 */ /* 0x081fe400078e02ff */
[----:B------:R-:W-:-:S04]  /*37e0*/  IMAD.WIDE.U32 R2, R24, R34, R2 ;  /* 0x0000002218027225 */ /* 0x000fc800078e0002 */
[----:B------:R-:W-:-:S04]  /*37f0*/  IMAD R7, R24, R7, R8 ;  /* 0x0000000718077224 */ /* 0x000fc800078e0208 */
[----:B------:R-:W-:Y:S02]  /*3800*/  IMAD.IADD R3, R3, 0x1, R7 ;  /* 0x0000000103037824 */ /* 0x000fe400078e0207 */
[----:B------:R-:W-:Y:S05]  /*3810*/  @P0 BRA `(.L_x_49) ;  /* 0xfffff32000000947 */ /* 0x000fea000383ffff */
.L_x_36:
[----:B------:R-:W-:-:S13]  /*3820*/  ISETP.NE.AND P0, PT, RZ, UR9, PT ;  /* 0x00000009ff007c0c */ /* 0x000fda000bf05270 */
[----:B------:R-:W-:Y:S05]  /*3830*/  @!P0 BRA `(.L_x_35) ;  /* 0x0000094000008947 */ /* 0x000fea0003800000 */
[----:B------:R-:W-:Y:S01]  /*3840*/  SHF.L.U32 R5, R5, 0x3, RZ ;  /* 0x0000000305057819 */ /* 0x000fe200000006ff */
[----:B------:R-:W-:Y:S03]  /*3850*/  BSSY B1, `(.L_x_50) ;  /* 0x0000029000017945 */ /* 0x000fe60003800000 */
[----:B0-----:R-:W0:Y:S02]  /*3860*/  LDC.64 R6, c[0x0][R5+0x160] ;  /* 0x0000580005067b82 */ /* 0x001e240000000a00 */
[----:B0-----:R-:W-:-:S04]  /*3870*/  LOP3.LUT R0, R49, R7, RZ, 0xfc, !PT ;  /* 0x0000000731007212 */ /* 0x001fc800078efcff */
[----:B------:R-:W-:-:S13]  /*3880*/  ISETP.NE.U32.AND P0, PT, R0, RZ, PT ;  /* 0x000000ff0000720c */ /* 0x000fda0003f05070 */
[----:B------:R-:W-:Y:S05]  /*3890*/  @!P0 BRA `(.L_x_51) ;  /* 0x000000d000008947 */ /* 0x000fea0003800000 */
[----:B------:R-:W-:Y:S01]  /*38a0*/  IMAD.MOV.U32 R24, RZ, RZ, R6 ;  /* 0x000000ffff187224 */ /* 0x000fe200078e0006 */
[----:B------:R-:W-:Y:S01]  /*38b0*/  MOV R34, 0x38e0 ;  /* 0x000038e000227802 */ /* 0x000fe20000000f00 */
[----:B------:R-:W-:Y:S02]  /*38c0*/  IMAD.MOV.U32 R25, RZ, RZ, R7 ;  /* 0x000000ffff197224 */ /* 0x000fe400078e0007 */
[----:B-1---5:R-:W-:Y:S05]  /*38d0*/  CALL.REL.NOINC `($__internal_1_$__cuda_sm20_div_u64) ;  /* 0x0000a3c000007944 */ /* 0x022fea0003c00000 */
[----:B------:R-:W-:-:S04]  /*38e0*/  IADD3 R33, P0, RZ, -R24, RZ ;  /* 0x80000018ff217210 */ /* 0x000fc80007f1e0ff */
[----:B------:R-:W-:Y:S01]  /*38f0*/  IADD3.X R31, RZ, ~R25, RZ, P0, !PT ;  /* 0x80000019ff1f7210 */ /* 0x000fe200007fe4ff */
[----:B------:R-:W-:Y:S01]  /*3900*/  IMAD.WIDE.U32 R34, R6, R33, R48 ;  /* 0x0000002106227225 */ /* 0x000fe200078e0030 */
[----:B------:R-:W-:-:S03]  /*3910*/  MOV R49, R25 ;  /* 0x0000001900317202 */ /* 0x000fc60000000f00 */
[----:B------:R-:W-:Y:S02]  /*3920*/  IMAD R31, R31, R6, RZ ;  /* 0x000000061f1f7224 */ /* 0x000fe400078e02ff */
[----:B------:R-:W-:Y:S02]  /*3930*/  IMAD.MOV.U32 R48, RZ, RZ, R24 ;  /* 0x000000ffff307224 */ /* 0x000fe400078e0018 */
[----:B------:R-:W-:-:S04]  /*3940*/  IMAD R31, R7, R33, R31 ;  /* 0x00000021071f7224 */ /* 0x000fc800078e021f */
[----:B------:R-:W-:Y:S01]  /*3950*/  IMAD.IADD R31, R35, 0x1, R31 ;  /* 0x00000001231f7824 */ /* 0x000fe200078e021f */
[----:B------:R-:W-:Y:S05]  /*3960*/  BRA `(.L_x_52) ;  /* 0x0000017000007947 */ /* 0x000fea0003800000 */
.L_x_51:
        /* <DEDUP_REMOVED lines=23> */
.L_x_52:
[----:B------:R-:W-:Y:S05]  /*3ae0*/  BSYNC B1 ;  /* 0x0000000000017941 */ /* 0x000fea0003800000 */
.L_x_50:
[----:B------:R-:W0:Y:S01]  /*3af0*/  LDC.64 R6, c[0x0][R5+0x228] ;  /* 0x00008a0005067b82 */ /* 0x000e220000000a00 */
[----:B------:R-:W-:-:S06]  /*3b00*/  UISETP.NE.AND UP0, UPT, UR9, 0x1, UPT ;  /* 0x000000010900788c */ /* 0x000fcc000bf05270 */
[----:B------:R-:W-:Y:S01]  /*3b10*/  PLOP3.LUT P0, PT, PT, PT, UP0, 0x80, 0x0 ;  /* 0x000000000000781c */ /* 0x000fe20003f0f008 */
[-C--:B0-----:R-:W-:Y:S02]  /*3b20*/  IMAD R0, R7, R34.reuse, RZ ;  /* 0x0000002207007224 */ /* 0x081fe400078e02ff */
[----:B------:R-:W-:-:S04]  /*3b30*/  IMAD.WIDE.U32 R2, R6, R34, R2 ;  /* 0x0000002206027225 */ /* 0x000fc800078e0002 */
[----:B------:R-:W-:-:S05]  /*3b40*/  IMAD R31, R6, R31, R0 ;  /* 0x0000001f061f7224 */ /* 0x000fca00078e0200 */
[----:B------:R-:W-:Y:S01]  /*3b50*/  IADD3 R3, R3, R31, RZ ;  /* 0x0000001f03037210 */ /* 0x000fe20007ffe0ff */
[----:B------:R-:W-:Y:S05]  /*3b60*/  @!P0 BRA `(.L_x_35) ;  /* 0x0000061000008947 */ /* 0x000fea0003800000 */
[----:B------:R-:W0:Y:S01]  /*3b70*/  LDC.64 R6, c[0x0][R5+0x158] ;  /* 0x0000560005067b82 */ /* 0x000e220000000a00 */
[----:B------:R-:W-:Y:S01]  /*3b80*/  BSSY B1, `(.L_x_53) ;  /* 0x0000028000017945 */ /* 0x000fe20003800000 */
        /* <DEDUP_REMOVED lines=16> */
.L_x_54:
        /* <DEDUP_REMOVED lines=23> */
.L_x_55:
[----:B------:R-:W-:Y:S05]  /*3e00*/  BSYNC B1 ;  /* 0x0000000000017941 */ /* 0x000fea0003800000 */
.L_x_53:
        /* <DEDUP_REMOVED lines=13> */
[----:B------:R-:W-:Y:S01]  /*3ee0*/  MOV R24, R6 ;  /* 0x0000000600187202 */ /* 0x000fe20000000f00 */
[----:B------:R-:W-:Y:S01]  /*3ef0*/  IMAD.MOV.U32 R25, RZ, RZ, R7 ;  /* 0x000000ffff197224 */ /* 0x000fe200078e0007 */
[----:B------:R-:W-:Y:S02]  /*3f00*/  MOV R34, 0x3f20 ;  /* 0x00003f2000227802 */ /* 0x000fe40000000f00 */
[----:B-1---5:R-:W-:Y:S05]  /*3f10*/  CALL.REL.NOINC `($__internal_1_$__cuda_sm20_div_u64) ;  /* 0x00009d8000007944 */ /* 0x022fea0003c00000 */
[----:B------:R-:W-:-:S04]  /*3f20*/  IADD3 R33, P0, RZ, -R24, RZ ;  /* 0x80000018ff217210 */ /* 0x000fc80007f1e0ff */
[----:B------:R-:W-:Y:S01]  /*3f30*/  IADD3.X R31, RZ, ~R25, RZ, P0, !PT ;  /* 0x80000019ff1f7210 */ /* 0x000fe200007fe4ff */
[----:B------:R-:W-:-:S04]  /*3f40*/  IMAD.WIDE.U32 R34, R6, R33, R48 ;  /* 0x0000002106227225 */ /* 0x000fc800078e0030 */
[----:B------:R-:W-:Y:S02]  /*3f50*/  IMAD R31, R31, R6, RZ ;  /* 0x000000061f1f7224 */ /* 0x000fe400078e02ff */
[----:B------:R-:W-:Y:S02]  /*3f60*/  IMAD.MOV.U32 R48, RZ, RZ, R24 ;  /* 0x000000ffff307224 */ /* 0x000fe400078e0018 */
[----:B------:R-:W-:Y:S02]  /*3f70*/  IMAD R31, R7, R33, R31 ;  /* 0x00000021071f7224 */ /* 0x000fe400078e021f */
[----:B------:R-:W-:-:S03]  /*3f80*/  IMAD.MOV.U32 R49, RZ, RZ, R25 ;  /* 0x000000ffff317224 */ /* 0x000fc600078e0019 */
[----:B------:R-:W-:Y:S01]  /*3f90*/  IADD3 R31, R35, R31, RZ ;  /* 0x0000001f231f7210 */ /* 0x000fe20007ffe0ff */
[----:B------:R-:W-:Y:S05]  /*3fa0*/  BRA `(.L_x_58) ;  /* 0x0000017000007947 */ /* 0x000fea0003800000 */
.L_x_57:
[----:B------:R-:W0:Y:S01]  /*3fb0*/  I2F.U32.RP R0, R6 ;  /* 0x0000000600007306 */ /* 0x000e220000209000 */
[----:B------:R-:W-:Y:S01]  /*3fc0*/  IADD3 R7, RZ, -R6, RZ ;  /* 0x80000006ff077210 */ /* 0x000fe20007ffe0ff */
[----:B------:R-:W-:Y:S01]  /*3fd0*/  HFMA2.MMA R31, -RZ, RZ, 0, 0 ;  /* 0x00000000ff1f7435 */ /* 0x000fe200000001ff */
        /* <DEDUP_REMOVED lines=20> */
.L_x_58:
[----:B------:R-:W-:Y:S05]  /*4120*/  BSYNC B1 ;  /* 0x0000000000017941 */ /* 0x000fea0003800000 */
.L_x_56:
[----:B------:R-:W0:Y:S02]  /*4130*/  LDC.64 R6, c[0x0][R5+0x218] ;  /* 0x0000860005067b82 */ /* 0x000e240000000a00 */
[-C--:B0-----:R-:W-:Y:S02]  /*4140*/  IMAD R0, R7, R34.reuse, RZ ;  /* 0x0000002207007224 */ /* 0x081fe400078e02ff */
[----:B------:R-:W-:-:S04]  /*4150*/  IMAD.WIDE.U32 R2, R6, R34, R2 ;  /* 0x0000002206027225 */ /* 0x000fc800078e0002 */
[----:B------:R-:W-:-:S05]  /*4160*/  IMAD R31, R6, R31, R0 ;  /* 0x0000001f061f7224 */ /* 0x000fca00078e0200 */
[----:B------:R-:W-:-:S03]  /*4170*/  IADD3 R3, R3, R31, RZ ;  /* 0x0000001f03037210 */ /* 0x000fc60007ffe0ff */
.L_x_35:
[----:B------:R-:W-:Y:S02]  /*4180*/  IMAD R49, R49, c[0x0][0x230], RZ ;  /* 0x00008c0031317a24 */ /* 0x000fe400078e02ff */
[----:B------:R-:W-:-:S04]  /*4190*/  IMAD.WIDE.U32 R2, R48, c[0x0][0x230], R2 ;  /* 0x00008c0030027a25 */ /* 0x000fc800078e0002 */
[----:B------:R-:W-:Y:S01]  /*41a0*/  IMAD R49, R48, c[0x0][0x234], R49 ;  /* 0x00008d0030317a24 */ /* 0x000fe200078e0231 */
[----:B0-----:R-:W-:-:S03]  /*41b0*/  LEA R6, P0, R2, c[0x0][0x160], 0x1 ;  /* 0x0000580002067a11 */ /* 0x001fc600078008ff */
[----:B------:R-:W-:-:S05]  /*41c0*/  IMAD.IADD R3, R3, 0x1, R49 ;  /* 0x0000000103037824 */ /* 0x000fca00078e0231 */
[----:B------:R-:W-:-:S05]  /*41d0*/  LEA.HI.X R7, R2, c[0x0][0x164], R3, 0x1, P0 ;  /* 0x0000590002077a11 */ /* 0x000fca00000f0c03 */
[----:B------:R0:W5:Y:S02]  /*41e0*/  LDG.E.U16 R8, [R6.64] ;  /* 0x0000000c06087981 */ /* 0x000164000c1e1500 */
.L_x_34:
[----:B------:R-:W-:Y:S05]  /*41f0*/  BSYNC B0 ;  /* 0x0000000000007941 */ /* 0x000fea0003800000 */
.L_x_33:
[----:B0-----:R-:W-:Y:S01]  /*4200*/  SHF.L.U32 R7, R11, 0x1, RZ ;  /* 0x000000010b077819 */ /* 0x001fe200000006ff */
[----:B------:R-:W-:Y:S03]  /*4210*/  BSSY B0, `(.L_x_59) ;  /* 0x000017f000007945 */ /* 0x000fe60003800000 */
[----:B------:R-:W-:-:S04]  /*4220*/  IADD3 R48, P0, R7, R22, RZ ;  /* 0x0000001607307210 */ /* 0x000fc80007f1e0ff */
[----:B------:R-:W-:Y:S01]  /*4230*/  ISETP.GE.U32.AND P3, PT, R48, c[0x0][0x640], PT ;  /* 0x0001900030007a0c */ /* 0x000fe20003f66070 */
[----:B------:R-:W-:Y:S01]  /*4240*/  IMAD.X R49, RZ, RZ, R20, P0 ;  /* 0x000000ffff317224 */ /* 0x000fe200000e0614 */
[----:B------:R-:W-:-:S03]  /*4250*/  MOV R6, R48 ;  /* 0x0000003000067202 */ /* 0x000fc60000000f00 */
[----:B------:R-:W-:Y:S01]  /*4260*/  IMAD.MOV.U32 R5, RZ, RZ, R49 ;  /* 0x000000ffff057224 */ /* 0x000fe200078e0031 */
[----:B------:R-:W-:-:S13]  /*4270*/  ISETP.GE.U32.AND.EX P3, PT, R49, c[0x0][0x644], PT, P3 ;  /* 0x0001910031007a0c */ /* 0x000fda0003f66130 */
[----:B------:R-:W-:Y:S05]  /*4280*/  @P3 BRA `(.L_x_60) ;  /* 0x0000177000003947 */ /* 0x000fea0003800000 */
[----:B------:R-:W-:Y:S01]  /*4290*/  MOV R0, c[0x0][0x2f8] ;  /* 0x0000be0000007a02 */ /* 0x000fe20000000f00 */
[----:B------:R-:W-:-:S03]  /*42a0*/  CS2R R2, SRZ ;  /* 0x0000000000027805 */ /* 0x000fc6000001ff00 */
        /* <DEDUP_REMOVED lines=9> */
[----:B------:R-:W-:Y:S02]  /*4340*/  MOV R41, UR25 ;  /* 0x0000001900297c02 */ /* 0x000fe40008000f00 */
.L_x_75:
[----:B------:R-:W-:Y:S01]  /*4350*/  IMAD.SHL.U32 R0, R4, 0x8, RZ ;  /* 0x0000000804007824 */ /* 0x000fe200078e00ff */
[----:B------:R-:W-:Y:S03]  /*4360*/  BSSY B1, `(.L_x_63) ;  /* 0x0000028000017945 */ /* 0x000fe60003800000 */
[----:B------:R-:W0:Y:S02]  /*4370*/  LDC.64 R44, c[0x0][R0+0x160] ;  /* 0x00005800002c7b82 */ /* 0x000e240000000a00 */
[----:B0-----:R-:W-:-:S04]  /*4380*/  LOP3.LUT R24, R49, R45, RZ, 0xfc, !PT ;  /* 0x0000002d31187212 */ /* 0x001fc800078efcff */
[----:B------:R-:W-:-:S13]  /*4390*/  ISETP.NE.U32.AND P0, PT, R24, RZ, PT ;  /* 0x000000ff1800720c */ /* 0x000fda0003f05070 */
[----:B------:R-:W-:Y:S05]  /*43a0*/  @!P0 BRA `(.L_x_64) ;  /* 0x000000d000008947 */ /* 0x000fea0003800000 */
[----:B------:R-:W-:Y:S01]  /*43b0*/  MOV R24, R44 ;  /* 0x0000002c00187202 */ /* 0x000fe20000000f00 */
[----:B------:R-:W-:Y:S01]  /*43c0*/  IMAD.MOV.U32 R25, RZ, RZ, R45 ;  /* 0x000000ffff197224 */ /* 0x000fe200078e002d */
[----:B------:R-:W-:Y:S02]  /*43d0*/  MOV R34, 0x43f0 ;  /* 0x000043f000227802 */ /* 0x000fe40000000f00 */
[----:B-1---5:R-:W-:Y:S05]  /*43e0*/  CALL.REL.NOINC `($__internal_1_$__cuda_sm20_div_u64) ;  /* 0x000098b000007944 */ /* 0x022fea0003c00000 */
[-C--:B------:R-:W-:Y:S01]  /*43f0*/  IADD3 R33, P0, RZ, -R24.reuse, RZ ;  /* 0x80000018ff217210 */ /* 0x080fe20007f1e0ff */
[----:B------:R-:W-:Y:S01]  /*4400*/  IMAD.MOV.U32 R55, RZ, RZ, R25 ;  /* 0x000000ffff377224 */ /* 0x000fe200078e0019 */
[----:B------:R-:W-:Y:S02]  /*4410*/  MOV R54, R24 ;  /* 0x0000001800367202 */ /* 0x000fe40000000f00 */
[----:B------:R-:W-:Y:S01]  /*4420*/  IADD3.X R31, RZ, ~R25, RZ, P0, !PT ;  /* 0x80000019ff1f7210 */ /* 0x000fe200007fe4ff */
[----:B------:R-:W-:-:S04]  /*4430*/  IMAD.WIDE.U32 R48, R44, R33, R48 ;  /* 0x000000212c307225 */ /* 0x000fc800078e0030 */
[----:B------:R-:W-:-:S04]  /*4440*/  IMAD R31, R31, R44, RZ ;  /* 0x0000002c1f1f7224 */ /* 0x000fc800078e02ff */
[----:B------:R-:W-:-:S04]  /*4450*/  IMAD R31, R45, R33, R31 ;  /* 0x000000212d1f7224 */ /* 0x000fc800078e021f */
[----:B------:R-:W-:Y:S01]  /*4460*/  IMAD.IADD R33, R49, 0x1, R31 ;  /* 0x0000000131217824 */ /* 0x000fe200078e021f */
[----:B------:R-:W-:Y:S05]  /*4470*/  BRA `(.L_x_65) ;  /* 0x0000016000007947 */ /* 0x000fea0003800000 */
.L_x_64:
        /* <DEDUP_REMOVED lines=9> */
[----:B------:R-:W-:-:S04]  /*4510*/  IMAD.HI.U32 R25, R25, R33, R24 ;  /* 0x0000002119197227 */ /* 0x000fc800078e0018 */
[----:B------:R-:W-:Y:S02]  /*4520*/  IMAD.MOV.U32 R33, RZ, RZ, RZ ;  /* 0x000000ffff217224 */ /* 0x000fe400078e00ff */
        /* <DEDUP_REMOVED lines=11> */
.L_x_65:
[----:B------:R-:W-:Y:S05]  /*45e0*/  BSYNC B1 ;  /* 0x0000000000017941 */ /* 0x000fea0003800000 */
.L_x_63:
        /* <DEDUP_REMOVED lines=20> */
[----:B------:R-:W-:-:S02]  /*4730*/  IADD3.X R31, RZ, ~R25, RZ, P0, !PT ;  /* 0x80000019ff1f7210 */ /* 0x000fc400007fe4ff */
[----:B------:R-:W-:Y:S01]  /*4740*/  MOV R54, R24 ;  /* 0x0000001800367202 */ /* 0x000fe20000000f00 */
[----:B------:R-:W-:-:S04]  /*4750*/  IMAD.WIDE.U32 R34, R44, R33, R34 ;  /* 0x000000212c227225 */ /* 0x000fc800078e0022 */
[----:B------:R-:W-:-:S04]  /*4760*/  IMAD R31, R31, R44, RZ ;  /* 0x0000002c1f1f7224 */ /* 0x000fc800078e02ff */
[----:B------:R-:W-:-:S04]  /*4770*/  IMAD R31, R45, R33, R31 ;  /* 0x000000212d1f7224 */ /* 0x000fc800078e021f */
[----:B------:R-:W-:Y:S01]  /*4780*/  IMAD.IADD R31, R35, 0x1, R31 ;  /* 0x00000001231f7824 */ /* 0x000fe200078e021f */
[----:B------:R-:W-:Y:S05]  /*4790*/  BRA `(.L_x_68) ;  /* 0x0000017000007947 */ /* 0x000fea0003800000 */
.L_x_67:
        /* <DEDUP_REMOVED lines=19> */
[----:B------:R-:W-:-:S04]  /*48d0*/  @!P2 LOP3.LUT R25, RZ, R44, RZ, 0x33, !PT ;  /* 0x0000002cff19a212 */ /* 0x000fc800078e33ff */
[----:B------:R-:W-:-:S05]  /*48e0*/  IADD3 R33, -R25, RZ, RZ ;  /* 0x000000ff19217210 */ /* 0x000fca0007ffe1ff */
[----:B------:R-:W-:Y:S01]  /*48f0*/  IMAD R34, R44, R33, R54 ;  /* 0x000000212c227224 */ /* 0x000fe200078e0236 */
[----:B------:R-:W-:Y:S02]  /*4900*/  MOV R54, R25 ;  /* 0x0000001900367202 */ /* 0x000fe40000000f00 */
.L_x_68:
[----:B------:R-:W-:Y:S05]  /*4910*/  BSYNC B1 ;  /* 0x0000000000017941 */ /* 0x000fea0003800000 */
.L_x_66:
        /* <DEDUP_REMOVED lines=28> */
.L_x_70:
        /* <DEDUP_REMOVED lines=23> */
.L_x_71:
[----:B------:R-:W-:Y:S05]  /*4c50*/  BSYNC B1 ;  /* 0x0000000000017941 */ /* 0x000fea0003800000 */
.L_x_69:
        /* <DEDUP_REMOVED lines=21> */
[----:B------:R-:W-:Y:S01]  /*4db0*/  IADD3.X R31, RZ, ~R25, RZ, P0, !PT ;  /* 0x80000019ff1f7210 */ /* 0x000fe200007fe4ff */
[----:B------:R-:W-:-:S02]  /*4dc0*/  IMAD.MOV.U32 R49, RZ, RZ, R25 ;  /* 0x000000ffff317224 */ /* 0x000fc400078e0019 */
[----:B------:R-:W-:-:S04]  /*4dd0*/  IMAD.WIDE.U32 R34, R44, R33, R34 ;  /* 0x000000212c227225 */ /* 0x000fc800078e0022 */
[----:B------:R-:W-:-:S04]  /*4de0*/  IMAD R31, R31, R44, RZ ;  /* 0x0000002c1f1f7224 */ /* 0x000fc800078e02ff */
[----:B------:R-:W-:-:S05]  /*4df0*/  IMAD R31, R45, R33, R31 ;  /* 0x000000212d1f7224 */ /* 0x000fca00078e021f */
[----:B------:R-:W-:Y:S01]  /*4e00*/  IADD3 R31, R35, R31, RZ ;  /* 0x0000001f231f7210 */ /* 0x000fe20007ffe0ff */
[----:B------:R-:W-:Y:S05]  /*4e10*/  BRA `(.L_x_74) ;  /* 0x0000016000007947 */ /* 0x000fea0003800000 */
.L_x_73:
        /* <DEDUP_REMOVED lines=9> */
[----:B------:R-:W-:Y:S01]  /*4eb0*/  IMAD.HI.U32 R25, R25, R31, R24 ;  /* 0x0000001f19197227 */ /* 0x000fe200078e0018 */
[----:B------:R-:W-:-:S05]  /*4ec0*/  HFMA2.MMA R31, -RZ, RZ, 0, 0 ;  /* 0x00000000ff1f7435 */ /* 0x000fca00000001ff */
        /* <DEDUP_REMOVED lines=11> */
.L_x_74:
[----:B------:R-:W-:Y:S05]  /*4f80*/  BSYNC B1 ;  /* 0x0000000000017941 */ /* 0x000fea0003800000 */
.L_x_72:
[----:B------:R-:W0:Y:S01]  /*4f90*/  LDC.64 R24, c[0x0][R0+0x210] ;  /* 0x0000840000187b82 */ /* 0x000e220000000a00 */
[----:B------:R-:W-:Y:S01]  /*4fa0*/  IADD3 R41, R41, -0x4, RZ ;  /* 0xfffffffc29297810 */ /* 0x000fe20007ffe0ff */
[----:B------:R-:W-:Y:S01]  /*4fb0*/  IMAD.MOV.U32 R2, RZ, RZ, R46 ;  /* 0x000000ffff027224 */ /* 0x000fe200078e002e */
[----:B------:R-:W-:Y:S02]  /*4fc0*/  IADD3 R4, R4, -0x4, RZ ;  /* 0xfffffffc04047810 */ /* 0x000fe40007ffe0ff */
[----:B------:R-:W-:Y:S01]  /*4fd0*/  ISETP.NE.AND P0, PT, R41, RZ, PT ;  /* 0x000000ff2900720c */ /* 0x000fe20003f05270 */
[-C--:B0-----:R-:W-:Y:S02]  /*4fe0*/  IMAD R25, R25, R34.reuse, RZ ;  /* 0x0000002219197224 */ /* 0x081fe400078e02ff */
[----:B------:R-:W-:-:S04]  /*4ff0*/  IMAD.WIDE.U32 R2, R24, R34, R2 ;  /* 0x0000002218027225 */ /* 0x000fc800078e0002 */
[----:B------:R-:W-:-:S05]  /*5000*/  IMAD R25, R24, R31, R25 ;  /* 0x0000001f18197224 */ /* 0x000fca00078e0219 */
[----:B------:R-:W-:Y:S01]  /*5010*/  IADD3 R3, R3, R25, RZ ;  /* 0x0000001903037210 */ /* 0x000fe20007ffe0ff */
[----:B------:R-:W-:Y:S05]  /*5020*/  @P0 BRA `(.L_x_75) ;  /* 0xfffff32000000947 */ /* 0x000fea000383ffff */
.L_x_62:
        /* <DEDUP_REMOVED lines=21> */
.L_x_77:
        /* <DEDUP_REMOVED lines=17> */
[----:B------:R-:W-:-:S12]  /*5290*/  HFMA2.MMA R31, -RZ, RZ, 0, 0 ;  /* 0x00000000ff1f7435 */ /* 0x000fd800000001ff */
[----:B------:R-:W-:Y:S02]  /*52a0*/  @P1 IADD3 R25, R25, 0x1, RZ ;  /* 0x0000000119191810 */ /* 0x000fe40007ffe0ff */
[----:B------:R-:W-:-:S04]  /*52b0*/  @!P2 LOP3.LUT R25, RZ, R44, RZ, 0x33, !PT ;  /* 0x0000002cff19a212 */ /* 0x000fc800078e33ff */
[----:B------:R-:W-:-:S05]  /*52c0*/  IADD3 R33, -R25, RZ, RZ ;  /* 0x000000ff19217210 */ /* 0x000fca0007ffe1ff */
[----:B------:R-:W-:Y:S02]  /*52d0*/  IMAD R34, R44, R33, R48 ;  /* 0x000000212c227224 */ /* 0x000fe400078e0230 */
[----:B------:R-:W-:Y:S02]  /*52e0*/  IMAD.MOV.U32 R48, RZ, RZ, R25 ;  /* 0x000000ffff307224 */ /* 0x000fe400078e0019 */
.L_x_78:
[----:B------:R-:W-:Y:S05]  /*52f0*/  BSYNC B1 ;  /* 0x0000000000017941 */ /* 0x000fea0003800000 */
.L_x_76:
        /* <DEDUP_REMOVED lines=16> */
[----:B-1---5:R-:W-:Y:S05]  /*5400*/  CALL.REL.NOINC `($__internal_1_$__cuda_sm20_div_u64) ;  /* 0x0000889000007944 */ /* 0x022fea0003c00000 */
[----:B------:R-:W-:-:S05]  /*5410*/  IADD3 R33, P0, RZ, -R24, RZ ;  /* 0x80000018ff217210 */ /* 0x000fca0007f1e0ff */
[----:B------:R-:W-:Y:S02]  /*5420*/  IMAD.X R31, RZ, RZ, ~R25, P0 ;  /* 0x000000ffff1f7224 */ /* 0x000fe400000e0e19 */
[----:B------:R-:W-:Y:S01]  /*5430*/  IMAD.WIDE.U32 R34, R44, R33, R48 ;  /* 0x000000212c227225 */ /* 0x000fe200078e0030 */
[----:B------:R-:W-:Y:S02]  /*5440*/  MOV R48, R24 ;  /* 0x0000001800307202 */ /* 0x000fe40000000f00 */
[----:B------:R-:W-:Y:S01]  /*5450*/  MOV R49, R25 ;  /* 0x0000001900317202 */ /* 0x000fe20000000f00 */
[----:B------:R-:W-:-:S04]  /*5460*/  IMAD R31, R31, R44, RZ ;  /* 0x0000002c1f1f7224 */ /* 0x000fc800078e02ff */
[----:B------:R-:W-:-:S04]  /*5470*/  IMAD R31, R45, R33, R31 ;  /* 0x000000212d1f7224 */ /* 0x000fc800078e021f */
[----:B------:R-:W-:Y:S01]  /*5480*/  IMAD.IADD R31, R35, 0x1, R31 ;  /* 0x00000001231f7824 */ /* 0x000fe200078e021f */
[----:B------:R-:W-:Y:S05]  /*5490*/  BRA `(.L_x_81) ;  /* 0x0000017000007947 */ /* 0x000fea0003800000 */
.L_x_80:
[----:B------:R-:W0:Y:S01]  /*54a0*/  I2F.U32.RP R0, R44 ;  /* 0x0000002c00007306 */ /* 0x000e220000209000 */
[----:B------:R-:W-:Y:S01]  /*54b0*/  IMAD.MOV R31, RZ, RZ, -R44 ;  /* 0x000000ffff1f7224 */ /* 0x000fe200078e0a2c */
[----:B------:R-:W-:Y:S02]  /*54c0*/  ISETP.NE.U32.AND P2, PT, R44, RZ, PT ;  /* 0x000000ff2c00720c */ /* 0x000fe40003f45070 */
        /* <DEDUP_REMOVED lines=18> */
[----:B------:R-:W-:Y:S01]  /*55f0*/  IMAD R34, R44, R33, R48 ;  /* 0x000000212c227224 */ /* 0x000fe200078e0230 */
[----:B------:R-:W-:Y:S02]  /*5600*/  MOV R48, R25 ;  /* 0x0000001900307202 */ /* 0x000fe40000000f00 */
.L_x_81:
[----:B------:R-:W-:Y:S05]  /*5610*/  BSYNC B1 ;  /* 0x0000000000017941 */ /* 0x000fea0003800000 */
.L_x_79:
        /* <DEDUP_REMOVED lines=26> */
.L_x_83:
        /* <DEDUP_REMOVED lines=23> */
.L_x_84:
[----:B------:R-:W-:Y:S05]  /*5930*/  BSYNC B1 ;  /* 0x0000000000017941 */ /* 0x000fea0003800000 */
.L_x_82:
[----:B------:R-:W0:Y:S02]  /*5940*/  LDC.64 R24, c[0x0][R4+0x218] ;  /* 0x0000860004187b82 */ /* 0x000e240000000a00 */
[-C--:B0-----:R-:W-:Y:S02]  /*5950*/  IMAD R0, R25, R34.reuse, RZ ;  /* 0x0000002219007224 */ /* 0x081fe400078e02ff */
[----:B------:R-:W-:-:S04]  /*5960*/  IMAD.WIDE.U32 R2, R24, R34, R2 ;  /* 0x0000002218027225 */ /* 0x000fc800078e0002 */
[----:B------:R-:W-:-:S05]  /*5970*/  IMAD R31, R24, R31, R0 ;  /* 0x0000001f181f7224 */ /* 0x000fca00078e0200 */
[----:B------:R-:W-:-:S03]  /*5980*/  IADD3 R3, R3, R31, RZ ;  /* 0x0000001f03037210 */ /* 0x000fc60007ffe0ff */
.L_x_61:
[----:B------:R-:W-:Y:S02]  /*5990*/  IMAD R49, R49, c[0x0][0x230], RZ ;  /* 0x00008c0031317a24 */ /* 0x000fe400078e02ff */
[----:B------:R-:W-:-:S04]  /*59a0*/  IMAD.WIDE.U32 R2, R48, c[0x0][0x230], R2 ;  /* 0x00008c0030027a25 */ /* 0x000fc800078e0002 */
[----:B------:R-:W-:Y:S01]  /*59b0*/  IMAD R49, R48, c[0x0][0x234], R49 ;  /* 0x00008d0030317a24 */ /* 0x000fe200078e0231 */
[----:B------:R-:W-:-:S03]  /*59c0*/  LEA R24, P0, R2, c[0x0][0x160], 0x1 ;  /* 0x0000580002187a11 */ /* 0x000fc600078008ff */
[----:B------:R-:W-:-:S05]  /*59d0*/  IMAD.IADD R3, R3, 0x1, R49 ;  /* 0x0000000103037824 */ /* 0x000fca00078e0231 */
[----:B------:R-:W-:-:S05]  /*59e0*/  LEA.HI.X R25, R2, c[0x0][0x164], R3, 0x1, P0 ;  /* 0x0000590002197a11 */ /* 0x000fca00000f0c03 */
[----:B------:R0:W5:Y:S02]  /*59f0*/  LDG.E.U16 R4, [R24.64] ;  /* 0x0000000c18047981 */ /* 0x000164000c1e1500 */
.L_x_60:
[----:B------:R-:W-:Y:S05]  /*5a00*/  BSYNC B0 ;  /* 0x0000000000007941 */ /* 0x000fea0003800000 */
.L_x_59:
[----:B------:R-:W-:Y:S01]  /*5a10*/  IMAD R0, R11, 0x3, RZ ;  /* 0x000000030b007824 */ /* 0x000fe200078e02ff */
[----:B------:R-:W-:Y:S04]  /*5a20*/  BSSY B0, `(.L_x_85) ;  /* 0x000017f000007945 */ /* 0x000fe80003800000 */
[----:B------:R-:W-:-:S04]  /*5a30*/  IADD3 R48, P0, R0, R22, RZ ;  /* 0x0000001600307210 */ /* 0x000fc80007f1e0ff */
[----:B------:R-:W-:Y:S01]  /*5a40*/  ISETP.GE.U32.AND P4, PT, R48, c[0x0][0x640], PT ;  /* 0x0001900030007a0c */ /* 0x000fe20003f86070 */
[----:B------:R-:W-:Y:S01]  /*5a50*/  IMAD.MOV.U32 R2, RZ, RZ, R48 ;  /* 0x000000ffff027224 */ /* 0x000fe200078e0030 */
[----:B------:R-:W-:-:S04]  /*5a60*/  IADD3.X R49, RZ, R20, RZ, P0, !PT ;  /* 0x00000014ff317210 */ /* 0x000fc800007fe4ff */
[----:B------:R-:W-:Y:S02]  /*5a70*/  ISETP.GE.U32.AND.EX P4, PT, R49, c[0x0][0x644], PT, P4 ;  /* 0x0001910031007a0c */ /* 0x000fe40003f86140 */
[----:B------:R-:W-:-:S11]  /*5a80*/  MOV R3, R49 ;  /* 0x0000003100037202 */ /* 0x000fd60000000f00 */
[----:B------:R-:W-:Y:S05]  /*5a90*/  @P4 BRA `(.L_x_86) ;  /* 0x0000177000004947 */ /* 0x000fea0003800000 */
[----:B0-----:R-:W-:Y:S01]  /*5aa0*/  IMAD.MOV.U32 R24, RZ, RZ, c[0x0][0x2f8] ;  /* 0x0000be00ff187624 */ /* 0x001fe200078e00ff */
[----:B------:R-:W-:-:S04]  /*5ab0*/  CS2R R44, SRZ ;  /* 0x00000000002c7805 */ /* 0x000fc8000001ff00 */
[----:B------:R-:W-:-:S13]  /*5ac0*/  ISETP.GE.AND P0, PT, R24, 0x2, PT ;  /* 0x000000021800780c */ /* 0x000fda0003f06270 */
[----:B------:R-:W-:Y:S05]  /*5ad0*/  @!P0 BRA `(.L_x_87) ;  /* 0x000016c000008947 */ /* 0x000fea0003800000 */
[----:B------:R-:W-:Y:S01]  /*5ae0*/  UIADD3 UR25, UR5, 0x1, URZ ;  /* 0x0000000105197890 */ /* 0x000fe2000fffe03f */
[----:B------:R-:W-:Y:S01]  /*5af0*/  CS2R R44, SRZ ;  /* 0x00000000002c7805 */ /* 0x000fe2000001ff00 */
[----:B------:R-:W-:Y:S02]  /*5b00*/  MOV R39, c[0x0][0x2f8] ;  /* 0x0000be0000277a02 */ /* 0x000fe40000000f00 */
[----:B------:R-:W-:-:S06]  /*5b10*/  UISETP.GE.U32.AND UP0, UPT, UR25, 0x3, UPT ;  /* 0x000000031900788c */ /* 0x000fcc000bf06070 */
[----:B------:R-:W-:-:S13]  /*5b20*/  PLOP3.LUT P0, PT, PT, PT, UP0, 0x80, 0x0 ;  /* 0x000000000000781c */ /* 0x000fda0003f0f008 */
[----:B------:R-:W-:Y:S05]  /*5b30*/  @!P0 BRA `(.L_x_88) ;  /* 0x00000d0000008947 */ /* 0x000fea0003800000 */
[----:B------:R-:W-:-:S06]  /*5b40*/  UIADD3 UR25, UR7, -UR9, URZ ;  /* 0x8000000907197290 */ /* 0x000fcc000fffe03f */
[----:B------:R-:W-:Y:S02]  /*5b50*/  IMAD.U32 R41, RZ, RZ, UR25 ;  /* 0x00000019ff297e24 */ /* 0x000fe4000f8e00ff */
.L_x_101:
[----:B------:R-:W-:Y:S01]  /*5b60*/  SHF.L.U32 R43, R39, 0x3, RZ ;  /* 0x00000003272b7819 */ /* 0x000fe200000006ff */
        /* <DEDUP_REMOVED lines=9> */
[----:B------:R-:W-:Y:S01]  /*5c00*/  IADD3 R33, P0, RZ, -R24, RZ ;  /* 0x80000018ff217210 */ /* 0x000fe20007f1e0ff */
[----:B------:R-:W-:Y:S01]  /*5c10*/  IMAD.MOV.U32 R56, RZ, RZ, R24 ;  /* 0x000000ffff387224 */ /* 0x000fe200078e0018 */
[----:B------:R-:W-:-:S03]  /*5c20*/  MOV R57, R25 ;  /* 0x0000001900397202 */ /* 0x000fc60000000f00 */
[----:B------:R-:W-:Y:S02]  /*5c30*/  IMAD.X R31, RZ, RZ, ~R25, P0 ;  /* 0x000000ffff1f7224 */ /* 0x000fe400000e0e19 */
[----:B------:R-:W-:-:S04]  /*5c40*/  IMAD.WIDE.U32 R48, R46, R33, R48 ;  /* 0x000000212e307225 */ /* 0x000fc800078e0030 */
[----:B------:R-:W-:-:S04]  /*5c50*/  IMAD R31, R31, R46, RZ ;  /* 0x0000002e1f1f7224 */ /* 0x000fc800078e02ff */
[----:B------:R-:W-:-:S05]  /*5c60*/  IMAD R31, R47, R33, R31 ;  /* 0x000000212f1f7224 */ /* 0x000fca00078e021f */
[----:B------:R-:W-:Y:S01]  /*5c70*/  IADD3 R31, R49, R31, RZ ;  /* 0x0000001f311f7210 */ /* 0x000fe20007ffe0ff */
[----:B------:R-:W-:Y:S05]  /*5c80*/  BRA `(.L_x_91) ;  /* 0x0000016000007947 */ /* 0x000fea0003800000 */
.L_x_90:
[----:B------:R-:W0:Y:S01]  /*5c90*/  I2F.U32.RP R31, R46 ;  /* 0x0000002e001f7306 */ /* 0x000e220000209000 */
[----:B------:R-:W-:Y:S01]  /*5ca0*/  IMAD.MOV R33, RZ, RZ, -R46 ;  /* 0x000000ffff217224 */ /* 0x000fe200078e0a2e */
[----:B------:R-:W-:Y:S01]  /*5cb0*/  ISETP.NE.U32.AND P2, PT, R46, RZ, PT ;  /* 0x000000ff2e00720c */ /* 0x000fe20003f45070 */
[----:B------:R-:W-:-:S05]  /*5cc0*/  IMAD.MOV.U32 R57, RZ, RZ, RZ ;  /* 0x000000ffff397224 */ /* 0x000fca00078e00ff */
[----:B0-----:R-:W0:Y:S02]  /*5cd0*/  MUFU.RCP R31, R31 ;  /* 0x0000001f001f7308 */ /* 0x001e240000001000 */
[----:B0-----:R-:W-:Y:S02]  /*5ce0*/  IADD3 R24, R31, 0xffffffe, RZ ;  /* 0x0ffffffe1f187810 */ /* 0x001fe40007ffe0ff */
[----:B------:R-:W-:-:S04]  /*5cf0*/  MOV R31, RZ ;  /* 0x000000ff001f7202 */ /* 0x000fc80000000f00 */
        /* <DEDUP_REMOVED lines=14> */
[----:B------:R-:W-:Y:S02]  /*5de0*/  IMAD R48, R46, R25, R48 ;  /* 0x000000192e307224 */ /* 0x000fe400078e0230 */
.L_x_91:
[----:B------:R-:W-:Y:S05]  /*5df0*/  BSYNC B1 ;  /* 0x0000000000017941 */ /* 0x000fea0003800000 */
.L_x_89:
        /* <DEDUP_REMOVED lines=13> */
[----:B------:R-:W-:Y:S02]  /*5ed0*/  MOV R25, R47 ;  /* 0x0000002f00197202 */ /* 0x000fe40000000f00 */
        /* <DEDUP_REMOVED lines=10> */
[----:B------:R-:W-:-:S05]  /*5f80*/  IMAD R31, R47, R33, R31 ;  /* 0x000000212f1f7224 */ /* 0x000fca00078e021f */
[----:B------:R-:W-:Y:S01]  /*5f90*/  IADD3 R31, R35, R31, RZ ;  /* 0x0000001f231f7210 */ /* 0x000fe20007ffe0ff */
[----:B------:R-:W-:Y:S05]  /*5fa0*/  BRA `(.L_x_94) ;  /* 0x0000017000007947 */ /* 0x000fea0003800000 */
.L_x_93:
[----:B------:R-:W0:Y:S01]  /*5fb0*/  I2F.U32.RP R31, R46 ;  /* 0x0000002e001f7306 */ /* 0x000e220000209000 */
[----:B------:R-:W-:Y:S01]  /*5fc0*/  IMAD.MOV R33, RZ, RZ, -R46 ;  /* 0x000000ffff217224 */ /* 0x000fe200078e0a2e */
[----:B------:R-:W-:Y:S01]  /*5fd0*/  ISETP.NE.U32.AND P2, PT, R46, RZ, PT ;  /* 0x000000ff2e00720c */ /* 0x000fe20003f45070 */
[----:B------:R-:W-:-:S05]  /*5fe0*/  HFMA2.MMA R57, -RZ, RZ, 0, 0 ;  /* 0x00000000ff397435 */ /* 0x000fca00000001ff */
        /* <DEDUP_REMOVED lines=18> */
[----:B------:R-:W-:Y:S02]  /*6110*/  IMAD.MOV.U32 R56, RZ, RZ, R25 ;  /* 0x000000ffff387224 */ /* 0x000fe400078e0019 */
.L_x_94:
[----:B------:R-:W-:Y:S05]  /*6120*/  BSYNC B1 ;  /* 0x0000000000017941 */ /* 0x000fea0003800000 */
.L_x_92:
        /* <DEDUP_REMOVED lines=28> */
.L_x_96:
        /* <DEDUP_REMOVED lines=23> */
.L_x_97:
[----:B------:R-:W-:Y:S05]  /*6460*/  BSYNC B1 ;  /* 0x0000000000017941 */ /* 0x000fea0003800000 */
.L_x_95:
        /* <DEDUP_REMOVED lines=19> */
[----:B------:R-:W-:Y:S02]  /*65a0*/  MOV R34, R56 ;  /* 0x0000003800227202 */ /* 0x000fe40000000f00 */
[----:B------:R-:W-:Y:S01]  /*65b0*/  MOV R48, R24 ;  /* 0x0000001800307202 */ /* 0x000fe20000000f00 */
[----:B------:R-:W-:Y:S01]  /*65c0*/  IMAD.X R31, RZ, RZ, ~R25, P0 ;  /* 0x000000ffff1f7224 */ /* 0x000fe200000e0e19 */
[----:B------:R-:W-:Y:S01]  /*65d0*/  MOV R49, R25 ;  /* 0x0000001900317202 */ /* 0x000fe20000000f00 */
[----:B------:R-:W-:-:S04]  /*65e0*/  IMAD.WIDE.U32 R34, R46, R33, R34 ;  /* 0x000000212e227225 */ /* 0x000fc800078e0022 */
[----:B------:R-:W-:-:S04]  /*65f0*/  IMAD R31, R31, R46, RZ ;  /* 0x0000002e1f1f7224 */ /* 0x000fc800078e02ff */
[----:B------:R-:W-:-:S04]  /*6600*/  IMAD R31, R47, R33, R31 ;  /* 0x000000212f1f7224 */ /* 0x000fc800078e021f */
[----:B------:R-:W-:Y:S01]  /*6610*/  IMAD.IADD R31, R35, 0x1, R31 ;  /* 0x00000001231f7824 */ /* 0x000fe200078e021f */
[----:B------:R-:W-:Y:S05]  /*6620*/  BRA `(.L_x_100) ;  /* 0x0000016000007947 */ /* 0x000fea0003800000 */
.L_x_99:
[----:B------:R-:W0:Y:S01]  /*6630*/  I2F.U32.RP R31, R46 ;  /* 0x0000002e001f7306 */ /* 0x000e220000209000 */
[----:B------:R-:W-:Y:S01]  /*6640*/  IMAD.MOV R33, RZ, RZ, -R46 ;  /* 0x000000ffff217224 */ /* 0x000fe200078e0a2e */
[----:B------:R-:W-:Y:S02]  /*6650*/  ISETP.NE.U32.AND P2, PT, R46, RZ, PT ;  /* 0x000000ff2e00720c */ /* 0x000fe40003f45070 */
[----:B------:R-:W-:-:S04]  /*6660*/  MOV R49, RZ ;  /* 0x000000ff00317202 */ /* 0x000fc80000000f00 */
[----:B0-----:R-:W0:Y:S02]  /*6670*/  MUFU.RCP R31, R31 ;  /* 0x0000001f001f7308 */ /* 0x001e240000001000 */
[----:B0-----:R-:W-:Y:S01]  /*6680*/  IADD3 R24, R31, 0xffffffe, RZ ;  /* 0x0ffffffe1f187810 */ /* 0x001fe20007ffe0ff */
[----:B------:R-:W-:-:S05]  /*6690*/  IMAD.MOV.U32 R31, RZ, RZ, RZ ;  /* 0x000000ffff1f7224 */ /* 0x000fca00078e00ff */
        /* <DEDUP_REMOVED lines=15> */
.L_x_100:
[----:B------:R-:W-:Y:S05]  /*6790*/  BSYNC B1 ;  /* 0x0000000000017941 */ /* 0x000fea0003800000 */
.L_x_98:
[----:B------:R-:W0:Y:S01]  /*67a0*/  LDC.64 R24, c[0x0][R43+0x210] ;  /* 0x000084002b187b82 */ /* 0x000e220000000a00 */
[----:B------:R-:W-:Y:S02]  /*67b0*/  IADD3 R41, R41, -0x4, RZ ;  /* 0xfffffffc29297810 */ /* 0x000fe40007ffe0ff */
[----:B------:R-:W-:Y:S02]  /*67c0*/  MOV R44, R54 ;  /* 0x00000036002c7202 */ /* 0x000fe40000000f00 */
[----:B------:R-:W-:Y:S02]  /*67d0*/  ISETP.NE.AND P0, PT, R41, RZ, PT ;  /* 0x000000ff2900720c */ /* 0x000fe40003f05270 */
[----:B------:R-:W-:Y:S01]  /*67e0*/  IADD3 R39, R39, -0x4, RZ ;  /* 0xfffffffc27277810 */ /* 0x000fe20007ffe0ff */
[-C--:B0-----:R-:W-:Y:S02]  /*67f0*/  IMAD R25, R25, R34.reuse, RZ ;  /* 0x0000002219197224 */ /* 0x081fe400078e02ff */
[----:B------:R-:W-:-:S04]  /*6800*/  IMAD.WIDE.U32 R44, R24, R34, R44 ;  /* 0x00000022182c7225 */ /* 0x000fc800078e002c */
[----:B------:R-:W-:-:S04]  /*6810*/  IMAD R25, R24, R31, R25 ;  /* 0x0000001f18197224 */ /* 0x000fc800078e0219 */
[----:B------:R-:W-:Y:S01]  /*6820*/  IMAD.IADD R45, R45, 0x1, R25 ;  /* 0x000000012d2d7824 */ /* 0x000fe200078e0219 */
[----:B------:R-:W-:Y:S05]  /*6830*/  @P0 BRA `(.L_x_101) ;  /* 0xfffff32000000947 */ /* 0x000fea000383ffff */
.L_x_88:
[----:B------:R-:W-:-:S13]  /*6840*/  ISETP.NE.AND P0, PT, RZ, UR9, PT ;  /* 0x00000009ff007c0c */ /* 0x000fda000bf05270 */
[----:B------:R-:W-:Y:S05]  /*6850*/  @!P0 BRA `(.L_x_87) ;  /* 0x0000094000008947 */ /* 0x000fea0003800000 */
        /* <DEDUP_REMOVED lines=19> */
.L_x_103:
        /* <DEDUP_REMOVED lines=23> */
.L_x_104:
[----:B------:R-:W-:Y:S05]  /*6b00*/  BSYNC B1 ;  /* 0x0000000000017941 */ /* 0x000fea0003800000 */
.L_x_102:
        /* <DEDUP_REMOVED lines=26> */
.L_x_106:
[----:B------:R-:W0:Y:S01]  /*6cb0*/  I2F.U32.RP R31, R46 ;  /* 0x0000002e001f7306 */ /* 0x000e220000209000 */
[----:B------:R-:W-:Y:S01]  /*6cc0*/  IADD3 R33, RZ, -R46, RZ ;  /* 0x8000002eff217210 */ /* 0x000fe20007ffe0ff */
[----:B------:R-:W-:Y:S01]  /*6cd0*/  IMAD.MOV.U32 R49, RZ, RZ, RZ ;  /* 0x000000ffff317224 */ /* 0x000fe200078e00ff */
[----:B------:R-:W-:-:S05]  /*6ce0*/  ISETP.NE.U32.AND P2, PT, R46, RZ, PT ;  /* 0x000000ff2e00720c */ /* 0x000fca0003f45070 */
[----:B0-----:R-:W0:Y:S02]  /*6cf0*/  MUFU.RCP R31, R31 ;  /* 0x0000001f001f7308 */ /* 0x001e240000001000 */
[----:B0-----:R-:W-:Y:S01]  /*6d00*/  IADD3 R24, R31, 0xffffffe, RZ ;  /* 0x0ffffffe1f187810 */ /* 0x001fe20007ffe0ff */
[----:B------:R-:W-:-:S05]  /*6d10*/  HFMA2.MMA R31, -RZ, RZ, 0, 0 ;  /* 0x00000000ff1f7435 */ /* 0x000fca00000001ff */
        /* <DEDUP_REMOVED lines=16> */
.L_x_107:
[----:B------:R-:W-:Y:S05]  /*6e20*/  BSYNC B1 ;  /* 0x0000000000017941 */ /* 0x000fea0003800000 */
.L_x_105:
        /* <DEDUP_REMOVED lines=26> */
.L_x_109:
        /* <DEDUP_REMOVED lines=23> */
.L_x_110:
[----:B------:R-:W-:Y:S05]  /*7140*/  BSYNC B1 ;  /* 0x0000000000017941 */ /* 0x000fea0003800000 */
.L_x_108:
[----:B------:R-:W0:Y:S02]  /*7150*/  LDC.64 R24, c[0x0][R39+0x218] ;  /* 0x0000860027187b82 */ /* 0x000e240000000a00 */
[-C--:B0-----:R-:W-:Y:S02]  /*7160*/  IMAD R25, R25, R34.reuse, RZ ;  /* 0x0000002219197224 */ /* 0x081fe400078e02ff */
[----:B------:R-:W-:-:S04]  /*7170*/  IMAD.WIDE.U32 R44, R24, R34, R44 ;  /* 0x00000022182c7225 */ /* 0x000fc800078e002c */
[----:B------:R-:W-:-:S04]  /*7180*/  IMAD R25, R24, R31, R25 ;  /* 0x0000001f18197224 */ /* 0x000fc800078e0219 */
[----:B------:R-:W-:Y:S02]  /*7190*/  IMAD.IADD R45, R45, 0x1, R25 ;  /* 0x000000012d2d7824 */ /* 0x000fe400078e0219 */
.L_x_87:
[----:B------:R-:W-:Y:S02]  /*71a0*/  IMAD R49, R49, c[0x0][0x230], RZ ;  /* 0x00008c0031317a24 */ /* 0x000fe400078e02ff */
[----:B------:R-:W-:-:S04]  /*71b0*/  IMAD.WIDE.U32 R24, R48, c[0x0][0x230], R44 ;  /* 0x00008c0030187a25 */ /* 0x000fc800078e002c */
[----:B------:R-:W-:Y:S01]  /*71c0*/  IMAD R49, R48, c[0x0][0x234], R49 ;  /* 0x00008d0030317a24 */ /* 0x000fe200078e0231 */
[----:B------:R-:W-:-:S04]  /*71d0*/  LEA R34, P0, R24, c[0x0][0x160], 0x1 ;  /* 0x0000580018227a11 */ /* 0x000fc800078008ff */
[----:B------:R-:W-:-:S04]  /*71e0*/  IADD3 R25, R25, R49, RZ ;  /* 0x0000003119197210 */ /* 0x000fc80007ffe0ff */
[----:B------:R-:W-:-:S05]  /*71f0*/  LEA.HI.X R35, R24, c[0x0][0x164], R25, 0x1, P0 ;  /* 0x0000590018237a11 */ /* 0x000fca00000f0c19 */
[----:B------:R0:W5:Y:S02]  /*7200*/  LDG.E.U16 R39, [R34.64] ;  /* 0x0000000c22277981 */ /* 0x000164000c1e1500 */
.L_x_86:
[----:B------:R-:W-:Y:S05]  /*7210*/  BSYNC B0 ;  /* 0x0000000000007941 */ /* 0x000fea0003800000 */
.L_x_85:
[----:B------:R-:W-:Y:S01]  /*7220*/  ISETP.GE.U32.AND P0, PT, R22, c[0x0][0x640], PT ;  /* 0x0001900016007a0c */ /* 0x000fe20003f06070 */
[----:B------:R-:W-:Y:S03]  /*7230*/  BSSY B0, `(.L_x_111) ;  /* 0x000018b000007945 */ /* 0x000fe60003800000 */
[----:B------:R-:W-:-:S13]  /*7240*/  ISETP.GE.U32.AND.EX P0, PT, R20, c[0x0][0x644], PT, P0 ;  /* 0x0001910014007a0c */ /* 0x000fda0003f06100 */
[----:B------:R-:W-:Y:S05]  /*7250*/  @P0 BRA `(.L_x_112) ;  /* 0x0000188000000947 */ /* 0x000fea0003800000 */
[----:B0-----:R-:W-:Y:S01]  /*7260*/  IMAD.MOV.U32 R24, RZ, RZ, c[0x0][0x498] ;  /* 0x00012600ff187624 */ /* 0x001fe200078e00ff */
[----:B------:R-:W-:Y:S01]  /*7270*/  CS2R R46, SRZ ;  /* 0x00000000002e7805 */ /* 0x000fe2000001ff00 */
[----:B------:R-:W-:Y:S01]  /*7280*/  MOV R48, R22 ;  /* 0x0000001600307202 */ /* 0x000fe20000000f00 */
[----:B------:R-:W-:Y:S02]  /*7290*/  IMAD.MOV.U32 R49, RZ, RZ, R20 ;  /* 0x000000ffff317224 */ /* 0x000fe400078e0014 */
[----:B------:R-:W-:-:S13]  /*72a0*/  ISETP.GE.AND P0, PT, R24, 0x2, PT ;  /* 0x000000021800780c */ /* 0x000fda0003f06270 */
[----:B------:R-:W-:Y:S05]  /*72b0*/  @!P0 BRA `(.L_x_113) ;  /* 0x0000172000008947 */ /* 0x000fea0003800000 */
[----:B------:R-:W-:Y:S01]  /*72c0*/  UIADD3 UR25, UR6, 0x1, URZ ;  /* 0x0000000106197890 */ /* 0x000fe2000fffe03f */
[----:B------:R-:W-:Y:S01]  /*72d0*/  CS2R R46, SRZ ;  /* 0x00000000002e7805 */ /* 0x000fe2000001ff00 */
[----:B------:R-:W-:Y:S01]  /*72e0*/  MOV R41, c[0x0][0x498] ;  /* 0x0001260000297a02 */ /* 0x000fe20000000f00 */
[----:B------:R-:W-:Y:S01]  /*72f0*/  IMAD.MOV.U32 R48, RZ, RZ, R22 ;  /* 0x000000ffff307224 */ /* 0x000fe200078e0016 */
[----:B------:R-:W-:Y:S01]  /*7300*/  UISETP.GE.U32.AND UP0, UPT, UR25, 0x3, UPT ;  /* 0x000000031900788c */ /* 0x000fe2000bf06070 */
[----:B------:R-:W-:-:S05]  /*7310*/  MOV R49, R20 ;  /* 0x0000001400317202 */ /* 0x000fca0000000f00 */
[----:B------:R-:W-:-:S13]  /*7320*/  PLOP3.LUT P0, PT, PT, PT, UP0, 0x80, 0x0 ;  /* 0x000000000000781c */ /* 0x000fda0003f0f008 */
[----:B------:R-:W-:Y:S05]  /*7330*/  @!P0 BRA `(.L_x_114) ;  /* 0x00000d3000008947 */ /* 0x000fea0003800000 */
[----:B------:R-:W-:-:S06]  /*7340*/  UIADD3 UR25, UR8, -UR24, URZ ;  /* 0x8000001808197290 */ /* 0x000fcc000fffe03f */
[----:B------:R-:W-:Y:S02]  /*7350*/  IMAD.U32 R43, RZ, RZ, UR25 ;  /* 0x00000019ff2b7e24 */ /* 0x000fe4000f8e00ff */
.L_x_127:
[----:B------:R-:W-:Y:S01]  /*7360*/  HFMA2.MMA R44, -RZ, RZ, 0, 4.76837158203125e-07 ;  /* 0x00000008ff2c7435 */ /* 0x000fe200000001ff */
[----:B------:R-:W-:Y:S09]  /*7370*/  BSSY B1, `(.L_x_115) ;  /* 0x0000029000017945 */ /* 0x000ff20003800000 */
[----:B------:R-:W-:-:S04]  /*7380*/  IMAD R44, R41, R44, c[0x2][0x8] ;  /* 0x00800200292c7624 */ /* 0x000fc800078e022c */
        /* <DEDUP_REMOVED lines=17> */
.L_x_116:
        /* <DEDUP_REMOVED lines=8> */
[----:B0-----:R-:W-:Y:S01]  /*7520*/  MOV R24, RZ ;  /* 0x000000ff00187202 */ /* 0x001fe20000000f00 */
        /* <DEDUP_REMOVED lines=13> */
.L_x_117:
[----:B------:R-:W-:Y:S05]  /*7600*/  BSYNC B1 ;  /* 0x0000000000017941 */ /* 0x000fea0003800000 */
.L_x_115:
        /* <DEDUP_REMOVED lines=27> */
.L_x_119:
        /* <DEDUP_REMOVED lines=23> */
.L_x_120:
[----:B------:R-:W-:Y:S05]  /*7930*/  BSYNC B1 ;  /* 0x0000000000017941 */ /* 0x000fea0003800000 */
.L_x_118:
[----:B------:R-:W0:Y:S01]  /*7940*/  LDC.64 R46, c[0x0][R44+0x150] ;  /* 0x000054002c2e7b82 */ /* 0x000e220000000a00 */
[----:B------:R-:W-:Y:S01]  /*7950*/  MOV R55, R45 ;  /* 0x0000002d00377202 */ /* 0x000fe20000000f00 */
[----:B------:R-:W-:Y:S01]  /*7960*/  IMAD.MOV.U32 R54, RZ, RZ, R58 ;  /* 0x000000ffff367224 */ /* 0x000fe200078e003a */
[----:B------:R-:W-:Y:S05]  /*7970*/  BSSY B1, `(.L_x_121) ;  /* 0x0000031000017945 */ /* 0x000fea0003800000 */
        /* <DEDUP_REMOVED lines=25> */
.L_x_122:
[----:B------:R-:W0:Y:S01]  /*7b10*/  I2F.U32.RP R31, R46 ;  /* 0x0000002e001f7306 */ /* 0x000e220000209000 */
[----:B------:R-:W-:Y:S01]  /*7b20*/  IADD3 R33, RZ, -R46, RZ ;  /* 0x8000002eff217210 */ /* 0x000fe20007ffe0ff */
[----:B------:R-:W-:Y:S01]  /*7b30*/  IMAD.MOV.U32 R57, RZ, RZ, RZ ;  /* 0x000000ffff397224 */ /* 0x000fe200078e00ff */
[----:B------:R-:W-:-:S05]  /*7b40*/  ISETP.NE.U32.AND P2, PT, R46, RZ, PT ;  /* 0x000000ff2e00720c */ /* 0x000fca0003f45070 */
[----:B0-----:R-:W0:Y:S02]  /*7b50*/  MUFU.RCP R31, R31 ;  /* 0x0000001f001f7308 */ /* 0x001e240000001000 */
[----:B0-----:R-:W-:Y:S01]  /*7b60*/  IADD3 R24, R31, 0xffffffe, RZ ;  /* 0x0ffffffe1f187810 */ /* 0x001fe20007ffe0ff */
[----:B------:R-:W-:-:S05]  /*7b70*/  IMAD.MOV.U32 R31, RZ, RZ, RZ ;  /* 0x000000ffff1f7224 */ /* 0x000fca00078e00ff */
        /* <DEDUP_REMOVED lines=16> */
.L_x_123:
[----:B------:R-:W-:Y:S05]  /*7c80*/  BSYNC B1 ;  /* 0x0000000000017941 */ /* 0x000fea0003800000 */
.L_x_121:
        /* <DEDUP_REMOVED lines=28> */
.L_x_125:
        /* <DEDUP_REMOVED lines=22> */
.L_x_126:
[----:B------:R-:W-:Y:S05]  /*7fb0*/  BSYNC B1 ;  /* 0x0000000000017941 */ /* 0x000fea0003800000 */
.L_x_124:
[----:B------:R0:W2:Y:S01]  /*7fc0*/  LDC.64 R24, c[0x0][R44+0x210] ;  /* 0x000084002c187b82 */ /* 0x0000a20000000a00 */
[----:B------:R-:W-:Y:S02]  /*7fd0*/  IADD3 R43, R43, -0x4, RZ ;  /* 0xfffffffc2b2b7810 */ /* 0x000fe40007ffe0ff */
[----:B------:R-:W-:Y:S02]  /*7fe0*/  IADD3 R41, R41, -0x4, RZ ;  /* 0xfffffffc29297810 */ /* 0x000fe40007ffe0ff */
[----:B------:R-:W-:Y:S01]  /*7ff0*/  ISETP.NE.AND P0, PT, R43, RZ, PT ;  /* 0x000000ff2b00720c */ /* 0x000fe20003f05270 */
[----:B0-----:R-:W-:Y:S02]  /*8000*/  IMAD.MOV.U32 R44, RZ, RZ, R54 ;  /* 0x000000ffff2c7224 */ /* 0x001fe400078e0036 */
[-C--:B--2---:R-:W-:Y:S02]  /*8010*/  IMAD R25, R25, R34.reuse, RZ ;  /* 0x0000002219197224 */ /* 0x084fe400078e02ff */
[----:B------:R-:W-:-:S04]  /*8020*/  IMAD.WIDE.U32 R46, R24, R34, R44 ;  /* 0x00000022182e7225 */ /* 0x000fc800078e002c */
[----:B------:R-:W-:-:S05]  /*8030*/  IMAD R25, R24, R31, R25 ;  /* 0x0000001f18197224 */ /* 0x000fca00078e0219 */
[----:B------:R-:W-:Y:S01]  /*8040*/  IADD3 R47, R47, R25, RZ ;  /* 0x000000192f2f7210 */ /* 0x000fe20007ffe0ff */
[----:B------:R-:W-:Y:S01]  /*8050*/  @!P0 CALL.REL.NOINC `(.L_x_114) ;  /* 0x0000001000008944 */ /* 0x000fe20003c00000 */
[----:B------:R-:W-:Y:S05]  /*8060*/  BRA `(.L_x_127) ;  /* 0xfffff2f000007947 */ /* 0x000fea000383ffff */
.L_x_114:
[----:B------:R-:W-:-:S13]  /*8070*/  ISETP.NE.AND P0, PT, RZ, UR24, PT ;  /* 0x00000018ff007c0c */ /* 0x000fda000bf05270 */
[----:B------:R-:W-:Y:S05]  /*8080*/  @!P0 BRA `(.L_x_113) ;  /* 0x0000095000008947 */ /* 0x000fea0003800000 */
[----:B------:R-:W-:Y:S01]  /*8090*/  IMAD.MOV.U32 R24, RZ, RZ, 0x8 ;  /* 0x00000008ff187424 */ /* 0x000fe200078e00ff */
[----:B------:R-:W-:Y:S03]  /*80a0*/  BSSY B1, `(.L_x_128) ;  /* 0x000002a000017945 */ /* 0x000fe60003800000 */
[----:B------:R-:W-:-:S04]  /*80b0*/  IMAD R41, R41, R24, c[0x2][0x8] ;  /* 0x0080020029297624 */ /* 0x000fc800078e0218 */
        /* <DEDUP_REMOVED lines=17> */
.L_x_129:
        /* <DEDUP_REMOVED lines=23> */
.L_x_130:
[----:B------:R-:W-:Y:S05]  /*8340*/  BSYNC B1 ;  /* 0x0000000000017941 */ /* 0x000fea0003800000 */
.L_x_128:
        /* <DEDUP_REMOVED lines=26> */
.L_x_132:
        /* <DEDUP_REMOVED lines=23> */
.L_x_133:
[----:B------:R-:W-:Y:S05]  /*8660*/  BSYNC B1 ;  /* 0x0000000000017941 */ /* 0x000fea0003800000 */
.L_x_131:
        /* <DEDUP_REMOVED lines=26> */
.L_x_135:
        /* <DEDUP_REMOVED lines=23> */
.L_x_136:
[----:B------:R-:W-:Y:S05]  /*8980*/  BSYNC B1 ;  /* 0x0000000000017941 */ /* 0x000fea0003800000 */
.L_x_134:
[----:B------:R-:W0:Y:S02]  /*8990*/  LDC.64 R24, c[0x0][R41+0x218] ;  /* 0x0000860029187b82 */ /* 0x000e240000000a00 */
[-C--:B0-----:R-:W-:Y:S02]  /*89a0*/  IMAD R25, R25, R34.reuse, RZ ;  /* 0x0000002219197224 */ /* 0x081fe400078e02ff */
[----:B------:R-:W-:-:S04]  /*89b0*/  IMAD.WIDE.U32 R46, R24, R34, R46 ;  /* 0x00000022182e7225 */ /* 0x000fc800078e002e */
[----:B------:R-:W-:-:S05]  /*89c0*/  IMAD R25, R24, R31, R25 ;  /* 0x0000001f18197224 */ /* 0x000fca00078e0219 */
[----:B------:R-:W-:-:S03]  /*89d0*/  IADD3 R47, R47, R25, RZ ;  /* 0x000000192f2f7210 */ /* 0x000fc60007ffe0ff */
.L_x_113:
[----:B------:R-:W-:Y:S01]  /*89e0*/  IMAD R33, R49, c[0x0][0x3d0], RZ ;  /* 0x0000f40031217a24 */ /* 0x000fe200078e02ff */
[----:B------:R-:W-:Y:S01]  /*89f0*/  FSET.BF.LT.FTZ.AND R16, R16, c[0x0][0x648], PT ;  /* 0x0001920010107a0a */ /* 0x000fe20003811000 */
[----:B------:R-:W-:Y:S01]  /*8a00*/  IMAD.WIDE.U32 R24, R48, c[0x0][0x3d0], R46 ;  /* 0x0000f40030187a25 */ /* 0x000fe200078e002e */
[----:B-----5:R-:W-:-:S03]  /*8a10*/  PRMT R31, RZ, 0x5410, R12 ;  /* 0x00005410ff1f7816 */ /* 0x020fc6000000000c */
[----:B------:R-:W-:Y:S01]  /*8a20*/  IMAD R35, R48, c[0x0][0x3d4], R33 ;  /* 0x0000f50030237a24 */ /* 0x000fe200078e0221 */
[----:B------:R-:W-:Y:S01]  /*8a30*/  LEA R36, P0, R24, c[0x0][0x300], 0x1 ;  /* 0x0000c00018247a11 */ /* 0x000fe200078008ff */
[----:B------:R-:W0:Y:S01]  /*8a40*/  F2I.FTZ.U32.TRUNC.NTZ R33, R16 ;  /* 0x0000001000217305 */ /* 0x000e22000021f000 */
[----:B------:R-:W-:Y:S01]  /*8a50*/  FMUL.FTZ R31, R16, R31 ;  /* 0x0000001f101f7220 */ /* 0x000fe20000410000 */
[----:B------:R-:W-:Y:S01]  /*8a60*/  IADD3 R34, P1, R24, c[0x0][0x4a0], RZ ;  /* 0x0001280018227a10 */ /* 0x000fe20007f3e0ff */
[----:B------:R-:W-:Y:S02]  /*8a70*/  IMAD.IADD R25, R25, 0x1, R35 ;  /* 0x0000000119197824 */ /* 0x000fe400078e0223 */
[----:B-1----:R-:W-:-:S03]  /*8a80*/  FMUL.FTZ R31, R31, UR23 ;  /* 0x000000171f1f7c20 */ /* 0x002fc60008410000 */
[----:B------:R-:W-:Y:S02]  /*8a90*/  LEA.HI.X R37, R24, c[0x0][0x304], R25, 0x1, P0 ;  /* 0x0000c10018257a11 */ /* 0x000fe400000f0c19 */
[----:B------:R-:W-:Y:S02]  /*8aa0*/  F2FP.BF16.PACK_AB R31, RZ, R31 ;  /* 0x0000001fff1f723e */ /* 0x000fe400000010ff */
[----:B------:R-:W-:-:S03]  /*8ab0*/  IADD3.X R35, R25, c[0x0][0x4a4], RZ, P1, !PT ;  /* 0x0001290019237a10 */ /* 0x000fc60000ffe4ff */
[----:B------:R1:W-:Y:S04]  /*8ac0*/  STG.E.U16 [R36.64], R31 ;  /* 0x0000001f24007986 */ /* 0x0003e8000c10150c */
[----:B0-----:R1:W-:Y:S02]  /*8ad0*/  STG.E.U8 [R34.64], R33 ;  /* 0x0000002122007986 */ /* 0x0013e4000c10110c */
.L_x_112:
[----:B------:R-:W-:Y:S05]  /*8ae0*/  BSYNC B0 ;  /* 0x0000000000007941 */ /* 0x000fea0003800000 */
.L_x_111:
[----:B------:R-:W-:Y:S01]  /*8af0*/  BSSY B0, `(.L_x_137) ;  /* 0x00001a2000007945 */ /* 0x000fe20003800000 */
[----:B------:R-:W-:Y:S05]  /*8b00*/  @P5 BRA `(.L_x_138) ;  /* 0x00001a0000005947 */ /* 0x000fea0003800000 */
[----:B------:R-:W-:Y:S01]  /*8b10*/  MOV R16, c[0x0][0x498] ;  /* 0x0001260000107a02 */ /* 0x000fe20000000f00 */
[----:B------:R-:W-:-:S03]  /*8b20*/  HFMA2.MMA R41, -RZ, RZ, 0, 0 ;  /* 0x00000000ff297435 */ /* 0x000fc600000001ff */
[----:B------:R-:W-:Y:S01]  /*8b30*/  ISETP.GE.AND P0, PT, R16, 0x2, PT ;  /* 0x000000021000780c */ /* 0x000fe20003f06270 */
[----:B------:R-:W-:-:S12]  /*8b40*/  IMAD.MOV.U32 R16, RZ, RZ, RZ ;  /* 0x000000ffff107224 */ /* 0x000fd800078e00ff */
[----:B------:R-:W-:Y:S05]  /*8b50*/  @!P0 BRA `(.L_x_139) ;  /* 0x000018a000008947 */ /* 0x000fea0003800000 */
[----:B------:R-:W-:Y:S01]  /*8b60*/  UIADD3 UR25, UR6, 0x1, URZ ;  /* 0x0000000106197890 */ /* 0x000fe2000fffe03f */
[----:B------:R-:W-:Y:S01]  /*8b70*/  IADD3 R10, P0, R11, R22, RZ ;  /* 0x000000160b0a7210 */ /* 0x000fe20007f1e0ff */
[----:B------:R-:W-:Y:S01]  /*8b80*/  IMAD.MOV.U32 R16, RZ, RZ, RZ ;  /* 0x000000ffff107224 */ /* 0x000fe200078e00ff */
[----:B------:R-:W-:Y:S01]  /*8b90*/  MOV R41, RZ ;  /* 0x000000ff00297202 */ /* 0x000fe20000000f00 */
[----:B------:R-:W-:Y:S01]  /*8ba0*/  UISETP.GE.U32.AND UP0, UPT, UR25, 0x3, UPT ;  /* 0x000000031900788c */ /* 0x000fe2000bf06070 */
[----:B------:R-:W-:Y:S01]  /*8bb0*/  IMAD.MOV.U32 R44, RZ, RZ, c[0x0][0x498] ;  /* 0x00012600ff2c7624 */ /* 0x000fe200078e00ff */
[----:B------:R-:W-:-:S04]  /*8bc0*/  IADD3.X R9, RZ, R20, RZ, P0, !PT ;  /* 0x00000014ff097210 */ /* 0x000fc800007fe4ff */
[----:B------:R-:W-:-:S13]  /*8bd0*/  PLOP3.LUT P1, PT, PT, PT, UP0, 0x80, 0x0 ;  /* 0x000000000000781c */ /* 0x000fda0003f2f008 */
[----:B------:R-:W-:Y:S05]  /*8be0*/  @!P1 BRA `(.L_x_140) ;  /* 0x00000d8000009947 */ /* 0x000fea0003800000 */
[----:B------:R-:W-:-:S06]  /*8bf0*/  UIADD3 UR25, UR8, -UR24, URZ ;  /* 0x8000001808197290 */ /* 0x000fcc000fffe03f */
[----:B------:R-:W-:Y:S02]  /*8c00*/  IMAD.U32 R45, RZ, RZ, UR25 ;  /* 0x00000019ff2d7e24 */ /* 0x000fe4000f8e00ff */
.L_x_153:
[----:B------:R-:W-:Y:S01]  /*8c10*/  MOV R43, 0x8 ;  /* 0x00000008002b7802 */ /* 0x000fe20000000f00 */
[----:B------:R-:W-:Y:S04]  /*8c20*/  BSSY B1, `(.L_x_141) ;  /* 0x000002d000017945 */ /* 0x000fe80003800000 */
[----:B------:R-:W-:-:S04]  /*8c30*/  IMAD R43, R44, R43, c[0x2][0x8] ;  /* 0x008002002c2b7624 */ /* 0x000fc800078e022b */
[----:B------:R-:W2:Y:S02]  /*8c40*/  LDC.64 R46, c[0x0][R43+0x160] ;  /* 0x000058002b2e7b82 */ /* 0x000ea40000000a00 */
[----:B0-2---:R-:W-:-:S04]  /*8c50*/  LOP3.LUT R24, R9, R47, RZ, 0xfc, !PT ;  /* 0x0000002f09187212 */ /* 0x005fc800078efcff */
[----:B------:R-:W-:-:S13]  /*8c60*/  ISETP.NE.U32.AND P0, PT, R24, RZ, PT ;  /* 0x000000ff1800720c */ /* 0x000fda0003f05070 */
[----:B------:R-:W-:Y:S05]  /*8c70*/  @!P0 BRA `(.L_x_142) ;  /* 0x0000011000008947 */ /* 0x000fea0003800000 */
[----:B------:R-:W-:Y:S01]  /*8c80*/  IMAD.MOV.U32 R48, RZ, RZ, R10 ;  /* 0x000000ffff307224 */ /* 0x000fe200078e000a */
[----:B------:R-:W-:Y:S01]  /*8c90*/  MOV R49, R9 ;  /* 0x0000000900317202 */ /* 0x000fe20000000f00 */
[----:B------:R-:W-:Y:S01]  /*8ca0*/  IMAD.MOV.U32 R24, RZ, RZ, R46 ;  /* 0x000000ffff187224 */ /* 0x000fe200078e002e */
[----:B------:R-:W-:Y:S02]  /*8cb0*/  MOV R25, R47 ;  /* 0x0000002f00197202 */ /* 0x000fe40000000f00 */
[----:B-1----:R-:W-:Y:S02]  /*8cc0*/  MOV R34, 0x8ce0 ;  /* 0x00008ce000227802 */ /* 0x002fe40000000f00 */
[----:B-----5:R-:W-:Y:S05]  /*8cd0*/  CALL.REL.NOINC `($__internal_1_$__cuda_sm20_div_u64) ;  /* 0x00004fc000007944 */ /* 0x020fea0003c00000 */
        /* <DEDUP_REMOVED lines=11> */
.L_x_142:
[----:B------:R-:W0:Y:S01]  /*8d90*/  I2F.U32.RP R9, R46 ;  /* 0x0000002e00097306 */ /* 0x000e220000209000 */
[----:B-1----:R-:W-:Y:S01]  /*8da0*/  IMAD.MOV R31, RZ, RZ, -R46 ;  /* 0x000000ffff1f7224 */ /* 0x002fe200078e0a2e */
[----:B------:R-:W-:Y:S01]  /*8db0*/  ISETP.NE.U32.AND P2, PT, R46, RZ, PT ;  /* 0x000000ff2e00720c */ /* 0x000fe20003f45070 */
[----:B------:R-:W-:-:S05]  /*8dc0*/  IMAD.MOV.U32 R57, RZ, RZ, RZ ;  /* 0x000000ffff397224 */ /* 0x000fca00078e00ff */
[----:B0-----:R-:W0:Y:S02]  /*8dd0*/  MUFU.RCP R9, R9 ;  /* 0x0000000900097308 */ /* 0x001e240000001000 */
[----:B0-----:R-:W-:-:S06]  /*8de0*/  IADD3 R24, R9, 0xffffffe, RZ ;  /* 0x0ffffffe09187810 */ /* 0x001fcc0007ffe0ff */
[----:B------:R0:W1:Y:S02]  /*8df0*/  F2I.FTZ.U32.TRUNC.NTZ R25, R24 ;  /* 0x0000001800197305 */ /* 0x000064000021f000 */
[----:B0-----:R-:W-:Y:S01]  /*8e00*/  HFMA2.MMA R24, -RZ, RZ, 0, 0 ;  /* 0x00000000ff187435 */ /* 0x001fe200000001ff */
[----:B-1----:R-:W-:-:S09]  /*8e10*/  IMAD R31, R31, R25, RZ ;  /* 0x000000191f1f7224 */ /* 0x002fd200078e02ff */
[----:B------:R-:W-:Y:S01]  /*8e20*/  IMAD.HI.U32 R25, R25, R31, R24 ;  /* 0x0000001f19197227 */ /* 0x000fe200078e0018 */
[----:B------:R-:W-:-:S05]  /*8e30*/  MOV R31, RZ ;  /* 0x000000ff001f7202 */ /* 0x000fca0000000f00 */
        /* <DEDUP_REMOVED lines=11> */
.L_x_143:
[----:B------:R-:W-:Y:S05]  /*8ef0*/  BSYNC B1 ;  /* 0x0000000000017941 */ /* 0x000fea0003800000 */
.L_x_141:
[----:B------:R-:W0:Y:S01]  /*8f00*/  LDC.64 R46, c[0x0][R43+0x158] ;  /* 0x000056002b2e7b82 */ /* 0x000e220000000a00 */
[----:B------:R-:W-:Y:S01]  /*8f10*/  MOV R40, R16 ;  /* 0x0000001000287202 */ /* 0x000fe20000000f00 */
[----:B------:R-:W-:Y:S06]  /*8f20*/  BSSY B1, `(.L_x_144) ;  /* 0x0000031000017945 */ /* 0x000fec0003800000 */
[----:B------:R-:W1:Y:S01]  /*8f30*/  LDC.64 R24, c[0x0][R43+0x228] ;  /* 0x00008a002b187b82 */ /* 0x000e620000000a00 */
[----:B0-----:R-:W-:-:S04]  /*8f40*/  LOP3.LUT R9, R57, R47, RZ, 0xfc, !PT ;  /* 0x0000002f39097212 */ /* 0x001fc800078efcff */
[----:B------:R-:W-:Y:S01]  /*8f50*/  ISETP.NE.U32.AND P0, PT, R9, RZ, PT ;  /* 0x000000ff0900720c */ /* 0x000fe20003f05070 */
[-C--:B-1----:R-:W-:Y:S02]  /*8f60*/  IMAD R10, R25, R34.reuse, RZ ;  /* 0x00000022190a7224 */ /* 0x082fe400078e02ff */
        /* <DEDUP_REMOVED lines=9> */
[----:B-----5:R-:W-:Y:S05]  /*9000*/  CALL.REL.NOINC `($__internal_1_$__cuda_sm20_div_u64) ;  /* 0x00004c9000007944 */ /* 0x020fea0003c00000 */
        /* <DEDUP_REMOVED lines=11> */
.L_x_145:
[----:B------:R-:W0:Y:S01]  /*90c0*/  I2F.U32.RP R10, R46 ;  /* 0x0000002e000a7306 */ /* 0x000e220000209000 */
[----:B------:R-:W-:Y:S01]  /*90d0*/  IADD3 R31, RZ, -R46, RZ ;  /* 0x8000002eff1f7210 */ /* 0x000fe20007ffe0ff */
[----:B------:R-:W-:Y:S01]  /*90e0*/  IMAD.MOV.U32 R57, RZ, RZ, RZ ;  /* 0x000000ffff397224 */ /* 0x000fe200078e00ff */
[----:B------:R-:W-:-:S05]  /*90f0*/  ISETP.NE.U32.AND P2, PT, R46, RZ, PT ;  /* 0x000000ff2e00720c */ /* 0x000fca0003f45070 */
[----:B0-----:R-:W0:Y:S02]  /*9100*/  MUFU.RCP R10, R10 ;  /* 0x0000000a000a7308 */ /* 0x001e240000001000 */
[----:B0-----:R-:W-:-:S06]  /*9110*/  IADD3 R24, R10, 0xffffffe, RZ ;  /* 0x0ffffffe0a187810 */ /* 0x001fcc0007ffe0ff */
[----:B------:R0:W1:Y:S02]  /*9120*/  F2I.FTZ.U32.TRUNC.NTZ R25, R24 ;  /* 0x0000001800197305 */ /* 0x000064000021f000 */
[----:B0-----:R-:W-:Y:S02]  /*9130*/  IMAD.MOV.U32 R24, RZ, RZ, RZ ;  /* 0x000000ffff187224 */ /* 0x001fe400078e00ff */
[----:B-1----:R-:W-:-:S04]  /*9140*/  IMAD R31, R31, R25, RZ ;  /* 0x000000191f1f7224 */ /* 0x002fc800078e02ff */
        /* <DEDUP_REMOVED lines=14> */
.L_x_146:
[----:B------:R-:W-:Y:S05]  /*9230*/  BSYNC B1 ;  /* 0x0000000000017941 */ /* 0x000fea0003800000 */
.L_x_144:
        /* <DEDUP_REMOVED lines=28> */
.L_x_148:
        /* <DEDUP_REMOVED lines=23> */
.L_x_149:
[----:B------:R-:W-:Y:S05]  /*9570*/  BSYNC B1 ;  /* 0x0000000000017941 */ /* 0x000fea0003800000 */
.L_x_147:
        /* <DEDUP_REMOVED lines=21> */
[----:B------:R-:W-:-:S03]  /*96d0*/  IADD3.X R9, RZ, ~R25, RZ, P0, !PT ;  /* 0x80000019ff097210 */ /* 0x000fc600007fe4ff */
[----:B------:R-:W-:-:S04]  /*96e0*/  IMAD.WIDE.U32 R34, R46, R31, R34 ;  /* 0x0000001f2e227225 */ /* 0x000fc800078e0022 */
[----:B------:R-:W-:-:S04]  /*96f0*/  IMAD R9, R9, R46, RZ ;  /* 0x0000002e09097224 */ /* 0x000fc800078e02ff */
[----:B------:R-:W-:-:S05]  /*9700*/  IMAD R9, R47, R31, R9 ;  /* 0x0000001f2f097224 */ /* 0x000fca00078e0209 */
[----:B------:R-:W-:Y:S01]  /*9710*/  IADD3 R31, R35, R9, RZ ;  /* 0x00000009231f7210 */ /* 0x000fe20007ffe0ff */
[----:B------:R-:W-:Y:S01]  /*9720*/  IMAD.MOV.U32 R9, RZ, RZ, R25 ;  /* 0x000000ffff097224 */ /* 0x000fe200078e0019 */
[----:B------:R-:W-:Y:S05]  /*9730*/  BRA `(.L_x_152) ;  /* 0x0000016000007947 */ /* 0x000fea0003800000 */
.L_x_151:
[----:B------:R-:W0:Y:S01]  /*9740*/  I2F.U32.RP R9, R46 ;  /* 0x0000002e00097306 */ /* 0x000e220000209000 */
[----:B------:R-:W-:Y:S02]  /*9750*/  IADD3 R31, RZ, -R46, RZ ;  /* 0x8000002eff1f7210 */ /* 0x000fe40007ffe0ff */
[----:B------:R-:W-:-:S05]  /*9760*/  ISETP.NE.U32.AND P2, PT, R46, RZ, PT ;  /* 0x000000ff2e00720c */ /* 0x000fca0003f45070 */
[----:B0-----:R-:W0:Y:S02]  /*9770*/  MUFU.RCP R9, R9 ;  /* 0x0000000900097308 */ /* 0x001e240000001000 */
[----:B0-----:R-:W-:Y:S01]  /*9780*/  IADD3 R24, R9, 0xffffffe, RZ ;  /* 0x0ffffffe09187810 */ /* 0x001fe20007ffe0ff */
[----:B------:R-:W-:-:S05]  /*9790*/  IMAD.MOV.U32 R9, RZ, RZ, RZ ;  /* 0x000000ffff097224 */ /* 0x000fca00078e00ff */
[----:B------:R0:W1:Y:S02]  /*97a0*/  F2I.FTZ.U32.TRUNC.NTZ R25, R24 ;  /* 0x0000001800197305 */ /* 0x000064000021f000 */
[----:B0-----:R-:W-:Y:S02]  /*97b0*/  IMAD.MOV.U32 R24, RZ, RZ, RZ ;  /* 0x000000ffff187224 */ /* 0x001fe400078e00ff */
[----:B-1----:R-:W-:-:S04]  /*97c0*/  IMAD R31, R31, R25, RZ ;  /* 0x000000191f1f7224 */ /* 0x002fc800078e02ff */
        /* <DEDUP_REMOVED lines=13> */
.L_x_152:
[----:B------:R-:W-:Y:S05]  /*98a0*/  BSYNC B1 ;  /* 0x0000000000017941 */ /* 0x000fea0003800000 */
.L_x_150:
[----:B------:R-:W0:Y:S01]  /*98b0*/  LDC.64 R24, c[0x0][R43+0x210] ;  /* 0x000084002b187b82 */ /* 0x000e220000000a00 */
[----:B------:R-:W-:Y:S01]  /*98c0*/  IADD3 R45, R45, -0x4, RZ ;  /* 0xfffffffc2d2d7810 */ /* 0x000fe20007ffe0ff */
[----:B------:R-:W-:Y:S01]  /*98d0*/  IMAD.MOV.U32 R40, RZ, RZ, R54 ;  /* 0x000000ffff287224 */ /* 0x000fe200078e0036 */
[----:B------:R-:W-:Y:S02]  /*98e0*/  IADD3 R44, R44, -0x4, RZ ;  /* 0xfffffffc2c2c7810 */ /* 0x000fe40007ffe0ff */
[----:B------:R-:W-:Y:S01]  /*98f0*/  ISETP.NE.AND P0, PT, R45, RZ, PT ;  /* 0x000000ff2d00720c */ /* 0x000fe20003f05270 */
[-C--:B0-----:R-:W-:Y:S02]  /*9900*/  IMAD R16, R25, R34.reuse, RZ ;  /* 0x0000002219107224 */ /* 0x081fe400078e02ff */
[----:B------:R-:W-:-:S04]  /*9910*/  IMAD.WIDE.U32 R34, R24, R34, R40 ;  /* 0x0000002218227225 */ /* 0x000fc800078e0028 */
[----:B------:R-:W-:Y:S01]  /*9920*/  IMAD R31, R24, R31, R16 ;  /* 0x0000001f181f7224 */ /* 0x000fe200078e0210 */
[----:B------:R-:W-:-:S03]  /*9930*/  MOV R16, R34 ;  /* 0x0000002200107202 */ /* 0x000fc60000000f00 */
[----:B------:R-:W-:Y:S02]  /*9940*/  IMAD.IADD R41, R35, 0x1, R31 ;  /* 0x0000000123297824 */ /* 0x000fe400078e021f */
[----:B------:R-:W-:Y:S01]  /*9950*/  @!P0 CALL.REL.NOINC `(.L_x_140) ;  /* 0x0000001000008944 */ /* 0x000fe20003c00000 */
[----:B------:R-:W-:Y:S05]  /*9960*/  BRA `(.L_x_153) ;  /* 0xfffff2a000007947 */ /* 0x000fea000383ffff */
.L_x_140:
[----:B------:R-:W-:-:S13]  /*9970*/  ISETP.NE.AND P0, PT, RZ, UR24, PT ;  /* 0x00000018ff007c0c */ /* 0x000fda000bf05270 */
[----:B------:R-:W-:Y:S05]  /*9980*/  @!P0 BRA `(.L_x_139) ;  /* 0x00000a7000008947 */ /* 0x000fea0003800000 */
[----:B0-----:R-:W-:Y:S01]  /*9990*/  HFMA2.MMA R25, -RZ, RZ, 0, 4.76837158203125e-07 ;  /* 0x00000008ff197435 */ /* 0x001fe200000001ff */
[----:B------:R-:W-:Y:S09]  /*99a0*/  BSSY B1, `(.L_x_154) ;  /* 0x000002e000017945 */ /* 0x000ff20003800000 */
[----:B------:R-:W-:-:S04]  /*99b0*/  IMAD R44, R44, R25, c[0x2][0x8] ;  /* 0x008002002c2c7624 */ /* 0x000fc800078e0219 */
[----:B------:R-:W0:Y:S02]  /*99c0*/  LDC.64 R46, c[0x0][R44+0x160] ;  /* 0x000058002c2e7b82 */ /* 0x000e240000000a00 */
[----:B0-----:R-:W-:-:S04]  /*99d0*/  LOP3.LUT R24, R9, R47, RZ, 0xfc, !PT ;  /* 0x0000002f09187212 */ /* 0x001fc800078efcff */
        /* <DEDUP_REMOVED lines=19> */
.L_x_155:
[----:B------:R-:W0:Y:S01]  /*9b10*/  I2F.U32.RP R9, R46 ;  /* 0x0000002e00097306 */ /* 0x000e220000209000 */
[----:B-1----:R-:W-:Y:S01]  /*9b20*/  IMAD.MOV R31, RZ, RZ, -R46 ;  /* 0x000000ffff1f7224 */ /* 0x002fe200078e0a2e */
[----:B------:R-:W-:-:S06]  /*9b30*/  ISETP.NE.U32.AND P2, PT, R46, RZ, PT ;  /* 0x000000ff2e00720c */ /* 0x000fcc0003f45070 */
[----:B0-----:R-:W0:Y:S02]  /*9b40*/  MUFU.RCP R9, R9 ;  /* 0x0000000900097308 */ /* 0x001e240000001000 */
[----:B0-----:R-:W-:Y:S02]  /*9b50*/  IADD3 R24, R9, 0xffffffe, RZ ;  /* 0x0ffffffe09187810 */ /* 0x001fe40007ffe0ff */
[----:B------:R-:W-:-:S04]  /*9b60*/  MOV R9, RZ ;  /* 0x000000ff00097202 */ /* 0x000fc80000000f00 */
[----:B------:R0:W1:Y:S02]  /*9b70*/  F2I.FTZ.U32.TRUNC.NTZ R25, R24 ;  /* 0x0000001800197305 */ /* 0x000064000021f000 */
[----:B0-----:R-:W-:Y:S01]  /*9b80*/  MOV R24, RZ ;  /* 0x000000ff00187202 */ /* 0x001fe20000000f00 */
[----:B-1----:R-:W-:-:S04]  /*9b90*/  IMAD R31, R31, R25, RZ ;  /* 0x000000191f1f7224 */ /* 0x002fc800078e02ff */
        /* <DEDUP_REMOVED lines=14> */
.L_x_156:
[----:B------:R-:W-:Y:S05]  /*9c80*/  BSYNC B1 ;  /* 0x0000000000017941 */ /* 0x000fea0003800000 */
.L_x_154:
[----:B------:R-:W0:Y:S01]  /*9c90*/  LDC.64 R24, c[0x0][R44+0x228] ;  /* 0x00008a002c187b82 */ /* 0x000e220000000a00 */
[----:B------:R-:W-:Y:S01]  /*9ca0*/  UISETP.NE.AND UP0, UPT, UR24, 0x1, UPT ;  /* 0x000000011800788c */ /* 0x000fe2000bf05270 */
[----:B------:R-:W-:-:S05]  /*9cb0*/  IMAD.MOV.U32 R40, RZ, RZ, R16 ;  /* 0x000000ffff287224 */ /* 0x000fca00078e0010 */
[----:B------:R-:W-:Y:S01]  /*9cc0*/  PLOP3.LUT P0, PT, PT, PT, UP0, 0x80, 0x0 ;  /* 0x000000000000781c */ /* 0x000fe20003f0f008 */
[-C--:B0-----:R-:W-:Y:S02]  /*9cd0*/  IMAD R25, R25, R34.reuse, RZ ;  /* 0x0000002219197224 */ /* 0x081fe400078e02ff */
[----:B------:R-:W-:-:S04]  /*9ce0*/  IMAD.WIDE.U32 R34, R24, R34, R40 ;  /* 0x0000002218227225 */ /* 0x000fc800078e0028 */
[----:B------:R-:W-:Y:S01]  /*9cf0*/  IMAD R25, R24, R31, R25 ;  /* 0x0000001f18197224 */ /* 0x000fe200078e0219 */
[----:B------:R-:W-:-:S03]  /*9d00*/  MOV R16, R34 ;  /* 0x0000002200107202 */ /* 0x000fc60000000f00 */
        /* <DEDUP_REMOVED lines=17> */
[----:B------:R-:W-:Y:S01]  /*9e20*/  IADD3.X R31, RZ, ~R25, RZ, P0, !PT ;  /* 0x80000019ff1f7210 */ /* 0x000fe200007fe4ff */
[----:B------:R-:W-:Y:S02]  /*9e30*/  IMAD.MOV.U32 R9, RZ, RZ, R25 ;  /* 0x000000ffff097224 */ /* 0x000fe400078e0019 */
[----:B------:R-:W-:-:S04]  /*9e40*/  IMAD.WIDE.U32 R34, R46, R33, R34 ;  /* 0x000000212e227225 */ /* 0x000fc800078e0022 */
[----:B------:R-:W-:-:S04]  /*9e50*/  IMAD R31, R31, R46, RZ ;  /* 0x0000002e1f1f7224 */ /* 0x000fc800078e02ff */
[----:B------:R-:W-:-:S05]  /*9e60*/  IMAD R31, R47, R33, R31 ;  /* 0x000000212f1f7224 */ /* 0x000fca00078e021f */
[----:B------:R-:W-:Y:S01]  /*9e70*/  IADD3 R31, R35, R31, RZ ;  /* 0x0000001f231f7210 */ /* 0x000fe20007ffe0ff */
[----:B------:R-:W-:Y:S05]  /*9e80*/  BRA `(.L_x_159) ;  /* 0x0000017000007947 */ /* 0x000fea0003800000 */
.L_x_158:
        /* <DEDUP_REMOVED lines=23> */
.L_x_159:
[----:B------:R-:W-:Y:S05]  /*a000*/  BSYNC B1 ;  /* 0x0000000000017941 */ /* 0x000fea0003800000 */
.L_x_157:
[----:B------:R-:W0:Y:S01]  /*a010*/  LDC.64 R24, c[0x0][R44+0x220] ;  /* 0x000088002c187b82 */ /* 0x000e220000000a00 */
[----:B------:R-:W-:Y:S01]  /*a020*/  UISETP.NE.AND UP0, UPT, UR24, 0x2, UPT ;  /* 0x000000021800788c */ /* 0x000fe2000bf05270 */
[----:B------:R-:W-:-:S05]  /*a030*/  MOV R40, R16 ;  /* 0x0000001000287202 */ /* 0x000fca0000000f00 */
[----:B------:R-:W-:Y:S01]  /*a040*/  PLOP3.LUT P0, PT, PT, PT, UP0, 0x80, 0x0 ;  /* 0x000000000000781c */ /* 0x000fe20003f0f008 */
[-C--:B0-----:R-:W-:Y:S02]  /*a050*/  IMAD R25, R25, R34.reuse, RZ ;  /* 0x0000002219197224 */ /* 0x081fe400078e02ff */
[----:B------:R-:W-:-:S04]  /*a060*/  IMAD.WIDE.U32 R34, R24, R34, R40 ;  /* 0x0000002218227225 */ /* 0x000fc800078e0028 */
[----:B------:R-:W-:Y:S02]  /*a070*/  IMAD R25, R24, R31, R25 ;  /* 0x0000001f18197224 */ /* 0x000fe400078e0219 */
[----:B------:R-:W-:-:S03]  /*a080*/  IMAD.MOV.U32 R16, RZ, RZ, R34 ;  /* 0x000000ffff107224 */ /* 0x000fc600078e0022 */
        /* <DEDUP_REMOVED lines=8> */
[----:B------:R-:W-:Y:S01]  /*a110*/  MOV R49, R9 ;  /* 0x0000000900317202 */ /* 0x000fe20000000f00 */
[----:B------:R-:W-:Y:S01]  /*a120*/  IMAD.MOV.U32 R24, RZ, RZ, R46 ;  /* 0x000000ffff187224 */ /* 0x000fe200078e002e */
[----:B------:R-:W-:Y:S02]  /*a130*/  MOV R25, R47 ;  /* 0x0000002f00197202 */ /* 0x000fe40000000f00 */
[----:B------:R-:W-:Y:S02]  /*a140*/  MOV R34, 0xa160 ;  /* 0x0000a16000227802 */ /* 0x000fe40000000f00 */
        /* <DEDUP_REMOVED lines=12> */
.L_x_161:
[----:B------:R-:W0:Y:S01]  /*a210*/  I2F.U32.RP R9, R46 ;  /* 0x0000002e00097306 */ /* 0x000e220000209000 */
[----:B------:R-:W-:Y:S01]  /*a220*/  IMAD.MOV R31, RZ, RZ, -R46 ;  /* 0x000000ffff1f7224 */ /* 0x000fe200078e0a2e */
[----:B------:R-:W-:-:S06]  /*a230*/  ISETP.NE.U32.AND P2, PT, R46, RZ, PT ;  /* 0x000000ff2e00720c */ /* 0x000fcc0003f45070 */
[----:B0-----:R-:W0:Y:S02]  /*a240*/  MUFU.RCP R9, R9 ;  /* 0x0000000900097308 */ /* 0x001e240000001000 */
[----:B0-----:R-:W-:Y:S02]  /*a250*/  IADD3 R24, R9, 0xffffffe, RZ ;  /* 0x0ffffffe09187810 */ /* 0x001fe40007ffe0ff */
[----:B------:R-:W-:-:S04]  /*a260*/  MOV R9, RZ ;  /* 0x000000ff00097202 */ /* 0x000fc80000000f00 */
[----:B------:R0:W1:Y:S02]  /*a270*/  F2I.FTZ.U32.TRUNC.NTZ R25, R24 ;  /* 0x0000001800197305 */ /* 0x000064000021f000 */
[----:B0-----:R-:W-:Y:S01]  /*a280*/  HFMA2.MMA R24, -RZ, RZ, 0, 0 ;  /* 0x00000000ff187435 */ /* 0x001fe200000001ff */
[----:B-1----:R-:W-:-:S09]  /*a290*/  IMAD R31, R31, R25, RZ ;  /* 0x000000191f1f7224 */ /* 0x002fd200078e02ff */
        /* <DEDUP_REMOVED lines=14> */
.L_x_162:
[----:B------:R-:W-:Y:S05]  /*a380*/  BSYNC B1 ;  /* 0x0000000000017941 */ /* 0x000fea0003800000 */
.L_x_160:
[----:B------:R-:W0:Y:S01]  /*a390*/  LDC.64 R44, c[0x0][R44+0x218] ;  /* 0x000086002c2c7b82 */ /* 0x000e220000000a00 */
[----:B------:R-:W-:Y:S02]  /*a3a0*/  IMAD.MOV.U32 R40, RZ, RZ, R16 ;  /* 0x000000ffff287224 */ /* 0x000fe400078e0010 */
[-C--:B0-----:R-:W-:Y:S02]  /*a3b0*/  IMAD R33, R45, R34.reuse, RZ ;  /* 0x000000222d217224 */ /* 0x081fe400078e02ff */
[----:B------:R-:W-:-:S04]  /*a3c0*/  IMAD.WIDE.U32 R24, R44, R34, R40 ;  /* 0x000000222c187225 */ /* 0x000fc800078e0028 */
[----:B------:R-:W-:Y:S01]  /*a3d0*/  IMAD R31, R44, R31, R33 ;  /* 0x0000001f2c1f7224 */ /* 0x000fe200078e0221 */
[----:B------:R-:W-:-:S03]  /*a3e0*/  MOV R16, R24 ;  /* 0x0000001800107202 */ /* 0x000fc60000000f00 */
[----:B------:R-:W-:Y:S02]  /*a3f0*/  IMAD.IADD R41, R25, 0x1, R31 ;  /* 0x0000000119297824 */ /* 0x000fe400078e021f */
.L_x_139:
[----:B------:R-:W-:Y:S01]  /*a400*/  MOV R40, R16 ;  /* 0x0000001000287202 */ /* 0x000fe20000000f00 */
[----:B------:R-:W-:Y:S01]  /*a410*/  IMAD R9, R9, c[0x0][0x3d0], RZ ;  /* 0x0000f40009097a24 */ /* 0x000fe200078e02ff */
[----:B------:R-:W-:Y:S02]  /*a420*/  FSET.BF.LT.FTZ.AND R15, R15, c[0x0][0x648], PT ;  /* 0x000192000f0f7a0a */ /* 0x000fe40003811000 */
[----:B-----5:R-:W-:Y:S01]  /*a430*/  PRMT R16, RZ, 0x5410, R8 ;  /* 0x00005410ff107816 */ /* 0x020fe20000000008 */
[----:B0-----:R-:W-:-:S04]  /*a440*/  IMAD.WIDE.U32 R24, R10, c[0x0][0x3d0], R40 ;  /* 0x0000f4000a187a25 */ /* 0x001fc800078e0028 */
[----:B------:R-:W-:Y:S01]  /*a450*/  FMUL.FTZ R16, R15, R16 ;  /* 0x000000100f107220 */ /* 0x000fe20000410000 */
[----:B-1----:R-:W-:Y:S01]  /*a460*/  LEA R36, P0, R24, c[0x0][0x300], 0x1 ;  /* 0x0000c00018247a11 */ /* 0x002fe200078008ff */
[----:B------:R-:W0:Y:S01]  /*a470*/  F2I.FTZ.U32.TRUNC.NTZ R15, R15 ;  /* 0x0000000f000f7305 */ /* 0x000e22000021f000 */
[----:B------:R-:W-:Y:S01]  /*a480*/  IMAD R9, R10, c[0x0][0x3d4], R9 ;  /* 0x0000f5000a097a24 */ /* 0x000fe200078e0209 */
[----:B------:R-:W-:Y:S01]  /*a490*/  IADD3 R34, P1, R24, c[0x0][0x4a0], RZ ;  /* 0x0001280018227a10 */ /* 0x000fe20007f3e0ff */
[----:B------:R-:W-:Y:S02]  /*a4a0*/  FMUL.FTZ R16, R16, UR23 ;  /* 0x0000001710107c20 */ /* 0x000fe40008410000 */
[----:B------:R-:W-:-:S03]  /*a4b0*/  IMAD.IADD R9, R25, 0x1, R9 ;  /* 0x0000000119097824 */ /* 0x000fc600078e0209 */
[----:B------:R-:W-:Y:S02]  /*a4c0*/  F2FP.BF16.PACK_AB R16, RZ, R16 ;  /* 0x00000010ff10723e */ /* 0x000fe400000010ff */
[----:B------:R-:W-:Y:S02]  /*a4d0*/  LEA.HI.X R37, R24, c[0x0][0x304], R9, 0x1, P0 ;  /* 0x0000c10018257a11 */ /* 0x000fe400000f0c09 */
[----:B------:R-:W-:-:S03]  /*a4e0*/  IADD3.X R35, R9, c[0x0][0x4a4], RZ, P1, !PT ;  /* 0x0001290009237a10 */ /* 0x000fc60000ffe4ff */
[----:B------:R1:W-:Y:S04]  /*a4f0*/  STG.E.U16 [R36.64], R16 ;  /* 0x0000001024007986 */ /* 0x0003e8000c10150c */
[----:B0-----:R1:W-:Y:S02]  /*a500*/  STG.E.U8 [R34.64], R15 ;  /* 0x0000000f22007986 */ /* 0x0013e4000c10110c */
.L_x_138:
[----:B------:R-:W-:Y:S05]  /*a510*/  BSYNC B0 ;  /* 0x0000000000007941 */ /* 0x000fea0003800000 */
.L_x_137:
[----:B------:R-:W-:Y:S01]  /*a520*/  BSSY B0, `(.L_x_163) ;  /* 0x00001a9000007945 */ /* 0x000fe20003800000 */
[----:B------:R-:W-:Y:S05]  /*a530*/  @P3 BRA `(.L_x_164) ;  /* 0x00001a7000003947 */ /* 0x000fea0003800000 */
[----:B------:R-:W-:Y:S01]  /*a540*/  MOV R9, c[0x0][0x498] ;  /* 0x0001260000097a02 */ /* 0x000fe20000000f00 */
[----:B------:R-:W-:-:S03]  /*a550*/  IMAD.MOV.U32 R10, RZ, RZ, RZ ;  /* 0x000000ffff0a7224 */ /* 0x000fc600078e00ff */
[----:B------:R-:W-:Y:S01]  /*a560*/  ISETP.GE.AND P0, PT, R9, 0x2, PT ;  /* 0x000000020900780c */ /* 0x000fe20003f06270 */
[----:B------:R-:W-:-:S12]  /*a570*/  HFMA2.MMA R9, -RZ, RZ, 0, 0 ;  /* 0x00000000ff097435 */ /* 0x000fd800000001ff */
[----:B------:R-:W-:Y:S05]  /*a580*/  @!P0 BRA `(.L_x_165) ;  /* 0x0000190000008947 */ /* 0x000fea0003800000 */
[----:B------:R-:W-:Y:S01]  /*a590*/  UIADD3 UR25, UR6, 0x1, URZ ;  /* 0x0000000106197890 */ /* 0x000fe2000fffe03f */
[----:B------:R-:W-:Y:S01]  /*a5a0*/  IADD3 R6, P0, R7, R22, RZ ;  /* 0x0000001607067210 */ /* 0x000fe20007f1e0ff */
[----:B------:R-:W-:Y:S01]  /*a5b0*/  IMAD.MOV.U32 R10, RZ, RZ, RZ ;  /* 0x000000ffff0a7224 */ /* 0x000fe200078e00ff */
[----:B------:R-:W-:Y:S01]  /*a5c0*/  MOV R9, RZ ;  /* 0x000000ff00097202 */ /* 0x000fe20000000f00 */
[----:B------:R-:W-:Y:S01]  /*a5d0*/  UISETP.GE.U32.AND UP0, UPT, UR25, 0x3, UPT ;  /* 0x000000031900788c */ /* 0x000fe2000bf06070 */
[----:B-1----:R-:W-:Y:S01]  /*a5e0*/  IMAD.MOV.U32 R15, RZ, RZ, c[0x0][0x498] ;  /* 0x00012600ff0f7624 */ /* 0x002fe200078e00ff */
[----:B------:R-:W-:-:S04]  /*a5f0*/  IADD3.X R5, RZ, R20, RZ, P0, !PT ;  /* 0x00000014ff057210 */ /* 0x000fc800007fe4ff */
[----:B------:R-:W-:-:S13]  /*a600*/  PLOP3.LUT P1, PT, PT, PT, UP0, 0x80, 0x0 ;  /* 0x000000000000781c */ /* 0x000fda0003f2f008 */
[----:B------:R-:W-:Y:S05]  /*a610*/  @!P1 BRA `(.L_x_166) ;  /* 0x00000db000009947 */ /* 0x000fea0003800000 */
[----:B------:R-:W-:-:S06]  /*a620*/  UIADD3 UR25, UR8, -UR24, URZ ;  /* 0x8000001808197290 */ /* 0x000fcc000fffe03f */
[----:B------:R-:W-:Y:S02]  /*a630*/  IMAD.U32 R16, RZ, RZ, UR25 ;  /* 0x00000019ff107e24 */ /* 0x000fe4000f8e00ff */
.L_x_179:
[----:B0-----:R-:W-:Y:S01]  /*a640*/  MOV R24, 0x8 ;  /* 0x0000000800187802 */ /* 0x001fe20000000f00 */
[----:B------:R-:W-:Y:S04]  /*a650*/  BSSY B1, `(.L_x_167) ;  /* 0x000002d000017945 */ /* 0x000fe80003800000 */
        /* <DEDUP_REMOVED lines=22> */
.L_x_168:
[----:B------:R-:W0:Y:S01]  /*a7c0*/  I2F.U32.RP R5, R44 ;  /* 0x0000002c00057306 */ /* 0x000e220000209000 */
[----:B------:R-:W-:Y:S01]  /*a7d0*/  IMAD.MOV R31, RZ, RZ, -R44 ;  /* 0x000000ffff1f7224 */ /* 0x000fe200078e0a2c */
        /* <DEDUP_REMOVED lines=20> */
.L_x_169:
[----:B------:R-:W-:Y:S05]  /*a920*/  BSYNC B1 ;  /* 0x0000000000017941 */ /* 0x000fea0003800000 */
.L_x_167:
[----:B------:R-:W0:Y:S01]  /*a930*/  LDC.64 R44, c[0x0][R7+0x158] ;  /* 0x00005600072c7b82 */ /* 0x000e220000000a00 */
[----:B------:R-:W-:Y:S01]  /*a940*/  MOV R46, R10 ;  /* 0x0000000a002e7202 */ /* 0x000fe20000000f00 */
[----:B------:R-:W-:Y:S01]  /*a950*/  IMAD.MOV.U32 R47, RZ, RZ, R9 ;  /* 0x000000ffff2f7224 */ /* 0x000fe200078e0009 */
[----:B------:R-:W-:Y:S05]  /*a960*/  BSSY B1, `(.L_x_170) ;  /* 0x0000031000017945 */ /* 0x000fea0003800000 */
[----:B------:R-:W1:Y:S01]  /*a970*/  LDC.64 R24, c[0x0][R7+0x228] ;  /* 0x00008a0007187b82 */ /* 0x000e620000000a00 */
[----:B0-----:R-:W-:-:S04]  /*a980*/  LOP3.LUT R5, R55, R45, RZ, 0xfc, !PT ;  /* 0x0000002d37057212 */ /* 0x001fc800078efcff */
[----:B------:R-:W-:Y:S01]  /*a990*/  ISETP.NE.U32.AND P0, PT, R5, RZ, PT ;  /* 0x000000ff0500720c */ /* 0x000fe20003f05070 */
[-C--:B-1----:R-:W-:Y:S02]  /*a9a0*/  IMAD R6, R25, R34.reuse, RZ ;  /* 0x0000002219067224 */ /* 0x082fe400078e02ff */
        /* <DEDUP_REMOVED lines=21> */
.L_x_171:
[----:B------:R-:W0:Y:S01]  /*ab00*/  I2F.U32.RP R6, R44 ;  /* 0x0000002c00067306 */ /* 0x000e220000209000 */
[----:B------:R-:W-:Y:S01]  /*ab10*/  IMAD.MOV R9, RZ, RZ, -R44 ;  /* 0x000000ffff097224 */ /* 0x000fe200078e0a2c */
[----:B------:R-:W-:Y:S01]  /*ab20*/  ISETP.NE.U32.AND P2, PT, R44, RZ, PT ;  /* 0x000000ff2c00720c */ /* 0x000fe20003f45070 */
[----:B------:R-:W-:-:S05]  /*ab30*/  HFMA2.MMA R55, -RZ, RZ, 0, 0 ;  /* 0x00000000ff377435 */ /* 0x000fca00000001ff */
[----:B0-----:R-:W0:Y:S02]  /*ab40*/  MUFU.RCP R6, R6 ;  /* 0x0000000600067308 */ /* 0x001e240000001000 */
[----:B0-----:R-:W-:-:S06]  /*ab50*/  IADD3 R24, R6, 0xffffffe, RZ ;  /* 0x0ffffffe06187810 */ /* 0x001fcc0007ffe0ff */
        /* <DEDUP_REMOVED lines=10> */
[----:B------:R-:W-:Y:S02]  /*ac00*/  ISETP.GE.U32.AND P1, PT, R9, R44, PT ;  /* 0x0000002c0900720c */ /* 0x000fe40003f26070 */
[----:B------:R-:W-:-:S11]  /*ac10*/  MOV R9, RZ ;  /* 0x000000ff00097202 */ /* 0x000fd60000000f00 */
[----:B------:R-:W-:Y:S02]  /*ac20*/  @P1 IADD3 R25, R25, 0x1, RZ ;  /* 0x0000000119191810 */ /* 0x000fe40007ffe0ff */
[----:B------:R-:W-:-:S05]  /*ac30*/  @!P2 LOP3.LUT R25, RZ, R44, RZ, 0x33, !PT ;  /* 0x0000002cff19a212 */ /* 0x000fca00078e33ff */
[----:B------:R-:W-:-:S04]  /*ac40*/  IMAD.MOV R31, RZ, RZ, -R25 ;  /* 0x000000ffff1f7224 */ /* 0x000fc800078e0a19 */
[----:B------:R-:W-:Y:S02]  /*ac50*/  IMAD R34, R44, R31, R54 ;  /* 0x0000001f2c227224 */ /* 0x000fe400078e0236 */
[----:B------:R-:W-:Y:S02]  /*ac60*/  IMAD.MOV.U32 R54, RZ, RZ, R25 ;  /* 0x000000ffff367224 */ /* 0x000fe400078e0019 */
.L_x_172:
[----:B------:R-:W-:Y:S05]  /*ac70*/  BSYNC B1 ;  /* 0x0000000000017941 */ /* 0x000fea0003800000 */
.L_x_170:
[----:B------:R-:W0:Y:S01]  /*ac80*/  LDC.64 R44, c[0x0][R7+0x150] ;  /* 0x00005400072c7b82 */ /* 0x000e220000000a00 */
[----:B------:R-:W-:Y:S01]  /*ac90*/  IMAD.MOV.U32 R47, RZ, RZ, R5 ;  /* 0x000000ffff2f7224 */ /* 0x000fe200078e0005 */
[----:B------:R-:W-:Y:S06]  /*aca0*/  BSSY B1, `(.L_x_173) ;  /* 0x0000031000017945 */ /* 0x000fec0003800000 */
        /* <DEDUP_REMOVED lines=25> */
.L_x_174:
        /* <DEDUP_REMOVED lines=23> */
.L_x_175:
[----:B------:R-:W-:Y:S05]  /*afb0*/  BSYNC B1 ;  /* 0x0000000000017941 */ /* 0x000fea0003800000 */
.L_x_173:
        /* <DEDUP_REMOVED lines=21> */
[----:B------:R-:W-:-:S02]  /*b110*/  IMAD.X R5, RZ, RZ, ~R25, P0 ;  /* 0x000000ffff057224 */ /* 0x000fc400000e0e19 */
[----:B------:R-:W-:-:S04]  /*b120*/  IMAD.WIDE.U32 R34, R44, R31, R34 ;  /* 0x0000001f2c227225 */ /* 0x000fc800078e0022 */
[----:B------:R-:W-:-:S04]  /*b130*/  IMAD R5, R5, R44, RZ ;  /* 0x0000002c05057224 */ /* 0x000fc800078e02ff */
[----:B------:R-:W-:Y:S02]  /*b140*/  IMAD R5, R45, R31, R5 ;  /* 0x0000001f2d057224 */ /* 0x000fe400078e0205 */
[----:B------:R-:W-:-:S03]  /*b150*/  IMAD.MOV.U32 R45, RZ, RZ, R34 ;  /* 0x000000ffff2d7224 */ /* 0x000fc600078e0022 */
[----:B------:R-:W-:Y:S01]  /*b160*/  IADD3 R31, R35, R5, RZ ;  /* 0x00000005231f7210 */ /* 0x000fe20007ffe0ff */
[----:B------:R-:W-:Y:S01]  /*b170*/  IMAD.MOV.U32 R5, RZ, RZ, R25 ;  /* 0x000000ffff057224 */ /* 0x000fe200078e0019 */
[----:B------:R-:W-:Y:S05]  /*b180*/  BRA `(.L_x_178) ;  /* 0x0000016000007947 */ /* 0x000fea0003800000 */
.L_x_177:
        /* <DEDUP_REMOVED lines=22> */
.L_x_178:
[----:B------:R-:W-:Y:S05]  /*b2f0*/  BSYNC B1 ;  /* 0x0000000000017941 */ /* 0x000fea0003800000 */
.L_x_176:
[----:B------:R-:W0:Y:S01]  /*b300*/  LDC.64 R24, c[0x0][R7+0x210] ;  /* 0x0000840007187b82 */ /* 0x000e220000000a00 */
[----:B------:R-:W-:Y:S01]  /*b310*/  IADD3 R16, R16, -0x4, RZ ;  /* 0xfffffffc10107810 */ /* 0x000fe20007ffe0ff */
[----:B------:R-:W-:Y:S01]  /*b320*/  IMAD.MOV.U32 R34, RZ, RZ, R46 ;  /* 0x000000ffff227224 */ /* 0x000fe200078e002e */
[----:B------:R-:W-:Y:S02]  /*b330*/  MOV R35, R9 ;  /* 0x0000000900237202 */ /* 0x000fe40000000f00 */
[----:B------:R-:W-:Y:S02]  /*b340*/  ISETP.NE.AND P0, PT, R16, RZ, PT ;  /* 0x000000ff1000720c */ /* 0x000fe40003f05270 */
[----:B------:R-:W-:Y:S01]  /*b350*/  IADD3 R15, R15, -0x4, RZ ;  /* 0xfffffffc0f0f7810 */ /* 0x000fe20007ffe0ff */
[-C--:B0-----:R-:W-:Y:S02]  /*b360*/  IMAD R10, R25, R45.reuse, RZ ;  /* 0x0000002d190a7224 */ /* 0x081fe400078e02ff */
[----:B------:R-:W-:-:S04]  /*b370*/  IMAD.WIDE.U32 R34, R24, R45, R34 ;  /* 0x0000002d18227225 */ /* 0x000fc800078e0022 */
[----:B------:R-:W-:Y:S02]  /*b380*/  IMAD R31, R24, R31, R10 ;  /* 0x0000001f181f7224 */ /* 0x000fe400078e020a */
[----:B------:R-:W-:-:S03]  /*b390*/  IMAD.MOV.U32 R10, RZ, RZ, R34 ;  /* 0x000000ffff0a7224 */ /* 0x000fc600078e0022 */
[----:B------:R-:W-:Y:S01]  /*b3a0*/  IADD3 R9, R35, R31, RZ ;  /* 0x0000001f23097210 */ /* 0x000fe20007ffe0ff */
[----:B------:R-:W-:Y:S01]  /*b3b0*/  @!P0 CALL.REL.NOINC `(.L_x_166) ;  /* 0x0000001000008944 */ /* 0x000fe20003c00000 */
[----:B------:R-:W-:Y:S05]  /*b3c0*/  BRA `(.L_x_179) ;  /* 0xfffff27000007947 */ /* 0x000fea000383ffff */
.L_x_166:
[----:B------:R-:W-:-:S13]  /*b3d0*/  ISETP.NE.AND P0, PT, RZ, UR24, PT ;  /* 0x00000018ff007c0c */ /* 0x000fda000bf05270 */
[----:B------:R-:W-:Y:S05]  /*b3e0*/  @!P0 BRA `(.L_x_165) ;  /* 0x00000aa000008947 */ /* 0x000fea0003800000 */
[----:B------:R-:W-:Y:S01]  /*b3f0*/  IMAD.MOV.U32 R16, RZ, RZ, 0x8 ;  /* 0x00000008ff107424 */ /* 0x000fe200078e00ff */
[----:B------:R-:W-:Y:S03]  /*b400*/  BSSY B1, `(.L_x_180) ;  /* 0x000002e000017945 */ /* 0x000fe60003800000 */
[----:B------:R-:W-:-:S04]  /*b410*/  IMAD R15, R15, R16, c[0x2][0x8] ;  /* 0x008002000f0f7624 */ /* 0x000fc800078e0210 */
[----:B------:R-:W1:Y:S02]  /*b420*/  LDC.64 R44, c[0x0][R15+0x160] ;  /* 0x000058000f2c7b82 */ /* 0x000e640000000a00 */
[----:B-1----:R-:W-:-:S04]  /*b430*/  LOP3.LUT R7, R5, R45, RZ, 0xfc, !PT ;  /* 0x0000002d05077212 */ /* 0x002fc800078efcff */
[----:B------:R-:W-:-:S13]  /*b440*/  ISETP.NE.U32.AND P0, PT, R7, RZ, PT ;  /* 0x000000ff0700720c */ /* 0x000fda0003f05070 */
[----:B------:R-:W-:Y:S05]  /*b450*/  @!P0 BRA `(.L_x_181) ;  /* 0x0000011000008947 */ /* 0x000fea0003800000 */
[----:B------:R-:W-:Y:S01]  /*b460*/  MOV R48, R6 ;  /* 0x0000000600307202 */ /* 0x000fe20000000f00 */
[----:B------:R-:W-:Y:S01]  /*b470*/  IMAD.MOV.U32 R49, RZ, RZ, R5 ;  /* 0x000000ffff317224 */ /* 0x000fe200078e0005 */
[----:B0-----:R-:W-:Y:S01]  /*b480*/  MOV R24, R44 ;  /* 0x0000002c00187202 */ /* 0x001fe20000000f00 */
[----:B------:R-:W-:Y:S01]  /*b490*/  IMAD.MOV.U32 R25, RZ, RZ, R45 ;  /* 0x000000ffff197224 */ /* 0x000fe200078e002d */
[----:B------:R-:W-:Y:S02]  /*b4a0*/  MOV R34, 0xb4c0 ;  /* 0x0000b4c000227802 */ /* 0x000fe40000000f00 */
[----:B-----5:R-:W-:Y:S05]  /*b4b0*/  CALL.REL.NOINC `($__internal_1_$__cuda_sm20_div_u64) ;  /* 0x000027e000007944 */ /* 0x020fea0003c00000 */
[-C--:B------:R-:W-:Y:S01]  /*b4c0*/  IADD3 R33, P0, RZ, -R24.reuse, RZ ;  /* 0x80000018ff217210 */ /* 0x080fe20007f1e0ff */
[----:B------:R-:W-:Y:S02]  /*b4d0*/  IMAD.MOV.U32 R7, RZ, RZ, R5 ;  /* 0x000000ffff077224 */ /* 0x000fe400078e0005 */
[----:B------:R-:W-:Y:S01]  /*b4e0*/  IMAD.MOV.U32 R5, RZ, RZ, R25 ;  /* 0x000000ffff057224 */ /* 0x000fe200078e0019 */
[----:B------:R-:W-:Y:S01]  /*b4f0*/  IADD3.X R31, RZ, ~R25, RZ, P0, !PT ;  /* 0x80000019ff1f7210 */ /* 0x000fe200007fe4ff */
[----:B------:R-:W-:Y:S01]  /*b500*/  IMAD.WIDE.U32 R34, R44, R33, R6 ;  /* 0x000000212c227225 */ /* 0x000fe200078e0006 */
[----:B------:R-:W-:-:S03]  /*b510*/  MOV R6, R24 ;  /* 0x0000001800067202 */ /* 0x000fc60000000f00 */
[----:B------:R-:W-:-:S04]  /*b520*/  IMAD R31, R31, R44, RZ ;  /* 0x0000002c1f1f7224 */ /* 0x000fc800078e02ff */
[----:B------:R-:W-:Y:S02]  /*b530*/  IMAD R31, R45, R33, R31 ;  /* 0x000000212d1f7224 */ /* 0x000fe400078e021f */
[----:B------:R-:W-:-:S03]  /*b540*/  IMAD.MOV.U32 R45, RZ, RZ, R34 ;  /* 0x000000ffff2d7224 */ /* 0x000fc600078e0022 */
[----:B------:R-:W-:Y:S01]  /*b550*/  IADD3 R7, R35, R31, RZ ;  /* 0x0000001f23077210 */ /* 0x000fe20007ffe0ff */
[----:B------:R-:W-:Y:S05]  /*b560*/  BRA `(.L_x_182) ;  /* 0x0000017000007947 */ /* 0x000fea0003800000 */
.L_x_181:
[----:B------:R-:W1:Y:S01]  /*b570*/  I2F.U32.RP R5, R44 ;  /* 0x0000002c00057306 */ /* 0x000e620000209000 */
[----:B------:R-:W-:Y:S02]  /*b580*/  IADD3 R7, RZ, -R44, RZ ;  /* 0x8000002cff077210 */ /* 0x000fe40007ffe0ff */
[----:B------:R-:W-:-:S05]  /*b590*/  ISETP.NE.U32.AND P2, PT, R44, RZ, PT ;  /* 0x000000ff2c00720c */ /* 0x000fca0003f45070 */
[----:B-1----:R-:W1:Y:S02]  /*b5a0*/  MUFU.RCP R5, R5 ;  /* 0x0000000500057308 */ /* 0x002e640000001000 */
[----:B01----:R-:W-:Y:S01]  /*b5b0*/  IADD3 R24, R5, 0xffffffe, RZ ;  /* 0x0ffffffe05187810 */ /* 0x003fe20007ffe0ff */
        /* <DEDUP_REMOVED lines=18> */
.L_x_182:
[----:B------:R-:W-:Y:S05]  /*b6e0*/  BSYNC B1 ;  /* 0x0000000000017941 */ /* 0x000fea0003800000 */
.L_x_180:
[----:B------:R-:W0:Y:S01]  /*b6f0*/  LDC.64 R24, c[0x0][R15+0x228] ;  /* 0x00008a000f187b82 */ /* 0x000e220000000a00 */
[----:B------:R-:W-:Y:S01]  /*b700*/  UISETP.NE.AND UP0, UPT, UR24, 0x1, UPT ;  /* 0x000000011800788c */ /* 0x000fe2000bf05270 */
[----:B------:R-:W-:Y:S01]  /*b710*/  MOV R34, R10 ;  /* 0x0000000a00227202 */ /* 0x000fe20000000f00 */
[----:B------:R-:W-:-:S04]  /*b720*/  IMAD.MOV.U32 R35, RZ, RZ, R9 ;  /* 0x000000ffff237224 */ /* 0x000fc800078e0009 */
        /* <DEDUP_REMOVED lines=29> */
.L_x_184:
        /* <DEDUP_REMOVED lines=23> */
.L_x_185:
[----:B------:R-:W-:Y:S05]  /*ba70*/  BSYNC B1 ;  /* 0x0000000000017941 */ /* 0x000fea0003800000 */
.L_x_183:
        /* <DEDUP_REMOVED lines=33> */
.L_x_187:
        /* <DEDUP_REMOVED lines=23> */
.L_x_188:
[----:B------:R-:W-:Y:S05]  /*be00*/  BSYNC B1 ;  /* 0x0000000000017941 */ /* 0x000fea0003800000 */
.L_x_186:
[----:B------:R-:W0:Y:S01]  /*be10*/  LDC.64 R24, c[0x0][R15+0x218] ;  /* 0x000086000f187b82 */ /* 0x000e220000000a00 */
[----:B------:R-:W-:Y:S01]  /*be20*/  MOV R34, R10 ;  /* 0x0000000a00227202 */ /* 0x000fe20000000f00 */
[----:B------:R-:W-:Y:S02]  /*be30*/  IMAD.MOV.U32 R35, RZ, RZ, R9 ;  /* 0x000000ffff237224 */ /* 0x000fe400078e0009 */
[-C--:B0-----:R-:W-:Y:S02]  /*be40*/  IMAD R16, R25, R45.reuse, RZ ;  /* 0x0000002d19107224 */ /* 0x081fe400078e02ff */
[----:B------:R-:W-:-:S04]  /*be50*/  IMAD.WIDE.U32 R34, R24, R45, R34 ;  /* 0x0000002d18227225 */ /* 0x000fc800078e0022 */
[----:B------:R-:W-:Y:S01]  /*be60*/  IMAD R7, R24, R7, R16 ;  /* 0x0000000718077224 */ /* 0x000fe200078e0210 */
[----:B------:R-:W-:-:S03]  /*be70*/  MOV R10, R34 ;  /* 0x00000022000a7202 */ /* 0x000fc60000000f00 */
[----:B------:R-:W-:Y:S02]  /*be80*/  IMAD.IADD R9, R35, 0x1, R7 ;  /* 0x0000000123097824 */ /* 0x000fe400078e0207 */
.L_x_165:
[----:B-1----:R-:W-:Y:S01]  /*be90*/  FSET.BF.LT.FTZ.AND R16, R14, c[0x0][0x648], PT ;  /* 0x000192000e107a0a */ /* 0x002fe20003811000 */
[----:B------:R-:W-:Y:S01]  /*bea0*/  IMAD R7, R5, c[0x0][0x3d0], RZ ;  /* 0x0000f40005077a24 */ /* 0x000fe200078e02ff */
[----:B------:R-:W-:Y:S01]  /*beb0*/  MOV R14, R10 ;  /* 0x0000000a000e7202 */ /* 0x000fe20000000f00 */
[----:B------:R-:W-:Y:S01]  /*bec0*/  IMAD.MOV.U32 R15, RZ, RZ, R9 ;  /* 0x000000ffff0f7224 */ /* 0x000fe200078e0009 */
[----:B-----5:R-:W-:Y:S01]  /*bed0*/  PRMT R5, RZ, 0x5410, R4 ;  /* 0x00005410ff057816 */ /* 0x020fe20000000004 */
[----:B------:R-:W1:Y:S01]  /*bee0*/  F2I.FTZ.U32.TRUNC.NTZ R9, R16 ;  /* 0x0000001000097305 */ /* 0x000e62000021f000 */
[C---:B------:R-:W-:Y:S02]  /*bef0*/  IMAD R7, R6.reuse, c[0x0][0x3d4], R7 ;  /* 0x0000f50006077a24 */ /* 0x040fe400078e0207 */
[----:B------:R-:W-:-:S04]  /*bf00*/  IMAD.WIDE.U32 R14, R6, c[0x0][0x3d0], R14 ;  /* 0x0000f400060e7a25 */ /* 0x000fc800078e000e */
[----:B------:R-:W-:Y:S01]  /*bf10*/  FMUL.FTZ R5, R16, R5 ;  /* 0x0000000510057220 */ /* 0x000fe20000410000 */
[----:B------:R-:W-:Y:S02]  /*bf20*/  IADD3 R15, R15, R7, RZ ;  /* 0x000000070f0f7210 */ /* 0x000fe40007ffe0ff */
[C---:B------:R-:W-:Y:S01]  /*bf30*/  LEA R6, P0, R14.reuse, c[0x0][0x300], 0x1 ;  /* 0x0000c0000e067a11 */ /* 0x040fe200078008ff */
[----:B------:R-:W-:Y:S01]  /*bf40*/  FMUL.FTZ R5, R5, UR23 ;  /* 0x0000001705057c20 */ /* 0x000fe20008410000 */
[C---:B0-----:R-:W-:Y:S02]  /*bf50*/  IADD3 R24, P1, R14.reuse, c[0x0][0x4a0], RZ ;  /* 0x000128000e187a10 */ /* 0x041fe40007f3e0ff */
[----:B------:R-:W-:Y:S02]  /*bf60*/  LEA.HI.X R7, R14, c[0x0][0x304], R15, 0x1, P0 ;  /* 0x0000c1000e077a11 */ /* 0x000fe400000f0c0f */
[----:B------:R-:W-:Y:S02]  /*bf70*/  F2FP.BF16.PACK_AB R5, RZ, R5 ;  /* 0x00000005ff05723e */ /* 0x000fe400000010ff */
[----:B------:R-:W-:-:S03]  /*bf80*/  IADD3.X R25, R15, c[0x0][0x4a4], RZ, P1, !PT ;  /* 0x000129000f197a10 */ /* 0x000fc60000ffe4ff */
[----:B------:R0:W-:Y:S04]  /*bf90*/  STG.E.U16 [R6.64], R5 ;  /* 0x0000000506007986 */ /* 0x0001e8000c10150c */
[----:B-1----:R0:W-:Y:S02]  /*bfa0*/  STG.E.U8 [R24.64], R9 ;  /* 0x0000000918007986 */ /* 0x0021e4000c10110c */
.L_x_164:
[----:B------:R-:W-:Y:S05]  /*bfb0*/  BSYNC B0 ;  /* 0x0000000000007941 */ /* 0x000fea0003800000 */
.L_x_163:
[----:B------:R-:W-:Y:S05]  /*bfc0*/  @P4 BRA `(.L_x_189) ;  /* 0x000019b000004947 */ /* 0x000fea0003800000 */
[----:B0-----:R-:W-:Y:S01]  /*bfd0*/  IMAD.MOV.U32 R5, RZ, RZ, c[0x0][0x498] ;  /* 0x00012600ff057624 */ /* 0x001fe200078e00ff */
[----:B------:R-:W-:-:S04]  /*bfe0*/  HFMA2.MMA R6, -RZ, RZ, 0, 0 ;  /* 0x00000000ff067435 */ /* 0x000fc800000001ff */
        /* <DEDUP_REMOVED lines=8> */
[----:B------:R-:W-:Y:S01]  /*c070*/  MOV R7, c[0x0][0x498] ;  /* 0x0001260000077a02 */ /* 0x000fe20000000f00 */
[----:B------:R-:W-:-:S04]  /*c080*/  IMAD.X R3, RZ, RZ, R20, P0 ;  /* 0x000000ffff037224 */ /* 0x000fc800000e0614 */
[----:B------:R-:W-:-:S13]  /*c090*/  PLOP3.LUT P1, PT, PT, PT, UP0, 0x80, 0x0 ;  /* 0x000000000000781c */ /* 0x000fda0003f2f008 */
[----:B------:R-:W-:Y:S05]  /*c0a0*/  @!P1 BRA `(.L_x_191) ;  /* 0x00000d8000009947 */ /* 0x000fea0003800000 */
[----:B------:R-:W-:-:S06]  /*c0b0*/  UIADD3 UR25, UR8, -UR24, URZ ;  /* 0x8000001808197290 */ /* 0x000fcc000fffe03f */
[----:B------:R-:W-:-:S03]  /*c0c0*/  MOV R9, UR25 ;  /* 0x0000001900097c02 */ /* 0x000fc60008000f00 */
.L_x_204:
[----:B------:R-:W-:Y:S01]  /*c0d0*/  IMAD.MOV.U32 R0, RZ, RZ, 0x8 ;  /* 0x00000008ff007424 */ /* 0x000fe200078e00ff */
[----:B------:R-:W-:Y:S01]  /*c0e0*/  IADD3 R9, R9, -0x4, RZ ;  /* 0xfffffffc09097810 */ /* 0x000fe20007ffe0ff */
[----:B------:R-:W-:Y:S02]  /*c0f0*/  BSSY B0, `(.L_x_192) ;  /* 0x000002d000007945 */ /* 0x000fe40003800000 */
[----:B------:R-:W-:Y:S01]  /*c100*/  IMAD R0, R7, R0, c[0x2][0x8] ;  /* 0x0080020007007624 */ /* 0x000fe200078e0200 */
[----:B------:R-:W-:-:S03]  /*c110*/  ISETP.NE.AND P3, PT, R9, RZ, PT ;  /* 0x000000ff0900720c */ /* 0x000fc60003f65270 */
[----:B-1----:R-:W0:Y:S02]  /*c120*/  LDC.64 R14, c[0x0][R0+0x160] ;  /* 0x00005800000e7b82 */ /* 0x002e240000000a00 */
        /* <DEDUP_REMOVED lines=11> */
[-C--:B------:R-:W-:Y:S02]  /*c1e0*/  MOV R47, R25.reuse ;  /* 0x00000019002f7202 */ /* 0x080fe40000000f00 */
[----:B------:R-:W-:Y:S01]  /*c1f0*/  IADD3.X R31, RZ, ~R25, RZ, P0, !PT ;  /* 0x80000019ff1f7210 */ /* 0x000fe200007fe4ff */
[----:B------:R-:W-:-:S04]  /*c200*/  IMAD.WIDE.U32 R2, R14, R33, R2 ;  /* 0x000000210e027225 */ /* 0x000fc800078e0002 */
[----:B------:R-:W-:-:S04]  /*c210*/  IMAD R31, R31, R14, RZ ;  /* 0x0000000e1f1f7224 */ /* 0x000fc800078e02ff */
[----:B------:R-:W-:Y:S02]  /*c220*/  IMAD R15, R15, R33, R31 ;  /* 0x000000210f0f7224 */ /* 0x000fe400078e021f */
[----:B------:R-:W-:-:S03]  /*c230*/  IMAD.MOV.U32 R31, RZ, RZ, R2 ;  /* 0x000000ffff1f7224 */ /* 0x000fc600078e0002 */
[----:B------:R-:W-:Y:S01]  /*c240*/  IADD3 R33, R3, R15, RZ ;  /* 0x0000000f03217210 */ /* 0x000fe20007ffe0ff */
[----:B------:R-:W-:Y:S05]  /*c250*/  BRA `(.L_x_194) ;  /* 0x0000016000007947 */ /* 0x000fea0003800000 */
.L_x_193:
[----:B------:R-:W0:Y:S01]  /*c260*/  I2F.U32.RP R3, R14 ;  /* 0x0000000e00037306 */ /* 0x000e220000209000 */
[----:B------:R-:W-:Y:S01]  /*c270*/  IMAD.MOV R15, RZ, RZ, -R14 ;  /* 0x000000ffff0f7224 */ /* 0x000fe200078e0a0e */
[----:B------:R-:W-:Y:S01]  /*c280*/  ISETP.NE.U32.AND P2, PT, R14, RZ, PT ;  /* 0x000000ff0e00720c */ /* 0x000fe20003f45070 */
[----:B------:R-:W-:Y:S01]  /*c290*/  IMAD.MOV.U32 R47, RZ, RZ, RZ ;  /* 0x000000ffff2f7224 */ /* 0x000fe200078e00ff */
[----:B------:R-:W-:-:S04]  /*c2a0*/  MOV R33, RZ ;  /* 0x000000ff00217202 */ /* 0x000fc80000000f00 */
        /* <DEDUP_REMOVED lines=17> */
.L_x_194:
[----:B------:R-:W-:Y:S05]  /*c3c0*/  BSYNC B0 ;  /* 0x0000000000007941 */ /* 0x000fea0003800000 */
.L_x_192:
        /* <DEDUP_REMOVED lines=29> */
.L_x_196:
[----:B------:R-:W0:Y:S01]  /*c5a0*/  I2F.U32.RP R2, R14 ;  /* 0x0000000e00027306 */ /* 0x000e220000209000 */
[----:B------:R-:W-:Y:S01]  /*c5b0*/  IMAD.MOV R5, RZ, RZ, -R14 ;  /* 0x000000ffff057224 */ /* 0x000fe200078e0a0e */
[----:B------:R-:W-:Y:S01]  /*c5c0*/  ISETP.NE.U32.AND P2, PT, R14, RZ, PT ;  /* 0x000000ff0e00720c */ /* 0x000fe20003f45070 */
[----:B------:R-:W-:Y:S01]  /*c5d0*/  HFMA2.MMA R47, -RZ, RZ, 0, 0 ;  /* 0x00000000ff2f7435 */ /* 0x000fe200000001ff */
        /* <DEDUP_REMOVED lines=19> */
.L_x_197:
[----:B------:R-:W-:Y:S05]  /*c710*/  BSYNC B0 ;  /* 0x0000000000007941 */ /* 0x000fea0003800000 */
.L_x_195:
        /* <DEDUP_REMOVED lines=28> */
.L_x_199:
        /* <DEDUP_REMOVED lines=23> */
.L_x_200:
[----:B------:R-:W-:Y:S05]  /*ca50*/  BSYNC B0 ;  /* 0x0000000000007941 */ /* 0x000fea0003800000 */
.L_x_198:
[----:B------:R-:W0:Y:S01]  /*ca60*/  LDC.64 R14, c[0x0][R0+0x148] ;  /* 0x00005200000e7b82 */ /* 0x000e220000000a00 */
[----:B------:R-:W-:Y:S01]  /*ca70*/  IMAD.MOV.U32 R2, RZ, RZ, R44 ;  /* 0x000000ffff027224 */ /* 0x000fe200078e002c */
[----:B------:R-:W-:Y:S01]  /*ca80*/  BSSY B0, `(.L_x_201) ;  /* 0x0000031000007945 */ /* 0x000fe20003800000 */
[----:B------:R-:W-:-:S05]  /*ca90*/  IADD3 R7, R7, -0x4, RZ ;  /* 0xfffffffc07077810 */ /* 0x000fca0007ffe0ff */
        /* <DEDUP_REMOVED lines=21> */
[----:B------:R-:W-:-:S04]  /*cbf0*/  IMAD R3, R15, R31, R3 ;  /* 0x0000001f0f037224 */ /* 0x000fc800078e0203 */
[----:B------:R-:W-:Y:S01]  /*cc00*/  IMAD.IADD R31, R35, 0x1, R3 ;  /* 0x00000001231f7824 */ /* 0x000fe200078e0203 */
[----:B------:R-:W-:Y:S01]  /*cc10*/  MOV R3, R25 ;  /* 0x0000001900037202 */ /* 0x000fe20000000f00 */
[----:B------:R-:W-:Y:S05]  /*cc20*/  BRA `(.L_x_203) ;  /* 0x0000016000007947 */ /* 0x000fea0003800000 */
.L_x_202:
        /* <DEDUP_REMOVED lines=22> */
.L_x_203:
[----:B------:R-:W-:Y:S05]  /*cd90*/  BSYNC B0 ;  /* 0x0000000000007941 */ /* 0x000fea0003800000 */
.L_x_201:
[----:B------:R-:W0:Y:S01]  /*cda0*/  LDC.64 R14, c[0x0][R0+0x210] ;  /* 0x00008400000e7b82 */ /* 0x000e220000000a00 */
[----:B------:R-:W-:Y:S01]  /*cdb0*/  MOV R45, R5 ;  /* 0x00000005002d7202 */ /* 0x000fe20000000f00 */
[----:B0-----:R-:W-:-:S04]  /*cdc0*/  IMAD R6, R15, R34, RZ ;  /* 0x000000220f067224 */ /* 0x001fc800078e02ff */
[----:B------:R-:W-:-:S04]  /*cdd0*/  IMAD.WIDE.U32 R44, R14, R34, R44 ;  /* 0x000000220e2c7225 */ /* 0x000fc800078e002c */
[----:B------:R-:W-:Y:S02]  /*cde0*/  IMAD R31, R14, R31, R6 ;  /* 0x0000001f0e1f7224 */ /* 0x000fe400078e0206 */
[----:B------:R-:W-:-:S03]  /*cdf0*/  IMAD.MOV.U32 R6, RZ, RZ, R44 ;  /* 0x000000ffff067224 */ /* 0x000fc600078e002c */
[----:B------:R-:W-:Y:S01]  /*ce00*/  IADD3 R5, R45, R31, RZ ;  /* 0x0000001f2d057210 */ /* 0x000fe20007ffe0ff */
[----:B------:R-:W-:Y:S01]  /*ce10*/  @!P3 CALL.REL.NOINC `(.L_x_191) ;  /* 0x000000100000b944 */ /* 0x000fe20003c00000 */
[----:B------:R-:W-:Y:S05]  /*ce20*/  BRA `(.L_x_204) ;  /* 0xfffff2a000007947 */ /* 0x000fea000383ffff */
.L_x_191:
[----:B------:R-:W-:-:S13]  /*ce30*/  ISETP.NE.AND P0, PT, RZ, UR24, PT ;  /* 0x00000018ff007c0c */ /* 0x000fda000bf05270 */
[----:B------:R-:W-:Y:S05]  /*ce40*/  @!P0 BRA `(.L_x_190) ;  /* 0x00000a2000008947 */ /* 0x000fea0003800000 */
[----:B------:R-:W-:Y:S01]  /*ce50*/  IMAD.MOV.U32 R0, RZ, RZ, 0x8 ;  /* 0x00000008ff007424 */ /* 0x000fe200078e00ff */
[----:B------:R-:W-:Y:S03]  /*ce60*/  BSSY B0, `(.L_x_205) ;  /* 0x000002c000007945 */ /* 0x000fe60003800000 */
[----:B------:R-:W-:-:S04]  /*ce70*/  IMAD R7, R7, R0, c[0x2][0x8] ;  /* 0x0080020007077624 */ /* 0x000fc800078e0200 */
        /* <DEDUP_REMOVED lines=19> */
.L_x_206:
[----:B------:R-:W0:Y:S01]  /*cfb0*/  I2F.U32.RP R0, R14 ;  /* 0x0000000e00007306 */ /* 0x000e220000209000 */
[----:B------:R-:W-:Y:S01]  /*cfc0*/  IADD3 R3, RZ, -R14, RZ ;  /* 0x8000000eff037210 */ /* 0x000fe20007ffe0ff */
[----:B------:R-:W-:Y:S01]  /*cfd0*/  HFMA2.MMA R9, -RZ, RZ, 0, 0 ;  /* 0x00000000ff097435 */ /* 0x000fe200000001ff */
        /* <DEDUP_REMOVED lines=18> */
[----:B------:R-:W-:Y:S02]  /*d100*/  IMAD R34, R14, R15, R2 ;  /* 0x0000000f0e227224 */ /* 0x000fe400078e0202 */
[----:B------:R-:W-:Y:S02]  /*d110*/  IMAD.MOV.U32 R2, RZ, RZ, R25 ;  /* 0x000000ffff027224 */ /* 0x000fe400078e0019 */
.L_x_207:
[----:B------:R-:W-:Y:S05]  /*d120*/  BSYNC B0 ;  /* 0x0000000000007941 */ /* 0x000fea0003800000 */
.L_x_205:
        /* <DEDUP_REMOVED lines=31> */
.L_x_209:
        /* <DEDUP_REMOVED lines=23> */
.L_x_210:
[----:B------:R-:W-:Y:S05]  /*d490*/  BSYNC B0 ;  /* 0x0000000000007941 */ /* 0x000fea0003800000 */
.L_x_208:
        /* <DEDUP_REMOVED lines=31> */
.L_x_212:
        /* <DEDUP_REMOVED lines=23> */
.L_x_213:
[----:B------:R-:W-:Y:S05]  /*d800*/  BSYNC B0 ;  /* 0x0000000000007941 */ /* 0x000fea0003800000 */
.L_x_211:
[----:B------:R0:W1:Y:S02]  /*d810*/  LDC.64 R14, c[0x0][R7+0x218] ;  /* 0x00008600070e7b82 */ /* 0x0000640000000a00 */
[----:B0-----:R-:W-:Y:S01]  /*d820*/  MOV R7, R5 ;  /* 0x0000000500077202 */ /* 0x001fe20000000f00 */
[----:B-1----:R-:W-:-:S04]  /*d830*/  IMAD R0, R15, R34, RZ ;  /* 0x000000220f007224 */ /* 0x002fc800078e02ff */
[----:B------:R-:W-:-:S04]  /*d840*/  IMAD.WIDE.U32 R6, R14, R34, R6 ;  /* 0x000000220e067225 */ /* 0x000fc800078e0006 */
[----:B------:R-:W-:-:S04]  /*d850*/  IMAD R9, R14, R9, R0 ;  /* 0x000000090e097224 */ /* 0x000fc800078e0200 */
[----:B------:R-:W-:Y:S02]  /*d860*/  IMAD.IADD R5, R7, 0x1, R9 ;  /* 0x0000000107057824 */ /* 0x000fe400078e0209 */
.L_x_190:
[----:B------:R-:W-:Y:S01]  /*d870*/  FSET.BF.LT.FTZ.AND R13, R13, c[0x0][0x648], PT ;  /* 0x000192000d0d7a0a */ /* 0x000fe20003811000 */
[----:B------:R-:W-:Y:S01]  /*d880*/  IMAD R3, R3, c[0x0][0x3d0], RZ ;  /* 0x0000f40003037a24 */ /* 0x000fe200078e02ff */
[----:B-----5:R-:W-:Y:S02]  /*d890*/  PRMT R0, RZ, 0x5410, R39 ;  /* 0x00005410ff007816 */ /* 0x020fe40000000027 */
[----:B------:R-:W-:Y:S01]  /*d8a0*/  MOV R7, R5 ;  /* 0x0000000500077202 */ /* 0x000fe20000000f00 */
[C---:B------:R-:W-:Y:S02]  /*d8b0*/  IMAD R3, R2.reuse, c[0x0][0x3d4], R3 ;  /* 0x0000f50002037a24 */ /* 0x040fe400078e0203 */
[----:B------:R-:W-:Y:S02]  /*d8c0*/  FMUL.FTZ R0, R13, R0 ;  /* 0x000000000d007220 */ /* 0x000fe40000410000 */
[----:B------:R-:W0:Y:S01]  /*d8d0*/  F2I.FTZ.U32.TRUNC.NTZ R13, R13 ;  /* 0x0000000d000d7305 */ /* 0x000e22000021f000 */
[----:B------:R-:W-:-:S04]  /*d8e0*/  IMAD.WIDE.U32 R6, R2, c[0x0][0x3d0], R6 ;  /* 0x0000f40002067a25 */ /* 0x000fc800078e0006 */
[----:B-1----:R-:W-:Y:S01]  /*d8f0*/  FMUL.FTZ R0, R0, UR23 ;  /* 0x0000001700007c20 */ /* 0x002fe20008410000 */
[C---:B------:R-:W-:Y:S01]  /*d900*/  LEA R2, P0, R6.reuse, c[0x0][0x300], 0x1 ;  /* 0x0000c00006027a11 */ /* 0x040fe200078008ff */
[----:B------:R-:W-:Y:S01]  /*d910*/  IMAD.IADD R5, R7, 0x1, R3 ;  /* 0x0000000107057824 */ /* 0x000fe200078e0203 */
[C---:B------:R-:W-:Y:S02]  /*d920*/  IADD3 R14, P1, R6.reuse, c[0x0][0x4a0], RZ ;  /* 0x00012800060e7a10 */ /* 0x040fe40007f3e0ff */
[----:B------:R-:W-:Y:S02]  /*d930*/  F2FP.BF16.PACK_AB R0, RZ, R0 ;  /* 0x00000000ff00723e */ /* 0x000fe400000010ff */
[----:B------:R-:W-:Y:S02]  /*d940*/  LEA.HI.X R3, R6, c[0x0][0x304], R5, 0x1, P0 ;  /* 0x0000c10006037a11 */ /* 0x000fe400000f0c05 */
[----:B------:R-:W-:-:S03]  /*d950*/  IADD3.X R15, R5, c[0x0][0x4a4], RZ, P1, !PT ;  /* 0x00012900050f7a10 */ /* 0x000fc60000ffe4ff */
[----:B------:R1:W-:Y:S04]  /*d960*/  STG.E.U16 [R2.64], R0 ;  /* 0x0000000002007986 */ /* 0x0003e8000c10150c */
[----:B0-----:R1:W-:Y:S02]  /*d970*/  STG.E.U8 [R14.64], R13 ;  /* 0x0000000d0e007986 */ /* 0x0013e4000c10110c */
.L_x_189:
[----:B------:R-:W-:Y:S01]  /*d980*/  LEA R22, P0, R11, R22, 0x2 ;  /* 0x000000160b167211 */ /* 0x000fe200078010ff */
[----:B------:R-:W-:Y:S01]  /*d990*/  WARPSYNC 0xffffffff ;  /* 0xffffffff00007948 */ /* 0x000fe20003800000 */
[----:B------:R-:W-:Y:S01]  /*d9a0*/  BAR.SYNC.DEFER_BLOCKING 0x0 ;  /* 0x0000000000007b1d */ /* 0x000fe20000010000 */
[----:B-1----:R-:W-:Y:S01]  /*d9b0*/  IMAD.MOV.U32 R3, RZ, RZ, R26 ;  /* 0x000000ffff037224 */ /* 0x002fe200078e001a */
[----:B------:R-:W-:Y:S01]  /*d9c0*/  IADD3.X R20, RZ, R20, RZ, P0, !PT ;  /* 0x00000014ff147210 */ /* 0x000fe200007fe4ff */
[----:B------:R-:W-:Y:S01]  /*d9d0*/  IMAD.MOV.U32 R0, RZ, RZ, R17 ;  /* 0x000000ffff007224 */ /* 0x000fe200078e0011 */
[----:B------:R-:W-:-:S02]  /*d9e0*/  ISETP.GE.U32.AND P0, PT, R22, R23, PT ;  /* 0x000000171600720c */ /* 0x000fc40003f06070 */
[----:B------:R-:W-:Y:S02]  /*d9f0*/  MOV R2, R18 ;  /* 0x0000001200027202 */ /* 0x000fe40000000f00 */
[----:B------:R-:W-:-:S13]  /*da00*/  ISETP.GE.U32.AND.EX P0, PT, R20, R21, PT, P0 ;  /* 0x000000151400720c */ /* 0x000fda0003f06100 */
[----:B------:R-:W-:Y:S01]  /*da10*/  @P0 CALL.REL.NOINC `(.L_x_214) ;  /* 0x0000001000000944 */ /* 0x000fe20003c00000 */
[----:B------:R-:W-:Y:S05]  /*da20*/  BRA `(.L_x_215) ;  /* 0xffff318000007947 */ /* 0x000fea000383ffff */
.L_x_214:
[----:B------:R-:W-:Y:S05]  /*da30*/  EXIT ;  /* 0x000000000000794d */ /* 0x000fea0003800000 */
        .weak           $__internal_0_$__cuda_sm20_dblrcp_rn_slowpath_v3
        .type           $__internal_0_$__cuda_sm20_dblrcp_rn_slowpath_v3,@function
        .size           $__internal_0_$__cuda_sm20_dblrcp_rn_slowpath_v3,($__internal_1_$__cuda_sm20_div_u64 - $__internal_0_$__cuda_sm20_dblrcp_rn_slowpath_v3)
$__internal_0_$__cuda_sm20_dblrcp_rn_slowpath_v3:
[----:B------:R-:W0:-:S14]  /*da40*/  DSETP.GTU.AND P0, PT, |R4|, +INF , PT ;  /* 0x7ff000000400742a */ /* 0x000e1c0003f0c200 */
[----:B0-----:R-:W-:Y:S05]  /*da50*/  @P0 BRA `(.L_x_216) ;  /* 0x000001f000000947 */ /* 0x001fea0003800000 */
[----:B------:R-:W-:-:S04]  /*da60*/  LOP3.LUT R9, R5, 0x7fffffff, RZ, 0xc0, !PT ;  /* 0x7fffffff05097812 */ /* 0x000fc800078ec0ff */
[----:B------:R-:W-:-:S04]  /*da70*/  IADD3 R6, R9, -0x1, RZ ;  /* 0xffffffff09067810 */ /* 0x000fc80007ffe0ff */
[----:B------:R-:W-:-:S13]  /*da80*/  ISETP.GE.U32.AND P0, PT, R6, 0x7fefffff, PT ;  /* 0x7fefffff0600780c */ /* 0x000fda0003f06070 */
[----:B------:R-:W-:Y:S02]  /*da90*/  @P0 LOP3.LUT R7, R5, 0x7ff00000, RZ, 0x3c, !PT ;  /* 0x7ff0000005070812 */ /* 0x000fe400078e3cff */
[----:B------:R-:W-:Y:S01]  /*daa0*/  @P0 MOV R6, RZ ;  /* 0x000000ff00060202 */ /* 0x000fe20000000f00 */
[----:B------:R-:W-:Y:S05]  /*dab0*/  @P0 BRA `(.L_x_217) ;  /* 0x000001b000000947 */ /* 0x000fea0003800000 */
[----:B------:R-:W-:-:S13]  /*dac0*/  ISETP.GE.U32.AND P0, PT, R9, 0x1000001, PT ;  /* 0x010000010900780c */ /* 0x000fda0003f06070 */
[----:B------:R-:W-:Y:S05]  /*dad0*/  @!P0 BRA `(.L_x_218) ;  /* 0x000000d000008947 */ /* 0x000fea0003800000 */
[----:B------:R-:W-:Y:S01]  /*dae0*/  IADD3 R7, R5, -0x3fe00000, RZ ;  /* 0xc020000005077810 */ /* 0x000fe20007ffe0ff */
[----:B------:R-:W-:-:S03]  /*daf0*/  IMAD.MOV.U32 R6, RZ, RZ, R4 ;  /* 0x000000ffff067224 */ /* 0x000fc600078e0004 */
[----:B------:R-:W0:Y:S03]  /*db00*/  MUFU.RCP64H R9, R7 ;  /* 0x0000000700097308 */ /* 0x000e260000001800 */
[----:B0-----:R-:W0:-:S06]  /*db10*/  DFMA R10, -R6, R8, 1 ;  /* 0x3ff00000060a742b */ /* 0x001e0c0000000108 */
[----:B0-----:R-:W0:-:S06]  /*db20*/  DFMA R10, R10, R10, R10 ;  /* 0x0000000a0a0a722b */ /* 0x001e0c000000000a */
[----:B0-----:R-:W0:-:S06]  /*db30*/  DFMA R10, R8, R10, R8 ;  /* 0x0000000a080a722b */ /* 0x001e0c0000000008 */
[----:B0-----:R-:W0:-:S06]  /*db40*/  DFMA R8, -R6, R10, 1 ;  /* 0x3ff000000608742b */ /* 0x001e0c000000010a */
[----:B0-----:R-:W0:-:S06]  /*db50*/  DFMA R8, R10, R8, R10 ;  /* 0x000000080a08722b */ /* 0x001e0c000000000a */
[----:B0-----:R-:W0:-:S06]  /*db60*/  DMUL R8, R8, 2.2250738585072013831e-308 ;  /* 0x0010000008087828 */ /* 0x001e0c0000000000 */
[----:B0-----:R-:W0:-:S06]  /*db70*/  DFMA R4, -R4, R8, 1 ;  /* 0x3ff000000404742b */ /* 0x001e0c0000000108 */
[----:B0-----:R-:W0:-:S06]  /*db80*/  DFMA R4, R4, R4, R4 ;  /* 0x000000040404722b */ /* 0x001e0c0000000004 */
[----:B0-----:R0:W1:Y:S01]  /*db90*/  DFMA R6, R8, R4, R8 ;  /* 0x000000040806722b */ /* 0x0010620000000008 */
[----:B------:R-:W-:Y:S05]  /*dba0*/  BRA `(.L_x_217) ;  /* 0x000000c000007947 */ /* 0x000fea0003800000 */
.L_x_218:
[----:B------:R-:W0:Y:S01]  /*dbb0*/  DMUL R4, R4, 8.11296384146066816958e+31 ;  /* 0x4690000004047828 */ /* 0x000e220000000000 */
[----:B------:R-:W-:-:S05]  /*dbc0*/  MOV R6, R8 ;  /* 0x0000000800067202 */ /* 0x000fca0000000f00 */
[----:B0-----:R-:W0:Y:S02]  /*dbd0*/  MUFU.RCP64H R7, R5 ;  /* 0x0000000500077308 */ /* 0x001e240000001800 */
[----:B0-----:R-:W0:-:S06]  /*dbe0*/  DFMA R8, -R4, R6, 1 ;  /* 0x3ff000000408742b */ /* 0x001e0c0000000106 */
[----:B0-----:R-:W0:-:S06]  /*dbf0*/  DFMA R8, R8, R8, R8 ;  /* 0x000000080808722b */ /* 0x001e0c0000000008 */
[----:B0-----:R-:W0:-:S06]  /*dc00*/  DFMA R8, R6, R8, R6 ;  /* 0x000000080608722b */ /* 0x001e0c0000000006 */
[----:B0-----:R-:W0:-:S06]  /*dc10*/  DFMA R6, -R4, R8, 1 ;  /* 0x3ff000000406742b */ /* 0x001e0c0000000108 */
[----:B0-----:R-:W0:-:S06]  /*dc20*/  DFMA R6, R8, R6, R8 ;  /* 0x000000060806722b */ /* 0x001e0c0000000008 */
[----:B0-----:R-:W0:Y:S01]  /*dc30*/  DMUL R6, R6, 8.11296384146066816958e+31 ;  /* 0x4690000006067828 */ /* 0x001e220000000000 */
[----:B------:R-:W-:Y:S05]  /*dc40*/  BRA `(.L_x_217) ;  /* 0x0000002000007947 */ /* 0x000fea0003800000 */
.L_x_216:
[----:B------:R-:W-:Y:S01]  /*dc50*/  LOP3.LUT R7, R5, 0x80000, RZ, 0xfc, !PT ;  /* 0x0008000005077812 */ /* 0x000fe200078efcff */
[----:B------:R-:W-:Y:S02]  /*dc60*/  IMAD.MOV.U32 R6, RZ, RZ, R4 ;  /* 0x000000ffff067224 */ /* 0x000fe400078e0004 */
.L_x_217:
[----:B0-----:R-:W-:Y:S01]  /*dc70*/  MOV R4, R12 ;  /* 0x0000000c00047202 */ /* 0x001fe20000000f00 */
[----:B------:R-:W-:-:S04]  /*dc80*/  IMAD.MOV.U32 R5, RZ, RZ, 0x0 ;  /* 0x00000000ff057424 */ /* 0x000fc800078e00ff */
[----:B------:R-:W-:Y:S05]  /*dc90*/  RET.REL.NODEC R4 `(_ZN2at6native43_GLOBAL__N__7cc8d1ed_10_Dropout_cu_0e96ed3820fused_dropout_kernelIN3c108BFloat16EfmLin1ELin1EhEEvNS_4cuda6detail10TensorInfoIKT_T1_EENS7_IS8_SA_EENS7_IT4_SA_EESA_T0_NS_15PhiloxCudaStateE) ;  /* 0xffff236004007950 */ /* 0x000fea0003c3ffff */
        .weak           $__internal_1_$__cuda_sm20_div_u64
        .type           $__internal_1_$__cuda_sm20_div_u64,@function
        .size           $__internal_1_$__cuda_sm20_div_u64,(.L_x_11316 - $__internal_1_$__cuda_sm20_div_u64)
$__internal_1_$__cuda_sm20_div_u64:
[----:B------:R-:W0:Y:S08]  /*dca0*/  I2F.U64.RP R31, R24 ;  /* 0x00000018001f7312 */ /* 0x000e300000309000 */
[----:B0-----:R-:W0:Y:S02]  /*dcb0*/  MUFU.RCP R50, R31 ;  /* 0x0000001f00327308 */ /* 0x001e240000001000 */
[----:B0-----:R-:W-:-:S06]  /*dcc0*/  IADD3 R50, R50, 0x1ffffffe, RZ ;  /* 0x1ffffffe32327810 */ /* 0x001fcc0007ffe0ff */
[----:B------:R-:W0:Y:S02]  /*dcd0*/  F2I.U64.TRUNC R50, R50 ;  /* 0x0000003200327311 */ /* 0x000e24000020d800 */
[----:B0-----:R-:W-:-:S04]  /*dce0*/  IMAD.WIDE.U32 R36, R50, R24, RZ ;  /* 0x0000001832247225 */ /* 0x001fc800078e00ff */
[C---:B------:R-:W-:Y:S01]  /*dcf0*/  IMAD R33, R50.reuse, R25, R37 ;  /* 0x0000001932217224 */ /* 0x040fe200078e0225 */
[----:B------:R-:W-:Y:S01]  /*dd00*/  IADD3 R36, P0, RZ, -R36, RZ ;  /* 0x80000024ff247210 */ /* 0x000fe20007f1e0ff */
[----:B------:R-:W-:Y:S02]  /*dd10*/  IMAD.MOV.U32 R53, RZ, RZ, R50 ;  /* 0x000000ffff357224 */ /* 0x000fe400078e0032 */
[----:B------:R-:W-:Y:S02]  /*dd20*/  IMAD R33, R51, R24, R33 ;  /* 0x0000001833217224 */ /* 0x000fe400078e0221 */
[----:B------:R-:W-:-:S03]  /*dd30*/  IMAD.HI.U32 R52, R50, R36, RZ ;  /* 0x0000002432347227 */ /* 0x000fc600078e00ff */
[----:B------:R-:W-:-:S05]  /*dd40*/  IADD3.X R33, RZ, ~R33, RZ, P0, !PT ;  /* 0x80000021ff217210 */ /* 0x000fca00007fe4ff */
[----:B------:R-:W-:-:S04]  /*dd50*/  IMAD.WIDE.U32 R52, P0, R50, R33, R52 ;  /* 0x0000002132347225 */ /* 0x000fc80007800034 */
[C---:B------:R-:W-:Y:S02]  /*dd60*/  IMAD R31, R51.reuse, R33, RZ ;  /* 0x00000021331f7224 */ /* 0x040fe400078e02ff */
[----:B------:R-:W-:-:S04]  /*dd70*/  IMAD.HI.U32 R36, P1, R51, R36, R52 ;  /* 0x0000002433247227 */ /* 0x000fc80007820034 */
[----:B------:R-:W-:Y:S01]  /*dd80*/  IMAD.HI.U32 R33, R51, R33, RZ ;  /* 0x0000002133217227 */ /* 0x000fe200078e00ff */
[----:B------:R-:W-:-:S04]  /*dd90*/  IADD3 R37, P2, R31, R36, RZ ;  /* 0x000000241f257210 */ /* 0x000fc80007f5e0ff */
[----:B------:R-:W-:Y:S01]  /*dda0*/  IADD3.X R33, R33, R51, RZ, P0, !PT ;  /* 0x0000003321217210 */ /* 0x000fe200007fe4ff */
[----:B------:R-:W-:-:S03]  /*ddb0*/  IMAD.WIDE.U32 R50, R37, R24, RZ ;  /* 0x0000001825327225 */ /* 0x000fc600078e00ff */
[----:B------:R-:W-:Y:S01]  /*ddc0*/  IADD3.X R38, RZ, RZ, R33, P2, P1 ;  /* 0x000000ffff267210 */ /* 0x000fe200017e2421 */
[----:B------:R-:W-:Y:S01]  /*ddd0*/  IMAD R31, R37, R25, R51 ;  /* 0x00000019251f7224 */ /* 0x000fe200078e0233 */
[----:B------:R-:W-:-:S03]  /*dde0*/  IADD3 R33, P0, RZ, -R50, RZ ;  /* 0x80000032ff217210 */ /* 0x000fc60007f1e0ff */
[----:B------:R-:W-:Y:S02]  /*ddf0*/  IMAD R31, R38, R24, R31 ;  /* 0x00000018261f7224 */ /* 0x000fe400078e021f */
[----:B------:R-:W-:-:S04]  /*de00*/  IMAD.HI.U32 R36, R37, R33, RZ ;  /* 0x0000002125247227 */ /* 0x000fc800078e00ff */
[----:B------:R-:W-:-:S04]  /*de10*/  IMAD.X R31, RZ, RZ, ~R31, P0 ;  /* 0x000000ffff1f7224 */ /* 0x000fc800000e0e1f */
[----:B------:R-:W-:-:S04]  /*de20*/  IMAD.WIDE.U32 R36, P0, R37, R31, R36 ;  /* 0x0000001f25247225 */ /* 0x000fc80007800024 */
[C---:B------:R-:W-:Y:S02]  /*de30*/  IMAD R35, R38.reuse, R31, RZ ;  /* 0x0000001f26237224 */ /* 0x040fe400078e02ff */
[----:B------:R-:W-:-:S04]  /*de40*/  IMAD.HI.U32 R36, P1, R38, R33, R36 ;  /* 0x0000002126247227 */ /* 0x000fc80007820024 */
[----:B------:R-:W-:Y:S01]  /*de50*/  IMAD.HI.U32 R31, R38, R31, RZ ;  /* 0x0000001f261f7227 */ /* 0x000fe200078e00ff */
[----:B------:R-:W-:-:S03]  /*de60*/  IADD3 R35, P2, R35, R36, RZ ;  /* 0x0000002423237210 */ /* 0x000fc60007f5e0ff */
[----:B------:R-:W-:Y:S01]  /*de70*/  IMAD.MOV.U32 R37, RZ, RZ, RZ ;  /* 0x000000ffff257224 */ /* 0x000fe200078e00ff */
[----:B------:R-:W-:Y:S01]  /*de80*/  IADD3.X R38, R31, R38, RZ, P0, !PT ;  /* 0x000000261f267210 */ /* 0x000fe200007fe4ff */
[----:B------:R-:W-:-:S03]  /*de90*/  IMAD.HI.U32 R36, R35, R48, RZ ;  /* 0x0000003023247227 */ /* 0x000fc600078e00ff */
[----:B------:R-:W-:-:S03]  /*dea0*/  IADD3.X R38, RZ, RZ, R38, P2, P1 ;  /* 0x000000ffff267210 */ /* 0x000fc600017e2426 */
[----:B------:R-:W-:-:S04]  /*deb0*/  IMAD.WIDE.U32 R36, R35, R49, R36 ;  /* 0x0000003123247225 */ /* 0x000fc800078e0024 */
[C---:B------:R-:W-:Y:S02]  /*dec0*/  IMAD R31, R38.reuse, R49, RZ ;  /* 0x00000031261f7224 */ /* 0x040fe400078e02ff */
[----:B------:R-:W-:-:S04]  /*ded0*/  IMAD.HI.U32 R36, P0, R38, R48, R36 ;  /* 0x0000003026247227 */ /* 0x000fc80007800024 */
[----:B------:R-:W-:Y:S01]  /*dee0*/  IMAD.HI.U32 R33, R38, R49, RZ ;  /* 0x0000003126217227 */ /* 0x000fe200078e00ff */
[----:B------:R-:W-:-:S04]  /*def0*/  IADD3 R31, P1, R31, R36, RZ ;  /* 0x000000241f1f7210 */ /* 0x000fc80007f3e0ff */
[----:B------:R-:W-:Y:S01]  /*df00*/  IADD3.X R33, R33, RZ, RZ, P0, !PT ;  /* 0x000000ff21217210 */ /* 0x000fe200007fe4ff */
[C---:B------:R-:W-:Y:S01]  /*df10*/  IMAD.WIDE.U32 R50, R31.reuse, R24, RZ ;  /* 0x000000181f327225 */ /* 0x040fe200078e00ff */
[----:B------:R-:W-:-:S03]  /*df20*/  IADD3 R38, P2, R31, 0x1, RZ ;  /* 0x000000011f267810 */ /* 0x000fc60007f5e0ff */
[----:B------:R-:W-:Y:S01]  /*df30*/  IMAD.X R33, RZ, RZ, R33, P1 ;  /* 0x000000ffff217224 */ /* 0x000fe200008e0621 */
[----:B------:R-:W-:Y:S01]  /*df40*/  IADD3 R35, P1, -R50, R48, RZ ;  /* 0x0000003032237210 */ /* 0x000fe20007f3e1ff */
[----:B------:R-:W-:-:S03]  /*df50*/  IMAD R36, R31, R25, R51 ;  /* 0x000000191f247224 */ /* 0x000fc600078e0233 */
[-C--:B------:R-:W-:Y:S01]  /*df60*/  ISETP.GE.U32.AND P0, PT, R35, R24.reuse, PT ;  /* 0x000000182300720c */ /* 0x080fe20003f06070 */
[----:B------:R-:W-:Y:S01]  /*df70*/  IMAD R36, R33, R24, R36 ;  /* 0x0000001821247224 */ /* 0x000fe200078e0224 */
[----:B------:R-:W-:-:S04]  /*df80*/  IADD3.X R40, RZ, R33, RZ, P2, !PT ;  /* 0x00000021ff287210 */ /* 0x000fc800017fe4ff */
[----:B------:R-:W-:Y:S02]  /*df90*/  IADD3.X R36, ~R36, R49, RZ, P1, !PT ;  /* 0x0000003124247210 */ /* 0x000fe40000ffe5ff */
[----:B------:R-:W-:Y:S02]  /*dfa0*/  IADD3 R42, P1, -R24, R35, RZ ;  /* 0x00000023182a7210 */ /* 0x000fe40007f3e1ff */
[----:B------:R-:W-:-:S03]  /*dfb0*/  ISETP.GE.U32.AND.EX P0, PT, R36, R25, PT, P0 ;  /* 0x000000192400720c */ /* 0x000fc60003f06100 */
[----:B------:R-:W-:Y:S01]  /*dfc0*/  IMAD.X R37, R36, 0x1, ~R25, P1 ;  /* 0x0000000124257824 */ /* 0x000fe200008e0e19 */
[----:B------:R-:W-:Y:S02]  /*dfd0*/  SEL R38, R38, R31, P0 ;  /* 0x0000001f26267207 */ /* 0x000fe40000000000 */
[----:B------:R-:W-:Y:S02]  /*dfe0*/  SEL R35, R42, R35, P0 ;  /* 0x000000232a237207 */ /* 0x000fe40000000000 */
[----:B------:R-:W-:Y:S02]  /*dff0*/  SEL R40, R40, R33, P0 ;  /* 0x0000002128287207 */ /* 0x000fe40000000000 */
[----:B------:R-:W-:Y:S02]  /*e000*/  IADD3 R31, P2, R38, 0x1, RZ ;  /* 0x00000001261f7810 */ /* 0x000fe40007f5e0ff */
[----:B------:R-:W-:Y:S02]  /*e010*/  SEL R36, R37, R36, P0 ;  /* 0x0000002425247207 */ /* 0x000fe40000000000 */
[----:B------:R-:W-:Y:S01]  /*e020*/  ISETP.GE.U32.AND P0, PT, R35, R24, PT ;  /* 0x000000182300720c */ /* 0x000fe20003f06070 */
[----:B------:R-:W-:Y:S01]  /*e030*/  IMAD.X R33, RZ, RZ, R40, P2 ;  /* 0x000000ffff217224 */ /* 0x000fe200010e0628 */
[----:B------:R-:W-:-:S02]  /*e040*/  ISETP.NE.U32.AND P1, PT, R24, RZ, PT ;  /* 0x000000ff1800720c */ /* 0x000fc40003f25070 */
[----:B------:R-:W-:Y:S02]  /*e050*/  ISETP.GE.U32.AND.EX P0, PT, R36, R25, PT, P0 ;  /* 0x000000192400720c */ /* 0x000fe40003f06100 */
[----:B------:R-:W-:Y:S02]  /*e060*/  MOV R35, 0x0 ;  /* 0x0000000000237802 */ /* 0x000fe40000000f00 */
[----:B------:R-:W-:Y:S02]  /*e070*/  ISETP.NE.AND.EX P1, PT, R25, RZ, PT, P1 ;  /* 0x000000ff1900720c */ /* 0x000fe40003f25310 */
[----:B------:R-:W-:Y:S02]  /*e080*/  SEL R31, R31, R38, P0 ;  /* 0x000000261f1f7207 */ /* 0x000fe40000000000 */
[----:B------:R-:W-:Y:S02]  /*e090*/  SEL R33, R33, R40, P0 ;  /* 0x0000002821217207 */ /* 0x000fe40000000000 */
[----:B------:R-:W-:-:S02]  /*e0a0*/  SEL R24, R31, 0xffffffff, P1 ;  /* 0xffffffff1f187807 */ /* 0x000fc40000800000 */
[----:B------:R-:W-:Y:S01]  /*e0b0*/  SEL R25, R33, 0xffffffff, P1 ;  /* 0xffffffff21197807 */ /* 0x000fe20000800000 */
[----:B------:R-:W-:Y:S06]  /*e0c0*/  RET.REL.NODEC R34 `(_ZN2at6native43_GLOBAL__N__7cc8d1ed_10_Dropout_cu_0e96ed3820fused_dropout_kernelIN3c108BFloat16EfmLin1ELin1EhEEvNS_4cuda6detail10TensorInfoIKT_T1_EENS7_IS8_SA_EENS7_IT4_SA_EESA_T0_NS_15PhiloxCudaStateE) ;  /* 0xffff1f3022007950 */ /* 0x000fec0003c3ffff */
.L_x_219:
[----:B------:R-:W-:-:S00]  /*e0d0*/  BRA `(.L_x_219) ;  /* 0xfffffff000007947 */ /* 0x000fc0000383ffff */
[----:B------:R-:W-:-:S00]  /*e0e0*/  NOP ;  /* 0x0000000000007918 */ /* 0x000fc00000000000 */
        /* <DEDUP_REMOVED lines=9> */
.L_x_11316:


//--------------------- .text._ZN2at6native43_GLOBAL__N__7cc8d1ed_10_Dropout_cu_0e96ed3820fused_dropout_kernelIN3c108BFloat16EfmLin1ELi1EhEEvNS_4cuda6detail10TensorInfoIKT_T1_EENS7_IS8_SA_EENS7_IT4_SA_EESA_T0_NS_15PhiloxCudaStateE --------------------------
	.section	.text._ZN2at6native43_GLOBAL__N__7cc8d1ed_10_Dropout_cu_0e96ed3820fused_dropout_kernelIN3c108BFloat16EfmLin1ELi1EhEEvNS_4cuda6detail10TensorInfoIKT_T1_EENS7_IS8_SA_EENS7_IT4_SA_EESA_T0_NS_15PhiloxCudaStateE,"ax",@progbits
	.sectioninfo	@"SHI_REGISTERS=62"
	.align	128
.text._ZN2at6native43_GLOBAL__N__7cc8d1ed_10_Dropout_cu_0e96ed3820fused_dropout_kernelIN3c108BFloat16EfmLin1ELi1EhEEvNS_4cuda6detail10TensorInfoIKT_T1_EENS7_IS8_SA_EENS7_IT4_SA_EESA_T0_NS_15PhiloxCudaStateE:
        .type           _ZN2at6native43_GLOBAL__N__7cc8d1ed_10_Dropout_cu_0e96ed3820fused_dropout_kernelIN3c108BFloat16EfmLin1ELi1EhEEvNS_4cuda6detail10TensorInfoIKT_T1_EENS7_IS8_SA_EENS7_IT4_SA_EESA_T0_NS_15PhiloxCudaStateE,@function
        .size           _ZN2at6native43_GLOBAL__N__7cc8d1ed_10_Dropout_cu_0e96ed3820fused_dropout_kernelIN3c108BFloat16EfmLin1ELi1EhEEvNS_4cuda6detail10TensorInfoIKT_T1_EENS7_IS8_SA_EENS7_IT4_SA_EESA_T0_NS_15PhiloxCudaStateE,(.L_x_11319 - _ZN2at6native43_GLOBAL__N__7cc8d1ed_10_Dropout_cu_0e96ed3820fused_dropout_kernelIN3c108BFloat16EfmLin1ELi1EhEEvNS_4cuda6detail10TensorInfoIKT_T1_EENS7_IS8_SA_EENS7_IT4_SA_EESA_T0_NS_15PhiloxCudaStateE)
        .other          _ZN2at6native43_GLOBAL__N__7cc8d1ed_10_Dropout_cu_0e96ed3820fused_dropout_kernelIN3c108BFloat16EfmLin1ELi1EhEEvNS_4cuda6detail10TensorInfoIKT_T1_EENS7_IS8_SA_EENS7_IT4_SA_EESA_T0_NS_15PhiloxCudaStateE,@"STO_CUDA_ENTRY STV_DEFAULT"
_ZN2at6native43_GLOBAL__N__7cc8d1ed_10_Dropout_cu_0e96ed3820fused_dropout_kernelIN3c108BFloat16EfmLin1ELi1EhEEvNS_4cuda6detail10TensorInfoIKT_T1_EENS7_IS8_SA_EENS7_IT4_SA_EESA_T0_NS_15PhiloxCudaStateE:
        /* <DEDUP_REMOVED lines=17> */
[----:B------:R-:W0:Y:S04]  /*0110*/  S2R R0, SR_CTAID.X ;  /* 0x0000000000007919 */ /* 0x000e280000002500 */
[----:B------:R-:W0:Y:S02]  /*0120*/  S2R R7, SR_TID.X ;  /* 0x0000000000077919 */ /* 0x000e240000002100 */
[----:B0-----:R-:W-:-:S04]  /*0130*/  IMAD R5, R0, c[0x0][0x0], R7 ;  /* 0x0000000000057a24 */ /* 0x001fc800078e0207 */
[----:B------:R-:W-:Y:S01]  /*0140*/  IMAD.WIDE.U32 R6, R5, -0x326172a9, RZ ;  /* 0xcd9e8d5705067825 */ /* 0x000fe200078e00ff */
        /* <DEDUP_REMOVED lines=10> */
[----:B------:R-:W-:-:S03]  /*01f0*/  UIMAD.WIDE.U32 UR16, UR6, -0x2daee0ad, URZ ;  /* 0xd2511f53061078a5 */ /* 0x000fc6000f8e003f */
[----:B------:R-:W-:Y:S01]  /*0200*/  LOP3.LUT R0, R7, UR10, R9, 0x96, !PT ;  /* 0x0000000a07007c12 */ /* 0x000fe2000f8e9609 */
[----:B---3--:R-:W-:Y:S02]  /*0210*/  ULOP3.LUT UR4, UR17, UR11, URZ, 0x3c, !UPT ;  /* 0x0000000b11047292 */ /* 0x008fe4000f8e3c3f */
        /* <DEDUP_REMOVED lines=60> */
[----:B------:R-:W-:Y:S01]  /*05e0*/  UIADD3 UR4, UR10, -0x700cb87f, URZ ;  /* 0x8ff347810a047890 */ /* 0x000fe2000fffe03f */
[----:B0-----:R-:W-:Y:S01]  /*05f0*/  IMAD.U32 R2, RZ, RZ, UR9 ;  /* 0x00000009ff027e24 */ /* 0x001fe2000f8e00ff */
[----:B------:R-:W-:Y:S02]  /*0600*/  LOP3.LUT R11, R17, UR21, R12, 0x96, !PT ;  /* 0x00000015110b7c12 */ /* 0x000fe4000f8e960c */
[----:B------:R-:W-:Y:S01]  /*0610*/  IMAD.HI.U32 R3, R4, -0x2daee0ad, RZ ;  /* 0xd2511f5304037827 */ /* 0x000fe200078e00ff */
[----:B-1----:R-:W0:-:S03]  /*0620*/  DFMA R12, -R6, R8, 1 ;  /* 0x3ff00000060c742b */ /* 0x002e060000000108 */
[----:B------:R-:W-:Y:S01]  /*0630*/  IMAD.HI.U32 R17, R11, -0x326172a9, RZ ;  /* 0xcd9e8d570b117827 */ /* 0x000fe200078e00ff */
[----:B------:R-:W-:Y:S02]  /*0640*/  LOP3.LUT R16, R3, UR22, R16, 0x96, !PT ;  /* 0x0000001603107c12 */ /* 0x000fe4000f8e9610 */
[----:B------:R-:W-:Y:S01]  /*0650*/  MOV R3, UR6 ;  /* 0x0000000600037c02 */ /* 0x000fe20008000f00 */
[----:B0-----:R0:W1:Y:S01]  /*0660*/  DFMA R8, R8, R12, R8 ;  /* 0x0000000c0808722b */ /* 0x0010620000000008 */
[----:B------:R-:W-:Y:S01]  /*0670*/  LOP3.LUT R17, R17, UR4, R10, 0x96, !PT ;  /* 0x0000000411117c12 */ /* 0x000fe2000f8e960a */
[----:B------:R-:W-:Y:S05]  /*0680*/  @P0 BRA `(.L_x_220) ;  /* 0x0000004000000947 */ /* 0x000fea0003800000 */
[----:B01----:R-:W-:Y:S02]  /*0690*/  LOP3.LUT R0, R7, 0x7fffffff, RZ, 0xc0, !PT ;  /* 0x7fffffff07007812 */ /* 0x003fe400078ec0ff */
[----:B------:R-:W-:Y:S02]  /*06a0*/  MOV R10, 0x6d0 ;  /* 0x000006d0000a7802 */ /* 0x000fe40000000f00 */
[----:B------:R-:W-:-:S02]  /*06b0*/  IADD3 R12, R0, -0x100000, RZ ;  /* 0xfff00000000c7810 */ /* 0x000fc40007ffe0ff */
[----:B------:R-:W-:Y:S05]  /*06c0*/  CALL.REL.NOINC `($__internal_2_$__cuda_sm20_dblrcp_rn_slowpath_v3) ;  /* 0x0000764000007944 */ /* 0x000fea0003c00000 */
.L_x_220:
[----:B01----:R-:W-:Y:S01]  /*06d0*/  UMOV UR5, 0x1 ;  /* 0x0000000100057882 */ /* 0x003fe20000000000 */
[----:B------:R-:W0:Y:S01]  /*06e0*/  F2F.F32.F64 R0, R8 ;  /* 0x0000000800007310 */ /* 0x000e220000301000 */
[----:B------:R-:W-:Y:S01]  /*06f0*/  ULDC.64 UR8, c[0x0][0x640] ;  /* 0x0001900000087ab9 */ /* 0x000fe20000000a00 */
[----:B------:R-:W0:Y:S01]  /*0700*/  DSETP.GEU.AND P0, PT, |R8|, c[0x2][0x0], PT ;  /* 0x008000000800762a */ /* 0x000e220003f0e200 */
[----:B------:R-:W-:-:S04]  /*0710*/  UIADD3 UR5, UP0, -UR5, UR8, URZ ;  /* 0x0000000805057290 */ /* 0x000fc8000ff1e13f */
[----:B------:R-:W-:-:S06]  /*0720*/  UIADD3.X UR6, UR9, -0x1, URZ, UP0, !UPT ;  /* 0xffffffff09067890 */ /* 0x000fcc00087fe43f */
[----:B------:R-:W-:-:S03]  /*0730*/  ISETP.NE.U32.AND P1, PT, RZ, UR6, PT ;  /* 0x00000006ff007c0c */ /* 0x000fc6000bf25070 */
[----:B0-----:R-:W-:-:S10]  /*0740*/  @!P0 FMUL R0, R0, 1.175494350822287508e-38 ;  /* 0x0080000000008820 */ /* 0x001fd40000400000 */
[----:B------:R-:W-:Y:S05]  /*0750*/  @!P1 BRA `(.L_x_221) ;  /* 0x000000c000009947 */ /* 0x000fea0003800000 */
[----:B------:R-:W-:Y:S01]  /*0760*/  ULDC UR4, c[0x0][0x0] ;  /* 0x0000000000047ab9 */ /* 0x000fe20000000800 */
[----:B------:R-:W-:Y:S01]  /*0770*/  IMAD.U32 R42, RZ, RZ, UR5 ;  /* 0x00000005ff2a7e24 */ /* 0x000fe2000f8e00ff */
[----:B------:R-:W-:Y:S01]  /*0780*/  ULDC UR8, c[0x0][0xc] ;  /* 0x0000030000087ab9 */ /* 0x000fe20000000800 */
[----:B------:R-:W-:Y:S01]  /*0790*/  MOV R47, UR6 ;  /* 0x00000006002f7c02 */ /* 0x000fe20008000f00 */
[----:B------:R-:W-:Y:S01]  /*07a0*/  UIMAD UR4, UR4, UR8, URZ ;  /* 0x00000008040472a4 */ /* 0x000fe2000f8e023f */
[----:B------:R-:W-:Y:S01]  /*07b0*/  IMAD.MOV.U32 R7, RZ, RZ, RZ ;  /* 0x000000ffff077224 */ /* 0x000fe200078e00ff */
[----:B------:R-:W-:Y:S02]  /*07c0*/  MOV R6, 0x800 ;  /* 0x0000080000067802 */ /* 0x000fe40000000f00 */
[----:B------:R-:W-:-:S06]  /*07d0*/  USHF.L.U32 UR4, UR4, 0x2, URZ ;  /* 0x0000000204047899 */ /* 0x000fcc000800063f */
[----:B------:R-:W-:Y:S02]  /*07e0*/  IMAD.U32 R8, RZ, RZ, UR4 ;  /* 0x00000004ff087e24 */ /* 0x000fe4000f8e00ff */
[----:B------:R-:W-:Y:S05]  /*07f0*/  CALL.REL.NOINC `($__internal_3_$__cuda_sm20_div_u64) ;  /* 0x0000777000007944 */ /* 0x000fea0003c00000 */
[----:B------:R-:W-:Y:S01]  /*0800*/  MOV R9, R43 ;  /* 0x0000002b00097202 */ /* 0x000fe20000000f00 */
[----:B------:R-:W-:Y:S05]  /*0810*/  BRA `(.L_x_222) ;  /* 0x0000017000007947 */ /* 0x000fea0003800000 */
.L_x_221:
[----:B------:R-:W-:-:S04]  /*0820*/  IMAD.MOV.U32 R6, RZ, RZ, c[0x0][0x0] ;  /* 0x00000000ff067624 */ /* 0x000fc800078e00ff */
[----:B------:R-:W-:-:S04]  /*0830*/  IMAD R6, R6, c[0x0][0xc], RZ ;  /* 0x0000030006067a24 */ /* 0x000fc800078e02ff */
[----:B------:R-:W-:-:S04]  /*0840*/  IMAD.SHL.U32 R10, R6, 0x4, RZ ;  /* 0x00000004060a7824 */ /* 0x000fc800078e00ff */
[----:B------:R-:W0:Y:S01]  /*0850*/  I2F.U32.RP R8, R10 ;  /* 0x0000000a00087306 */ /* 0x000e220000209000 */
[----:B------:R-:W-:Y:S02]  /*0860*/  IADD3 R9, RZ, -R10, RZ ;  /* 0x8000000aff097210 */ /* 0x000fe40007ffe0ff */
[----:B------:R-:W-:-:S05]  /*0870*/  ISETP.NE.U32.AND P2, PT, R10, RZ, PT ;  /* 0x000000ff0a00720c */ /* 0x000fca0003f45070 */
[----:B0-----:R-:W0:Y:S02]  /*0880*/  MUFU.RCP R8, R8 ;  /* 0x0000000800087308 */ /* 0x001e240000001000 */
[----:B0-----:R-:W-:-:S06]  /*0890*/  IADD3 R6, R8, 0xffffffe, RZ ;  /* 0x0ffffffe08067810 */ /* 0x001fcc0007ffe0ff */
[----:B------:R0:W1:Y:S02]  /*08a0*/  F2I.FTZ.U32.TRUNC.NTZ R7, R6 ;  /* 0x0000000600077305 */ /* 0x000064000021f000 */
[----:B0-----:R-:W-:Y:S02]  /*08b0*/  IMAD.MOV.U32 R6, RZ, RZ, RZ ;  /* 0x000000ffff067224 */ /* 0x001fe400078e00ff */
[----:B-1----:R-:W-:-:S04]  /*08c0*/  IMAD R9, R9, R7, RZ ;  /* 0x0000000709097224 */ /* 0x002fc800078e02ff */
[----:B------:R-:W-:-:S06]  /*08d0*/  IMAD.HI.U32 R7, R7, R9, R6 ;  /* 0x0000000907077227 */ /* 0x000fcc00078e0006 */
[----:B------:R-:W-:-:S04]  /*08e0*/  IMAD.HI.U32 R7, R7, UR5, RZ ;  /* 0x0000000507077c27 */ /* 0x000fc8000f8e00ff */
[----:B------:R-:W-:-:S04]  /*08f0*/  IMAD.MOV R9, RZ, RZ, -R7 ;  /* 0x000000ffff097224 */ /* 0x000fc800078e0a07 */
[----:B------:R-:W-:-:S05]  /*0900*/  IMAD R9, R10, R9, UR5 ;  /* 0x000000050a097e24 */ /* 0x000fca000f8e0209 */
[----:B------:R-:W-:-:S13]  /*0910*/  ISETP.GE.U32.AND P0, PT, R9, R10, PT ;  /* 0x0000000a0900720c */ /* 0x000fda0003f06070 */
[----:B------:R-:W-:Y:S02]  /*0920*/  @P0 IADD3 R9, -R10, R9, RZ ;  /* 0x000000090a090210 */ /* 0x000fe40007ffe1ff */
[----:B------:R-:W-:Y:S02]  /*0930*/  @P0 IADD3 R7, R7, 0x1, RZ ;  /* 0x0000000107070810 */ /* 0x000fe40007ffe0ff */
[----:B------:R-:W-:Y:S01]  /*0940*/  ISETP.GE.U32.AND P1, PT, R9, R10, PT ;  /* 0x0000000a0900720c */ /* 0x000fe20003f26070 */
[----:B------:R-:W-:-:S12]  /*0950*/  IMAD.MOV.U32 R9, RZ, RZ, RZ ;  /* 0x000000ffff097224 */ /* 0x000fd800078e00ff */
[----:B------:R-:W-:Y:S02]  /*0960*/  @P1 IADD3 R7, R7, 0x1, RZ ;  /* 0x0000000107071810 */ /* 0x000fe40007ffe0ff */
[----:B------:R-:W-:-:S05]  /*0970*/  @!P2 LOP3.LUT R7, RZ, R10, RZ, 0x33, !PT ;  /* 0x0000000aff07a212 */ /* 0x000fca00078e33ff */
[----:B------:R-:W-:-:S04]  /*0980*/  IMAD.MOV.U32 R8, RZ, RZ, R7 ;  /* 0x000000ffff087224 */ /* 0x000fc800078e0007 */
.L_x_222:
[----:B------:R-:W-:Y:S01]  /*0990*/  ULDC UR4, c[0x0][0x0] ;  /* 0x0000000000047ab9 */ /* 0x000fe20000000800 */
[----:B------:R-:W-:Y:S01]  /*09a0*/  IADD3 R6, P0, R8, 0x1, RZ ;  /* 0x0000000108067810 */ /* 0x000fe20007f1e0ff */
[----:B------:R-:W-:Y:S02]  /*09b0*/  ULDC UR5, c[0x0][0xc] ;  /* 0x0000030000057ab9 */ /* 0x000fe40000000800 */
[----:B------:R-:W-:Y:S01]  /*09c0*/  UIMAD.WIDE.U32 UR4, UR4, UR5, URZ ;  /* 0x00000005040472a5 */ /* 0x000fe2000f8e003f */
[----:B------:R-:W-:-:S05]  /*09d0*/  IADD3.X R8, RZ, R9, RZ, P0, !PT ;  /* 0x00000009ff087210 */ /* 0x000fca00007fe4ff */
[C---:B------:R-:W-:Y:S02]  /*09e0*/  IMAD R9, R6.reuse, UR5, RZ ;  /* 0x0000000506097c24 */ /* 0x040fe4000f8e02ff */
[----:B------:R-:W-:-:S04]  /*09f0*/  IMAD.WIDE.U32 R6, R6, UR4, RZ ;  /* 0x0000000406067c25 */ /* 0x000fc8000f8e00ff */
[----:B------:R-:W-:Y:S02]  /*0a00*/  IMAD R9, R8, UR4, R9 ;  /* 0x0000000408097c24 */ /* 0x000fe4000f8e0209 */
[----:B------:R-:W-:Y:S02]  /*0a10*/  IMAD.SHL.U32 R10, R6, 0x4, RZ ;  /* 0x00000004060a7824 */ /* 0x000fe400078e00ff */
[----:B------:R-:W-:-:S03]  /*0a20*/  IMAD.IADD R9, R7, 0x1, R9 ;  /* 0x0000000107097824 */ /* 0x000fc600078e0209 */
[----:B------:R-:W-:Y:S02]  /*0a30*/  ISETP.GT.U32.AND P0, PT, R10, R5, PT ;  /* 0x000000050a00720c */ /* 0x000fe40003f04070 */
[----:B------:R-:W-:-:S04]  /*0a40*/  SHF.L.U64.HI R9, R6, 0x2, R9 ;  /* 0x0000000206097819 */ /* 0x000fc80000010209 */
[----:B------:R-:W-:-:S13]  /*0a50*/  ISETP.GT.U32.AND.EX P0, PT, R9, RZ, PT, P0 ;  /* 0x000000ff0900720c */ /* 0x000fda0003f04100 */
[----:B------:R-:W-:Y:S05]  /*0a60*/  @!P0 EXIT ;  /* 0x000000000000894d */ /* 0x000fea0003800000 */
[----:B------:R-:W-:Y:S01]  /*0a70*/  ULDC UR5, c[0x0][0x2f8] ;  /* 0x0000be0000057ab9 */ /* 0x000fe20000000800 */
[----:B------:R-:W-:Y:S01]  /*0a80*/  IMAD R6, R11, -0x326172a9, RZ ;  /* 0xcd9e8d570b067824 */ /* 0x000fe200078e02ff */
[----:B------:R-:W-:Y:S01]  /*0a90*/  ULOP3.LUT UR4, URZ, UR5, URZ, 0x33, !UPT ;  /* 0x000000053f047292 */ /* 0x000fe2000f8e333f */
[----:B------:R-:W-:Y:S01]  /*0aa0*/  MOV R11, R5 ;  /* 0x00000005000b7202 */ /* 0x000fe20000000f00 */
[----:B------:R-:W-:Y:S01]  /*0ab0*/  CS2R R12, SRZ ;  /* 0x00000000000c7805 */ /* 0x000fe2000001ff00 */
[----:B------:R-:W-:Y:S02]  /*0ac0*/  ULOP3.LUT UR7, UR7, 0x3, URZ, 0xc0, !UPT ;  /* 0x0000000307077892 */ /* 0x000fe4000f8ec03f */
[----:B------:R-:W-:-:S04]  /*0ad0*/  UISETP.LT.AND UP0, UPT, UR4, -0x3, UPT ;  /* 0xfffffffd0400788c */ /* 0x000fc8000bf01270 */
[----:B------:R-:W-:-:S04]  /*0ae0*/  USEL UR4, UR4, 0xfffffffd, !UP0 ;  /* 0xfffffffd04047887 */ /* 0x000fc8000c000000 */
[----:B------:R-:W-:-:S04]  /*0af0*/  UIADD3 UR4, UR4, UR5, URZ ;  /* 0x0000000504047290 */ /* 0x000fc8000fffe03f */
[----:B------:R-:W-:-:S04]  /*0b00*/  UIADD3 UR8, UR4, 0x2, URZ ;  /* 0x0000000204087890 */ /* 0x000fc8000fffe03f */
[----:B------:R-:W-:Y:S02]  /*0b10*/  ULOP3.LUT UR9, UR8, 0x3, URZ, 0xc0, !UPT ;  /* 0x0000000308097892 */ /* 0x000fe4000f8ec03f */
.L_x_339:
[----:B------:R-:W-:Y:S01]  /*0b20*/  IADD3 R3, R3, 0x1, RZ ;  /* 0x0000000103037810 */ /* 0x000fe20007ffe0ff */
[----:B------:R-:W-:Y:S03]  /*0b30*/  BSSY B0, `(.L_x_223) ;  /* 0x000000c000007945 */ /* 0x000fe60003800000 */
[C---:B------:R-:W-:Y:S01]  /*0b40*/  ISETP.NE.AND P0, PT, R3.reuse, RZ, PT ;  /* 0x000000ff0300720c */ /* 0x040fe20003f05270 */
[----:B------:R-:W-:-:S12]  /*0b50*/  IMAD.HI.U32 R8, R3, -0x2daee0ad, RZ ;  /* 0xd2511f5303087827 */ /* 0x000fd800078e00ff */
[----:B-----5:R-:W-:Y:S05]  /*0b60*/  @P0 BRA `(.L_x_224) ;  /* 0x0000008000000947 */ /* 0x020fea0003800000 */
[----:B------:R-:W-:-:S04]  /*0b70*/  IADD3 R2, R2, 0x1, RZ ;  /* 0x0000000102027810 */ /* 0x000fc80007ffe0ff */
[----:B------:R-:W-:-:S13]  /*0b80*/  ISETP.NE.AND P0, PT, R2, RZ, PT ;  /* 0x000000ff0200720c */ /* 0x000fda0003f05270 */
[----:B------:R-:W-:Y:S01]  /*0b90*/  @!P0 IADD3 R5, R5, 0x1, RZ ;  /* 0x0000000105058810 */ /* 0x000fe20007ffe0ff */
[----:B------:R-:W-:Y:S01]  /*0ba0*/  @!P0 IMAD.MOV.U32 R2, RZ, RZ, RZ ;  /* 0x000000ffff028224 */ /* 0x000fe200078e00ff */
[----:B------:R-:W-:Y:S02]  /*0bb0*/  @!P0 IADD3 R7, R13, 0x1, RZ ;  /* 0x000000010d078810 */ /* 0x000fe40007ffe0ff */
[----:B------:R-:W-:-:S13]  /*0bc0*/  ISETP.NE.AND P1, PT, R5, RZ, !P0 ;  /* 0x000000ff0500720c */ /* 0x000fda0004725270 */
[----:B------:R-:W-:-:S05]  /*0bd0*/  @P1 IMAD.MOV R7, RZ, RZ, R13 ;  /* 0x000000ffff071224 */ /* 0x000fca00078e020d */
[----:B------:R-:W-:Y:S02]  /*0be0*/  @!P0 MOV R13, R7 ;  /* 0x00000007000d8202 */ /* 0x000fe40000000f00 */
.L_x_224:
[----:B------:R-:W-:Y:S05]  /*0bf0*/  BSYNC B0 ;  /* 0x0000000000007941 */ /* 0x000fea0003800000 */
.L_x_223:
[C---:B------:R-:W-:Y:S01]  /*0c00*/  IMAD.HI.U32 R7, R5.reuse, -0x326172a9, RZ ;  /* 0xcd9e8d5705077827 */ /* 0x040fe200078e00ff */
        /* <DEDUP_REMOVED lines=15> */
[----:B------:R-:W-:-:S04]  /*0d00*/  IMAD.WIDE.U32 R24, R21, -0x326172a9, RZ ;  /* 0xcd9e8d5715187825 */ /* 0x000fc800078e00ff */
[----:B------:R-:W-:Y:S01]  /*0d10*/  IMAD.MOV.U32 R8, RZ, RZ, R16 ;  /* 0x000000ffff087224 */ /* 0x000fe200078e0010 */
        /* <DEDUP_REMOVED lines=33> */
[----:B------:R-:W-:Y:S02]  /*0f30*/  IMAD.WIDE.U32 R24, R24, -0x326172a9, RZ ;  /* 0xcd9e8d5718187825 */ /* 0x000fe400078e00ff */
[----:B------:R-:W-:Y:S02]  /*0f40*/  MOV R21, R19 ;  /* 0x0000001300157202 */ /* 0x000fe40000000f00 */
[----:B------:R-:W-:Y:S01]  /*0f50*/  IMAD.HI.U32 R15, R4, -0x2daee0ad, RZ ;  /* 0xd2511f53040f7827 */ /* 0x000fe200078e00ff */
[----:B------:R-:W-:-:S04]  /*0f60*/  LOP3.LUT R14, R25, UR5, R28, 0x96, !PT ;  /* 0x00000005190e7c12 */ /* 0x000fc8000f8e961c */
[----:B------:R-:W-:Y:S01]  /*0f70*/  LOP3.LUT R15, R15, UR22, R18, 0x96, !PT ;  /* 0x000000160f0f7c12 */ /* 0x000fe2000f8e9612 */
[----:B------:R-:W-:Y:S01]  /*0f80*/  IMAD.MOV.U32 R22, RZ, RZ, R14 ;  /* 0x000000ffff167224 */ /* 0x000fe200078e000e */
[----:B------:R-:W-:Y:S05]  /*0f90*/  @!P0 BRA `(.L_x_225) ;  /* 0x0000012000008947 */ /* 0x000fea0003800000 */
[----:B------:R-:W-:-:S06]  /*0fa0*/  UISETP.NE.AND UP0, UPT, UR7, 0x2, UPT ;  /* 0x000000020700788c */ /* 0x000fcc000bf05270 */
[----:B------:R-:W-:-:S13]  /*0fb0*/  PLOP3.LUT P0, PT, PT, PT, UP0, 0x80, 0x0 ;  /* 0x000000000000781c */ /* 0x000fda0003f0f008 */
[----:B------:R-:W-:Y:S05]  /*0fc0*/  @!P0 BRA `(.L_x_226) ;  /* 0x000000b000008947 */ /* 0x000fea0003800000 */
[----:B------:R-:W-:Y:S01]  /*0fd0*/  UISETP.NE.AND UP0, UPT, UR7, 0x3, UPT ;  /* 0x000000030700788c */ /* 0x000fe2000bf05270 */
[----:B------:R-:W-:Y:S01]  /*0fe0*/  IMAD.MOV.U32 R7, RZ, RZ, R19 ;  /* 0x000000ffff077224 */ /* 0x000fe200078e0013 */
[----:B------:R-:W-:Y:S01]  /*0ff0*/  MOV R8, R14 ;  /* 0x0000000e00087202 */ /* 0x000fe20000000f00 */
[----:B------:R-:W-:Y:S02]  /*1000*/  IMAD.MOV.U32 R21, RZ, RZ, R24 ;  /* 0x000000ffff157224 */ /* 0x000fe400078e0018 */
[----:B------:R-:W-:Y:S01]  /*1010*/  IMAD.MOV.U32 R22, RZ, RZ, R15 ;  /* 0x000000ffff167224 */ /* 0x000fe200078e000f */
[----:B------:R-:W-:-:S13]  /*1020*/  PLOP3.LUT P0, PT, PT, PT, UP0, 0x80, 0x0 ;  /* 0x000000000000781c */ /* 0x000fda0003f0f008 */
[----:B------:R-:W-:Y:S01]  /*1030*/  @P0 MOV R7, R17 ;  /* 0x0000001100070202 */ /* 0x000fe20000000f00 */
[----:B------:R-:W-:Y:S01]  /*1040*/  @P0 IMAD.MOV.U32 R8, RZ, RZ, R6 ;  /* 0x000000ffff080224 */ /* 0x000fe200078e0006 */
[----:B------:R-:W-:Y:S01]  /*1050*/  @P0 MOV R22, R19 ;  /* 0x0000001300160202 */ /* 0x000fe20000000f00 */
[----:B------:R-:W-:Y:S01]  /*1060*/  @P0 IMAD.MOV.U32 R21, RZ, RZ, R16 ;  /* 0x000000ffff150224 */ /* 0x000fe200078e0010 */
[----:B------:R-:W-:Y:S05]  /*1070*/  BRA `(.L_x_225) ;  /* 0x0000004000007947 */ /* 0x000fea0003800000 */
.L_x_226:
[----:B------:R-:W-:Y:S01]  /*1080*/  IMAD.MOV.U32 R7, RZ, RZ, R16 ;  /* 0x000000ffff077224 */ /* 0x000fe200078e0010 */
[----:B------:R-:W-:Y:S01]  /*1090*/  MOV R21, R14 ;  /* 0x0000000e00157202 */ /* 0x000fe20000000f00 */
[----:B------:R-:W-:Y:S02]  /*10a0*/  IMAD.MOV.U32 R8, RZ, RZ, R19 ;  /* 0x000000ffff087224 */ /* 0x000fe400078e0013 */
[----:B------:R-:W-:Y:S02]  /*10b0*/  IMAD.MOV.U32 R22, RZ, RZ, R24 ;  /* 0x000000ffff167224 */ /* 0x000fe400078e0018 */
.L_x_225:
[----:B------:R-:W-:Y:S01]  /*10c0*/  ISETP.GE.U32.AND P0, PT, R11, c[0x0][0x640], PT ;  /* 0x000190000b007a0c */ /* 0x000fe20003f06070 */
[----:B------:R-:W0:Y:S01]  /*10d0*/  I2F.U32 R7, R7 ;  /* 0x0000000700077306 */ /* 0x000e220000201000 */
[----:B------:R-:W-:Y:S01]  /*10e0*/  IMAD.MOV.U32 R6, RZ, RZ, 0x2f800000 ;  /* 0x2f800000ff067424 */ /* 0x000fe200078e00ff */
[----:B------:R-:W-:Y:S01]  /*10f0*/  BSSY B0, `(.L_x_227) ;  /* 0x0000196000007945 */ /* 0x000fe20003800000 */
[----:B------:R-:W-:-:S05]  /*1100*/  ISETP.GE.U32.AND.EX P0, PT, R12, c[0x0][0x644], PT, P0 ;  /* 0x000191000c007a0c */ /* 0x000fca0003f06100 */
[----:B------:R-:W1:Y:S08]  /*1110*/  I2F.U32 R17, R8 ;  /* 0x0000000800117306 */ /* 0x000e700000201000 */
[----:B------:R-:W2:Y:S01]  /*1120*/  I2F.U32 R18, R21 ;  /* 0x0000001500127306 */ /* 0x000ea20000201000 */
[----:B0-----:R-:W-:-:S07]  /*1130*/  FFMA.FTZ R16, R7, R6, 1.1641532182693481445e-10 ;  /* 0x2f00000007107423 */ /* 0x001fce0000010006 */
[----:B------:R-:W0:Y:S01]  /*1140*/  I2F.U32 R19, R22 ;  /* 0x0000001600137306 */ /* 0x000e220000201000 */
[-C--:B-1----:R-:W-:Y:S02]  /*1150*/  FFMA.FTZ R17, R17, R6.reuse, 1.1641532182693481445e-10 ;  /* 0x2f00000011117423 */ /* 0x082fe40000010006 */
[-C--:B--2---:R-:W-:Y:S02]  /*1160*/  FFMA.FTZ R18, R18, R6.reuse, 1.1641532182693481445e-10 ;  /* 0x2f00000012127423 */ /* 0x084fe40000010006 */
[----:B0-----:R-:W-:Y:S01]  /*1170*/  FFMA.FTZ R19, R19, R6, 1.1641532182693481445e-10 ;  /* 0x2f00000013137423 */ /* 0x001fe20000010006 */
[----:B------:R-:W-:Y:S05]  /*1180*/  @P0 BRA `(.L_x_228) ;  /* 0x000018c000000947 */ /* 0x000fea0003800000 */
[----:B------:R-:W-:Y:S01]  /*1190*/  MOV R6, c[0x0][0x2f8] ;  /* 0x0000be0000067a02 */ /* 0x000fe20000000f00 */
[----:B------:R-:W-:Y:S01]  /*11a0*/  CS2R R20, SRZ ;  /* 0x0000000000147805 */ /* 0x000fe2000001ff00 */
[----:B------:R-:W-:Y:S02]  /*11b0*/  IMAD.MOV.U32 R28, RZ, RZ, R11 ;  /* 0x000000ffff1c7224 */ /* 0x000fe400078e000b */
[----:B------:R-:W-:Y:S01]  /*11c0*/  ISETP.GE.AND P0, PT, R6, 0x2, PT ;  /* 0x000000020600780c */ /* 0x000fe20003f06270 */
[----:B------:R-:W-:-:S12]  /*11d0*/  IMAD.MOV.U32 R29, RZ, RZ, R12 ;  /* 0x000000ffff1d7224 */ /* 0x000fd800078e000c */
[----:B------:R-:W-:Y:S05]  /*11e0*/  @!P0 BRA `(.L_x_229) ;  /* 0x000017f000008947 */ /* 0x000fea0003800000 */
[----:B------:R-:W-:Y:S01]  /*11f0*/  UIADD3 UR5, UR4, 0x1, URZ ;  /* 0x0000000104057890 */ /* 0x000fe2000fffe03f */
[----:B------:R-:W-:Y:S01]  /*1200*/  CS2R R20, SRZ ;  /* 0x0000000000147805 */ /* 0x000fe2000001ff00 */
[----:B------:R-:W-:Y:S01]  /*1210*/  MOV R23, c[0x0][0x2f8] ;  /* 0x0000be0000177a02 */ /* 0x000fe20000000f00 */
[----:B------:R-:W-:Y:S01]  /*1220*/  IMAD.MOV.U32 R28, RZ, RZ, R11 ;  /* 0x000000ffff1c7224 */ /* 0x000fe200078e000b */
[----:B------:R-:W-:Y:S01]  /*1230*/  UISETP.GE.U32.AND UP0, UPT, UR5, 0x3, UPT ;  /* 0x000000030500788c */ /* 0x000fe2000bf06070 */
[----:B------:R-:W-:-:S05]  /*1240*/  IMAD.MOV.U32 R29, RZ, RZ, R12 ;  /* 0x000000ffff1d7224 */ /* 0x000fca00078e000c */
[----:B------:R-:W-:-:S13]  /*1250*/  PLOP3.LUT P0, PT, PT, PT, UP0, 0x80, 0x0 ;  /* 0x000000000000781c */ /* 0x000fda0003f0f008 */
[----:B------:R-:W-:Y:S05]  /*1260*/  @!P0 BRA `(.L_x_230) ;  /* 0x00000d8000008947 */ /* 0x000fea0003800000 */
[----:B------:R-:W-:-:S06]  /*1270*/  UIADD3 UR5, UR8, -UR9, URZ ;  /* 0x8000000908057290 */ /* 0x000fcc000fffe03f */
[----:B------:R-:W-:Y:S02]  /*1280*/  MOV R27, UR5 ;  /* 0x00000005001b7c02 */ /* 0x000fe40008000f00 */
.L_x_243:
[----:B------:R-:W-:Y:S01]  /*1290*/  IMAD.SHL.U32 R22, R23, 0x8, RZ ;  /* 0x0000000817167824 */ /* 0x000fe200078e00ff */
[----:B------:R-:W-:Y:S03]  /*12a0*/  BSSY B1, `(.L_x_231) ;  /* 0x000002b000017945 */ /* 0x000fe60003800000 */
[----:B------:R-:W0:Y:S02]  /*12b0*/  LDC.64 R30, c[0x0][R22+0x160] ;  /* 0x00005800161e7b82 */ /* 0x000e240000000a00 */
[----:B0-----:R-:W-:-:S04]  /*12c0*/  LOP3.LUT R6, R29, R31, RZ, 0xfc, !PT ;  /* 0x0000001f1d067212 */ /* 0x001fc800078efcff */
[----:B------:R-:W-:-:S13]  /*12d0*/  ISETP.NE.U32.AND P0, PT, R6, RZ, PT ;  /* 0x000000ff0600720c */ /* 0x000fda0003f05070 */
[----:B------:R-:W-:Y:S05]  /*12e0*/  @!P0 BRA `(.L_x_232) ;  /* 0x0000010000008947 */ /* 0x000fea0003800000 */
[----:B------:R-:W-:Y:S01]  /*12f0*/  IMAD.MOV.U32 R42, RZ, RZ, R28 ;  /* 0x000000ffff2a7224 */ /* 0x000fe200078e001c */
[----:B------:R-:W-:Y:S01]  /*1300*/  MOV R47, R29 ;  /* 0x0000001d002f7202 */ /* 0x000fe20000000f00 */
[----:B------:R-:W-:Y:S01]  /*1310*/  IMAD.MOV.U32 R8, RZ, RZ, R30 ;  /* 0x000000ffff087224 */ /* 0x000fe200078e001e */
[----:B------:R-:W-:Y:S01]  /*1320*/  MOV R6, 0x1350 ;  /* 0x0000135000067802 */ /* 0x000fe20000000f00 */
[----:B------:R-:W-:Y:S02]  /*1330*/  IMAD.MOV.U32 R7, RZ, RZ, R31 ;  /* 0x000000ffff077224 */ /* 0x000fe400078e001f */
[----:B------:R-:W-:Y:S05]  /*1340*/  CALL.REL.NOINC `($__internal_3_$__cuda_sm20_div_u64) ;  /* 0x00006c2000007944 */ /* 0x000fea0003c00000 */
[-C--:B------:R-:W-:Y:S01]  /*1350*/  IADD3 R33, P0, RZ, -R8.reuse, RZ ;  /* 0x80000008ff217210 */ /* 0x080fe20007f1e0ff */
[----:B------:R-:W-:Y:S01]  /*1360*/  IMAD.MOV.U32 R37, RZ, RZ, R43 ;  /* 0x000000ffff257224 */ /* 0x000fe200078e002b */
[----:B------:R-:W-:Y:S02]  /*1370*/  MOV R36, R8 ;  /* 0x0000000800247202 */ /* 0x000fe40000000f00 */
[----:B------:R-:W-:Y:S01]  /*1380*/  IADD3.X R7, RZ, ~R43, RZ, P0, !PT ;  /* 0x8000002bff077210 */ /* 0x000fe200007fe4ff */
[----:B------:R-:W-:-:S04]  /*1390*/  IMAD.WIDE.U32 R28, R30, R33, R28 ;  /* 0x000000211e1c7225 */ /* 0x000fc800078e001c */
[----:B------:R-:W-:-:S04]  /*13a0*/  IMAD R7, R7, R30, RZ ;  /* 0x0000001e07077224 */ /* 0x000fc800078e02ff */
[----:B------:R-:W-:Y:S02]  /*13b0*/  IMAD R7, R31, R33, R7 ;  /* 0x000000211f077224 */ /* 0x000fe400078e0207 */
[----:B------:R-:W-:Y:S02]  /*13c0*/  IMAD.MOV.U32 R31, RZ, RZ, R28 ;  /* 0x000000ffff1f7224 */ /* 0x000fe400078e001c */
[----:B------:R-:W-:Y:S01]  /*13d0*/  IMAD.IADD R33, R29, 0x1, R7 ;  /* 0x000000011d217824 */ /* 0x000fe200078e0207 */
[----:B------:R-:W-:Y:S05]  /*13e0*/  BRA `(.L_x_233) ;  /* 0x0000016000007947 */ /* 0x000fea0003800000 */
.L_x_232:
[----:B------:R-:W0:Y:S01]  /*13f0*/  I2F.U32.RP R8, R30 ;  /* 0x0000001e00087306 */ /* 0x000e220000209000 */
[----:B------:R-:W-:Y:S01]  /*1400*/  IMAD.MOV R29, RZ, RZ, -R30 ;  /* 0x000000ffff1d7224 */ /* 0x000fe200078e0a1e */
[----:B------:R-:W-:Y:S01]  /*1410*/  ISETP.NE.U32.AND P2, PT, R30, RZ, PT ;  /* 0x000000ff1e00720c */ /* 0x000fe20003f45070 */
[----:B------:R-:W-:Y:S02]  /*1420*/  IMAD.MOV.U32 R33, RZ, RZ, RZ ;  /* 0x000000ffff217224 */ /* 0x000fe400078e00ff */
[----:B------:R-:W-:-:S03]  /*1430*/  IMAD.MOV.U32 R37, RZ, RZ, RZ ;  /* 0x000000ffff257224 */ /* 0x000fc600078e00ff */
        /* <DEDUP_REMOVED lines=17> */
.L_x_233:
[----:B------:R-:W-:Y:S05]  /*1550*/  BSYNC B1 ;  /* 0x0000000000017941 */ /* 0x000fea0003800000 */
.L_x_231:
[----:B------:R-:W0:Y:S01]  /*1560*/  LDC.64 R28, c[0x0][R22+0x158] ;  /* 0x00005600161c7b82 */ /* 0x000e220000000a00 */
[----:B------:R-:W-:Y:S07]  /*1570*/  BSSY B1, `(.L_x_234) ;  /* 0x0000032000017945 */ /* 0x000fee0003800000 */
        /* <DEDUP_REMOVED lines=13> */
[----:B------:R-:W-:Y:S05]  /*1650*/  CALL.REL.NOINC `($__internal_3_$__cuda_sm20_div_u64) ;  /* 0x0000691000007944 */ /* 0x000fea0003c00000 */
[----:B------:R-:W-:Y:S01]  /*1660*/  IADD3 R39, P0, RZ, -R8, RZ ;  /* 0x80000008ff277210 */ /* 0x000fe20007f1e0ff */
[----:B------:R-:W-:Y:S01]  /*1670*/  IMAD.MOV.U32 R7, RZ, RZ, R37 ;  /* 0x000000ffff077224 */ /* 0x000fe200078e0025 */
[----:B------:R-:W-:Y:S01]  /*1680*/  MOV R6, R36 ;  /* 0x0000002400067202 */ /* 0x000fe20000000f00 */
[----:B------:R-:W-:Y:S02]  /*1690*/  IMAD.MOV.U32 R36, RZ, RZ, R8 ;  /* 0x000000ffff247224 */ /* 0x000fe400078e0008 */
[----:B------:R-:W-:-:S02]  /*16a0*/  IMAD.X R33, RZ, RZ, ~R43, P0 ;  /* 0x000000ffff217224 */ /* 0x000fc400000e0e2b */
[----:B------:R-:W-:-:S04]  /*16b0*/  IMAD.WIDE.U32 R6, R28, R39, R6 ;  /* 0x000000271c067225 */ /* 0x000fc800078e0006 */
[----:B------:R-:W-:Y:S02]  /*16c0*/  IMAD R33, R33, R28, RZ ;  /* 0x0000001c21217224 */ /* 0x000fe400078e02ff */
[----:B------:R-:W-:Y:S02]  /*16d0*/  IMAD.MOV.U32 R37, RZ, RZ, R43 ;  /* 0x000000ffff257224 */ /* 0x000fe400078e002b */
[----:B------:R-:W-:Y:S02]  /*16e0*/  IMAD R29, R29, R39, R33 ;  /* 0x000000271d1d7224 */ /* 0x000fe400078e0221 */
[----:B------:R-:W-:-:S03]  /*16f0*/  IMAD.MOV.U32 R33, RZ, RZ, R6 ;  /* 0x000000ffff217224 */ /* 0x000fc600078e0006 */
[----:B------:R-:W-:Y:S01]  /*1700*/  IADD3 R39, R7, R29, RZ ;  /* 0x0000001d07277210 */ /* 0x000fe20007ffe0ff */
[----:B------:R-:W-:Y:S05]  /*1710*/  BRA `(.L_x_236) ;  /* 0x0000017000007947 */ /* 0x000fea0003800000 */
.L_x_235:
[----:B------:R-:W0:Y:S01]  /*1720*/  I2F.U32.RP R8, R28 ;  /* 0x0000001c00087306 */ /* 0x000e220000209000 */
[----:B------:R-:W-:Y:S01]  /*1730*/  IADD3 R29, RZ, -R28, RZ ;  /* 0x8000001cff1d7210 */ /* 0x000fe20007ffe0ff */
[----:B------:R-:W-:Y:S01]  /*1740*/  IMAD.MOV.U32 R39, RZ, RZ, RZ ;  /* 0x000000ffff277224 */ /* 0x000fe200078e00ff */
[----:B------:R-:W-:Y:S01]  /*1750*/  ISETP.NE.U32.AND P2, PT, R28, RZ, PT ;  /* 0x000000ff1c00720c */ /* 0x000fe20003f45070 */
[----:B------:R-:W-:-:S04]  /*1760*/  IMAD.MOV.U32 R37, RZ, RZ, RZ ;  /* 0x000000ffff257224 */ /* 0x000fc800078e00ff */
[----:B0-----:R-:W0:Y:S02]  /*1770*/  MUFU.RCP R8, R8 ;  /* 0x0000000800087308 */ /* 0x001e240000001000 */
[----:B0-----:R-:W-:-:S06]  /*1780*/  IADD3 R6, R8, 0xffffffe, RZ ;  /* 0x0ffffffe08067810 */ /* 0x001fcc0007ffe0ff */
[----:B------:R0:W1:Y:S02]  /*1790*/  F2I.FTZ.U32.TRUNC.NTZ R7, R6 ;  /* 0x0000000600077305 */ /* 0x000064000021f000 */
[----:B0-----:R-:W-:Y:S02]  /*17a0*/  IMAD.MOV.U32 R6, RZ, RZ, RZ ;  /* 0x000000ffff067224 */ /* 0x001fe400078e00ff */
        /* <DEDUP_REMOVED lines=14> */
.L_x_236:
[----:B------:R-:W-:Y:S05]  /*1890*/  BSYNC B1 ;  /* 0x0000000000017941 */ /* 0x000fea0003800000 */
.L_x_234:
        /* <DEDUP_REMOVED lines=29> */
.L_x_238:
        /* <DEDUP_REMOVED lines=23> */
.L_x_239:
[----:B------:R-:W-:Y:S05]  /*1be0*/  BSYNC B1 ;  /* 0x0000000000017941 */ /* 0x000fea0003800000 */
.L_x_237:
        /* <DEDUP_REMOVED lines=19> */
[----:B------:R-:W-:-:S03]  /*1d20*/  MOV R6, R36 ;  /* 0x0000002400067202 */ /* 0x000fc60000000f00 */
[----:B------:R-:W-:Y:S02]  /*1d30*/  IMAD.X R33, RZ, RZ, ~R43, P0 ;  /* 0x000000ffff217224 */ /* 0x000fe400000e0e2b */
[----:B------:R-:W-:-:S04]  /*1d40*/  IMAD.WIDE.U32 R6, R28, R39, R6 ;  /* 0x000000271c067225 */ /* 0x000fc800078e0006 */
[----:B------:R-:W-:Y:S01]  /*1d50*/  IMAD R33, R33, R28, RZ ;  /* 0x0000001c21217224 */ /* 0x000fe200078e02ff */
[----:B------:R-:W-:Y:S01]  /*1d60*/  MOV R37, R6 ;  /* 0x0000000600257202 */ /* 0x000fe20000000f00 */
[----:B------:R-:W-:Y:S02]  /*1d70*/  IMAD.MOV.U32 R28, RZ, RZ, R8 ;  /* 0x000000ffff1c7224 */ /* 0x000fe400078e0008 */
[----:B------:R-:W-:Y:S02]  /*1d80*/  IMAD R33, R29, R39, R33 ;  /* 0x000000271d217224 */ /* 0x000fe400078e0221 */
[----:B------:R-:W-:Y:S02]  /*1d90*/  IMAD.MOV.U32 R29, RZ, RZ, R43 ;  /* 0x000000ffff1d7224 */ /* 0x000fe400078e002b */
[----:B------:R-:W-:Y:S01]  /*1da0*/  IMAD.IADD R33, R7, 0x1, R33 ;  /* 0x0000000107217824 */ /* 0x000fe200078e0221 */
[----:B------:R-:W-:Y:S05]  /*1db0*/  BRA `(.L_x_242) ;  /* 0x0000017000007947 */ /* 0x000fea0003800000 */
.L_x_241:
        /* <DEDUP_REMOVED lines=22> */
[----:B------:R-:W-:Y:S02]  /*1f20*/  IMAD.MOV.U32 R28, RZ, RZ, R7 ;  /* 0x000000ffff1c7224 */ /* 0x000fe400078e0007 */
.L_x_242:
[----:B------:R-:W-:Y:S05]  /*1f30*/  BSYNC B1 ;  /* 0x0000000000017941 */ /* 0x000fea0003800000 */
.L_x_240:
        /* <DEDUP_REMOVED lines=9> */
[----:B------:R-:W-:Y:S01]  /*1fd0*/  @!P0 CALL.REL.NOINC `(.L_x_230) ;  /* 0x0000001000008944 */ /* 0x000fe20003c00000 */
[----:B------:R-:W-:Y:S05]  /*1fe0*/  BRA `(.L_x_243) ;  /* 0xfffff2a000007947 */ /* 0x000fea000383ffff */
.L_x_230:
        /* <DEDUP_REMOVED lines=14> */
[----:B------:R-:W-:-:S04]  /*20d0*/  IADD3 R33, P0, RZ, -R8, RZ ;  /* 0x80000008ff217210 */ /* 0x000fc80007f1e0ff */
[----:B------:R-:W-:Y:S01]  /*20e0*/  IADD3.X R27, RZ, ~R43, RZ, P0, !PT ;  /* 0x8000002bff1b7210 */ /* 0x000fe200007fe4ff */
[----:B------:R-:W-:-:S04]  /*20f0*/  IMAD.WIDE.U32 R6, R30, R33, R28 ;  /* 0x000000211e067225 */ /* 0x000fc800078e001c */
[----:B------:R-:W-:Y:S02]  /*2100*/  IMAD R27, R27, R30, RZ ;  /* 0x0000001e1b1b7224 */ /* 0x000fe400078e02ff */
[----:B------:R-:W-:Y:S02]  /*2110*/  IMAD.MOV.U32 R28, RZ, RZ, R8 ;  /* 0x000000ffff1c7224 */ /* 0x000fe400078e0008 */
[----:B------:R-:W-:Y:S02]  /*2120*/  IMAD R27, R31, R33, R27 ;  /* 0x000000211f1b7224 */ /* 0x000fe400078e021b */
[----:B------:R-:W-:Y:S02]  /*2130*/  IMAD.MOV.U32 R31, RZ, RZ, R6 ;  /* 0x000000ffff1f7224 */ /* 0x000fe400078e0006 */
[----:B------:R-:W-:Y:S01]  /*2140*/  IMAD.MOV.U32 R29, RZ, RZ, R43 ;  /* 0x000000ffff1d7224 */ /* 0x000fe200078e002b */
[----:B------:R-:W-:Y:S01]  /*2150*/  IADD3 R27, R7, R27, RZ ;  /* 0x0000001b071b7210 */ /* 0x000fe20007ffe0ff */
[----:B------:R-:W-:Y:S05]  /*2160*/  BRA `(.L_x_246) ;  /* 0x0000017000007947 */ /* 0x000fea0003800000 */
.L_x_245:
        /* <DEDUP_REMOVED lines=23> */
.L_x_246:
[----:B------:R-:W-:Y:S05]  /*22e0*/  BSYNC B1 ;  /* 0x0000000000017941 */ /* 0x000fea0003800000 */
.L_x_244:
        /* <DEDUP_REMOVED lines=29> */
.L_x_248:
        /* <DEDUP_REMOVED lines=23> */
.L_x_249:
[----:B------:R-:W-:Y:S05]  /*2630*/  BSYNC B1 ;  /* 0x0000000000017941 */ /* 0x000fea0003800000 */
.L_x_247:
        /* <DEDUP_REMOVED lines=29> */
.L_x_251:
        /* <DEDUP_REMOVED lines=23> */
.L_x_252:
[----:B------:R-:W-:Y:S05]  /*2980*/  BSYNC B1 ;  /* 0x0000000000017941 */ /* 0x000fea0003800000 */
.L_x_250:
[----:B------:R-:W0:Y:S02]  /*2990*/  LDC.64 R6, c[0x0][R23+0x218] ;  /* 0x0000860017067b82 */ /* 0x000e240000000a00 */
[-C--:B0-----:R-:W-:Y:S02]  /*29a0*/  IMAD R7, R7, R31.reuse, RZ ;  /* 0x0000001f07077224 */ /* 0x081fe400078e02ff */
[----:B------:R-:W-:-:S04]  /*29b0*/  IMAD.WIDE.U32 R20, R6, R31, R20 ;  /* 0x0000001f06147225 */ /* 0x000fc800078e0014 */
[----:B------:R-:W-:-:S04]  /*29c0*/  IMAD R7, R6, R27, R7 ;  /* 0x0000001b06077224 */ /* 0x000fc800078e0207 */
[----:B------:R-:W-:Y:S02]  /*29d0*/  IMAD.IADD R21, R21, 0x1, R7 ;  /* 0x0000000115157824 */ /* 0x000fe400078e0207 */
.L_x_229:
[----:B------:R-:W-:Y:S02]  /*29e0*/  IMAD R23, R29, c[0x0][0x230], RZ ;  /* 0x00008c001d177a24 */ /* 0x000fe400078e02ff */
[----:B------:R-:W-:-:S04]  /*29f0*/  IMAD.WIDE.U32 R6, R28, c[0x0][0x230], R20 ;  /* 0x00008c001c067a25 */ /* 0x000fc800078e0014 */
[----:B------:R-:W-:Y:S01]  /*2a00*/  IMAD R23, R28, c[0x0][0x234], R23 ;  /* 0x00008d001c177a24 */ /* 0x000fe200078e0217 */
[----:B------:R-:W-:-:S03]  /*2a10*/  LEA R20, P0, R6, c[0x0][0x160], 0x1 ;  /* 0x0000580006147a11 */ /* 0x000fc600078008ff */
[----:B------:R-:W-:-:S05]  /*2a20*/  IMAD.IADD R7, R7, 0x1, R23 ;  /* 0x0000000107077824 */ /* 0x000fca00078e0217 */
[----:B------:R-:W-:-:S05]  /*2a30*/  LEA.HI.X R21, R6, c[0x0][0x164], R7, 0x1, P0 ;  /* 0x0000590006157a11 */ /* 0x000fca00000f0c07 */
[----:B------:R0:W5:Y:S02]  /*2a40*/  LDG.E.U16 R20, [R20.64] ;  /* 0x0000000c14147981 */ /* 0x000164000c1e1500 */
.L_x_228:
[----:B------:R-:W-:Y:S05]  /*2a50*/  BSYNC B0 ;  /* 0x0000000000007941 */ /* 0x000fea0003800000 */
.L_x_227:
[----:B------:R-:W-:Y:S01]  /*2a60*/  ULDC UR5, c[0x0][0x0] ;  /* 0x0000000000057ab9 */ /* 0x000fe20000000800 */
[----:B------:R-:W-:Y:S01]  /*2a70*/  BSSY B0, `(.L_x_253) ;  /* 0x000019d000007945 */ /* 0x000fe20003800000 */
[----:B------:R-:W-:Y:S02]  /*2a80*/  ULDC UR6, c[0x0][0xc] ;  /* 0x0000030000067ab9 */ /* 0x000fe40000000800 */
[----:B------:R-:W-:-:S06]  /*2a90*/  UIMAD UR5, UR5, UR6, URZ ;  /* 0x00000006050572a4 */ /* 0x000fcc000f8e023f */
[----:B------:R-:W-:-:S04]  /*2aa0*/  MOV R22, UR5 ;  /* 0x0000000500167c02 */ /* 0x000fc80008000f00 */
[----:B0-----:R-:W-:-:S04]  /*2ab0*/  IADD3 R21, P1, R22, R11, RZ ;  /* 0x0000000b16157210 */ /* 0x001fc80007f3e0ff */
[----:B------:R-:W-:Y:S01]  /*2ac0*/  ISETP.GE.U32.AND P0, PT, R21, c[0x0][0x640], PT ;  /* 0x0001900015007a0c */ /* 0x000fe20003f06070 */
[----:B------:R-:W-:-:S05]  /*2ad0*/  IMAD.X R23, RZ, RZ, R12, P1 ;  /* 0x000000ffff177224 */ /* 0x000fca00008e060c */
[----:B------:R-:W-:-:S13]  /*2ae0*/  ISETP.GE.U32.AND.EX P0, PT, R23, c[0x0][0x644], PT, P0 ;  /* 0x0001910017007a0c */ /* 0x000fda0003f06100 */
[----:B------:R-:W-:Y:S05]  /*2af0*/  @P0 BRA `(.L_x_254) ;  /* 0x0000194000000947 */ /* 0x000fea0003800000 */
[----:B------:R-:W-:Y:S01]  /*2b00*/  IMAD.MOV.U32 R6, RZ, RZ, c[0x0][0x2f8] ;  /* 0x0000be00ff067624 */ /* 0x000fe200078e00ff */
[----:B------:R-:W-:Y:S01]  /*2b10*/  HFMA2.MMA R28, -RZ, RZ, 0, 0 ;  /* 0x00000000ff1c7435 */ /* 0x000fe200000001ff */
[----:B------:R-:W-:Y:S01]  /*2b20*/  IMAD.MOV.U32 R27, RZ, RZ, RZ ;  /* 0x000000ffff1b7224 */ /* 0x000fe200078e00ff */
[----:B------:R-:W-:Y:S01]  /*2b30*/  MOV R33, R23 ;  /* 0x0000001700217202 */ /* 0x000fe20000000f00 */
[----:B------:R-:W-:Y:S01]  /*2b40*/  IMAD.MOV.U32 R32, RZ, RZ, R21 ;  /* 0x000000ffff207224 */ /* 0x000fe200078e0015 */
[----:B------:R-:W-:-:S13]  /*2b50*/  ISETP.GE.AND P1, PT, R6, 0x2, PT ;  /* 0x000000020600780c */ /* 0x000fda0003f26270 */
[----:B------:R-:W-:Y:S05]  /*2b60*/  @!P1 BRA `(.L_x_255) ;  /* 0x0000185000009947 */ /* 0x000fea0003800000 */
[----:B------:R-:W-:Y:S01]  /*2b70*/  UIADD3 UR5, UR4, 0x1, URZ ;  /* 0x0000000104057890 */ /* 0x000fe2000fffe03f */
[----:B------:R-:W-:Y:S01]  /*2b80*/  IMAD.MOV.U32 R32, RZ, RZ, R21 ;  /* 0x000000ffff207224 */ /* 0x000fe200078e0015 */
[----:B------:R-:W-:Y:S01]  /*2b90*/  MOV R28, RZ ;  /* 0x000000ff001c7202 */ /* 0x000fe20000000f00 */
[----:B------:R-:W-:Y:S01]  /*2ba0*/  IMAD.MOV.U32 R33, RZ, RZ, R23 ;  /* 0x000000ffff217224 */ /* 0x000fe200078e0017 */
[----:B------:R-:W-:Y:S01]  /*2bb0*/  UISETP.GE.U32.AND UP0, UPT, UR5, 0x3, UPT ;  /* 0x000000030500788c */ /* 0x000fe2000bf06070 */
[----:B------:R-:W-:Y:S02]  /*2bc0*/  IMAD.MOV.U32 R27, RZ, RZ, RZ ;  /* 0x000000ffff1b7224 */ /* 0x000fe400078e00ff */
[----:B------:R-:W-:-:S03]  /*2bd0*/  IMAD.MOV.U32 R30, RZ, RZ, c[0x0][0x2f8] ;  /* 0x0000be00ff1e7624 */ /* 0x000fc600078e00ff */
[----:B------:R-:W-:-:S13]  /*2be0*/  PLOP3.LUT P1, PT, PT, PT, UP0, 0x80, 0x0 ;  /* 0x000000000000781c */ /* 0x000fda0003f2f008 */
[----:B------:R-:W-:Y:S05]  /*2bf0*/  @!P1 BRA `(.L_x_256) ;  /* 0x00000db000009947 */ /* 0x000fea0003800000 */
[----:B------:R-:W-:-:S06]  /*2c00*/  UIADD3 UR5, UR8, -UR9, URZ ;  /* 0x8000000908057290 */ /* 0x000fcc000fffe03f */
[----:B------:R-:W-:Y:S02]  /*2c10*/  MOV R31, UR5 ;  /* 0x00000005001f7c02 */ /* 0x000fe40008000f00 */
.L_x_269:
        /* <DEDUP_REMOVED lines=11> */
[----:B-----5:R-:W-:Y:S05]  /*2cd0*/  CALL.REL.NOINC `($__internal_3_$__cuda_sm20_div_u64) ;  /* 0x0000529000007944 */ /* 0x020fea0003c00000 */
[----:B------:R-:W-:Y:S01]  /*2ce0*/  IADD3 R39, P1, RZ, -R8, RZ ;  /* 0x80000008ff277210 */ /* 0x000fe20007f3e0ff */
[----:B------:R-:W-:-:S03]  /*2cf0*/  IMAD.MOV.U32 R38, RZ, RZ, R8 ;  /* 0x000000ffff267224 */ /* 0x000fc600078e0008 */
[----:B------:R-:W-:Y:S01]  /*2d00*/  IADD3.X R7, RZ, ~R43, RZ, P1, !PT ;  /* 0x8000002bff077210 */ /* 0x000fe20000ffe4ff */
[----:B------:R-:W-:-:S04]  /*2d10*/  IMAD.WIDE.U32 R32, R36, R39, R32 ;  /* 0x0000002724207225 */ /* 0x000fc800078e0020 */
[----:B------:R-:W-:Y:S02]  /*2d20*/  IMAD R7, R7, R36, RZ ;  /* 0x0000002407077224 */ /* 0x000fe400078e02ff */
[----:B------:R-:W-:Y:S02]  /*2d30*/  IMAD.MOV.U32 R41, RZ, RZ, R32 ;  /* 0x000000ffff297224 */ /* 0x000fe400078e0020 */
[----:B------:R-:W-:Y:S01]  /*2d40*/  IMAD R7, R37, R39, R7 ;  /* 0x0000002725077224 */ /* 0x000fe200078e0207 */
[----:B------:R-:W-:-:S04]  /*2d50*/  MOV R39, R43 ;  /* 0x0000002b00277202 */ /* 0x000fc80000000f00 */
[----:B------:R-:W-:Y:S01]  /*2d60*/  IADD3 R45, R33, R7, RZ ;  /* 0x00000007212d7210 */ /* 0x000fe20007ffe0ff */
[----:B------:R-:W-:Y:S05]  /*2d70*/  BRA `(.L_x_259) ;  /* 0x0000016000007947 */ /* 0x000fea0003800000 */
.L_x_258:
        /* <DEDUP_REMOVED lines=22> */
.L_x_259:
[----:B------:R-:W-:Y:S05]  /*2ee0*/  BSYNC B1 ;  /* 0x0000000000017941 */ /* 0x000fea0003800000 */
.L_x_257:
        /* <DEDUP_REMOVED lines=17> */
[----:B-----5:R-:W-:Y:S05]  /*3000*/  CALL.REL.NOINC `($__internal_3_$__cuda_sm20_div_u64) ;  /* 0x00004f6000007944 */ /* 0x020fea0003c00000 */
        /* <DEDUP_REMOVED lines=8> */
[----:B------:R-:W-:Y:S01]  /*3090*/  IMAD R33, R33, R45, R41 ;  /* 0x0000002d21217224 */ /* 0x000fe200078e0229 */
[----:B------:R-:W-:-:S03]  /*30a0*/  MOV R41, R6 ;  /* 0x0000000600297202 */ /* 0x000fc60000000f00 */
[----:B------:R-:W-:Y:S01]  /*30b0*/  IMAD.IADD R45, R7, 0x1, R33 ;  /* 0x00000001072d7824 */ /* 0x000fe200078e0221 */
[----:B------:R-:W-:Y:S05]  /*30c0*/  BRA `(.L_x_262) ;  /* 0x0000017000007947 */ /* 0x000fea0003800000 */
.L_x_261:
        /* <DEDUP_REMOVED lines=23> */
.L_x_262:
[----:B------:R-:W-:Y:S05]  /*3240*/  BSYNC B1 ;  /* 0x0000000000017941 */ /* 0x000fea0003800000 */
.L_x_260:
        /* <DEDUP_REMOVED lines=25> */
[----:B------:R-:W-:Y:S02]  /*33e0*/  IMAD R33, R33, R45, R41 ;  /* 0x0000002d21217224 */ /* 0x000fe400078e0229 */
[----:B------:R-:W-:-:S03]  /*33f0*/  IMAD.MOV.U32 R41, RZ, RZ, R6 ;  /* 0x000000ffff297224 */ /* 0x000fc600078e0006 */
[----:B------:R-:W-:Y:S01]  /*3400*/  IADD3 R45, R7, R33, RZ ;  /* 0x00000021072d7210 */ /* 0x000fe20007ffe0ff */
[----:B------:R-:W-:Y:S05]  /*3410*/  BRA `(.L_x_265) ;  /* 0x0000017000007947 */ /* 0x000fea0003800000 */
.L_x_264:
        /* <DEDUP_REMOVED lines=23> */
.L_x_265:
[----:B------:R-:W-:Y:S05]  /*3590*/  BSYNC B1 ;  /* 0x0000000000017941 */ /* 0x000fea0003800000 */
.L_x_263:
        /* <DEDUP_REMOVED lines=26> */
[----:B------:R-:W-:-:S03]  /*3740*/  IMAD.MOV.U32 R33, RZ, RZ, R43 ;  /* 0x000000ffff217224 */ /* 0x000fc600078e002b */
[----:B------:R-:W-:Y:S01]  /*3750*/  IADD3 R41, R7, R41, RZ ;  /* 0x0000002907297210 */ /* 0x000fe20007ffe0ff */
[----:B------:R-:W-:Y:S05]  /*3760*/  BRA `(.L_x_268) ;  /* 0x0000017000007947 */ /* 0x000fea0003800000 */
.L_x_267:
        /* <DEDUP_REMOVED lines=23> */
.L_x_268:
[----:B------:R-:W-:Y:S05]  /*38e0*/  BSYNC B1 ;  /* 0x0000000000017941 */ /* 0x000fea0003800000 */
.L_x_266:
[----:B------:R0:W1:Y:S01]  /*38f0*/  LDC.64 R6, c[0x0][R29+0x210] ;  /* 0x000084001d067b82 */ /* 0x0000620000000a00 */
[----:B------:R-:W-:Y:S02]  /*3900*/  IADD3 R31, R31, -0x4, RZ ;  /* 0xfffffffc1f1f7810 */ /* 0x000fe40007ffe0ff */
[----:B------:R-:W-:Y:S02]  /*3910*/  MOV R28, R36 ;  /* 0x00000024001c7202 */ /* 0x000fe40000000f00 */
[----:B------:R-:W-:Y:S02]  /*3920*/  ISETP.NE.AND P1, PT, R31, RZ, PT ;  /* 0x000000ff1f00720c */ /* 0x000fe40003f25270 */
[----:B------:R-:W-:Y:S01]  /*3930*/  IADD3 R30, R30, -0x4, RZ ;  /* 0xfffffffc1e1e7810 */ /* 0x000fe20007ffe0ff */
[----:B0-----:R-:W-:-:S02]  /*3940*/  IMAD.MOV.U32 R29, RZ, RZ, R27 ;  /* 0x000000ffff1d7224 */ /* 0x001fc400078e001b */
[-C--:B-1----:R-:W-:Y:S02]  /*3950*/  IMAD R7, R7, R39.reuse, RZ ;  /* 0x0000002707077224 */ /* 0x082fe400078e02ff */
[----:B------:R-:W-:-:S04]  /*3960*/  IMAD.WIDE.U32 R28, R6, R39, R28 ;  /* 0x00000027061c7225 */ /* 0x000fc800078e001c */
[----:B------:R-:W-:-:S05]  /*3970*/  IMAD R7, R6, R41, R7 ;  /* 0x0000002906077224 */ /* 0x000fca00078e0207 */
[----:B------:R-:W-:Y:S01]  /*3980*/  IADD3 R27, R29, R7, RZ ;  /* 0x000000071d1b7210 */ /* 0x000fe20007ffe0ff */
[----:B------:R-:W-:Y:S01]  /*3990*/  @!P1 CALL.REL.NOINC `(.L_x_256) ;  /* 0x0000001000009944 */ /* 0x000fe20003c00000 */
[----:B------:R-:W-:Y:S05]  /*39a0*/  BRA `(.L_x_269) ;  /* 0xfffff27000007947 */ /* 0x000fea000383ffff */
.L_x_256:
        /* <DEDUP_REMOVED lines=14> */
[----:B------:R-:W-:-:S04]  /*3a90*/  IADD3 R31, P1, RZ, -R8, RZ ;  /* 0x80000008ff1f7210 */ /* 0x000fc80007f3e0ff */
[----:B------:R-:W-:Y:S01]  /*3aa0*/  IADD3.X R29, RZ, ~R43, RZ, P1, !PT ;  /* 0x8000002bff1d7210 */ /* 0x000fe20000ffe4ff */
[----:B------:R-:W-:Y:S01]  /*3ab0*/  IMAD.WIDE.U32 R6, R36, R31, R32 ;  /* 0x0000001f24067225 */ /* 0x000fe200078e0020 */
[----:B------:R-:W-:-:S03]  /*3ac0*/  MOV R33, R43 ;  /* 0x0000002b00217202 */ /* 0x000fc60000000f00 */
[----:B------:R-:W-:Y:S02]  /*3ad0*/  IMAD R29, R29, R36, RZ ;  /* 0x000000241d1d7224 */ /* 0x000fe400078e02ff */
[----:B------:R-:W-:Y:S02]  /*3ae0*/  IMAD.MOV.U32 R32, RZ, RZ, R8 ;  /* 0x000000ffff207224 */ /* 0x000fe400078e0008 */
[----:B------:R-:W-:Y:S01]  /*3af0*/  IMAD R29, R37, R31, R29 ;  /* 0x0000001f251d7224 */ /* 0x000fe200078e021d */
[----:B------:R-:W-:-:S03]  /*3b00*/  MOV R37, R6 ;  /* 0x0000000600257202 */ /* 0x000fc60000000f00 */
[----:B------:R-:W-:Y:S01]  /*3b10*/  IMAD.IADD R31, R7, 0x1, R29 ;  /* 0x00000001071f7824 */ /* 0x000fe200078e021d */
[----:B------:R-:W-:Y:S05]  /*3b20*/  BRA `(.L_x_272) ;  /* 0x0000017000007947 */ /* 0x000fea0003800000 */
.L_x_271:
        /* <DEDUP_REMOVED lines=23> */
.L_x_272:
[----:B------:R-:W-:Y:S05]  /*3ca0*/  BSYNC B1 ;  /* 0x0000000000017941 */ /* 0x000fea0003800000 */
.L_x_270:
[----:B------:R-:W0:Y:S01]  /*3cb0*/  LDC.64 R6, c[0x0][R30+0x228] ;  /* 0x00008a001e067b82 */ /* 0x000e220000000a00 */
[----:B------:R-:W-:Y:S01]  /*3cc0*/  UISETP.NE.AND UP0, UPT, UR9, 0x1, UPT ;  /* 0x000000010900788c */ /* 0x000fe2000bf05270 */
[----:B------:R-:W-:-:S05]  /*3cd0*/  IMAD.MOV.U32 R29, RZ, RZ, R27 ;  /* 0x000000ffff1d7224 */ /* 0x000fca00078e001b */
        /* <DEDUP_REMOVED lines=16> */
[----:B-----5:R-:W-:Y:S05]  /*3de0*/  CALL.REL.NOINC `($__internal_3_$__cuda_sm20_div_u64) ;  /* 0x0000418000007944 */ /* 0x020fea0003c00000 */
[----:B------:R-:W-:-:S05]  /*3df0*/  IADD3 R31, P1, RZ, -R8, RZ ;  /* 0x80000008ff1f7210 */ /* 0x000fca0007f3e0ff */
[----:B------:R-:W-:Y:S02]  /*3e00*/  IMAD.X R29, RZ, RZ, ~R43, P1 ;  /* 0x000000ffff1d7224 */ /* 0x000fe400008e0e2b */
[----:B------:R-:W-:Y:S01]  /*3e10*/  IMAD.WIDE.U32 R6, R36, R31, R32 ;  /* 0x0000001f24067225 */ /* 0x000fe200078e0020 */
[----:B------:R-:W-:-:S03]  /*3e20*/  MOV R32, R8 ;  /* 0x0000000800207202 */ /* 0x000fc60000000f00 */
[----:B------:R-:W-:Y:S02]  /*3e30*/  IMAD R29, R29, R36, RZ ;  /* 0x000000241d1d7224 */ /* 0x000fe400078e02ff */
[----:B------:R-:W-:Y:S02]  /*3e40*/  IMAD.MOV.U32 R33, RZ, RZ, R43 ;  /* 0x000000ffff217224 */ /* 0x000fe400078e002b */
[----:B------:R-:W-:Y:S02]  /*3e50*/  IMAD R29, R37, R31, R29 ;  /* 0x0000001f251d7224 */ /* 0x000fe400078e021d */
[----:B------:R-:W-:-:S03]  /*3e60*/  IMAD.MOV.U32 R37, RZ, RZ, R6 ;  /* 0x000000ffff257224 */ /* 0x000fc600078e0006 */
[----:B------:R-:W-:Y:S01]  /*3e70*/  IADD3 R31, R7, R29, RZ ;  /* 0x0000001d071f7210 */ /* 0x000fe20007ffe0ff */
[----:B------:R-:W-:Y:S05]  /*3e80*/  BRA `(.L_x_275) ;  /* 0x0000017000007947 */ /* 0x000fea0003800000 */
.L_x_274:
[----:B------:R-:W0:Y:S01]  /*3e90*/  I2F.U32.RP R8, R36 ;  /* 0x0000002400087306 */ /* 0x000e220000209000 */
[----:B------:R-:W-:Y:S01]  /*3ea0*/  IADD3 R29, RZ, -R36, RZ ;  /* 0x80000024ff1d7210 */ /* 0x000fe20007ffe0ff */
[----:B------:R-:W-:Y:S01]  /*3eb0*/  HFMA2.MMA R31, -RZ, RZ, 0, 0 ;  /* 0x00000000ff1f7435 */ /* 0x000fe200000001ff */
        /* <DEDUP_REMOVED lines=20> */
.L_x_275:
[----:B------:R-:W-:Y:S05]  /*4000*/  BSYNC B1 ;  /* 0x0000000000017941 */ /* 0x000fea0003800000 */
.L_x_273:
[----:B------:R-:W0:Y:S01]  /*4010*/  LDC.64 R6, c[0x0][R30+0x220] ;  /* 0x000088001e067b82 */ /* 0x000e220000000a00 */
[----:B------:R-:W-:Y:S01]  /*4020*/  UISETP.NE.AND UP0, UPT, UR9, 0x2, UPT ;  /* 0x000000020900788c */ /* 0x000fe2000bf05270 */
[----:B------:R-:W-:-:S05]  /*4030*/  MOV R29, R27 ;  /* 0x0000001b001d7202 */ /* 0x000fca0000000f00 */
        /* <DEDUP_REMOVED lines=26> */
.L_x_277:
        /* <DEDUP_REMOVED lines=23> */
.L_x_278:
[----:B------:R-:W-:Y:S05]  /*4350*/  BSYNC B1 ;  /* 0x0000000000017941 */ /* 0x000fea0003800000 */
.L_x_276:
[----:B------:R-:W0:Y:S01]  /*4360*/  LDC.64 R30, c[0x0][R30+0x218] ;  /* 0x000086001e1e7b82 */ /* 0x000e220000000a00 */
[----:B------:R-:W-:Y:S01]  /*4370*/  MOV R29, R27 ;  /* 0x0000001b001d7202 */ /* 0x000fe20000000f00 */
[----:B0-----:R-:W-:-:S04]  /*4380*/  IMAD R7, R31, R6, RZ ;  /* 0x000000061f077224 */ /* 0x001fc800078e02ff */
[----:B------:R-:W-:-:S04]  /*4390*/  IMAD.WIDE.U32 R28, R30, R6, R28 ;  /* 0x000000061e1c7225 */ /* 0x000fc800078e001c */
[----:B------:R-:W-:-:S04]  /*43a0*/  IMAD R7, R30, R37, R7 ;  /* 0x000000251e077224 */ /* 0x000fc800078e0207 */
[----:B------:R-:W-:-:S05]  /*43b0*/  IMAD.IADD R27, R29, 0x1, R7 ;  /* 0x000000011d1b7824 */ /* 0x000fca00078e0207 */
.L_x_255:
[----:B------:R-:W-:Y:S01]  /*43c0*/  MOV R29, R27 ;  /* 0x0000001b001d7202 */ /* 0x000fe20000000f00 */
[----:B------:R-:W-:-:S04]  /*43d0*/  IMAD R31, R33, c[0x0][0x230], RZ ;  /* 0x00008c00211f7a24 */ /* 0x000fc800078e02ff */
[----:B------:R-:W-:-:S04]  /*43e0*/  IMAD.WIDE.U32 R6, R32, c[0x0][0x230], R28 ;  /* 0x00008c0020067a25 */ /* 0x000fc800078e001c */
[----:B------:R-:W-:Y:S01]  /*43f0*/  IMAD R31, R32, c[0x0][0x234], R31 ;  /* 0x00008d00201f7a24 */ /* 0x000fe200078e021f */
[----:B------:R-:W-:-:S03]  /*4400*/  LEA R32, P1, R6, c[0x0][0x160], 0x1 ;  /* 0x0000580006207a11 */ /* 0x000fc600078208ff */
[----:B------:R-:W-:-:S05]  /*4410*/  IMAD.IADD R7, R7, 0x1, R31 ;  /* 0x0000000107077824 */ /* 0x000fca00078e021f */
[----:B------:R-:W-:-:S05]  /*4420*/  LEA.HI.X R33, R6, c[0x0][0x164], R7, 0x1, P1 ;  /* 0x0000590006217a11 */ /* 0x000fca00008f0c07 */
[----:B------:R0:W5:Y:S02]  /*4430*/  LDG.E.U16 R32, [R32.64] ;  /* 0x0000000c20207981 */ /* 0x000164000c1e1500 */
.L_x_254:
[----:B------:R-:W-:Y:S05]  /*4440*/  BSYNC B0 ;  /* 0x0000000000007941 */ /* 0x000fea0003800000 */
.L_x_253:
[----:B0-----:R-:W-:Y:S01]  /*4450*/  LEA R33, P2, R22, R11, 0x1 ;  /* 0x0000000b16217211 */ /* 0x001fe200078408ff */
[----:B------:R-:W-:Y:S03]  /*4460*/  BSSY B0, `(.L_x_279) ;  /* 0x00001a1000007945 */ /* 0x000fe60003800000 */
[----:B------:R-:W-:Y:S02]  /*4470*/  ISETP.GE.U32.AND P1, PT, R33, c[0x0][0x640], PT ;  /* 0x0001900021007a0c */ /* 0x000fe40003f26070 */
[----:B------:R-:W-:-:S04]  /*4480*/  IADD3.X R34, RZ, R12, RZ, P2, !PT ;  /* 0x0000000cff227210 */ /* 0x000fc800017fe4ff */
        /* <DEDUP_REMOVED lines=10> */
[----:B------:R-:W-:Y:S01]  /*4530*/  MOV R36, R33 ;  /* 0x0000002100247202 */ /* 0x000fe20000000f00 */
[----:B------:R-:W-:Y:S01]  /*4540*/  ULDC UR6, c[0x0][0xc] ;  /* 0x0000030000067ab9 */ /* 0x000fe20000000800 */
[----:B------:R-:W-:Y:S01]  /*4550*/  IMAD.MOV.U32 R35, RZ, RZ, R34 ;  /* 0x000000ffff237224 */ /* 0x000fe200078e0022 */
[----:B------:R-:W-:Y:S01]  /*4560*/  UISETP.GE.U32.AND UP0, UPT, UR5, 0x3, UPT ;  /* 0x000000030500788c */ /* 0x000fe2000bf06070 */
[----:B------:R-:W-:Y:S01]  /*4570*/  MOV R28, RZ ;  /* 0x000000ff001c7202 */ /* 0x000fe20000000f00 */
[----:B------:R-:W-:Y:S01]  /*4580*/  IMAD.MOV.U32 R27, RZ, RZ, RZ ;  /* 0x000000ffff1b7224 */ /* 0x000fe200078e00ff */
[----:B------:R-:W-:Y:S01]  /*4590*/  ULDC UR5, c[0x0][0x0] ;  /* 0x0000000000057ab9 */ /* 0x000fe20000000800 */
[----:B------:R-:W-:Y:S01]  /*45a0*/  MOV R30, c[0x0][0x2f8] ;  /* 0x0000be00001e7a02 */ /* 0x000fe20000000f00 */
[----:B------:R-:W-:Y:S01]  /*45b0*/  UIMAD UR5, UR5, UR6, URZ ;  /* 0x00000006050572a4 */ /* 0x000fe2000f8e023f */
[----:B------:R-:W-:-:S05]  /*45c0*/  PLOP3.LUT P2, PT, PT, PT, UP0, 0x80, 0x0 ;  /* 0x000000000000781c */ /* 0x000fca0003f4f008 */
[----:B------:R-:W-:-:S08]  /*45d0*/  IMAD.U32 R22, RZ, RZ, UR5 ;  /* 0x00000005ff167e24 */ /* 0x000fd0000f8e00ff */
[----:B------:R-:W-:Y:S05]  /*45e0*/  @!P2 BRA `(.L_x_282) ;  /* 0x00000dc00000a947 */ /* 0x000fea0003800000 */
[----:B------:R-:W-:-:S06]  /*45f0*/  UIADD3 UR5, UR8, -UR9, URZ ;  /* 0x8000000908057290 */ /* 0x000fcc000fffe03f */
[----:B------:R-:W-:Y:S02]  /*4600*/  MOV R31, UR5 ;  /* 0x00000005001f7c02 */ /* 0x000fe40008000f00 */
.L_x_295:
        /* <DEDUP_REMOVED lines=12> */
[-C--:B------:R-:W-:Y:S01]  /*46d0*/  IADD3 R41, P2, RZ, -R8.reuse, RZ ;  /* 0x80000008ff297210 */ /* 0x080fe20007f5e0ff */
[----:B------:R-:W-:Y:S01]  /*46e0*/  IMAD.MOV.U32 R37, RZ, RZ, R35 ;  /* 0x000000ffff257224 */ /* 0x000fe200078e0023 */
[----:B------:R-:W-:Y:S01]  /*46f0*/  MOV R50, R8 ;  /* 0x0000000800327202 */ /* 0x000fe20000000f00 */
[----:B------:R-:W-:Y:S01]  /*4700*/  IMAD.MOV.U32 R51, RZ, RZ, R43 ;  /* 0x000000ffff337224 */ /* 0x000fe200078e002b */
[----:B------:R-:W-:Y:S01]  /*4710*/  IADD3.X R7, RZ, ~R43, RZ, P2, !PT ;  /* 0x8000002bff077210 */ /* 0x000fe200017fe4ff */
[----:B------:R-:W-:-:S04]  /*4720*/  IMAD.WIDE.U32 R36, R38, R41, R36 ;  /* 0x0000002926247225 */ /* 0x000fc800078e0024 */
[----:B------:R-:W-:Y:S01]  /*4730*/  IMAD R7, R7, R38, RZ ;  /* 0x0000002607077224 */ /* 0x000fe200078e02ff */
[----:B------:R-:W-:-:S03]  /*4740*/  MOV R35, R36 ;  /* 0x0000002400237202 */ /* 0x000fc60000000f00 */
[----:B------:R-:W-:-:S04]  /*4750*/  IMAD R7, R39, R41, R7 ;  /* 0x0000002927077224 */ /* 0x000fc800078e0207 */
[----:B------:R-:W-:Y:S01]  /*4760*/  IMAD.IADD R41, R37, 0x1, R7 ;  /* 0x0000000125297824 */ /* 0x000fe200078e0207 */
[----:B------:R-:W-:Y:S05]  /*4770*/  BRA `(.L_x_285) ;  /* 0x0000016000007947 */ /* 0x000fea0003800000 */
.L_x_284:
        /* <DEDUP_REMOVED lines=22> */
.L_x_285:
[----:B------:R-:W-:Y:S05]  /*48e0*/  BSYNC B1 ;  /* 0x0000000000017941 */ /* 0x000fea0003800000 */
.L_x_283:
        /* <DEDUP_REMOVED lines=30> */
.L_x_287:
        /* <DEDUP_REMOVED lines=23> */
.L_x_288:
[----:B------:R-:W-:Y:S05]  /*4c40*/  BSYNC B1 ;  /* 0x0000000000017941 */ /* 0x000fea0003800000 */
.L_x_286:
        /* <DEDUP_REMOVED lines=29> */
.L_x_290:
        /* <DEDUP_REMOVED lines=23> */
.L_x_291:
[----:B------:R-:W-:Y:S05]  /*4f90*/  BSYNC B1 ;  /* 0x0000000000017941 */ /* 0x000fea0003800000 */
.L_x_289:
        /* <DEDUP_REMOVED lines=19> */
[----:B------:R-:W-:Y:S02]  /*50d0*/  MOV R7, R51 ;  /* 0x0000003300077202 */ /* 0x000fe40000000f00 */
[----:B------:R-:W-:-:S03]  /*50e0*/  IADD3.X R35, RZ, ~R43, RZ, P2, !PT ;  /* 0x8000002bff237210 */ /* 0x000fc600017fe4ff */
[----:B------:R-:W-:-:S04]  /*50f0*/  IMAD.WIDE.U32 R6, R36, R41, R6 ;  /* 0x0000002924067225 */ /* 0x000fc800078e0006 */
[----:B------:R-:W-:Y:S02]  /*5100*/  IMAD R35, R35, R36, RZ ;  /* 0x0000002423237224 */ /* 0x000fe400078e02ff */
[----:B------:R-:W-:Y:S02]  /*5110*/  IMAD.MOV.U32 R36, RZ, RZ, R8 ;  /* 0x000000ffff247224 */ /* 0x000fe400078e0008 */
[----:B------:R-:W-:Y:S01]  /*5120*/  IMAD R35, R37, R41, R35 ;  /* 0x0000002925237224 */ /* 0x000fe200078e0223 */
[----:B------:R-:W-:-:S03]  /*5130*/  MOV R37, R6 ;  /* 0x0000000600257202 */ /* 0x000fc60000000f00 */
[----:B------:R-:W-:Y:S01]  /*5140*/  IMAD.IADD R41, R7, 0x1, R35 ;  /* 0x0000000107297824 */ /* 0x000fe200078e0223 */
[----:B------:R-:W-:Y:S01]  /*5150*/  MOV R35, R43 ;  /* 0x0000002b00237202 */ /* 0x000fe20000000f00 */
[----:B------:R-:W-:Y:S05]  /*5160*/  BRA `(.L_x_294) ;  /* 0x0000017000007947 */ /* 0x000fea0003800000 */
.L_x_293:
        /* <DEDUP_REMOVED lines=21> */
[----:B------:R-:W-:Y:S01]  /*52c0*/  IMAD R37, R36, R37, R50 ;  /* 0x0000002524257224 */ /* 0x000fe200078e0232 */
[----:B------:R-:W-:Y:S02]  /*52d0*/  MOV R36, R7 ;  /* 0x0000000700247202 */ /* 0x000fe40000000f00 */
.L_x_294:
[----:B------:R-:W-:Y:S05]  /*52e0*/  BSYNC B1 ;  /* 0x0000000000017941 */ /* 0x000fea0003800000 */
.L_x_292:
[----:B------:R0:W1:Y:S01]  /*52f0*/  LDC.64 R6, c[0x0][R29+0x210] ;  /* 0x000084001d067b82 */ /* 0x0000620000000a00 */
[----:B------:R-:W-:Y:S01]  /*5300*/  IADD3 R31, R31, -0x4, RZ ;  /* 0xfffffffc1f1f7810 */ /* 0x000fe20007ffe0ff */
[----:B------:R-:W-:Y:S01]  /*5310*/  IMAD.MOV.U32 R28, RZ, RZ, R38 ;  /* 0x000000ffff1c7224 */ /* 0x000fe200078e0026 */
[----:B------:R-:W-:Y:S02]  /*5320*/  IADD3 R30, R30, -0x4, RZ ;  /* 0xfffffffc1e1e7810 */ /* 0x000fe40007ffe0ff */
[----:B------:R-:W-:Y:S02]  /*5330*/  ISETP.NE.AND P2, PT, R31, RZ, PT ;  /* 0x000000ff1f00720c */ /* 0x000fe40003f45270 */
[----:B0-----:R-:W-:Y:S01]  /*5340*/  MOV R29, R27 ;  /* 0x0000001b001d7202 */ /* 0x001fe20000000f00 */
[----:B-1----:R-:W-:-:S04]  /*5350*/  IMAD R7, R7, R37, RZ ;  /* 0x0000002507077224 */ /* 0x002fc800078e02ff */
[----:B------:R-:W-:-:S04]  /*5360*/  IMAD.WIDE.U32 R28, R6, R37, R28 ;  /* 0x00000025061c7225 */ /* 0x000fc800078e001c */
[----:B------:R-:W-:-:S04]  /*5370*/  IMAD R7, R6, R41, R7 ;  /* 0x0000002906077224 */ /* 0x000fc800078e0207 */
[----:B------:R-:W-:Y:S01]  /*5380*/  IMAD.IADD R27, R29, 0x1, R7 ;  /* 0x000000011d1b7824 */ /* 0x000fe200078e0207 */
[----:B------:R-:W-:Y:S01]  /*5390*/  @!P2 CALL.REL.NOINC `(.L_x_282) ;  /* 0x000000100000a944 */ /* 0x000fe20003c00000 */
[----:B------:R-:W-:Y:S05]  /*53a0*/  BRA `(.L_x_295) ;  /* 0xfffff26000007947 */ /* 0x000fea000383ffff */
.L_x_282:
        /* <DEDUP_REMOVED lines=14> */
[----:B------:R-:W-:Y:S02]  /*5490*/  IADD3 R31, P2, RZ, -R8, RZ ;  /* 0x80000008ff1f7210 */ /* 0x000fe40007f5e0ff */
[----:B------:R-:W-:Y:S02]  /*54a0*/  MOV R37, R35 ;  /* 0x0000002300257202 */ /* 0x000fe40000000f00 */
[----:B------:R-:W-:Y:S01]  /*54b0*/  MOV R35, R43 ;  /* 0x0000002b00237202 */ /* 0x000fe20000000f00 */
[----:B------:R-:W-:-:S02]  /*54c0*/  IMAD.X R29, RZ, RZ, ~R43, P2 ;  /* 0x000000ffff1d7224 */ /* 0x000fc400010e0e2b */
[----:B------:R-:W-:-:S04]  /*54d0*/  IMAD.WIDE.U32 R6, R38, R31, R36 ;  /* 0x0000001f26067225 */ /* 0x000fc800078e0024 */
[----:B------:R-:W-:Y:S02]  /*54e0*/  IMAD R29, R29, R38, RZ ;  /* 0x000000261d1d7224 */ /* 0x000fe400078e02ff */
[----:B------:R-:W-:Y:S02]  /*54f0*/  IMAD.MOV.U32 R36, RZ, RZ, R8 ;  /* 0x000000ffff247224 */ /* 0x000fe400078e0008 */
[----:B------:R-:W-:Y:S01]  /*5500*/  IMAD R29, R39, R31, R29 ;  /* 0x0000001f271d7224 */ /* 0x000fe200078e021d */
[----:B------:R-:W-:-:S03]  /*5510*/  MOV R39, R6 ;  /* 0x0000000600277202 */ /* 0x000fc60000000f00 */
[----:B------:R-:W-:Y:S01]  /*5520*/  IMAD.IADD R31, R7, 0x1, R29 ;  /* 0x00000001071f7824 */ /* 0x000fe200078e021d */
[----:B------:R-:W-:Y:S05]  /*5530*/  BRA `(.L_x_298) ;  /* 0x0000017000007947 */ /* 0x000fea0003800000 */
.L_x_297:
        /* <DEDUP_REMOVED lines=23> */
.L_x_298:
[----:B------:R-:W-:Y:S05]  /*56b0*/  BSYNC B1 ;  /* 0x0000000000017941 */ /* 0x000fea0003800000 */
.L_x_296:
        /* <DEDUP_REMOVED lines=31> */
.L_x_300:
        /* <DEDUP_REMOVED lines=23> */
.L_x_301:
[----:B------:R-:W-:Y:S05]  /*5a20*/  BSYNC B1 ;  /* 0x0000000000017941 */ /* 0x000fea0003800000 */
.L_x_299:
        /* <DEDUP_REMOVED lines=21> */
[----:B------:R-:W-:Y:S01]  /*5b80*/  MOV R37, R35 ;  /* 0x0000002300257202 */ /* 0x000fe20000000f00 */
[--C-:B------:R-:W-:Y:S02]  /*5b90*/  IMAD.MOV.U32 R35, RZ, RZ, R43.reuse ;  /* 0x000000ffff237224 */ /* 0x100fe400078e002b */
[----:B------:R-:W-:-:S02]  /*5ba0*/  IMAD.X R29, RZ, RZ, ~R43, P2 ;  /* 0x000000ffff1d7224 */ /* 0x000fc400010e0e2b */
[----:B------:R-:W-:-:S04]  /*5bb0*/  IMAD.WIDE.U32 R6, R38, R31, R36 ;  /* 0x0000001f26067225 */ /* 0x000fc800078e0024 */
[----:B------:R-:W-:Y:S02]  /*5bc0*/  IMAD R29, R29, R38, RZ ;  /* 0x000000261d1d7224 */ /* 0x000fe400078e02ff */
[----:B------:R-:W-:Y:S02]  /*5bd0*/  IMAD.MOV.U32 R36, RZ, RZ, R8 ;  /* 0x000000ffff247224 */ /* 0x000fe400078e0008 */
[----:B------:R-:W-:-:S05]  /*5be0*/  IMAD R29, R39, R31, R29 ;  /* 0x0000001f271d7224 */ /* 0x000fca00078e021d */
[----:B------:R-:W-:Y:S01]  /*5bf0*/  IADD3 R37, R7, R29, RZ ;  /* 0x0000001d07257210 */ /* 0x000fe20007ffe0ff */
[----:B------:R-:W-:Y:S05]  /*5c00*/  BRA `(.L_x_304) ;  /* 0x0000017000007947 */ /* 0x000fea0003800000 */
.L_x_303:
        /* <DEDUP_REMOVED lines=23> */
.L_x_304:
[----:B------:R-:W-:Y:S05]  /*5d80*/  BSYNC B1 ;  /* 0x0000000000017941 */ /* 0x000fea0003800000 */
.L_x_302:
[----:B------:R-:W0:Y:S01]  /*5d90*/  LDC.64 R30, c[0x0][R30+0x218] ;  /* 0x000086001e1e7b82 */ /* 0x000e220000000a00 */
[----:B------:R-:W-:Y:S01]  /*5da0*/  MOV R29, R27 ;  /* 0x0000001b001d7202 */ /* 0x000fe20000000f00 */
[----:B0-----:R-:W-:-:S04]  /*5db0*/  IMAD R7, R31, R6, RZ ;  /* 0x000000061f077224 */ /* 0x001fc800078e02ff */
[----:B------:R-:W-:-:S04]  /*5dc0*/  IMAD.WIDE.U32 R28, R30, R6, R28 ;  /* 0x000000061e1c7225 */ /* 0x000fc800078e001c */
[----:B------:R-:W-:-:S04]  /*5dd0*/  IMAD R7, R30, R37, R7 ;  /* 0x000000251e077224 */ /* 0x000fc800078e0207 */
[----:B------:R-:W-:-:S05]  /*5de0*/  IMAD.IADD R27, R29, 0x1, R7 ;  /* 0x000000011d1b7824 */ /* 0x000fca00078e0207 */
.L_x_281:
        /* <DEDUP_REMOVED lines=8> */
.L_x_280:
[----:B------:R-:W-:Y:S05]  /*5e70*/  BSYNC B0 ;  /* 0x0000000000007941 */ /* 0x000fea0003800000 */
.L_x_279:
[----:B------:R-:W-:Y:S01]  /*5e80*/  IMAD R36, R22, 0x3, RZ ;  /* 0x0000000316247824 */ /* 0x000fe200078e02ff */
[----:B------:R-:W-:Y:S04]  /*5e90*/  BSSY B0, `(.L_x_305) ;  /* 0x000018f000007945 */ /* 0x000fe80003800000 */
[----:B------:R-:W-:-:S04]  /*5ea0*/  IADD3 R36, P3, R36, R11, RZ ;  /* 0x0000000b24247210 */ /* 0x000fc80007f7e0ff */
[----:B------:R-:W-:Y:S02]  /*5eb0*/  ISETP.GE.U32.AND P2, PT, R36, c[0x0][0x640], PT ;  /* 0x0001900024007a0c */ /* 0x000fe40003f46070 */
[----:B------:R-:W-:-:S04]  /*5ec0*/  IADD3.X R37, RZ, R12, RZ, P3, !PT ;  /* 0x0000000cff257210 */ /* 0x000fc80001ffe4ff */
[----:B------:R-:W-:-:S13]  /*5ed0*/  ISETP.GE.U32.AND.EX P2, PT, R37, c[0x0][0x644], PT, P2 ;  /* 0x0001910025007a0c */ /* 0x000fda0003f46120 */
[----:B------:R-:W-:Y:S05]  /*5ee0*/  @P2 BRA `(.L_x_306) ;  /* 0x0000189000002947 */ /* 0x000fea0003800000 */
[----:B------:R-:W-:Y:S01]  /*5ef0*/  IMAD.MOV.U32 R6, RZ, RZ, c[0x0][0x2f8] ;  /* 0x0000be00ff067624 */ /* 0x000fe200078e00ff */
[----:B0-----:R-:W-:Y:S01]  /*5f00*/  CS2R R28, SRZ ;  /* 0x00000000001c7805 */ /* 0x001fe2000001ff00 */
[----:B------:R-:W-:Y:S01]  /*5f10*/  MOV R26, R36 ;  /* 0x00000024001a7202 */ /* 0x000fe20000000f00 */
[----:B------:R-:W-:Y:S02]  /*5f20*/  IMAD.MOV.U32 R27, RZ, RZ, R37 ;  /* 0x000000ffff1b7224 */ /* 0x000fe400078e0025 */
[----:B------:R-:W-:-:S13]  /*5f30*/  ISETP.GE.AND P3, PT, R6, 0x2, PT ;  /* 0x000000020600780c */ /* 0x000fda0003f66270 */
[----:B------:R-:W-:Y:S05]  /*5f40*/  @!P3 BRA `(.L_x_307) ;  /* 0x000017c00000b947 */ /* 0x000fea0003800000 */
[----:B------:R-:W-:Y:S01]  /*5f50*/  UIADD3 UR5, UR4, 0x1, URZ ;  /* 0x0000000104057890 */ /* 0x000fe2000fffe03f */
[----:B------:R-:W-:Y:S01]  /*5f60*/  MOV R26, R36 ;  /* 0x00000024001a7202 */ /* 0x000fe20000000f00 */
[----:B------:R-:W-:Y:S01]  /*5f70*/  IMAD.MOV.U32 R27, RZ, RZ, R37 ;  /* 0x000000ffff1b7224 */ /* 0x000fe200078e0025 */
[----:B------:R-:W-:Y:S01]  /*5f80*/  CS2R R28, SRZ ;  /* 0x00000000001c7805 */ /* 0x000fe2000001ff00 */
[----:B------:R-:W-:Y:S01]  /*5f90*/  UISETP.GE.U32.AND UP0, UPT, UR5, 0x3, UPT ;  /* 0x000000030500788c */ /* 0x000fe2000bf06070 */
[----:B------:R-:W-:-:S05]  /*5fa0*/  MOV R38, c[0x0][0x2f8] ;  /* 0x0000be0000267a02 */ /* 0x000fca0000000f00 */
[----:B------:R-:W-:-:S13]  /*5fb0*/  PLOP3.LUT P3, PT, PT, PT, UP0, 0x80, 0x0 ;  /* 0x000000000000781c */ /* 0x000fda0003f6f008 */
[----:B------:R-:W-:Y:S05]  /*5fc0*/  @!P3 BRA `(.L_x_308) ;  /* 0x00000d600000b947 */ /* 0x000fea0003800000 */
[----:B------:R-:W-:-:S06]  /*5fd0*/  UIADD3 UR5, UR8, -UR9, URZ ;  /* 0x8000000908057290 */ /* 0x000fcc000fffe03f */
[----:B------:R-:W-:Y:S02]  /*5fe0*/  IMAD.U32 R39, RZ, RZ, UR5 ;  /* 0x00000005ff277e24 */ /* 0x000fe4000f8e00ff */
.L_x_321:
        /* <DEDUP_REMOVED lines=12> */
[-C--:B------:R-:W-:Y:S01]  /*60b0*/  IADD3 R41, P3, RZ, -R8.reuse, RZ ;  /* 0x80000008ff297210 */ /* 0x080fe20007f7e0ff */
[----:B------:R-:W-:Y:S01]  /*60c0*/  IMAD.MOV.U32 R51, RZ, RZ, R43 ;  /* 0x000000ffff337224 */ /* 0x000fe200078e002b */
[----:B------:R-:W-:-:S03]  /*60d0*/  MOV R50, R8 ;  /* 0x0000000800327202 */ /* 0x000fc60000000f00 */
[----:B------:R-:W-:Y:S02]  /*60e0*/  IMAD.X R7, RZ, RZ, ~R43, P3 ;  /* 0x000000ffff077224 */ /* 0x000fe400018e0e2b */
[----:B------:R-:W-:-:S04]  /*60f0*/  IMAD.WIDE.U32 R26, R30, R41, R26 ;  /* 0x000000291e1a7225 */ /* 0x000fc800078e001a */
[----:B------:R-:W-:-:S04]  /*6100*/  IMAD R7, R7, R30, RZ ;  /* 0x0000001e07077224 */ /* 0x000fc800078e02ff */
[----:B------:R-:W-:Y:S01]  /*6110*/  IMAD R7, R31, R41, R7 ;  /* 0x000000291f077224 */ /* 0x000fe200078e0207 */
[----:B------:R-:W-:-:S03]  /*6120*/  MOV R31, R26 ;  /* 0x0000001a001f7202 */ /* 0x000fc60000000f00 */
[----:B------:R-:W-:Y:S01]  /*6130*/  IMAD.IADD R41, R27, 0x1, R7 ;  /* 0x000000011b297824 */ /* 0x000fe200078e0207 */
[----:B------:R-:W-:Y:S05]  /*6140*/  BRA `(.L_x_311) ;  /* 0x0000016000007947 */ /* 0x000fea0003800000 */
.L_x_310:
        /* <DEDUP_REMOVED lines=22> */
.L_x_311:
[----:B------:R-:W-:Y:S05]  /*62b0*/  BSYNC B1 ;  /* 0x0000000000017941 */ /* 0x000fea0003800000 */
.L_x_309:
[----:B------:R-:W0:Y:S01]  /*62c0*/  LDC.64 R26, c[0x0][R40+0x158] ;  /* 0x00005600281a7b82 */ /* 0x000e220000000a00 */
[----:B------:R-:W-:Y:S07]  /*62d0*/  BSSY B1, `(.L_x_312) ;  /* 0x0000031000017945 */ /* 0x000fee0003800000 */
        /* <DEDUP_REMOVED lines=21> */
[----:B------:R-:W-:Y:S02]  /*6430*/  IMAD R41, R41, R26, RZ ;  /* 0x0000001a29297224 */ /* 0x000fe400078e02ff */
[----:B------:R-:W-:Y:S02]  /*6440*/  IMAD.MOV.U32 R51, RZ, RZ, R6 ;  /* 0x000000ffff337224 */ /* 0x000fe400078e0006 */
[----:B------:R-:W-:-:S05]  /*6450*/  IMAD R41, R27, R45, R41 ;  /* 0x0000002d1b297224 */ /* 0x000fca00078e0229 */
[----:B------:R-:W-:Y:S01]  /*6460*/  IADD3 R41, R7, R41, RZ ;  /* 0x0000002907297210 */ /* 0x000fe20007ffe0ff */
[----:B------:R-:W-:Y:S05]  /*6470*/  BRA `(.L_x_314) ;  /* 0x0000016000007947 */ /* 0x000fea0003800000 */
.L_x_313:
        /* <DEDUP_REMOVED lines=22> */
.L_x_314:
[----:B------:R-:W-:Y:S05]  /*65e0*/  BSYNC B1 ;  /* 0x0000000000017941 */ /* 0x000fea0003800000 */
.L_x_312:
        /* <DEDUP_REMOVED lines=25> */
[----:B------:R-:W-:Y:S01]  /*6780*/  MOV R27, R43 ;  /* 0x0000002b001b7202 */ /* 0x000fe20000000f00 */
[----:B------:R-:W-:-:S03]  /*6790*/  IMAD.MOV.U32 R26, RZ, RZ, R8 ;  /* 0x000000ffff1a7224 */ /* 0x000fc600078e0008 */
[----:B------:R-:W-:Y:S01]  /*67a0*/  IADD3 R41, R7, R29, RZ ;  /* 0x0000001d07297210 */ /* 0x000fe20007ffe0ff */
[----:B------:R-:W-:Y:S05]  /*67b0*/  BRA `(.L_x_317) ;  /* 0x0000017000007947 */ /* 0x000fea0003800000 */
.L_x_316:
[----:B------:R-:W0:Y:S01]  /*67c0*/  I2F.U32.RP R8, R26 ;  /* 0x0000001a00087306 */ /* 0x000e220000209000 */
[----:B------:R-:W-:Y:S01]  /*67d0*/  IMAD.MOV R27, RZ, RZ, -R26 ;  /* 0x000000ffff1b7224 */ /* 0x000fe200078e0a1a */
[----:B------:R-:W-:Y:S02]  /*67e0*/  ISETP.NE.U32.AND P5, PT, R26, RZ, PT ;  /* 0x000000ff1a00720c */ /* 0x000fe40003fa5070 */
        /* <DEDUP_REMOVED lines=19> */
[----:B------:R-:W-:Y:S02]  /*6920*/  IMAD.MOV.U32 R26, RZ, RZ, R7 ;  /* 0x000000ffff1a7224 */ /* 0x000fe400078e0007 */
.L_x_317:
[----:B------:R-:W-:Y:S05]  /*6930*/  BSYNC B1 ;  /* 0x0000000000017941 */ /* 0x000fea0003800000 */
.L_x_315:
        /* <DEDUP_REMOVED lines=28> */
.L_x_319:
        /* <DEDUP_REMOVED lines=23> */
.L_x_320:
[----:B------:R-:W-:Y:S05]  /*6c70*/  BSYNC B1 ;  /* 0x0000000000017941 */ /* 0x000fea0003800000 */
.L_x_318:
        /* <DEDUP_REMOVED lines=11> */
.L_x_308:
        /* <DEDUP_REMOVED lines=24> */
.L_x_323:
        /* <DEDUP_REMOVED lines=23> */
.L_x_324:
[----:B------:R-:W-:Y:S05]  /*7020*/  BSYNC B1 ;  /* 0x0000000000017941 */ /* 0x000fea0003800000 */
.L_x_322:
        /* <DEDUP_REMOVED lines=29> */
.L_x_326:
        /* <DEDUP_REMOVED lines=23> */
.L_x_327:
[----:B------:R-:W-:Y:S05]  /*7370*/  BSYNC B1 ;  /* 0x0000000000017941 */ /* 0x000fea0003800000 */
.L_x_325:
        /* <DEDUP_REMOVED lines=28> */
.L_x_329:
        /* <DEDUP_REMOVED lines=23> */
.L_x_330:
[----:B------:R-:W-:Y:S05]  /*76b0*/  BSYNC B1 ;  /* 0x0000000000017941 */ /* 0x000fea0003800000 */
.L_x_328:
[----:B------:R-:W0:Y:S02]  /*76c0*/  LDC.64 R38, c[0x0][R38+0x218] ;  /* 0x0000860026267b82 */ /* 0x000e240000000a00 */
[-C--:B0-----:R-:W-:Y:S02]  /*76d0*/  IMAD R7, R39, R6.reuse, RZ ;  /* 0x0000000627077224 */ /* 0x081fe400078e02ff */
[----:B------:R-:W-:-:S04]  /*76e0*/  IMAD.WIDE.U32 R28, R38, R6, R28 ;  /* 0x00000006261c7225 */ /* 0x000fc800078e001c */
[----:B------:R-:W-:-:S05]  /*76f0*/  IMAD R7, R38, R31, R7 ;  /* 0x0000001f26077224 */ /* 0x000fca00078e0207 */
[----:B------:R-:W-:-:S03]  /*7700*/  IADD3 R29, R29, R7, RZ ;  /* 0x000000071d1d7210 */ /* 0x000fc60007ffe0ff */
.L_x_307:
[----:B------:R-:W-:Y:S02]  /*7710*/  IMAD R27, R27, c[0x0][0x230], RZ ;  /* 0x00008c001b1b7a24 */ /* 0x000fe400078e02ff */
[----:B------:R-:W-:-:S04]  /*7720*/  IMAD.WIDE.U32 R6, R26, c[0x0][0x230], R28 ;  /* 0x00008c001a067a25 */ /* 0x000fc800078e001c */
[----:B------:R-:W-:Y:S01]  /*7730*/  IMAD R27, R26, c[0x0][0x234], R27 ;  /* 0x00008d001a1b7a24 */ /* 0x000fe200078e021b */
[----:B------:R-:W-:-:S03]  /*7740*/  LEA R26, P3, R6, c[0x0][0x160], 0x1 ;  /* 0x00005800061a7a11 */ /* 0x000fc600078608ff */
[----:B------:R-:W-:-:S05]  /*7750*/  IMAD.IADD R7, R7, 0x1, R27 ;  /* 0x0000000107077824 */ /* 0x000fca00078e021b */
[----:B------:R-:W-:-:S05]  /*7760*/  LEA.HI.X R27, R6, c[0x0][0x164], R7, 0x1, P3 ;  /* 0x00005900061b7a11 */ /* 0x000fca00018f0c07 */
[----:B------:R0:W5:Y:S02]  /*7770*/  LDG.E.U16 R26, [R26.64] ;  /* 0x0000000c1a1a7981 */ /* 0x000164000c1e1500 */
.L_x_306:
[----:B------:R-:W-:Y:S05]  /*7780*/  BSYNC B0 ;  /* 0x0000000000007941 */ /* 0x000fea0003800000 */
.L_x_305:
[----:B------:R-:W-:Y:S01]  /*7790*/  ISETP.GE.U32.AND P3, PT, R11, c[0x0][0x640], PT ;  /* 0x000190000b007a0c */ /* 0x000fe20003f66070 */
[----:B------:R-:W-:Y:S03]  /*77a0*/  BSSY B0, `(.L_x_331) ;  /* 0x0000013000007945 */ /* 0x000fe60003800000 */
[----:B------:R-:W-:-:S13]  /*77b0*/  ISETP.GE.U32.AND.EX P3, PT, R12, c[0x0][0x644], PT, P3 ;  /* 0x000191000c007a0c */ /* 0x000fda0003f66130 */
[----:B------:R-:W-:Y:S05]  /*77c0*/  @P3 BRA `(.L_x_332) ;  /* 0x0000010000003947 */ /* 0x000fea0003800000 */
[----:B------:R-:W-:Y:S01]  /*77d0*/  FSET.BF.LT.FTZ.AND R16, R16, c[0x0][0x648], PT ;  /* 0x0001920010107a0a */ /* 0x000fe20003811000 */
[----:B------:R-:W-:Y:S01]  /*77e0*/  IMAD R6, R12, c[0x0][0x3d0], RZ ;  /* 0x0000f4000c067a24 */ /* 0x000fe200078e02ff */
[----:B-----5:R-:W-:Y:S01]  /*77f0*/  PRMT R7, RZ, 0x5410, R20 ;  /* 0x00005410ff077816 */ /* 0x020fe20000000014 */
[C---:B------:R-:W-:Y:S01]  /*7800*/  IMAD.WIDE.U32 R30, R11.reuse, c[0x0][0x3d0], RZ ;  /* 0x0000f4000b1e7a25 */ /* 0x040fe200078e00ff */
[----:B0-----:R-:W0:Y:S03]  /*7810*/  F2I.FTZ.U32.TRUNC.NTZ R27, R16 ;  /* 0x00000010001b7305 */ /* 0x001e26000021f000 */
[----:B------:R-:W-:Y:S01]  /*7820*/  FMUL.FTZ R7, R16, R7 ;  /* 0x0000000710077220 */ /* 0x000fe20000410000 */
[C---:B------:R-:W-:Y:S01]  /*7830*/  LEA R28, P3, R30.reuse, c[0x0][0x300], 0x1 ;  /* 0x0000c0001e1c7a11 */ /* 0x040fe200078608ff */
[----:B------:R-:W-:Y:S01]  /*7840*/  IMAD R29, R11, c[0x0][0x3d4], R6 ;  /* 0x0000f5000b1d7a24 */ /* 0x000fe200078e0206 */
[----:B------:R-:W-:Y:S01]  /*7850*/  IADD3 R6, P4, R30, c[0x0][0x4a0], RZ ;  /* 0x000128001e067a10 */ /* 0x000fe20007f9e0ff */
[----:B------:R-:W-:-:S03]  /*7860*/  FMUL.FTZ R7, R0, R7 ;  /* 0x0000000700077220 */ /* 0x000fc60000410000 */
[----:B------:R-:W-:Y:S02]  /*7870*/  IADD3 R31, R31, R29, RZ ;  /* 0x0000001d1f1f7210 */ /* 0x000fe40007ffe0ff */
[----:B------:R-:W-:Y:S02]  /*7880*/  F2FP.BF16.PACK_AB R8, RZ, R7 ;  /* 0x00000007ff08723e */ /* 0x000fe400000010ff */
[----:B------:R-:W-:Y:S02]  /*7890*/  LEA.HI.X R29, R30, c[0x0][0x304], R31, 0x1, P3 ;  /* 0x0000c1001e1d7a11 */ /* 0x000fe400018f0c1f */
[----:B------:R-:W-:-:S03]  /*78a0*/  IADD3.X R7, R31, c[0x0][0x4a4], RZ, P4, !PT ;  /* 0x000129001f077a10 */ /* 0x000fc600027fe4ff */
[----:B------:R1:W-:Y:S04]  /*78b0*/  STG.E.U16 [R28.64], R8 ;  /* 0x000000081c007986 */ /* 0x0003e8000c10150c */
[----:B0-----:R1:W-:Y:S02]  /*78c0*/  STG.E.U8 [R6.64], R27 ;  /* 0x0000001b06007986 */ /* 0x0013e4000c10110c */
.L_x_332:
[----:B------:R-:W-:Y:S05]  /*78d0*/  BSYNC B0 ;  /* 0x0000000000007941 */ /* 0x000fea0003800000 */
.L_x_331:
[----:B------:R-:W-:Y:S01]  /*78e0*/  BSSY B0, `(.L_x_333) ;  /* 0x0000012000007945 */ /* 0x000fe20003800000 */
[----:B------:R-:W-:Y:S05]  /*78f0*/  @P0 BRA `(.L_x_334) ;  /* 0x0000010000000947 */ /* 0x000fea0003800000 */
[----:B-1----:R-:W-:Y:S01]  /*7900*/  FSET.BF.LT.FTZ.AND R8, R17, c[0x0][0x648], PT ;  /* 0x0001920011087a0a */ /* 0x002fe20003811000 */
[----:B------:R-:W-:Y:S01]  /*7910*/  IMAD R16, R23, c[0x0][0x3d0], RZ ;  /* 0x0000f40017107a24 */ /* 0x000fe200078e02ff */
[----:B-----5:R-:W-:-:S03]  /*7920*/  PRMT R7, RZ, 0x5410, R32 ;  /* 0x00005410ff077816 */ /* 0x020fc60000000020 */
[C---:B------:R-:W-:Y:S02]  /*7930*/  IMAD R23, R21.reuse, c[0x0][0x3d4], R16 ;  /* 0x0000f50015177a24 */ /* 0x040fe400078e0210 */
[----:B------:R-:W-:Y:S02]  /*7940*/  FMUL.FTZ R17, R8, R7 ;  /* 0x0000000708117220 */ /* 0x000fe40000410000 */
[----:B------:R-:W-:Y:S02]  /*7950*/  IMAD.WIDE.U32 R6, R21, c[0x0][0x3d0], RZ ;  /* 0x0000f40015067a25 */ /* 0x000fe400078e00ff */
[----:B------:R-:W1:Y:S02]  /*7960*/  F2I.FTZ.U32.TRUNC.NTZ R21, R8 ;  /* 0x0000000800157305 */ /* 0x000e64000021f000 */
[----:B------:R-:W-:Y:S01]  /*7970*/  FMUL.FTZ R17, R0, R17 ;  /* 0x0000001100117220 */ /* 0x000fe20000410000 */
[C---:B0-----:R-:W-:Y:S01]  /*7980*/  LEA R28, P0, R6.reuse, c[0x0][0x300], 0x1 ;  /* 0x0000c000061c7a11 */ /* 0x041fe200078008ff */
[----:B------:R-:W-:Y:S01]  /*7990*/  IMAD.IADD R23, R7, 0x1, R23 ;  /* 0x0000000107177824 */ /* 0x000fe200078e0217 */
[----:B------:R-:W-:-:S02]  /*79a0*/  IADD3 R16, P3, R6, c[0x0][0x4a0], RZ ;  /* 0x0001280006107a10 */ /* 0x000fc40007f7e0ff */
[----:B------:R-:W-:Y:S02]  /*79b0*/  F2FP.BF16.PACK_AB R7, RZ, R17 ;  /* 0x00000011ff07723e */ /* 0x000fe400000010ff */
[----:B------:R-:W-:Y:S02]  /*79c0*/  LEA.HI.X R29, R6, c[0x0][0x304], R23, 0x1, P0 ;  /* 0x0000c100061d7a11 */ /* 0x000fe400000f0c17 */
[----:B------:R-:W-:-:S03]  /*79d0*/  IADD3.X R17, R23, c[0x0][0x4a4], RZ, P3, !PT ;  /* 0x0001290017117a10 */ /* 0x000fc60001ffe4ff */
[----:B------:R0:W-:Y:S04]  /*79e0*/  STG.E.U16 [R28.64], R7 ;  /* 0x000000071c007986 */ /* 0x0001e8000c10150c */
[----:B-1----:R0:W-:Y:S02]  /*79f0*/  STG.E.U8 [R16.64], R21 ;  /* 0x0000001510007986 */ /* 0x0021e4000c10110c */
.L_x_334:
[----:B------:R-:W-:Y:S05]  /*7a00*/  BSYNC B0 ;  /* 0x0000000000007941 */ /* 0x000fea0003800000 */
.L_x_333:
[----:B------:R-:W-:Y:S01]  /*7a10*/  BSSY B0, `(.L_x_335) ;  /* 0x0000012000007945 */ /* 0x000fe20003800000 */
[----:B------:R-:W-:Y:S05]  /*7a20*/  @P1 BRA `(.L_x_336) ;  /* 0x0000010000001947 */ /* 0x000fea0003800000 */
[----:B------:R-:W-:Y:S01]  /*7a30*/  FSET.BF.LT.FTZ.AND R18, R18, c[0x0][0x648], PT ;  /* 0x0001920012127a0a */ /* 0x000fe20003811000 */
[----:B------:R-:W-:Y:S01]  /*7a40*/  IMAD R34, R34, c[0x0][0x3d0], RZ ;  /* 0x0000f40022227a24 */ /* 0x000fe200078e02ff */
[----:B01---5:R-:W-:Y:S02]  /*7a50*/  PRMT R7, RZ, 0x5410, R35 ;  /* 0x00005410ff077816 */ /* 0x023fe40000000023 */
[----:B------:R-:W0:Y:S01]  /*7a60*/  F2I.FTZ.U32.TRUNC.NTZ R21, R18 ;  /* 0x0000001200157305 */ /* 0x000e22000021f000 */
[----:B------:R-:W-:-:S02]  /*7a70*/  IMAD R23, R33, c[0x0][0x3d4], R34 ;  /* 0x0000f50021177a24 */ /* 0x000fc400078e0222 */
[----:B------:R-:W-:Y:S02]  /*7a80*/  FMUL.FTZ R17, R18, R7 ;  /* 0x0000000712117220 */ /* 0x000fe40000410000 */
[----:B------:R-:W-:-:S04]  /*7a90*/  IMAD.WIDE.U32 R6, R33, c[0x0][0x3d0], RZ ;  /* 0x0000f40021067a25 */ /* 0x000fc800078e00ff */
[----:B------:R-:W-:Y:S01]  /*7aa0*/  FMUL.FTZ R17, R0, R17 ;  /* 0x0000001100117220 */ /* 0x000fe20000410000 */
[C---:B------:R-:W-:Y:S02]  /*7ab0*/  LEA R16, P0, R6.reuse, c[0x0][0x300], 0x1 ;  /* 0x0000c00006107a11 */ /* 0x040fe400078008ff */
[----:B------:R-:W-:Y:S02]  /*7ac0*/  IADD3 R23, R7, R23, RZ ;  /* 0x0000001707177210 */ /* 0x000fe40007ffe0ff */
[C---:B------:R-:W-:Y:S02]  /*7ad0*/  IADD3 R28, P1, R6.reuse, c[0x0][0x4a0], RZ ;  /* 0x00012800061c7a10 */ /* 0x040fe40007f3e0ff */
[----:B------:R-:W-:Y:S02]  /*7ae0*/  F2FP.BF16.PACK_AB R7, RZ, R17 ;  /* 0x00000011ff07723e */ /* 0x000fe400000010ff */
[----:B------:R-:W-:Y:S02]  /*7af0*/  LEA.HI.X R17, R6, c[0x0][0x304], R23, 0x1, P0 ;  /* 0x0000c10006117a11 */ /* 0x000fe400000f0c17 */
[----:B------:R-:W-:-:S03]  /*7b00*/  IADD3.X R29, R23, c[0x0][0x4a4], RZ, P1, !PT ;  /* 0x00012900171d7a10 */ /* 0x000fc60000ffe4ff */
[----:B------:R1:W-:Y:S04]  /*7b10*/  STG.E.U16 [R16.64], R7 ;  /* 0x0000000710007986 */ /* 0x0003e8000c10150c */
[----:B0-----:R1:W-:Y:S02]  /*7b20*/  STG.E.U8 [R28.64], R21 ;  /* 0x000000151c007986 */ /* 0x0013e4000c10110c */
.L_x_336:
[----:B------:R-:W-:Y:S05]  /*7b30*/  BSYNC B0 ;  /* 0x0000000000007941 */ /* 0x000fea0003800000 */
.L_x_335:
[----:B------:R-:W-:Y:S05]  /*7b40*/  @P2 BRA `(.L_x_337) ;  /* 0x0000010000002947 */ /* 0x000fea0003800000 */
[----:B-1----:R-:W-:Y:S01]  /*7b50*/  FSET.BF.LT.FTZ.AND R8, R19, c[0x0][0x648], PT ;  /* 0x0001920013087a0a */ /* 0x002fe20003811000 */
[----:B------:R-:W-:Y:S01]  /*7b60*/  IMAD R37, R37, c[0x0][0x3d0], RZ ;  /* 0x0000f40025257a24 */ /* 0x000fe200078e02ff */
[----:B0----5:R-:W-:Y:S02]  /*7b70*/  PRMT R7, RZ, 0x5410, R26 ;  /* 0x00005410ff077816 */ /* 0x021fe4000000001a */
[----:B------:R-:W0:Y:S01]  /*7b80*/  F2I.FTZ.U32.TRUNC.NTZ R21, R8 ;  /* 0x0000000800157305 */ /* 0x000e22000021f000 */
[----:B------:R-:W-:Y:S02]  /*7b90*/  IMAD R19, R36, c[0x0][0x3d4], R37 ;  /* 0x0000f50024137a24 */ /* 0x000fe400078e0225 */
[----:B------:R-:W-:-:S02]  /*7ba0*/  FMUL.FTZ R17, R8, R7 ;  /* 0x0000000708117220 */ /* 0x000fc40000410000 */
[----:B------:R-:W-:-:S04]  /*7bb0*/  IMAD.WIDE.U32 R6, R36, c[0x0][0x3d0], RZ ;  /* 0x0000f40024067a25 */ /* 0x000fc800078e00ff */
[----:B------:R-:W-:Y:S01]  /*7bc0*/  FMUL.FTZ R17, R0, R17 ;  /* 0x0000001100117220 */ /* 0x000fe20000410000 */
        /* <DEDUP_REMOVED lines=8> */
.L_x_337:
[----:B------:R-:W-:Y:S01]  /*7c50*/  LEA R11, P0, R22, R11, 0x2 ;  /* 0x0000000b160b7211 */ /* 0x000fe200078010ff */
[----:B------:R-:W-:Y:S01]  /*7c60*/  WARPSYNC 0xffffffff ;  /* 0xffffffff00007948 */ /* 0x000fe20003800000 */
[----:B------:R-:W-:Y:S01]  /*7c70*/  BAR.SYNC.DEFER_BLOCKING 0x0 ;  /* 0x0000000000007b1d */ /* 0x000fe20000010000 */
[----:B-1----:R-:W-:Y:S01]  /*7c80*/  IMAD.MOV.U32 R6, RZ, RZ, R24 ;  /* 0x000000ffff067224 */ /* 0x002fe200078e0018 */
[----:B------:R-:W-:Y:S01]  /*7c90*/  IADD3.X R12, RZ, R12, RZ, P0, !PT ;  /* 0x0000000cff0c7210 */ /* 0x000fe200007fe4ff */
[----:B0-----:R-:W-:Y:S01]  /*7ca0*/  IMAD.MOV.U32 R16, RZ, RZ, R15 ;  /* 0x000000ffff107224 */ /* 0x001fe200078e000f */
[----:B------:R-:W-:-:S02]  /*7cb0*/  ISETP.GE.U32.AND P0, PT, R11, R10, PT ;  /* 0x0000000a0b00720c */ /* 0x000fc40003f06070 */
[----:B------:R-:W-:Y:S02]  /*7cc0*/  MOV R17, R14 ;  /* 0x0000000e00117202 */ /* 0x000fe40000000f00 */
[----:B------:R-:W-:-:S13]  /*7cd0*/  ISETP.GE.U32.AND.EX P0, PT, R12, R9, PT, P0 ;  /* 0x000000090c00720c */ /* 0x000fda0003f06100 */
[----:B------:R-:W-:Y:S01]  /*7ce0*/  @P0 CALL.REL.NOINC `(.L_x_338) ;  /* 0x0000001000000944 */ /* 0x000fe20003c00000 */
[----:B------:R-:W-:Y:S05]  /*7cf0*/  BRA `(.L_x_339) ;  /* 0xffff8e2000007947 */ /* 0x000fea000383ffff */
.L_x_338:
[----:B------:R-:W-:Y:S05]  /*7d00*/  EXIT ;  /* 0x000000000000794d */ /* 0x000fea0003800000 */
        .weak           $__internal_2_$__cuda_sm20_dblrcp_rn_slowpath_v3
        .type           $__internal_2_$__cuda_sm20_dblrcp_rn_slowpath_v3,@function
        .size           $__internal_2_$__cuda_sm20_dblrcp_rn_slowpath_v3,($__internal_3_$__cuda_sm20_div_u64 - $__internal_2_$__cuda_sm20_dblrcp_rn_slowpath_v3)
$__internal_2_$__cuda_sm20_dblrcp_rn_slowpath_v3:
        /* <DEDUP_REMOVED lines=23> */
.L_x_342:
        /* <DEDUP_REMOVED lines=10> */
.L_x_340:
[----:B------:R-:W-:Y:S01]  /*7f20*/  LOP3.LUT R9, R7, 0x80000, RZ, 0xfc, !PT ;  /* 0x0008000007097812 */ /* 0x000fe200078efcff */
[----:B------:R-:W-:Y:S02]  /*7f30*/  IMAD.MOV.U32 R8, RZ, RZ, R6 ;  /* 0x000000ffff087224 */ /* 0x000fe400078e0006 */
.L_x_341:
[----:B0-----:R-:W-:Y:S01]  /*7f40*/  MOV R6, R10 ;  /* 0x0000000a00067202 */ /* 0x001fe20000000f00 */
[----:B------:R-:W-:-:S04]  /*7f50*/  IMAD.MOV.U32 R7, RZ, RZ, 0x0 ;  /* 0x00000000ff077424 */ /* 0x000fc800078e00ff */
[----:B------:R-:W-:Y:S05]  /*7f60*/  RET.REL.NODEC R6 `(_ZN2at6native43_GLOBAL__N__7cc8d1ed_10_Dropout_cu_0e96ed3820fused_dropout_kernelIN3c108BFloat16EfmLin1ELi1EhEEvNS_4cuda6detail10TensorInfoIKT_T1_EENS7_IS8_SA_EENS7_IT4_SA_EESA_T0_NS_15PhiloxCudaStateE) ;  /* 0xffff809006007950 */ /* 0x000fea0003c3ffff */
        .weak           $__internal_3_$__cuda_sm20_div_u64
        .type           $__internal_3_$__cuda_sm20_div_u64,@function
        .size           $__internal_3_$__cuda_sm20_div_u64,(.L_x_11319 - $__internal_3_$__cuda_sm20_div_u64)
$__internal_3_$__cuda_sm20_div_u64:
[----:B------:R-:W-:Y:S01]  /*7f70*/  MOV R58, R8 ;  /* 0x00000008003a7202 */ /* 0x000fe20000000f00 */
[----:B------:R-:W-:-:S04]  /*7f80*/  IMAD.MOV.U32 R59, RZ, RZ, R7 ;  /* 0x000000ffff3b7224 */ /* 0x000fc800078e0007 */
        /* <DEDUP_REMOVED lines=39> */
[----:B------:R-:W-:-:S04]  /*8200*/  IMAD.WIDE.U32 R54, R41, R8, RZ ;  /* 0x0000000829367225 */ /* 0x000fc800078e00ff */
[----:B------:R-:W-:Y:S01]  /*8210*/  IMAD.X R43, RZ, RZ, R43, P4 ;  /* 0x000000ffff2b7224 */ /* 0x000fe200020e062b */
[----:B------:R-:W-:Y:S01]  /*8220*/  IADD3 R45, P4, -R54, R42, RZ ;  /* 0x0000002a362d7210 */ /* 0x000fe20007f9e1ff */
[----:B------:R-:W-:-:S03]  /*8230*/  IMAD R44, R41, R7, R55 ;  /* 0x00000007292c7224 */ /* 0x000fc600078e0237 */
[-C--:B------:R-:W-:Y:S01]  /*8240*/  ISETP.GE.U32.AND P3, PT, R45, R8.reuse, PT ;  /* 0x000000082d00720c */ /* 0x080fe20003f66070 */
[----:B------:R-:W-:Y:S01]  /*8250*/  IMAD R42, R43, R8, R44 ;  /* 0x000000082b2a7224 */ /* 0x000fe200078e022c */
[----:B------:R-:W-:-:S04]  /*8260*/  IADD3 R48, P5, -R8, R45, RZ ;  /* 0x0000002d08307210 */ /* 0x000fc80007fbe1ff */
[----:B------:R-:W-:Y:S02]  /*8270*/  IADD3.X R42, ~R42, R47, RZ, P4, !PT ;  /* 0x0000002f2a2a7210 */ /* 0x000fe400027fe5ff */
[----:B------:R-:W-:Y:S02]  /*8280*/  IADD3 R44, P4, R41, 0x1, RZ ;  /* 0x00000001292c7810 */ /* 0x000fe40007f9e0ff */
[C---:B------:R-:W-:Y:S01]  /*8290*/  ISETP.GE.U32.AND.EX P3, PT, R42.reuse, R7, PT, P3 ;  /* 0x000000072a00720c */ /* 0x040fe20003f66130 */
[----:B------:R-:W-:Y:S01]  /*82a0*/  IMAD.X R47, R42, 0x1, ~R7, P5 ;  /* 0x000000012a2f7824 */ /* 0x000fe200028e0e07 */
[----:B------:R-:W-:Y:S02]  /*82b0*/  IADD3.X R46, RZ, R43, RZ, P4, !PT ;  /* 0x0000002bff2e7210 */ /* 0x000fe400027fe4ff */
[----:B------:R-:W-:Y:S02]  /*82c0*/  SEL R44, R44, R41, P3 ;  /* 0x000000292c2c7207 */ /* 0x000fe40001800000 */
[----:B------:R-:W-:-:S02]  /*82d0*/  SEL R45, R48, R45, P3 ;  /* 0x0000002d302d7207 */ /* 0x000fc40001800000 */
[----:B------:R-:W-:Y:S02]  /*82e0*/  SEL R42, R47, R42, P3 ;  /* 0x0000002a2f2a7207 */ /* 0x000fe40001800000 */
[----:B------:R-:W-:Y:S02]  /*82f0*/  SEL R46, R46, R43, P3 ;  /* 0x0000002b2e2e7207 */ /* 0x000fe40001800000 */
[----:B------:R-:W-:Y:S02]  /*8300*/  IADD3 R41, P5, R44, 0x1, RZ ;  /* 0x000000012c297810 */ /* 0x000fe40007fbe0ff */
[----:B------:R-:W-:Y:S02]  /*8310*/  ISETP.GE.U32.AND P3, PT, R45, R8, PT ;  /* 0x000000082d00720c */ /* 0x000fe40003f66070 */
[----:B------:R-:W-:Y:S01]  /*8320*/  ISETP.NE.U32.AND P4, PT, R8, RZ, PT ;  /* 0x000000ff0800720c */ /* 0x000fe20003f85070 */
[----:B------:R-:W-:Y:S01]  /*8330*/  IMAD.X R43, RZ, RZ, R46, P5 ;  /* 0x000000ffff2b7224 */ /* 0x000fe200028e062e */
[----:B------:R-:W-:-:S02]  /*8340*/  ISETP.GE.U32.AND.EX P3, PT, R42, R7, PT, P3 ;  /* 0x000000072a00720c */ /* 0x000fc40003f66130 */
[----:B------:R-:W-:Y:S01]  /*8350*/  ISETP.NE.AND.EX P4, PT, R7, RZ, PT, P4 ;  /* 0x000000ff0700720c */ /* 0x000fe20003f85340 */
[----:B------:R-:W-:Y:S01]  /*8360*/  HFMA2.MMA R7, -RZ, RZ, 0, 0 ;  /* 0x00000000ff077435 */ /* 0x000fe200000001ff */
[----:B------:R-:W-:Y:S02]  /*8370*/  SEL R41, R41, R44, P3 ;  /* 0x0000002c29297207 */ /* 0x000fe40001800000 */
[----:B------:R-:W-:Y:S02]  /*8380*/  SEL R43, R43, R46, P3 ;  /* 0x0000002e2b2b7207 */ /* 0x000fe40001800000 */
[----:B------:R-:W-:Y:S02]  /*8390*/  SEL R8, R41, 0xffffffff, P4 ;  /* 0xffffffff29087807 */ /* 0x000fe40002000000 */
[----:B------:R-:W-:Y:S01]  /*83a0*/  SEL R43, R43, 0xffffffff, P4 ;  /* 0xffffffff2b2b7807 */ /* 0x000fe20002000000 */
[----:B------:R-:W-:Y:S06]  /*83b0*/  RET.REL.NODEC R6 `(_ZN2at6native43_GLOBAL__N__7cc8d1ed_10_Dropout_cu_0e96ed3820fused_dropout_kernelIN3c108BFloat16EfmLin1ELi1EhEEvNS_4cuda6detail10TensorInfoIKT_T1_EENS7_IS8_SA_EENS7_IT4_SA_EESA_T0_NS_15PhiloxCudaStateE) ;  /* 0xffff7c4006007950 */ /* 0x000fec0003c3ffff */
.L_x_343:
        /* <DEDUP_REMOVED lines=12> */
.L_x_11319:


//--------------------- .text._ZN2at6native43_GLOBAL__N__7cc8d1ed_10_Dropout_cu_0e96ed3820fused_dropout_kernelIN3c108BFloat16EfmLi1ELi1EhEEvNS_4cuda6detail10TensorInfoIKT_T1_EENS7_IS8_SA_EENS7_IT4_SA_EESA_T0_NS_15PhiloxCudaStateE --------------------------
	.section	.text._ZN2at6native43_GLOBAL__N__7cc8d1ed_10_Dropout_cu_0e96ed3820fused_dropout_kernelIN3c108BFloat16EfmLi1ELi1EhEEvNS_4cuda6detail10TensorInfoIKT_T1_EENS7_IS8_SA_EENS7_IT4_SA_EESA_T0_NS_15PhiloxCudaStateE,"ax",@progbits
	.sectioninfo	@"SHI_REGISTERS=58"
	.align	128
.text._ZN2at6native43_GLOBAL__N__7cc8d1ed_10_Dropout_cu_0e96ed3820fused_dropout_kernelIN3c108BFloat16EfmLi1ELi1EhEEvNS_4cuda6detail10TensorInfoIKT_T1_EENS7_IS8_SA_EENS7_IT4_SA_EESA_T0_NS_15PhiloxCudaStateE:
        .type           _ZN2at6native43_GLOBAL__N__7cc8d1ed_10_Dropout_cu_0e96ed3820fused_dropout_kernelIN3c108BFloat16EfmLi1ELi1EhEEvNS_4cuda6detail10TensorInfoIKT_T1_EENS7_IS8_SA_EENS7_IT4_SA_EESA_T0_NS_15PhiloxCudaStateE,@function
        .size           _ZN2at6native43_GLOBAL__N__7cc8d1ed_10_Dropout_cu_0e96ed3820fused_dropout_kernelIN3c108BFloat16EfmLi1ELi1EhEEvNS_4cuda6detail10TensorInfoIKT_T1_EENS7_IS8_SA_EENS7_IT4_SA_EESA_T0_NS_15PhiloxCudaStateE,(.L_x_11322 - _ZN2at6native43_GLOBAL__N__7cc8d1ed_10_Dropout_cu_0e96ed3820fused_dropout_kernelIN3c108BFloat16EfmLi1ELi1EhEEvNS_4cuda6detail10TensorInfoIKT_T1_EENS7_IS8_SA_EENS7_IT4_SA_EESA_T0_NS_15PhiloxCudaStateE)
        .other          _ZN2at6native43_GLOBAL__N__7cc8d1ed_10_Dropout_cu_0e96ed3820fused_dropout_kernelIN3c108BFloat16EfmLi1ELi1EhEEvNS_4cuda6detail10TensorInfoIKT_T1_EENS7_IS8_SA_EENS7_IT4_SA_EESA_T0_NS_15PhiloxCudaStateE,@"STO_CUDA_ENTRY STV_DEFAULT"
_ZN2at6native43_GLOBAL__N__7cc8d1ed_10_Dropout_cu_0e96ed3820fused_dropout_kernelIN3c108BFloat16EfmLi1ELi1EhEEvNS_4cuda6detail10TensorInfoIKT_T1_EENS7_IS8_SA_EENS7_IT4_SA_EESA_T0_NS_15PhiloxCudaStateE:
[----:B------:R-:W-:Y:S02]  /*0000*/  IMAD.MOV.U32 R1, RZ, RZ, c[0x0][0x28] ;  /* 0x00000a00ff017624 */ /* 0x000fe400078e00ff */
[----:B------:R-:W-:Y:S01]  /*0010*/  ULDC.U8 UR4, c[0x0][0x664] ;  /* 0x0001990000047ab9 */ /* 0x000fe20000000000 */
[----:B------:R-:W-:Y:S01]  /*0020*/  IMAD.MOV.U32 R18, RZ, RZ, c[0x0][0x658] ;  /* 0x00019600ff127624 */ /* 0x000fe200078e00ff */
[----:B------:R-:W-:Y:S01]  /*0030*/  ISETP.NE.AND P0, PT, RZ, UR4, PT ;  /* 0x00000004ff007c0c */ /* 0x000fe2000bf05270 */
[----:B------:R-:W-:Y:S01]  /*0040*/  IMAD.MOV.U32 R19, RZ, RZ, c[0x0][0x65c] ;  /* 0x00019700ff137624 */ /* 0x000fe200078e00ff */
[----:B------:R-:W-:-:S11]  /*0050*/  ULDC.64 UR8, c[0x0][0x118] ;  /* 0x0000460000087ab9 */ /* 0x000fd60000000a00 */
[----:B------:R-:W-:Y:S02]  /*0060*/  @P0 IMAD.MOV.U32 R4, RZ, RZ, R18 ;  /* 0x000000ffff040224 */ /* 0x000fe400078e0012 */
[----:B------:R-:W-:-:S06]  /*0070*/  @P0 IMAD.MOV.U32 R5, RZ, RZ, R19 ;  /* 0x000000ffff050224 */ /* 0x000fcc00078e0013 */
[----:B------:R-:W2:Y:S01]  /*0080*/  @P0 LDG.E.64 R4, [R4.64] ;  /* 0x0000000804040981 */ /* 0x000ea2000c1e1b00 */
[----:B------:R-:W-:Y:S02]  /*0090*/  IMAD.MOV.U32 R54, RZ, RZ, c[0x0][0x650] ;  /* 0x00019400ff367624 */ /* 0x000fe400078e00ff */
[----:B------:R-:W-:-:S06]  /*00a0*/  IMAD.MOV.U32 R55, RZ, RZ, c[0x0][0x654] ;  /* 0x00019500ff377624 */ /* 0x000fcc00078e00ff */
[----:B------:R-:W3:Y:S01]  /*00b0*/  @P0 LDG.E.64 R54, [R54.64] ;  /* 0x0000000836360981 */ /* 0x000ee2000c1e1b00 */
[----:B------:R-:W-:-:S03]  /*00c0*/  IMAD.MOV.U32 R14, RZ, RZ, c[0x0][0x648] ;  /* 0x00019200ff0e7624 */ /* 0x000fc600078e00ff */
[----:B------:R-:W0:Y:S01]  /*00d0*/  S2R R0, SR_CTAID.X ;  /* 0x0000000000007919 */ /* 0x000e220000002500 */
[----:B------:R-:W-:-:S03]  /*00e0*/  FMUL.FTZ R14, R14, 1 ;  /* 0x3f8000000e0e7820 */ /* 0x000fc60000410000 */
[----:B------:R-:W0:Y:S03]  /*00f0*/  S2R R3, SR_TID.X ;  /* 0x0000000000037919 */ /* 0x000e260000002100 */
[----:B------:R-:W1:Y:S01]  /*0100*/  F2F.F64.F32 R14, R14 ;  /* 0x0000000e000e7310 */ /* 0x000e620000201800 */
[----:B0-----:R-:W-:-:S04]  /*0110*/  IMAD R0, R0, c[0x0][0x0], R3 ;  /* 0x0000000000007a24 */ /* 0x001fc800078e0203 */
[----:B------:R-:W-:Y:S01]  /*0120*/  IMAD.WIDE.U32 R8, R0, -0x326172a9, RZ ;  /* 0xcd9e8d5700087825 */ /* 0x000fe200078e00ff */
[----:B--2---:R-:W-:-:S05]  /*0130*/  @P0 IADD3 R18, P1, R4, c[0x0][0x660], RZ ;  /* 0x0001980004120a10 */ /* 0x004fca0007f3e0ff */
[----:B------:R-:W-:Y:S01]  /*0140*/  @P0 IMAD.X R19, RZ, RZ, R5, P1 ;  /* 0x000000ffff130224 */ /* 0x000fe200008e0605 */
[----:B---3--:R-:W-:-:S04]  /*0150*/  IADD3 R4, R55, -0x4498517b, RZ ;  /* 0xbb67ae8537047810 */ /* 0x008fc80007ffe0ff */
[--C-:B------:R-:W-:Y:S02]  /*0160*/  SHF.R.U64 R2, R18, 0x2, R19.reuse ;  /* 0x0000000212027819 */ /* 0x100fe40000001213 */
[----:B------:R-:W-:Y:S02]  /*0170*/  SHF.R.U32.HI R3, RZ, 0x2, R19 ;  /* 0x00000002ff037819 */ /* 0x000fe40000011613 */
[----:B------:R-:W-:Y:S01]  /*0180*/  IADD3 R5, R54, -0x61c88647, RZ ;  /* 0x9e3779b936057810 */ /* 0x000fe20007ffe0ff */
[----:B------:R-:W-:Y:S01]  /*0190*/  IMAD.WIDE.U32 R6, R2, -0x2daee0ad, RZ ;  /* 0xd2511f5302067825 */ /* 0x000fe200078e00ff */
[----:B------:R-:W-:Y:S02]  /*01a0*/  LOP3.LUT R10, R9, R3, R54, 0x96, !PT ;  /* 0x00000003090a7212 */ /* 0x000fe400078e9636 */
[----:B------:R-:W-:Y:S02]  /*01b0*/  IADD3 R19, R54, -0x4ab325aa, RZ ;  /* 0xb54cda5636137810 */ /* 0x000fe40007ffe0ff */
[----:B------:R-:W-:Y:S01]  /*01c0*/  LOP3.LUT R12, R7, R55, RZ, 0x3c, !PT ;  /* 0x00000037070c7212 */ /* 0x000fe200078e3cff */
[----:B------:R-:W-:Y:S01]  /*01d0*/  IMAD.WIDE.U32 R10, R10, -0x2daee0ad, RZ ;  /* 0xd2511f530a0a7825 */ /* 0x000fe200078e00ff */
[----:B------:R-:W-:-:S03]  /*01e0*/  IADD3 R7, R54, 0x3c6ef372, RZ ;  /* 0x3c6ef37236077810 */ /* 0x000fc60007ffe0ff */
[----:B------:R-:W-:Y:S01]  /*01f0*/  IMAD.WIDE.U32 R12, R12, -0x326172a9, RZ ;  /* 0xcd9e8d570c0c7825 */ /* 0x000fe200078e00ff */
[----:B------:R-:W-:Y:S02]  /*0200*/  LOP3.LUT R16, R11, R6, R4, 0x96, !PT ;  /* 0x000000060b107212 */ /* 0x000fe400078e9604 */
[----:B------:R-:W-:Y:S02]  /*0210*/  IADD3 R6, R55, 0x32370b8f, RZ ;  /* 0x32370b8f37067810 */ /* 0x000fe40007ffe0ff */
[----:B------:R-:W-:Y:S01]  /*0220*/  LOP3.LUT R8, R13, R5, R8, 0x96, !PT ;  /* 0x000000050d087212 */ /* 0x000fe200078e9608 */
[----:B------:R-:W-:Y:S01]  /*0230*/  IMAD.WIDE.U32 R16, R16, -0x326172a9, RZ ;  /* 0xcd9e8d5710107825 */ /* 0x000fe200078e00ff */
[----:B------:R-:W-:-:S03]  /*0240*/  IADD3 R5, R55, 0x76cf5d0a, RZ ;  /* 0x76cf5d0a37057810 */ /* 0x000fc60007ffe0ff */
[----:B------:R-:W-:Y:S01]  /*0250*/  IMAD.WIDE.U32 R8, R8, -0x2daee0ad, RZ ;  /* 0xd2511f5308087825 */ /* 0x000fe200078e00ff */
[----:B------:R-:W-:Y:S02]  /*0260*/  LOP3.LUT R7, R17, R12, R7, 0x96, !PT ;  /* 0x0000000c11077212 */ /* 0x000fe400078e9607 */
[----:B-1----:R-:W0:Y:S02]  /*0270*/  MUFU.RCP64H R17, R15 ;  /* 0x0000000f00117308 */ /* 0x002e240000001800 */
[----:B------:R-:W-:Y:S01]  /*0280*/  LOP3.LUT R12, R9, R10, R5, 0x96, !PT ;  /* 0x0000000a090c7212 */ /* 0x000fe200078e9605 */
[----:B------:R-:W-:Y:S01]  /*0290*/  IMAD.WIDE.U32 R10, R7, -0x2daee0ad, RZ ;  /* 0xd2511f53070a7825 */ /* 0x000fe200078e00ff */
[C---:B------:R-:W-:Y:S02]  /*02a0*/  IADD3 R7, R54.reuse, -0x255992d5, RZ ;  /* 0xdaa66d2b36077810 */ /* 0x040fe40007ffe0ff */
[----:B------:R-:W-:Y:S01]  /*02b0*/  IADD3 R9, R54, 0x78dde6e4, RZ ;  /* 0x78dde6e436097810 */ /* 0x000fe20007ffe0ff */
[----:B------:R-:W-:Y:S01]  /*02c0*/  IMAD.WIDE.U32 R12, R12, -0x326172a9, RZ ;  /* 0xcd9e8d570c0c7825 */ /* 0x000fe200078e00ff */
[----:B------:R-:W-:-:S02]  /*02d0*/  LOP3.LUT R22, R11, R8, R6, 0x96, !PT ;  /* 0x000000080b167212 */ /* 0x000fc400078e9606 */
[----:B------:R-:W-:Y:S02]  /*02e0*/  IADD3 R8, R55, -0x56f99767, RZ ;  /* 0xa906689937087810 */ /* 0x000fe40007ffe0ff */
[----:B------:R-:W-:Y:S01]  /*02f0*/  LOP3.LUT R7, R13, R16, R7, 0x96, !PT ;  /* 0x000000100d077212 */ /* 0x000fe200078e9607 */
[----:B------:R-:W-:Y:S01]  /*0300*/  IMAD.WIDE.U32 R22, R22, -0x326172a9, RZ ;  /* 0xcd9e8d5716167825 */ /* 0x000fe200078e00ff */
[----:B------:R-:W-:-:S03]  /*0310*/  IADD3 R16, R15, 0x300402, RZ ;  /* 0x003004020f107810 */ /* 0x000fc60007ffe0ff */
[----:B------:R-:W-:Y:S01]  /*0320*/  IMAD.WIDE.U32 R20, R7, -0x2daee0ad, RZ ;  /* 0xd2511f5307147825 */ /* 0x000fe200078e00ff */
[----:B------:R-:W-:Y:S02]  /*0330*/  IADD3 R7, R55, -0x126145ec, RZ ;  /* 0xed9eba1437077810 */ /* 0x000fe40007ffe0ff */
[----:B------:R-:W-:Y:S02]  /*0340*/  LOP3.LUT R9, R23, R12, R9, 0x96, !PT ;  /* 0x0000000c17097212 */ /* 0x000fe400078e9609 */
[----:B------:R-:W-:Y:S01]  /*0350*/  LOP3.LUT R26, R21, R10, R7, 0x96, !PT ;  /* 0x0000000a151a7212 */ /* 0x000fe200078e9607 */
[----:B0-----:R-:W0:Y:S01]  /*0360*/  DFMA R10, -R14, R16, 1 ;  /* 0x3ff000000e0a742b */ /* 0x001e220000000110 */
[----:B------:R-:W-:Y:S01]  /*0370*/  FSETP.GEU.AND P0, PT, |R16|, 5.8789094863358348022e-39, PT ;  /* 0x004004021000780b */ /* 0x000fe20003f0e200 */
[----:B------:R-:W-:Y:S01]  /*0380*/  IMAD.WIDE.U32 R24, R9, -0x2daee0ad, RZ ;  /* 0xd2511f5309187825 */ /* 0x000fe200078e00ff */
[----:B------:R-:W-:-:S03]  /*0390*/  IADD3 R9, R54, 0x1715609d, RZ ;  /* 0x1715609d36097810 */ /* 0x000fc60007ffe0ff */
[----:B------:R-:W-:Y:S01]  /*03a0*/  IMAD.WIDE.U32 R26, R26, -0x326172a9, RZ ;  /* 0xcd9e8d571a1a7825 */ /* 0x000fe200078e00ff */
[----:B------:R-:W-:-:S04]  /*03b0*/  LOP3.LUT R12, R25, R20, R8, 0x96, !PT ;  /* 0x00000014190c7212 */ /* 0x000fc800078e9608 */
[----:B------:R-:W-:Y:S01]  /*03c0*/  LOP3.LUT R20, R27, R22, R9, 0x96, !PT ;  /* 0x000000161b147212 */ /* 0x000fe200078e9609 */
[----:B------:R-:W-:Y:S01]  /*03d0*/  IMAD.WIDE.U32 R12, R12, -0x326172a9, RZ ;  /* 0xcd9e8d570c0c7825 */ /* 0x000fe200078e00ff */
[----:B------:R-:W-:Y:S01]  /*03e0*/  IADD3 R9, R55, 0x646e171e, RZ ;  /* 0x646e171e37097810 */ /* 0x000fe20007ffe0ff */
[----:B0-----:R0:W1:Y:S02]  /*03f0*/  DFMA R22, R10, R10, R10 ;  /* 0x0000000a0a16722b */ /* 0x001064000000000a */
[----:B------:R-:W-:Y:S01]  /*0400*/  IMAD.WIDE.U32 R20, R20, -0x2daee0ad, RZ ;  /* 0xd2511f5314147825 */ /* 0x000fe200078e00ff */
[----:B------:R-:W-:Y:S02]  /*0410*/  LOP3.LUT R19, R13, R26, R19, 0x96, !PT ;  /* 0x0000001a0d137212 */ /* 0x000fe400078e9613 */
[----:B0-----:R-:W-:Y:S01]  /*0420*/  IADD3 R10, R55, 0x1fd5c5a3, RZ ;  /* 0x1fd5c5a3370a7810 */ /* 0x001fe20007ffe0ff */
[----:B-1----:R-:W0:Y:S01]  /*0430*/  DFMA R22, R16, R22, R16 ;  /* 0x000000161016722b */ /* 0x002e220000000010 */
[----:B------:R-:W-:Y:S01]  /*0440*/  LOP3.LUT R24, R21, R24, R9, 0x96, !PT ;  /* 0x0000001815187212 */ /* 0x000fe200078e9609 */
[----:B------:R-:W-:Y:S01]  /*0450*/  IMAD.WIDE.U32 R32, R19, -0x2daee0ad, RZ ;  /* 0xd2511f5313207825 */ /* 0x000fe200078e00ff */
[----:B------:R-:W-:-:S02]  /*0460*/  IADD3 R11, R54, 0x5384540f, RZ ;  /* 0x5384540f360b7810 */ /* 0x000fc40007ffe0ff */
[----:B------:R-:W-:Y:S01]  /*0470*/  IADD3 R13, R54, -0xe443238, RZ ;  /* 0xf1bbcdc8360d7810 */ /* 0x000fe20007ffe0ff */
[----:B------:R-:W-:Y:S01]  /*0480*/  IMAD.WIDE.U32 R24, R24, -0x326172a9, RZ ;  /* 0xcd9e8d5718187825 */ /* 0x000fe200078e00ff */
[----:B------:R-:W-:Y:S01]  /*0490*/  LOP3.LUT R20, R33, R20, R10, 0x96, !PT ;  /* 0x0000001421147212 */ /* 0x000fe200078e960a */
[----:B0-----:R-:W0:-:S03]  /*04a0*/  DFMA R26, -R14, R22, 1 ;  /* 0x3ff000000e1a742b */ /* 0x001e060000000116 */
[----:B------:R-:W-:Y:S01]  /*04b0*/  LOP3.LUT R30, R25, R12, R11, 0x96, !PT ;  /* 0x0000000c191e7212 */ /* 0x000fe200078e960b */
[----:B------:R-:W-:Y:S01]  /*04c0*/  IMAD.WIDE.U32 R20, R20, -0x326172a9, RZ ;  /* 0xcd9e8d5714147825 */ /* 0x000fe200078e00ff */
[----:B------:R-:W-:Y:S01]  /*04d0*/  IADD3 R11, R55, -0x24c28bd8, RZ ;  /* 0xdb3d7428370b7810 */ /* 0x000fe20007ffe0ff */
[----:B0-----:R0:W1:Y:S02]  /*04e0*/  DFMA R22, R22, R26, R22 ;  /* 0x0000001a1616722b */ /* 0x0010640000000016 */
[----:B------:R-:W-:Y:S01]  /*04f0*/  IMAD.WIDE.U32 R30, R30, -0x2daee0ad, RZ ;  /* 0xd2511f531e1e7825 */ /* 0x000fe200078e00ff */
[----:B------:R-:W-:Y:S02]  /*0500*/  LOP3.LUT R12, R21, R24, R13, 0x96, !PT ;  /* 0x00000018150c7212 */ /* 0x000fe400078e960d */
[----:B------:R-:W-:Y:S02]  /*0510*/  IADD3 R13, R55, -0x695add53, RZ ;  /* 0x96a522ad370d7810 */ /* 0x000fe40007ffe0ff */
[----:B------:R-:W-:Y:S01]  /*0520*/  LOP3.LUT R32, R31, R32, R11, 0x96, !PT ;  /* 0x000000201f207212 */ /* 0x000fe200078e960b */
[----:B------:R-:W-:Y:S01]  /*0530*/  IMAD.HI.U32 R16, R12, -0x2daee0ad, RZ ;  /* 0xd2511f530c107827 */ /* 0x000fe200078e00ff */
[----:B------:R-:W-:-:S03]  /*0540*/  IADD3 R31, R54, -0x700cb87f, RZ ;  /* 0x8ff34781361f7810 */ /* 0x000fc60007ffe0ff */
[----:B------:R-:W-:Y:S01]  /*0550*/  IMAD.HI.U32 R17, R32, -0x326172a9, RZ ;  /* 0xcd9e8d5720117827 */ /* 0x000fe200078e00ff */
[----:B------:R-:W-:-:S04]  /*0560*/  LOP3.LUT R30, R16, R30, R13, 0x96, !PT ;  /* 0x0000001e101e7212 */ /* 0x000fc800078e960d */
[----:B------:R-:W-:Y:S01]  /*0570*/  LOP3.LUT R31, R17, R20, R31, 0x96, !PT ;  /* 0x00000014111f7212 */ /* 0x000fe200078e961f */
[----:B------:R-:W-:Y:S05]  /*0580*/  @P0 BRA `(.L_x_344) ;  /* 0x0000004000000947 */ /* 0x000fea0003800000 */
[----:B01----:R-:W-:-:S04]  /*0590*/  LOP3.LUT R16, R15, 0x7fffffff, RZ, 0xc0, !PT ;  /* 0x7fffffff0f107812 */ /* 0x003fc800078ec0ff */
[----:B------:R-:W-:Y:S02]  /*05a0*/  IADD3 R22, R16, -0x100000, RZ ;  /* 0xfff0000010167810 */ /* 0x000fe40007ffe0ff */
[----:B------:R-:W-:Y:S02]  /*05b0*/  MOV R16, 0x5d0 ;  /* 0x000005d000107802 */ /* 0x000fe40000000f00 */
[----:B------:R-:W-:Y:S05]  /*05c0*/  CALL.REL.NOINC `($__internal_4_$__cuda_sm20_dblrcp_rn_slowpath_v3) ;  /* 0x000011f000007944 */ /* 0x000fea0003c00000 */
.L_x_344:
        /* <DEDUP_REMOVED lines=10> */
[----:B------:R-:W-:Y:S01]  /*0670*/  MOV R16, 0x6c0 ;  /* 0x000006c000107802 */ /* 0x000fe20000000f00 */
[----:B------:R-:W-:Y:S02]  /*0680*/  ULDC UR5, c[0x0][0xc] ;  /* 0x0000030000057ab9 */ /* 0x000fe40000000800 */
[----:B------:R-:W-:-:S04]  /*0690*/  UIMAD UR4, UR4, UR5, URZ ;  /* 0x00000005040472a4 */ /* 0x000fc8000f8e023f */
[----:B------:R-:W-:-:S07]  /*06a0*/  USHF.L.U32 UR4, UR4, 0x2, URZ ;  /* 0x0000000204047899 */ /* 0x000fce000800063f */
[----:B------:R-:W-:Y:S05]  /*06b0*/  CALL.REL.NOINC `($__internal_5_$__cuda_sm20_div_u64) ;  /* 0x0000137000007944 */ /* 0x000fea0003c00000 */
[----:B------:R-:W-:Y:S02]  /*06c0*/  IMAD.MOV.U32 R16, RZ, RZ, R15 ;  /* 0x000000ffff107224 */ /* 0x000fe400078e000f */
[----:B------:R-:W-:Y:S01]  /*06d0*/  IMAD.MOV.U32 R17, RZ, RZ, R20 ;  /* 0x000000ffff117224 */ /* 0x000fe200078e0014 */
[----:B------:R-:W-:Y:S05]  /*06e0*/  BRA `(.L_x_346) ;  /* 0x0000016000007947 */ /* 0x000fea0003800000 */
.L_x_345:
[----:B------:R-:W-:-:S04]  /*06f0*/  IMAD.MOV.U32 R15, RZ, RZ, c[0x0][0x0] ;  /* 0x00000000ff0f7624 */ /* 0x000fc800078e00ff */
[----:B------:R-:W-:-:S04]  /*0700*/  IMAD R15, R15, c[0x0][0xc], RZ ;  /* 0x000003000f0f7a24 */ /* 0x000fc800078e02ff */
[----:B------:R-:W-:-:S04]  /*0710*/  IMAD.SHL.U32 R20, R15, 0x4, RZ ;  /* 0x000000040f147824 */ /* 0x000fc800078e00ff */
[----:B------:R-:W0:Y:S01]  /*0720*/  I2F.U32.RP R15, R20 ;  /* 0x00000014000f7306 */ /* 0x000e220000209000 */
[----:B------:R-:W-:Y:S01]  /*0730*/  IMAD.MOV R19, RZ, RZ, -R20 ;  /* 0x000000ffff137224 */ /* 0x000fe200078e0a14 */
[----:B------:R-:W-:-:S06]  /*0740*/  ISETP.NE.U32.AND P2, PT, R20, RZ, PT ;  /* 0x000000ff1400720c */ /* 0x000fcc0003f45070 */
[----:B0-----:R-:W0:Y:S02]  /*0750*/  MUFU.RCP R15, R15 ;  /* 0x0000000f000f7308 */ /* 0x001e240000001000 */
[----:B0-----:R-:W-:-:S06]  /*0760*/  IADD3 R16, R15, 0xffffffe, RZ ;  /* 0x0ffffffe0f107810 */ /* 0x001fcc0007ffe0ff */
[----:B------:R0:W1:Y:S02]  /*0770*/  F2I.FTZ.U32.TRUNC.NTZ R17, R16 ;  /* 0x0000001000117305 */ /* 0x000064000021f000 */
[----:B0-----:R-:W-:Y:S02]  /*0780*/  IMAD.MOV.U32 R16, RZ, RZ, RZ ;  /* 0x000000ffff107224 */ /* 0x001fe400078e00ff */
[----:B-1----:R-:W-:-:S04]  /*0790*/  IMAD R19, R19, R17, RZ ;  /* 0x0000001113137224 */ /* 0x002fc800078e02ff */
[----:B------:R-:W-:-:S06]  /*07a0*/  IMAD.HI.U32 R17, R17, R19, R16 ;  /* 0x0000001311117227 */ /* 0x000fcc00078e0010 */
[----:B------:R-:W-:-:S05]  /*07b0*/  IMAD.HI.U32 R16, R17, UR6, RZ ;  /* 0x0000000611107c27 */ /* 0x000fca000f8e00ff */
[----:B------:R-:W-:-:S05]  /*07c0*/  IADD3 R17, -R16, RZ, RZ ;  /* 0x000000ff10117210 */ /* 0x000fca0007ffe1ff */
[----:B------:R-:W-:-:S05]  /*07d0*/  IMAD R17, R20, R17, UR6 ;  /* 0x0000000614117e24 */ /* 0x000fca000f8e0211 */
[----:B------:R-:W-:-:S13]  /*07e0*/  ISETP.GE.U32.AND P0, PT, R17, R20, PT ;  /* 0x000000141100720c */ /* 0x000fda0003f06070 */
[----:B------:R-:W-:Y:S01]  /*07f0*/  @P0 IMAD.IADD R17, R17, 0x1, -R20 ;  /* 0x0000000111110824 */ /* 0x000fe200078e0a14 */
[----:B------:R-:W-:-:S04]  /*0800*/  @P0 IADD3 R16, R16, 0x1, RZ ;  /* 0x0000000110100810 */ /* 0x000fc80007ffe0ff */
[----:B------:R-:W-:Y:S01]  /*0810*/  ISETP.GE.U32.AND P1, PT, R17, R20, PT ;  /* 0x000000141100720c */ /* 0x000fe20003f26070 */
[----:B------:R-:W-:-:S12]  /*0820*/  IMAD.MOV.U32 R17, RZ, RZ, RZ ;  /* 0x000000ffff117224 */ /* 0x000fd800078e00ff */
[----:B------:R-:W-:Y:S02]  /*0830*/  @P1 IADD3 R16, R16, 0x1, RZ ;  /* 0x0000000110101810 */ /* 0x000fe40007ffe0ff */
[----:B------:R-:W-:-:S03]  /*0840*/  @!P2 LOP3.LUT R16, RZ, R20, RZ, 0x33, !PT ;  /* 0x00000014ff10a212 */ /* 0x000fc600078e33ff */
.L_x_346:
[----:B------:R-:W-:Y:S01]  /*0850*/  ULDC UR4, c[0x0][0x0] ;  /* 0x0000000000047ab9 */ /* 0x000fe20000000800 */
[----:B------:R-:W-:Y:S01]  /*0860*/  IADD3 R16, P0, R16, 0x1, RZ ;  /* 0x0000000110107810 */ /* 0x000fe20007f1e0ff */
[----:B------:R-:W-:Y:S02]  /*0870*/  ULDC UR5, c[0x0][0xc] ;  /* 0x0000030000057ab9 */ /* 0x000fe40000000800 */
[----:B------:R-:W-:Y:S02]  /*0880*/  UIMAD.WIDE.U32 UR4, UR4, UR5, URZ ;  /* 0x00000005040472a5 */ /* 0x000fe4000f8e003f */
[----:B------:R-:W-:-:S04]  /*0890*/  IMAD.X R15, RZ, RZ, R17, P0 ;  /* 0x000000ffff0f7224 */ /* 0x000fc800000e0611 */
        /* <DEDUP_REMOVED lines=9> */
[----:B------:R-:W-:Y:S01]  /*0930*/  LOP3.LUT R17, R18, 0x3, RZ, 0xc0, !PT ;  /* 0x0000000312117812 */ /* 0x000fe200078ec0ff */
[----:B------:R-:W-:Y:S02]  /*0940*/  IMAD R32, R32, -0x326172a9, RZ ;  /* 0xcd9e8d5720207824 */ /* 0x000fe400078e02ff */
[----:B------:R-:W-:Y:S02]  /*0950*/  IMAD.MOV.U32 R18, RZ, RZ, R0 ;  /* 0x000000ffff127224 */ /* 0x000fe400078e0000 */
[----:B------:R-:W-:Y:S02]  /*0960*/  IMAD.MOV.U32 R19, RZ, RZ, RZ ;  /* 0x000000ffff137224 */ /* 0x000fe400078e00ff */
[----:B------:R-:W-:Y:S02]  /*0970*/  IMAD.MOV.U32 R20, RZ, RZ, RZ ;  /* 0x000000ffff147224 */ /* 0x000fe400078e00ff */
.L_x_359:
        /* <DEDUP_REMOVED lines=11> */
[----:B------:R-:W-:-:S04]  /*0a30*/  @P1 IMAD.MOV R21, RZ, RZ, R20 ;  /* 0x000000ffff151224 */ /* 0x000fc800078e0214 */
[----:B------:R-:W-:Y:S02]  /*0a40*/  @!P0 IMAD.MOV.U32 R20, RZ, RZ, R21 ;  /* 0x000000ffff148224 */ /* 0x000fe400078e0015 */
.L_x_348:
[----:B------:R-:W-:Y:S05]  /*0a50*/  BSYNC B0 ;  /* 0x0000000000007941 */ /* 0x000fea0003800000 */
.L_x_347:
[----:B------:R-:W-:Y:S01]  /*0a60*/  IMAD.HI.U32 R21, R0, -0x326172a9, RZ ;  /* 0xcd9e8d5700157827 */ /* 0x000fe200078e00ff */
[----:B------:R-:W-:Y:S02]  /*0a70*/  LOP3.LUT R23, R23, R20, R55, 0x96, !PT ;  /* 0x0000001417177212 */ /* 0x000fe400078e9637 */
[----:B------:R-:W-:Y:S01]  /*0a80*/  IADD3 R24, R54, -0x61c88647, RZ ;  /* 0x9e3779b936187810 */ /* 0x000fe20007ffe0ff */
[----:B------:R-:W-:Y:S01]  /*0a90*/  IMAD R25, R0, -0x326172a9, RZ ;  /* 0xcd9e8d5700197824 */ /* 0x000fe200078e02ff */
[----:B------:R-:W-:Y:S01]  /*0aa0*/  LOP3.LUT R21, R21, R3, R54, 0x96, !PT ;  /* 0x0000000315157212 */ /* 0x000fe200078e9636 */
[----:B------:R-:W-:Y:S01]  /*0ab0*/  IMAD.WIDE.U32 R22, R23, -0x326172a9, RZ ;  /* 0xcd9e8d5717167825 */ /* 0x000fe200078e00ff */
[----:B------:R-:W-:Y:S02]  /*0ac0*/  ISETP.NE.AND P0, PT, R17, 0x1, PT ;  /* 0x000000011100780c */ /* 0x000fe40003f05270 */
[----:B------:R-:W-:Y:S01]  /*0ad0*/  MOV R48, R30 ;  /* 0x0000001e00307202 */ /* 0x000fe20000000f00 */
[----:B------:R-:W-:Y:S01]  /*0ae0*/  IMAD R29, R2, -0x2daee0ad, RZ ;  /* 0xd2511f53021d7824 */ /* 0x000fe200078e02ff */
[----:B------:R-:W-:Y:S01]  /*0af0*/  LOP3.LUT R25, R23, R25, R24, 0x96, !PT ;  /* 0x0000001917197212 */ /* 0x000fe200078e9618 */
[----:B------:R-:W-:Y:S01]  /*0b00*/  IMAD.WIDE.U32 R26, R21, -0x2daee0ad, RZ ;  /* 0xd2511f53151a7825 */ /* 0x000fe200078e00ff */
[----:B------:R-:W-:-:S03]  /*0b10*/  IADD3 R21, R54, 0x3c6ef372, RZ ;  /* 0x3c6ef37236157810 */ /* 0x000fc60007ffe0ff */
[----:B------:R-:W-:Y:S01]  /*0b20*/  IMAD.MOV.U32 R49, RZ, RZ, R32 ;  /* 0x000000ffff317224 */ /* 0x000fe200078e0020 */
[----:B------:R-:W-:Y:S01]  /*0b30*/  LOP3.LUT R24, R27, R29, R4, 0x96, !PT ;  /* 0x0000001d1b187212 */ /* 0x000fe200078e9604 */
[----:B------:R-:W-:-:S04]  /*0b40*/  IMAD.WIDE.U32 R28, R25, -0x2daee0ad, RZ ;  /* 0xd2511f53191c7825 */ /* 0x000fc800078e00ff */
[----:B------:R-:W-:Y:S01]  /*0b50*/  IMAD.WIDE.U32 R24, R24, -0x326172a9, RZ ;  /* 0xcd9e8d5718187825 */ /* 0x000fe200078e00ff */
[----:B------:R-:W-:Y:S02]  /*0b60*/  LOP3.LUT R23, R29, R26, R5, 0x96, !PT ;  /* 0x0000001a1d177212 */ /* 0x000fe400078e9605 */
[C---:B------:R-:W-:Y:S02]  /*0b70*/  IADD3 R29, R54.reuse, -0x255992d5, RZ ;  /* 0xdaa66d2b361d7810 */ /* 0x040fe40007ffe0ff */
[----:B------:R-:W-:Y:S01]  /*0b80*/  LOP3.LUT R26, R25, R22, R21, 0x96, !PT ;  /* 0x00000016191a7212 */ /* 0x000fe200078e9615 */
[----:B------:R-:W-:Y:S01]  /*0b90*/  IMAD.WIDE.U32 R22, R23, -0x326172a9, RZ ;  /* 0xcd9e8d5717167825 */ /* 0x000fe200078e00ff */
[----:B------:R-:W-:-:S03]  /*0ba0*/  IADD3 R21, R54, 0x78dde6e4, RZ ;  /* 0x78dde6e436157810 */ /* 0x000fc60007ffe0ff */
[----:B------:R-:W-:Y:S01]  /*0bb0*/  IMAD.WIDE.U32 R26, R26, -0x2daee0ad, RZ ;  /* 0xd2511f531a1a7825 */ /* 0x000fe200078e00ff */
[----:B------:R-:W-:-:S04]  /*0bc0*/  LOP3.LUT R29, R23, R24, R29, 0x96, !PT ;  /* 0x00000018171d7212 */ /* 0x000fc800078e961d */
[----:B------:R-:W-:Y:S01]  /*0bd0*/  LOP3.LUT R24, R27, R28, R6, 0x96, !PT ;  /* 0x0000001c1b187212 */ /* 0x000fe200078e9606 */
[----:B------:R-:W-:-:S04]  /*0be0*/  IMAD.WIDE.U32 R28, R29, -0x2daee0ad, RZ ;  /* 0xd2511f531d1c7825 */ /* 0x000fc800078e00ff */
[----:B------:R-:W-:Y:S01]  /*0bf0*/  IMAD.WIDE.U32 R24, R24, -0x326172a9, RZ ;  /* 0xcd9e8d5718187825 */ /* 0x000fe200078e00ff */
[----:B------:R-:W-:Y:S02]  /*0c00*/  LOP3.LUT R23, R29, R26, R7, 0x96, !PT ;  /* 0x0000001a1d177212 */ /* 0x000fe400078e9607 */
[C---:B------:R-:W-:Y:S02]  /*0c10*/  IADD3 R29, R54.reuse, 0x1715609d, RZ ;  /* 0x1715609d361d7810 */ /* 0x040fe40007ffe0ff */
[----:B------:R-:W-:Y:S01]  /*0c20*/  LOP3.LUT R26, R25, R22, R21, 0x96, !PT ;  /* 0x00000016191a7212 */ /* 0x000fe200078e9615 */
[----:B------:R-:W-:Y:S01]  /*0c30*/  IMAD.WIDE.U32 R22, R23, -0x326172a9, RZ ;  /* 0xcd9e8d5717167825 */ /* 0x000fe200078e00ff */
[----:B------:R-:W-:-:S03]  /*0c40*/  IADD3 R21, R54, -0x4ab325aa, RZ ;  /* 0xb54cda5636157810 */ /* 0x000fc60007ffe0ff */
[----:B------:R-:W-:Y:S01]  /*0c50*/  IMAD.WIDE.U32 R26, R26, -0x2daee0ad, RZ ;  /* 0xd2511f531a1a7825 */ /* 0x000fe200078e00ff */
[----:B------:R-:W-:-:S04]  /*0c60*/  LOP3.LUT R29, R23, R24, R29, 0x96, !PT ;  /* 0x00000018171d7212 */ /* 0x000fc800078e961d */
[----:B------:R-:W-:Y:S01]  /*0c70*/  LOP3.LUT R24, R27, R28, R8, 0x96, !PT ;  /* 0x0000001c1b187212 */ /* 0x000fe200078e9608 */
[----:B------:R-:W-:-:S04]  /*0c80*/  IMAD.WIDE.U32 R28, R29, -0x2daee0ad, RZ ;  /* 0xd2511f531d1c7825 */ /* 0x000fc800078e00ff */
[----:B------:R-:W-:Y:S01]  /*0c90*/  IMAD.WIDE.U32 R24, R24, -0x326172a9, RZ ;  /* 0xcd9e8d5718187825 */ /* 0x000fe200078e00ff */
[----:B------:R-:W-:-:S04]  /*0ca0*/  LOP3.LUT R23, R29, R26, R9, 0x96, !PT ;  /* 0x0000001a1d177212 */ /* 0x000fc800078e9609 */
[----:B------:R-:W-:Y:S01]  /*0cb0*/  LOP3.LUT R26, R25, R22, R21, 0x96, !PT ;  /* 0x00000016191a7212 */ /* 0x000fe200078e9615 */
[----:B------:R-:W-:Y:S01]  /*0cc0*/  IMAD.WIDE.U32 R22, R23, -0x326172a9, RZ ;  /* 0xcd9e8d5717167825 */ /* 0x000fe200078e00ff */
[----:B------:R-:W-:-:S03]  /*0cd0*/  IADD3 R21, R54, 0x5384540f, RZ ;  /* 0x5384540f36157810 */ /* 0x000fc60007ffe0ff */
[----:B------:R-:W-:Y:S01]  /*0ce0*/  IMAD.WIDE.U32 R26, R26, -0x2daee0ad, RZ ;  /* 0xd2511f531a1a7825 */ /* 0x000fe200078e00ff */
[----:B------:R-:W-:Y:S02]  /*0cf0*/  LOP3.LUT R34, R23, R24, R21, 0x96, !PT ;  /* 0x0000001817227212 */ /* 0x000fe400078e9615 */
[----:B------:R-:W-:Y:S02]  /*0d00*/  IADD3 R21, R54, -0xe443238, RZ ;  /* 0xf1bbcdc836157810 */ /* 0x000fe40007ffe0ff */
[----:B------:R-:W-:Y:S01]  /*0d10*/  LOP3.LUT R24, R27, R28, R10, 0x96, !PT ;  /* 0x0000001c1b187212 */ /* 0x000fe200078e960a */
[----:B------:R-:W-:-:S04]  /*0d20*/  IMAD.WIDE.U32 R34, R34, -0x2daee0ad, RZ ;  /* 0xd2511f5322227825 */ /* 0x000fc800078e00ff */
[----:B------:R-:W-:Y:S01]  /*0d30*/  IMAD.WIDE.U32 R24, R24, -0x326172a9, RZ ;  /* 0xcd9e8d5718187825 */ /* 0x000fe200078e00ff */
[----:B------:R-:W-:-:S03]  /*0d40*/  LOP3.LUT R23, R35, R26, R11, 0x96, !PT ;  /* 0x0000001a23177212 */ /* 0x000fc600078e960b */
[----:B------:R-:W-:Y:S01]  /*0d50*/  IMAD R26, R12, -0x2daee0ad, RZ ;  /* 0xd2511f530c1a7824 */ /* 0x000fe200078e02ff */
[----:B------:R-:W-:Y:S01]  /*0d60*/  LOP3.LUT R12, R25, R22, R21, 0x96, !PT ;  /* 0x00000016190c7212 */ /* 0x000fe200078e9615 */
[----:B------:R-:W-:Y:S01]  /*0d70*/  IMAD.WIDE.U32 R22, R23, -0x326172a9, RZ ;  /* 0xcd9e8d5717167825 */ /* 0x000fe200078e00ff */
[----:B------:R-:W-:-:S03]  /*0d80*/  IADD3 R21, R54, -0x700cb87f, RZ ;  /* 0x8ff3478136157810 */ /* 0x000fc60007ffe0ff */
[----:B------:R-:W-:Y:S01]  /*0d90*/  IMAD.HI.U32 R25, R12, -0x2daee0ad, RZ ;  /* 0xd2511f530c197827 */ /* 0x000fe200078e00ff */
[----:B------:R-:W-:-:S03]  /*0da0*/  LOP3.LUT R21, R23, R24, R21, 0x96, !PT ;  /* 0x0000001817157212 */ /* 0x000fc600078e9615 */
[----:B------:R-:W-:Y:S01]  /*0db0*/  IMAD.MOV.U32 R46, RZ, RZ, R26 ;  /* 0x000000ffff2e7224 */ /* 0x000fe200078e001a */
[----:B------:R-:W-:Y:S01]  /*0dc0*/  LOP3.LUT R34, R25, R34, R13, 0x96, !PT ;  /* 0x0000002219227212 */ /* 0x000fe200078e960d */
[----:B------:R-:W-:Y:S01]  /*0dd0*/  IMAD.MOV.U32 R47, RZ, RZ, R21 ;  /* 0x000000ffff2f7224 */ /* 0x000fe200078e0015 */
[----:B------:R-:W-:Y:S05]  /*0de0*/  @!P0 BRA `(.L_x_349) ;  /* 0x0000011000008947 */ /* 0x000fea0003800000 */
[----:B------:R-:W-:-:S13]  /*0df0*/  ISETP.NE.AND P0, PT, R17, 0x2, PT ;  /* 0x000000021100780c */ /* 0x000fda0003f05270 */
[----:B------:R-:W-:Y:S05]  /*0e00*/  @!P0 BRA `(.L_x_350) ;  /* 0x000000b000008947 */ /* 0x000fea0003800000 */
[----:B------:R-:W-:Y:S01]  /*0e10*/  ISETP.NE.AND P0, PT, R17, 0x3, PT ;  /* 0x000000031100780c */ /* 0x000fe20003f05270 */
[----:B------:R-:W-:Y:S02]  /*0e20*/  IMAD.MOV.U32 R49, RZ, RZ, R26 ;  /* 0x000000ffff317224 */ /* 0x000fe400078e001a */
[----:B------:R-:W-:Y:S02]  /*0e30*/  IMAD.MOV.U32 R48, RZ, RZ, R21 ;  /* 0x000000ffff307224 */ /* 0x000fe400078e0015 */
[----:B------:R-:W-:Y:S02]  /*0e40*/  IMAD.MOV.U32 R46, RZ, RZ, R22 ;  /* 0x000000ffff2e7224 */ /* 0x000fe400078e0016 */
[----:B------:R-:W-:-:S06]  /*0e50*/  IMAD.MOV.U32 R47, RZ, RZ, R34 ;  /* 0x000000ffff2f7224 */ /* 0x000fcc00078e0022 */
[----:B------:R-:W-:Y:S05]  /*0e60*/  @!P0 BRA `(.L_x_349) ;  /* 0x0000009000008947 */ /* 0x000fea0003800000 */
[----:B------:R-:W-:Y:S02]  /*0e70*/  IMAD.MOV.U32 R49, RZ, RZ, R31 ;  /* 0x000000ffff317224 */ /* 0x000fe400078e001f */
[----:B------:R-:W-:Y:S02]  /*0e80*/  IMAD.MOV.U32 R48, RZ, RZ, R32 ;  /* 0x000000ffff307224 */ /* 0x000fe400078e0020 */
[----:B------:R-:W-:Y:S02]  /*0e90*/  IMAD.MOV.U32 R46, RZ, RZ, R30 ;  /* 0x000000ffff2e7224 */ /* 0x000fe400078e001e */
[----:B------:R-:W-:Y:S01]  /*0ea0*/  IMAD.MOV.U32 R47, RZ, RZ, R26 ;  /* 0x000000ffff2f7224 */ /* 0x000fe200078e001a */
[----:B------:R-:W-:Y:S05]  /*0eb0*/  BRA `(.L_x_349) ;  /* 0x0000004000007947 */ /* 0x000fea0003800000 */
.L_x_350:
[----:B------:R-:W-:Y:S01]  /*0ec0*/  IMAD.MOV.U32 R49, RZ, RZ, R30 ;  /* 0x000000ffff317224 */ /* 0x000fe200078e001e */
[----:B------:R-:W-:Y:S01]  /*0ed0*/  MOV R46, R21 ;  /* 0x00000015002e7202 */ /* 0x000fe20000000f00 */
[----:B------:R-:W-:Y:S02]  /*0ee0*/  IMAD.MOV.U32 R48, RZ, RZ, R26 ;  /* 0x000000ffff307224 */ /* 0x000fe400078e001a */
[----:B------:R-:W-:-:S02]  /*0ef0*/  IMAD.MOV.U32 R47, RZ, RZ, R22 ;  /* 0x000000ffff2f7224 */ /* 0x000fc400078e0016 */
.L_x_349:
[----:B------:R-:W-:Y:S01]  /*0f00*/  IMAD.MOV.U32 R35, RZ, RZ, c[0x0][0x0] ;  /* 0x00000000ff237624 */ /* 0x000fe200078e00ff */
[----:B------:R-:W-:-:S03]  /*0f10*/  ISETP.GE.U32.AND P0, PT, R18, c[0x0][0x640], PT ;  /* 0x0001900012007a0c */ /* 0x000fc60003f06070 */
[----:B------:R-:W-:Y:S01]  /*0f20*/  IMAD R35, R35, c[0x0][0xc], RZ ;  /* 0x0000030023237a24 */ /* 0x000fe200078e02ff */
[----:B------:R-:W-:-:S03]  /*0f30*/  ISETP.GE.U32.AND.EX P0, PT, R19, c[0x0][0x644], PT, P0 ;  /* 0x0001910013007a0c */ /* 0x000fc60003f06100 */
[C---:B------:R-:W-:Y:S01]  /*0f40*/  IMAD R27, R35.reuse, 0x3, RZ ;  /* 0x00000003231b7824 */ /* 0x040fe200078e02ff */
[CC--:B------:R-:W-:Y:S02]  /*0f50*/  IADD3 R36, P3, R35.reuse, R18.reuse, RZ ;  /* 0x0000001223247210 */ /* 0x0c0fe40007f7e0ff */
[-C--:B------:R-:W-:Y:S02]  /*0f60*/  LEA R37, P4, R35, R18.reuse, 0x1 ;  /* 0x0000001223257211 */ /* 0x080fe400078808ff */
[----:B------:R-:W-:Y:S01]  /*0f70*/  ISETP.GE.U32.AND P1, PT, R36, c[0x0][0x640], PT ;  /* 0x0001900024007a0c */ /* 0x000fe20003f26070 */
[--C-:B------:R-:W-:Y:S01]  /*0f80*/  IMAD.X R38, RZ, RZ, R19.reuse, P3 ;  /* 0x000000ffff267224 */ /* 0x100fe200018e0613 */
[----:B------:R-:W-:Y:S01]  /*0f90*/  IADD3 R40, P3, R27, R18, RZ ;  /* 0x000000121b287210 */ /* 0x000fe20007f7e0ff */
[--C-:B------:R-:W-:Y:S01]  /*0fa0*/  IMAD.X R39, RZ, RZ, R19.reuse, P4 ;  /* 0x000000ffff277224 */ /* 0x100fe200020e0613 */
[----:B------:R-:W-:Y:S01]  /*0fb0*/  ISETP.GE.U32.AND P2, PT, R37, c[0x0][0x640], PT ;  /* 0x0001900025007a0c */ /* 0x000fe20003f46070 */
[----:B------:R-:W-:Y:S01]  /*0fc0*/  @!P0 IMAD R25, R19, c[0x0][0x230], RZ ;  /* 0x00008c0013198a24 */ /* 0x000fe200078e02ff */
[----:B------:R-:W-:Y:S01]  /*0fd0*/  ISETP.GE.U32.AND.EX P1, PT, R38, c[0x0][0x644], PT, P1 ;  /* 0x0001910026007a0c */ /* 0x000fe20003f26110 */
[----:B------:R-:W-:Y:S01]  /*0fe0*/  IMAD.X R41, RZ, RZ, R19, P3 ;  /* 0x000000ffff297224 */ /* 0x000fe200018e0613 */
[----:B------:R-:W-:Y:S01]  /*0ff0*/  ISETP.GE.U32.AND P4, PT, R40, c[0x0][0x640], PT ;  /* 0x0001900028007a0c */ /* 0x000fe20003f86070 */
[----:B------:R-:W-:Y:S01]  /*1000*/  @!P0 IMAD.WIDE.U32 R26, R18, c[0x0][0x230], RZ ;  /* 0x00008c00121a8a25 */ /* 0x000fe200078e00ff */
[----:B------:R-:W-:-:S02]  /*1010*/  ISETP.GE.U32.AND.EX P2, PT, R39, c[0x0][0x644], PT, P2 ;  /* 0x0001910027007a0c */ /* 0x000fc40003f46120 */
[----:B------:R-:W-:Y:S01]  /*1020*/  ISETP.GE.U32.AND.EX P3, PT, R41, c[0x0][0x644], PT, P4 ;  /* 0x0001910029007a0c */ /* 0x000fe20003f66140 */
[----:B------:R-:W-:Y:S01]  /*1030*/  @!P0 IMAD R25, R18, c[0x0][0x234], R25 ;  /* 0x00008d0012198a24 */ /* 0x000fe200078e0219 */
[----:B------:R-:W-:-:S03]  /*1040*/  @!P0 LEA R24, P4, R26, c[0x0][0x160], 0x1 ;  /* 0x000058001a188a11 */ /* 0x000fc600078808ff */
[----:B------:R-:W-:Y:S02]  /*1050*/  @!P0 IMAD.IADD R25, R27, 0x1, R25 ;  /* 0x000000011b198824 */ /* 0x000fe400078e0219 */
[----:B------:R-:W-:-:S03]  /*1060*/  @!P1 IMAD R53, R38, c[0x0][0x230], RZ ;  /* 0x00008c0026359a24 */ /* 0x000fc600078e02ff */
[----:B------:R-:W-:Y:S01]  /*1070*/  @!P0 LEA.HI.X R25, R26, c[0x0][0x164], R25, 0x1, P4 ;  /* 0x000059001a198a11 */ /* 0x000fe200020f0c19 */
[----:B------:R-:W-:Y:S02]  /*1080*/  @!P2 IMAD R30, R39, c[0x0][0x230], RZ ;  /* 0x00008c00271eaa24 */ /* 0x000fe400078e02ff */
[C---:B------:R-:W-:Y:S02]  /*1090*/  @!P1 IMAD.WIDE.U32 R26, R36.reuse, c[0x0][0x230], RZ ;  /* 0x00008c00241a9a25 */ /* 0x040fe400078e00ff */
[----:B------:R0:W5:Y:S02]  /*10a0*/  @!P0 LDG.E.U16 R42, [R24.64] ;  /* 0x00000008182a8981 */ /* 0x000164000c1e1500 */
[----:B------:R-:W-:Y:S02]  /*10b0*/  @!P1 IMAD R53, R36, c[0x0][0x234], R53 ;  /* 0x00008d0024359a24 */ /* 0x000fe400078e0235 */
[----:B------:R-:W-:Y:S02]  /*10c0*/  @!P3 IMAD R51, R41, c[0x0][0x230], RZ ;  /* 0x00008c002933ba24 */ /* 0x000fe400078e02ff */
[----:B------:R-:W-:-:S04]  /*10d0*/  @!P2 IMAD.WIDE.U32 R28, R37, c[0x0][0x230], RZ ;  /* 0x00008c00251caa25 */ /* 0x000fc800078e00ff */
[----:B------:R-:W-:Y:S01]  /*10e0*/  @!P2 IMAD R31, R37, c[0x0][0x234], R30 ;  /* 0x00008d00251faa24 */ /* 0x000fe200078e021e */
[----:B------:R-:W-:Y:S01]  /*10f0*/  @!P1 LEA R30, P5, R26, c[0x0][0x160], 0x1 ;  /* 0x000058001a1e9a11 */ /* 0x000fe200078a08ff */
[----:B------:R-:W-:Y:S01]  /*1100*/  @!P1 IMAD.IADD R27, R27, 0x1, R53 ;  /* 0x000000011b1b9824 */ /* 0x000fe200078e0235 */
[----:B------:R-:W-:Y:S01]  /*1110*/  @!P2 LEA R50, P4, R28, c[0x0][0x160], 0x1 ;  /* 0x000058001c32aa11 */ /* 0x000fe200078808ff */
[----:B------:R-:W-:-:S04]  /*1120*/  @!P3 IMAD.WIDE.U32 R32, R40, c[0x0][0x230], RZ ;  /* 0x00008c002820ba25 */ /* 0x000fc800078e00ff */
[----:B------:R-:W-:Y:S02]  /*1130*/  @!P3 IMAD R51, R40, c[0x0][0x234], R51 ;  /* 0x00008d002833ba24 */ /* 0x000fe400078e0233 */
[----:B------:R-:W-:Y:S01]  /*1140*/  @!P2 IMAD.IADD R29, R29, 0x1, R31 ;  /* 0x000000011d1da824 */ /* 0x000fe200078e021f */
[----:B------:R-:W-:Y:S01]  /*1150*/  @!P1 LEA.HI.X R31, R26, c[0x0][0x164], R27, 0x1, P5 ;  /* 0x000059001a1f9a11 */ /* 0x000fe200028f0c1b */
[----:B------:R-:W-:Y:S01]  /*1160*/  @!P3 IMAD.IADD R27, R33, 0x1, R51 ;  /* 0x00000001211bb824 */ /* 0x000fe200078e0233 */
[----:B------:R-:W-:Y:S02]  /*1170*/  @!P3 LEA R26, P5, R32, c[0x0][0x160], 0x1 ;  /* 0x00005800201aba11 */ /* 0x000fe400078a08ff */
[----:B------:R-:W-:Y:S01]  /*1180*/  @!P2 LEA.HI.X R51, R28, c[0x0][0x164], R29, 0x1, P4 ;  /* 0x000059001c33aa11 */ /* 0x000fe200020f0c1d */
[----:B------:R0:W5:Y:S01]  /*1190*/  @!P1 LDG.E.U16 R43, [R30.64] ;  /* 0x000000081e2b9981 */ /* 0x000162000c1e1500 */
[----:B------:R-:W-:-:S03]  /*11a0*/  @!P3 LEA.HI.X R27, R32, c[0x0][0x164], R27, 0x1, P5 ;  /* 0x00005900201bba11 */ /* 0x000fc600028f0c1b */
[----:B------:R0:W5:Y:S04]  /*11b0*/  @!P2 LDG.E.U16 R44, [R50.64] ;  /* 0x00000008322ca981 */ /* 0x000168000c1e1500 */
[----:B------:R0:W5:Y:S01]  /*11c0*/  @!P3 LDG.E.U16 R45, [R26.64] ;  /* 0x000000081a2db981 */ /* 0x000162000c1e1500 */
[----:B------:R-:W1:Y:S08]  /*11d0*/  I2F.U32 R28, R49 ;  /* 0x00000031001c7306 */ /* 0x000e700000201000 */
[----:B------:R-:W2:Y:S08]  /*11e0*/  I2F.U32 R48, R48 ;  /* 0x0000003000307306 */ /* 0x000eb00000201000 */
[----:B------:R-:W3:Y:S08]  /*11f0*/  I2F.U32 R46, R46 ;  /* 0x0000002e002e7306 */ /* 0x000ef00000201000 */
[----:B------:R0:W4:Y:S01]  /*1200*/  I2F.U32 R32, R47 ;  /* 0x0000002f00207306 */ /* 0x0001220000201000 */
[----:B------:R-:W-:Y:S01]  /*1210*/  IMAD.MOV.U32 R33, RZ, RZ, 0x2f800000 ;  /* 0x2f800000ff217424 */ /* 0x000fe200078e00ff */
[----:B------:R-:W-:Y:S03]  /*1220*/  BSSY B0, `(.L_x_351) ;  /* 0x0000013000007945 */ /* 0x000fe60003800000 */
[----:B-1----:R-:W-:Y:S01]  /*1230*/  FFMA.FTZ R28, R28, R33, 1.1641532182693481445e-10 ;  /* 0x2f0000001c1c7423 */ /* 0x002fe20000010021 */
[----:B------:R-:W-:Y:S05]  /*1240*/  @P0 BRA `(.L_x_352) ;  /* 0x0000010000000947 */ /* 0x000fea0003800000 */
[----:B0-2---:R-:W-:Y:S01]  /*1250*/  FSET.BF.LT.FTZ.AND R31, R28, c[0x0][0x648], PT ;  /* 0x000192001c1f7a0a */ /* 0x005fe20003811000 */
[----:B------:R-:W-:Y:S01]  /*1260*/  IMAD R27, R19, c[0x0][0x3d0], RZ ;  /* 0x0000f400131b7a24 */ /* 0x000fe200078e02ff */
[----:B-----5:R-:W-:Y:S01]  /*1270*/  PRMT R24, RZ, 0x5410, R42 ;  /* 0x00005410ff187816 */ /* 0x020fe2000000002a */
[----:B------:R-:W-:-:S04]  /*1280*/  IMAD.WIDE.U32 R28, R18, c[0x0][0x3d0], RZ ;  /* 0x0000f400121c7a25 */ /* 0x000fc800078e00ff */
[----:B------:R-:W-:Y:S01]  /*1290*/  FMUL.FTZ R25, R31, R24 ;  /* 0x000000181f197220 */ /* 0x000fe20000410000 */
[----:B------:R-:W-:Y:S01]  /*12a0*/  LEA R26, P0, R28, c[0x0][0x300], 0x1 ;  /* 0x0000c0001c1a7a11 */ /* 0x000fe200078008ff */
[----:B------:R-:W0:Y:S01]  /*12b0*/  F2I.FTZ.U32.TRUNC.NTZ R31, R31 ;  /* 0x0000001f001f7305 */ /* 0x000e22000021f000 */
[----:B------:R-:W-:Y:S01]  /*12c0*/  IMAD R27, R18, c[0x0][0x3d4], R27 ;  /* 0x0000f500121b7a24 */ /* 0x000fe200078e021b */
[----:B------:R-:W-:Y:S01]  /*12d0*/  IADD3 R24, P4, R28, c[0x0][0x4a0], RZ ;  /* 0x000128001c187a10 */ /* 0x000fe20007f9e0ff */
[----:B------:R-:W-:Y:S02]  /*12e0*/  FMUL.FTZ R25, R14, R25 ;  /* 0x000000190e197220 */ /* 0x000fe40000410000 */
[----:B------:R-:W-:-:S03]  /*12f0*/  IMAD.IADD R47, R29, 0x1, R27 ;  /* 0x000000011d2f7824 */ /* 0x000fc600078e021b */
[----:B------:R-:W-:Y:S02]  /*1300*/  F2FP.BF16.PACK_AB R29, RZ, R25 ;  /* 0x00000019ff1d723e */ /* 0x000fe400000010ff */
[----:B------:R-:W-:Y:S02]  /*1310*/  LEA.HI.X R27, R28, c[0x0][0x304], R47, 0x1, P0 ;  /* 0x0000c1001c1b7a11 */ /* 0x000fe400000f0c2f */
[----:B------:R-:W-:-:S03]  /*1320*/  IADD3.X R25, R47, c[0x0][0x4a4], RZ, P4, !PT ;  /* 0x000129002f197a10 */ /* 0x000fc600027fe4ff */
[----:B------:R1:W-:Y:S04]  /*1330*/  STG.E.U16 [R26.64], R29 ;  /* 0x0000001d1a007986 */ /* 0x0003e8000c101508 */
[----:B0-----:R1:W-:Y:S02]  /*1340*/  STG.E.U8 [R24.64], R31 ;  /* 0x0000001f18007986 */ /* 0x0013e4000c101108 */
.L_x_352:
[----:B--2---:R-:W-:Y:S05]  /*1350*/  BSYNC B0 ;  /* 0x0000000000007941 */ /* 0x004fea0003800000 */
.L_x_351:
[----:B------:R-:W-:Y:S01]  /*1360*/  BSSY B0, `(.L_x_353) ;  /* 0x0000014000007945 */ /* 0x000fe20003800000 */
[-C--:B---3--:R-:W-:Y:S02]  /*1370*/  FFMA.FTZ R46, R46, R33.reuse, 1.1641532182693481445e-10 ;  /* 0x2f0000002e2e7423 */ /* 0x088fe40000010021 */
[----:B0-----:R-:W-:Y:S01]  /*1380*/  FFMA.FTZ R30, R48, R33, 1.1641532182693481445e-10 ;  /* 0x2f000000301e7423 */ /* 0x001fe20000010021 */
[----:B------:R-:W-:Y:S05]  /*1390*/  @P1 BRA `(.L_x_354) ;  /* 0x0000010000001947 */ /* 0x000fea0003800000 */
[----:B------:R-:W-:Y:S01]  /*13a0*/  FSET.BF.LT.FTZ.AND R30, R30, c[0x0][0x648], PT ;  /* 0x000192001e1e7a0a */ /* 0x000fe20003811000 */
[----:B-1----:R-:W-:Y:S01]  /*13b0*/  IMAD R29, R38, c[0x0][0x3d0], RZ ;  /* 0x0000f400261d7a24 */ /* 0x002fe200078e02ff */
[----:B-----5:R-:W-:-:S02]  /*13c0*/  PRMT R25, RZ, 0x5410, R43 ;  /* 0x00005410ff197816 */ /* 0x020fc4000000002b */
[----:B------:R-:W0:Y:S01]  /*13d0*/  F2I.FTZ.U32.TRUNC.NTZ R31, R30 ;  /* 0x0000001e001f7305 */ /* 0x000e22000021f000 */
[----:B------:R-:W-:Y:S02]  /*13e0*/  IMAD R29, R36, c[0x0][0x3d4], R29 ;  /* 0x0000f500241d7a24 */ /* 0x000fe400078e021d */
[----:B------:R-:W-:Y:S02]  /*13f0*/  FMUL.FTZ R27, R30, R25 ;  /* 0x000000191e1b7220 */ /* 0x000fe40000410000 */
        /* <DEDUP_REMOVED lines=10> */
.L_x_354:
[----:B------:R-:W-:Y:S05]  /*14a0*/  BSYNC B0 ;  /* 0x0000000000007941 */ /* 0x000fea0003800000 */
.L_x_353:
[----:B------:R-:W-:Y:S01]  /*14b0*/  BSSY B0, `(.L_x_355) ;  /* 0x0000012000007945 */ /* 0x000fe20003800000 */
[----:B------:R-:W-:Y:S05]  /*14c0*/  @P2 BRA `(.L_x_356) ;  /* 0x0000010000002947 */ /* 0x000fea0003800000 */
[----:B------:R-:W-:Y:S01]  /*14d0*/  FSET.BF.LT.FTZ.AND R46, R46, c[0x0][0x648], PT ;  /* 0x000192002e2e7a0a */ /* 0x000fe20003811000 */
[----:B-1----:R-:W-:Y:S01]  /*14e0*/  IMAD R26, R39, c[0x0][0x3d0], RZ ;  /* 0x0000f400271a7a24 */ /* 0x002fe200078e02ff */
[----:B-----5:R-:W-:Y:S02]  /*14f0*/  PRMT R25, RZ, 0x5410, R44 ;  /* 0x00005410ff197816 */ /* 0x020fe4000000002c */
[----:B------:R-:W0:Y:S03]  /*1500*/  F2I.FTZ.U32.TRUNC.NTZ R31, R46 ;  /* 0x0000002e001f7305 */ /* 0x000e26000021f000 */
[----:B------:R-:W-:-:S02]  /*1510*/  FMUL.FTZ R27, R46, R25 ;  /* 0x000000192e1b7220 */ /* 0x000fc40000410000 */
[----:B------:R-:W-:-:S04]  /*1520*/  IMAD.WIDE.U32 R24, R37, c[0x0][0x3d0], RZ ;  /* 0x0000f40025187a25 */ /* 0x000fc800078e00ff */
[----:B------:R-:W-:Y:S01]  /*1530*/  IMAD R37, R37, c[0x0][0x3d4], R26 ;  /* 0x0000f50025257a24 */ /* 0x000fe200078e021a */
[----:B------:R-:W-:Y:S01]  /*1540*/  LEA R28, P0, R24, c[0x0][0x300], 0x1 ;  /* 0x0000c000181c7a11 */ /* 0x000fe200078008ff */
[----:B------:R-:W-:Y:S01]  /*1550*/  FMUL.FTZ R27, R14, R27 ;  /* 0x0000001b0e1b7220 */ /* 0x000fe20000410000 */
[C---:B------:R-:W-:Y:S02]  /*1560*/  IADD3 R26, P1, R24.reuse, c[0x0][0x4a0], RZ ;  /* 0x00012800181a7a10 */ /* 0x040fe40007f3e0ff */
[----:B------:R-:W-:Y:S02]  /*1570*/  IADD3 R37, R25, R37, RZ ;  /* 0x0000002519257210 */ /* 0x000fe40007ffe0ff */
[----:B------:R-:W-:Y:S02]  /*1580*/  F2FP.BF16.PACK_AB R25, RZ, R27 ;  /* 0x0000001bff19723e */ /* 0x000fe400000010ff */
[----:B------:R-:W-:Y:S02]  /*1590*/  LEA.HI.X R29, R24, c[0x0][0x304], R37, 0x1, P0 ;  /* 0x0000c100181d7a11 */ /* 0x000fe400000f0c25 */
[----:B------:R-:W-:-:S03]  /*15a0*/  IADD3.X R27, R37, c[0x0][0x4a4], RZ, P1, !PT ;  /* 0x00012900251b7a10 */ /* 0x000fc60000ffe4ff */
[----:B------:R1:W-:Y:S04]  /*15b0*/  STG.E.U16 [R28.64], R25 ;  /* 0x000000191c007986 */ /* 0x0003e8000c101508 */
[----:B0-----:R1:W-:Y:S02]  /*15c0*/  STG.E.U8 [R26.64], R31 ;  /* 0x0000001f1a007986 */ /* 0x0013e4000c101108 */
.L_x_356:
[----:B------:R-:W-:Y:S05]  /*15d0*/  BSYNC B0 ;  /* 0x0000000000007941 */ /* 0x000fea0003800000 */
.L_x_355:
[----:B----4-:R-:W-:Y:S01]  /*15e0*/  FFMA.FTZ R30, R32, R33, 1.1641532182693481445e-10 ;  /* 0x2f000000201e7423 */ /* 0x010fe20000010021 */
[----:B------:R-:W-:Y:S05]  /*15f0*/  @P3 BRA `(.L_x_357) ;  /* 0x0000010000003947 */ /* 0x000fea0003800000 */
[----:B------:R-:W-:Y:S01]  /*1600*/  FSET.BF.LT.FTZ.AND R30, R30, c[0x0][0x648], PT ;  /* 0x000192001e1e7a0a */ /* 0x000fe20003811000 */
[----:B------:R-:W-:Y:S01]  /*1610*/  IMAD R41, R41, c[0x0][0x3d0], RZ ;  /* 0x0000f40029297a24 */ /* 0x000fe200078e02ff */
[----:B-1---5:R-:W-:Y:S02]  /*1620*/  PRMT R25, RZ, 0x5410, R45 ;  /* 0x00005410ff197816 */ /* 0x022fe4000000002d */
[----:B------:R-:W0:Y:S01]  /*1630*/  F2I.FTZ.U32.TRUNC.NTZ R31, R30 ;  /* 0x0000001e001f7305 */ /* 0x000e22000021f000 */
[----:B------:R-:W-:-:S02]  /*1640*/  IMAD R33, R40, c[0x0][0x3d4], R41 ;  /* 0x0000f50028217a24 */ /* 0x000fc400078e0229 */
        /* <DEDUP_REMOVED lines=11> */
.L_x_357:
[----:B------:R-:W-:Y:S01]  /*1700*/  LEA R18, P0, R35, R18, 0x2 ;  /* 0x0000001223127211 */ /* 0x000fe200078010ff */
[----:B------:R-:W-:Y:S01]  /*1710*/  WARPSYNC 0xffffffff ;  /* 0xffffffff00007948 */ /* 0x000fe20003800000 */
[----:B------:R-:W-:Y:S01]  /*1720*/  BAR.SYNC.DEFER_BLOCKING 0x0 ;  /* 0x0000000000007b1d */ /* 0x000fe20000010000 */
[----:B------:R-:W-:Y:S02]  /*1730*/  IMAD.MOV.U32 R32, RZ, RZ, R22 ;  /* 0x000000ffff207224 */ /* 0x000fe400078e0016 */
[----:B------:R-:W-:Y:S01]  /*1740*/  IMAD.X R19, RZ, RZ, R19, P0 ;  /* 0x000000ffff137224 */ /* 0x000fe200000e0613 */
[----:B------:R-:W-:Y:S01]  /*1750*/  ISETP.GE.U32.AND P0, PT, R18, R15, PT ;  /* 0x0000000f1200720c */ /* 0x000fe20003f06070 */
[----:B-1----:R-:W-:-:S02]  /*1760*/  IMAD.MOV.U32 R31, RZ, RZ, R21 ;  /* 0x000000ffff1f7224 */ /* 0x002fc400078e0015 */
[----:B------:R-:W-:Y:S01]  /*1770*/  IMAD.MOV.U32 R30, RZ, RZ, R34 ;  /* 0x000000ffff1e7224 */ /* 0x000fe200078e0022 */
[----:B------:R-:W-:-:S13]  /*1780*/  ISETP.GE.U32.AND.EX P0, PT, R19, R16, PT, P0 ;  /* 0x000000101300720c */ /* 0x000fda0003f06100 */
[----:B------:R-:W-:Y:S01]  /*1790*/  @P0 CALL.REL.NOINC `(.L_x_358) ;  /* 0x0000001000000944 */ /* 0x000fe20003c00000 */
[----:B------:R-:W-:Y:S05]  /*17a0*/  BRA `(.L_x_359) ;  /* 0xfffff1d000007947 */ /* 0x000fea000383ffff */
.L_x_358:
[----:B------:R-:W-:Y:S05]  /*17b0*/  EXIT ;  /* 0x000000000000794d */ /* 0x000fea0003800000 */
        .weak           $__internal_4_$__cuda_sm20_dblrcp_rn_slowpath_v3
        .type           $__internal_4_$__cuda_sm20_dblrcp_rn_slowpath_v3,@function
        .size           $__internal_4_$__cuda_sm20_dblrcp_rn_slowpath_v3,($__internal_5_$__cuda_sm20_div_u64 - $__internal_4_$__cuda_sm20_dblrcp_rn_slowpath_v3)
$__internal_4_$__cuda_sm20_dblrcp_rn_slowpath_v3:
[----:B------:R-:W0:-:S14]  /*17c0*/  DSETP.GTU.AND P0, PT, |R14|, +INF , PT ;  /* 0x7ff000000e00742a */ /* 0x000e1c0003f0c200 */
[----:B0-----:R-:W-:Y:S05]  /*17d0*/  @P0 BRA `(.L_x_360) ;  /* 0x000001f000000947 */ /* 0x001fea0003800000 */
[----:B------:R-:W-:-:S04]  /*17e0*/  LOP3.LUT R17, R15, 0x7fffffff, RZ, 0xc0, !PT ;  /* 0x7fffffff0f117812 */ /* 0x000fc800078ec0ff */
[----:B------:R-:W-:-:S04]  /*17f0*/  IADD3 R19, R17, -0x1, RZ ;  /* 0xffffffff11137810 */ /* 0x000fc80007ffe0ff */
[----:B------:R-:W-:-:S13]  /*1800*/  ISETP.GE.U32.AND P0, PT, R19, 0x7fefffff, PT ;  /* 0x7fefffff1300780c */ /* 0x000fda0003f06070 */
[----:B------:R-:W-:Y:S01]  /*1810*/  @P0 LOP3.LUT R21, R15, 0x7ff00000, RZ, 0x3c, !PT ;  /* 0x7ff000000f150812 */ /* 0x000fe200078e3cff */
[----:B------:R-:W-:Y:S01]  /*1820*/  @P0 IMAD.MOV.U32 R20, RZ, RZ, RZ ;  /* 0x000000ffff140224 */ /* 0x000fe200078e00ff */
        /* <DEDUP_REMOVED lines=15> */
[----:B------:R-:W-:Y:S07]  /*1920*/  BRA `(.L_x_361) ;  /* 0x000000c000007947 */ /* 0x000fee0003800000 */
.L_x_362:
[----:B------:R-:W0:Y:S01]  /*1930*/  DMUL R14, R14, 8.11296384146066816958e+31 ;  /* 0x469000000e0e7828 */ /* 0x000e220000000000 */
[----:B------:R-:W-:-:S05]  /*1940*/  IMAD.MOV.U32 R20, RZ, RZ, R22 ;  /* 0x000000ffff147224 */ /* 0x000fca00078e0016 */
[----:B0-----:R-:W0:Y:S02]  /*1950*/  MUFU.RCP64H R21, R15 ;  /* 0x0000000f00157308 */ /* 0x001e240000001800 */
[----:B0-----:R-:W0:-:S06]  /*1960*/  DFMA R22, -R14, R20, 1 ;  /* 0x3ff000000e16742b */ /* 0x001e0c0000000114 */
[----:B0-----:R-:W0:-:S06]  /*1970*/  DFMA R22, R22, R22, R22 ;  /* 0x000000161616722b */ /* 0x001e0c0000000016 */
[----:B0-----:R-:W0:-:S06]  /*1980*/  DFMA R22, R20, R22, R20 ;  /* 0x000000161416722b */ /* 0x001e0c0000000014 */
[----:B0-----:R-:W0:-:S06]  /*1990*/  DFMA R20, -R14, R22, 1 ;  /* 0x3ff000000e14742b */ /* 0x001e0c0000000116 */
[----:B0-----:R-:W0:-:S06]  /*19a0*/  DFMA R20, R22, R20, R22 ;  /* 0x000000141614722b */ /* 0x001e0c0000000016 */
[----:B0-----:R-:W0:Y:S01]  /*19b0*/  DMUL R20, R20, 8.11296384146066816958e+31 ;  /* 0x4690000014147828 */ /* 0x001e220000000000 */
[----:B------:R-:W-:Y:S07]  /*19c0*/  BRA `(.L_x_361) ;  /* 0x0000002000007947 */ /* 0x000fee0003800000 */
.L_x_360:
[----:B------:R-:W-:Y:S01]  /*19d0*/  LOP3.LUT R21, R15, 0x80000, RZ, 0xfc, !PT ;  /* 0x000800000f157812 */ /* 0x000fe200078efcff */
[----:B------:R-:W-:Y:S02]  /*19e0*/  IMAD.MOV.U32 R20, RZ, RZ, R14 ;  /* 0x000000ffff147224 */ /* 0x000fe400078e000e */
.L_x_361:
[----:B------:R-:W-:Y:S02]  /*19f0*/  IMAD.MOV.U32 R17, RZ, RZ, 0x0 ;  /* 0x00000000ff117424 */ /* 0x000fe400078e00ff */
[----:B01----:R-:W-:Y:S02]  /*1a00*/  IMAD.MOV.U32 R22, RZ, RZ, R20 ;  /* 0x000000ffff167224 */ /* 0x003fe400078e0014 */
[----:B------:R-:W-:Y:S01]  /*1a10*/  IMAD.MOV.U32 R23, RZ, RZ, R21 ;  /* 0x000000ffff177224 */ /* 0x000fe200078e0015 */
[----:B------:R-:W-:Y:S06]  /*1a20*/  RET.REL.NODEC R16 `(_ZN2at6native43_GLOBAL__N__7cc8d1ed_10_Dropout_cu_0e96ed3820fused_dropout_kernelIN3c108BFloat16EfmLi1ELi1EhEEvNS_4cuda6detail10TensorInfoIKT_T1_EENS7_IS8_SA_EENS7_IT4_SA_EESA_T0_NS_15PhiloxCudaStateE) ;  /* 0xffffe5d010007950 */ /* 0x000fec0003c3ffff */
        .weak           $__internal_5_$__cuda_sm20_div_u64
        .type           $__internal_5_$__cuda_sm20_div_u64,@function
        .size           $__internal_5_$__cuda_sm20_div_u64,(.L_x_11322 - $__internal_5_$__cuda_sm20_div_u64)
$__internal_5_$__cuda_sm20_div_u64:
[----:B------:R-:W-:Y:S02]  /*1a30*/  UMOV UR5, URZ ;  /* 0x0000003f00057c82 */ /* 0x000fe40008000000 */
[----:B------:R-:W0:Y:S08]  /*1a40*/  I2F.U64.RP R15, UR4 ;  /* 0x00000004000f7d12 */ /* 0x000e300008309000 */
[----:B0-----:R-:W0:Y:S02]  /*1a50*/  MUFU.RCP R15, R15 ;  /* 0x0000000f000f7308 */ /* 0x001e240000001000 */
[----:B0-----:R-:W-:-:S06]  /*1a60*/  IADD3 R20, R15, 0x1ffffffe, RZ ;  /* 0x1ffffffe0f147810 */ /* 0x001fcc0007ffe0ff */
[----:B------:R-:W0:Y:S02]  /*1a70*/  F2I.U64.TRUNC R20, R20 ;  /* 0x0000001400147311 */ /* 0x000e24000020d800 */
[----:B0-----:R-:W-:-:S04]  /*1a80*/  IMAD.WIDE.U32 R22, R20, UR4, RZ ;  /* 0x0000000414167c25 */ /* 0x001fc8000f8e00ff */
[----:B------:R-:W-:Y:S01]  /*1a90*/  IMAD R23, R21, UR4, R23 ;  /* 0x0000000415177c24 */ /* 0x000fe2000f8e0217 */
[----:B------:R-:W-:-:S04]  /*1aa0*/  IADD3 R17, P0, RZ, -R22, RZ ;  /* 0x80000016ff117210 */ /* 0x000fc80007f1e0ff */
[----:B------:R-:W-:Y:S01]  /*1ab0*/  IADD3.X R19, RZ, ~R23, RZ, P0, !PT ;  /* 0x80000017ff137210 */ /* 0x000fe200007fe4ff */
[----:B------:R-:W-:-:S04]  /*1ac0*/  IMAD.HI.U32 R22, R20, R17, RZ ;  /* 0x0000001114167227 */ /* 0x000fc800078e00ff */
[----:B------:R-:W-:Y:S02]  /*1ad0*/  IMAD.MOV.U32 R23, RZ, RZ, R20 ;  /* 0x000000ffff177224 */ /* 0x000fe400078e0014 */
[-C--:B------:R-:W-:Y:S02]  /*1ae0*/  IMAD R25, R21, R19.reuse, RZ ;  /* 0x0000001315197224 */ /* 0x080fe400078e02ff */
[----:B------:R-:W-:-:S04]  /*1af0*/  IMAD.WIDE.U32 R22, P0, R20, R19, R22 ;  /* 0x0000001314167225 */ /* 0x000fc80007800016 */
[----:B------:R-:W-:-:S04]  /*1b00*/  IMAD.HI.U32 R15, R21, R19, RZ ;  /* 0x00000013150f7227 */ /* 0x000fc800078e00ff */
[----:B------:R-:W-:-:S04]  /*1b10*/  IMAD.HI.U32 R22, P1, R21, R17, R22 ;  /* 0x0000001115167227 */ /* 0x000fc80007820016 */
[----:B------:R-:W-:Y:S01]  /*1b20*/  IMAD.X R15, R15, 0x1, R21, P0 ;  /* 0x000000010f0f7824 */ /* 0x000fe200000e0615 */
[----:B------:R-:W-:-:S04]  /*1b30*/  IADD3 R23, P2, R25, R22, RZ ;  /* 0x0000001619177210 */ /* 0x000fc80007f5e0ff */
[----:B------:R-:W-:Y:S01]  /*1b40*/  IADD3.X R15, RZ, RZ, R15, P2, P1 ;  /* 0x000000ffff0f7210 */ /* 0x000fe200017e240f */
[----:B------:R-:W-:-:S05]  /*1b50*/  IMAD.WIDE.U32 R20, R23, UR4, RZ ;  /* 0x0000000417147c25 */ /* 0x000fca000f8e00ff */
[----:B------:R-:W-:Y:S01]  /*1b60*/  IADD3 R17, P0, RZ, -R20, RZ ;  /* 0x80000014ff117210 */ /* 0x000fe20007f1e0ff */
[----:B------:R-:W-:Y:S02]  /*1b70*/  IMAD R20, R15, UR4, R21 ;  /* 0x000000040f147c24 */ /* 0x000fe4000f8e0215 */
[----:B------:R-:W-:Y:S02]  /*1b80*/  IMAD.MOV.U32 R21, RZ, RZ, RZ ;  /* 0x000000ffff157224 */ /* 0x000fe400078e00ff */
[----:B------:R-:W-:-:S04]  /*1b90*/  IMAD.HI.U32 R22, R23, R17, RZ ;  /* 0x0000001117167227 */ /* 0x000fc800078e00ff */
[----:B------:R-:W-:-:S04]  /*1ba0*/  IMAD.X R20, RZ, RZ, ~R20, P0 ;  /* 0x000000ffff147224 */ /* 0x000fc800000e0e14 */
[----:B------:R-:W-:-:S04]  /*1bb0*/  IMAD.WIDE.U32 R22, P0, R23, R20, R22 ;  /* 0x0000001417167225 */ /* 0x000fc80007800016 */
[C---:B------:R-:W-:Y:S02]  /*1bc0*/  IMAD R24, R15.reuse, R20, RZ ;  /* 0x000000140f187224 */ /* 0x040fe400078e02ff */
[----:B------:R-:W-:-:S04]  /*1bd0*/  IMAD.HI.U32 R17, P1, R15, R17, R22 ;  /* 0x000000110f117227 */ /* 0x000fc80007820016 */
[----:B------:R-:W-:Y:S01]  /*1be0*/  IMAD.HI.U32 R20, R15, R20, RZ ;  /* 0x000000140f147227 */ /* 0x000fe200078e00ff */
[----:B------:R-:W-:-:S03]  /*1bf0*/  IADD3 R17, P2, R24, R17, RZ ;  /* 0x0000001118117210 */ /* 0x000fc60007f5e0ff */
[----:B------:R-:W-:Y:S02]  /*1c00*/  IMAD.X R15, R20, 0x1, R15, P0 ;  /* 0x00000001140f7824 */ /* 0x000fe400000e060f */
[----:B------:R-:W-:-:S03]  /*1c10*/  IMAD.HI.U32 R20, R17, UR6, RZ ;  /* 0x0000000611147c27 */ /* 0x000fc6000f8e00ff */
[----:B------:R-:W-:-:S03]  /*1c20*/  IADD3.X R15, RZ, RZ, R15, P2, P1 ;  /* 0x000000ffff0f7210 */ /* 0x000fc600017e240f */
[----:B------:R-:W-:-:S04]  /*1c30*/  IMAD.WIDE.U32 R20, R17, UR7, R20 ;  /* 0x0000000711147c25 */ /* 0x000fc8000f8e0014 */
[C---:B------:R-:W-:Y:S02]  /*1c40*/  IMAD R22, R15.reuse, UR7, RZ ;  /* 0x000000070f167c24 */ /* 0x040fe4000f8e02ff */
[----:B------:R-:W-:-:S04]  /*1c50*/  IMAD.HI.U32 R17, P0, R15, UR6, R20 ;  /* 0x000000060f117c27 */ /* 0x000fc8000f800014 */
[----:B------:R-:W-:Y:S01]  /*1c60*/  IMAD.HI.U32 R15, R15, UR7, RZ ;  /* 0x000000070f0f7c27 */ /* 0x000fe2000f8e00ff */
[----:B------:R-:W-:-:S03]  /*1c70*/  IADD3 R17, P1, R22, R17, RZ ;  /* 0x0000001116117210 */ /* 0x000fc60007f3e0ff */
[----:B------:R-:W-:Y:S01]  /*1c80*/  IMAD.X R15, RZ, RZ, R15, P0 ;  /* 0x000000ffff0f7224 */ /* 0x000fe200000e060f */
[C---:B------:R-:W-:Y:S01]  /*1c90*/  IADD3 R22, P2, R17.reuse, 0x1, RZ ;  /* 0x0000000111167810 */ /* 0x040fe20007f5e0ff */
[----:B------:R-:W-:-:S04]  /*1ca0*/  IMAD.WIDE.U32 R20, R17, UR4, RZ ;  /* 0x0000000411147c25 */ /* 0x000fc8000f8e00ff */
[----:B------:R-:W-:Y:S01]  /*1cb0*/  IMAD.X R15, RZ, RZ, R15, P1 ;  /* 0x000000ffff0f7224 */ /* 0x000fe200008e060f */
[----:B------:R-:W-:-:S03]  /*1cc0*/  IADD3 R24, P0, -R20, UR6, RZ ;  /* 0x0000000614187c10 */ /* 0x000fc6000ff1e1ff */
[----:B------:R-:W-:Y:S02]  /*1cd0*/  IMAD R19, R15, UR4, R21 ;  /* 0x000000040f137c24 */ /* 0x000fe4000f8e0215 */
[----:B------:R-:W-:-:S03]  /*1ce0*/  IMAD.X R20, RZ, RZ, R15, P2 ;  /* 0x000000ffff147224 */ /* 0x000fc600010e060f */
[----:B------:R-:W-:Y:S02]  /*1cf0*/  IADD3.X R26, ~R19, UR7, RZ, P0, !PT ;  /* 0x00000007131a7c10 */ /* 0x000fe400087fe5ff */
[C---:B------:R-:W-:Y:S02]  /*1d00*/  ISETP.GE.U32.AND P0, PT, R24.reuse, UR4, PT ;  /* 0x0000000418007c0c */ /* 0x040fe4000bf06070 */
[----:B------:R-:W-:Y:S02]  /*1d10*/  IADD3 R19, P1, R24, -UR4, RZ ;  /* 0x8000000418137c10 */ /* 0x000fe4000ff3e0ff */
[C---:B------:R-:W-:Y:S02]  /*1d20*/  ISETP.GE.U32.AND.EX P0, PT, R26.reuse, RZ, PT, P0 ;  /* 0x000000ff1a00720c */ /* 0x040fe40003f06100 */
[----:B------:R-:W-:Y:S02]  /*1d30*/  IADD3.X R21, R26, -0x1, RZ, P1, !PT ;  /* 0xffffffff1a157810 */ /* 0x000fe40000ffe4ff */
[----:B------:R-:W-:-:S02]  /*1d40*/  SEL R22, R22, R17, P0 ;  /* 0x0000001116167207 */ /* 0x000fc40000000000 */
[----:B------:R-:W-:Y:S02]  /*1d50*/  SEL R19, R19, R24, P0 ;  /* 0x0000001813137207 */ /* 0x000fe40000000000 */
[----:B------:R-:W-:Y:S02]  /*1d60*/  SEL R17, R20, R15, P0 ;  /* 0x0000000f14117207 */ /* 0x000fe40000000000 */
[----:B------:R-:W-:Y:S02]  /*1d70*/  IADD3 R15, P2, R22, 0x1, RZ ;  /* 0x00000001160f7810 */ /* 0x000fe40007f5e0ff */
[----:B------:R-:W-:Y:S02]  /*1d80*/  SEL R21, R21, R26, P0 ;  /* 0x0000001a15157207 */ /* 0x000fe40000000000 */
[----:B------:R-:W-:Y:S01]  /*1d90*/  ISETP.GE.U32.AND P0, PT, R19, UR4, PT ;  /* 0x0000000413007c0c */ /* 0x000fe2000bf06070 */
[----:B------:R-:W-:Y:S01]  /*1da0*/  IMAD.X R20, RZ, RZ, R17, P2 ;  /* 0x000000ffff147224 */ /* 0x000fe200010e0611 */
[----:B------:R-:W-:-:S02]  /*1db0*/  ISETP.NE.U32.AND P1, PT, RZ, UR4, PT ;  /* 0x00000004ff007c0c */ /* 0x000fc4000bf25070 */
[----:B------:R-:W-:Y:S02]  /*1dc0*/  ISETP.GE.U32.AND.EX P0, PT, R21, RZ, PT, P0 ;  /* 0x000000ff1500720c */ /* 0x000fe40003f06100 */
[----:B------:R-:W-:Y:S02]  /*1dd0*/  ISETP.NE.AND.EX P1, PT, RZ, RZ, PT, P1 ;  /* 0x000000ffff00720c */ /* 0x000fe40003f25310 */
[----:B------:R-:W-:Y:S01]  /*1de0*/  SEL R20, R20, R17, P0 ;  /* 0x0000001114147207 */ /* 0x000fe20000000000 */
[----:B------:R-:W-:Y:S01]  /*1df0*/  IMAD.MOV.U32 R17, RZ, RZ, 0x0 ;  /* 0x00000000ff117424 */ /* 0x000fe200078e00ff */
[----:B------:R-:W-:Y:S02]  /*1e00*/  SEL R15, R15, R22, P0 ;  /* 0x000000160f0f7207 */ /* 0x000fe40000000000 */
[----:B------:R-:W-:Y:S02]  /*1e10*/  SEL R20, R20, 0xffffffff, P1 ;  /* 0xffffffff14147807 */ /* 0x000fe40000800000 */
[----:B------:R-:W-:Y:S01]  /*1e20*/  SEL R15, R15, 0xffffffff, P1 ;  /* 0xffffffff0f0f7807 */ /* 0x000fe20000800000 */
[----:B------:R-:W-:Y:S06]  /*1e30*/  RET.REL.NODEC R16 `(_ZN2at6native43_GLOBAL__N__7cc8d1ed_10_Dropout_cu_0e96ed3820fused_dropout_kernelIN3c108BFloat16EfmLi1ELi1EhEEvNS_4cuda6detail10TensorInfoIKT_T1_EENS7_IS8_SA_EENS7_IT4_SA_EESA_T0_NS_15PhiloxCudaStateE) ;  /* 0xffffe1c010007950 */ /* 0x000fec0003c3ffff */
.L_x_363:
        /* <DEDUP_REMOVED lines=12> */
.L_x_11322:


//--------------------- .text._ZN2at6native43_GLOBAL__N__7cc8d1ed_10_Dropout_cu_0e96ed3824fused_dropout_kernel_vecIN3c108BFloat16EfmLi1ELi2EhEEvNS_4cuda6detail10TensorInfoIKT_T1_EENS7_IS8_SA_EENS7_IT4_SA_EESA_T0_NS_15PhiloxCudaStateE --------------------------
	.section	.text._ZN2at6native43_GLOBAL__N__7cc8d1ed_10_Dropout_cu_0e96ed3824fused_dropout_kernel_vecIN3c108BFloat16EfmLi1ELi2EhEEvNS_4cuda6detail10TensorInfoIKT_T1_EENS7_IS8_SA_EENS7_IT4_SA_EESA_T0_NS_15PhiloxCudaStateE,"ax",@progbits
	.sectioninfo	@"SHI_REGISTERS=48"
	.align	128
.text._ZN2at6native43_GLOBAL__N__7cc8d1ed_10_Dropout_cu_0e96ed3824fused_dropout_kernel_vecIN3c108BFloat16EfmLi1ELi2EhEEvNS_4cuda6detail10TensorInfoIKT_T1_EENS7_IS8_SA_EENS7_IT4_SA_EESA_T0_NS_15PhiloxCudaStateE:
        .type           _ZN2at6native43_GLOBAL__N__7cc8d1ed_10_Dropout_cu_0e96ed3824fused_dropout_kernel_vecIN3c108BFloat16EfmLi1ELi2EhEEvNS_4cuda6detail10TensorInfoIKT_T1_EENS7_IS8_SA_EENS7_IT4_SA_EESA_T0_NS_15PhiloxCudaStateE,@function
        .size           _ZN2at6native43_GLOBAL__N__7cc8d1ed_10_Dropout_cu_0e96ed3824fused_dropout_kernel_vecIN3c108BFloat16EfmLi1ELi2EhEEvNS_4cuda6detail10TensorInfoIKT_T1_EENS7_IS8_SA_EENS7_IT4_SA_EESA_T0_NS_15PhiloxCudaStateE,(.L_x_11325 - _ZN2at6native43_GLOBAL__N__7cc8d1ed_10_Dropout_cu_0e96ed3824fused_dropout_kernel_vecIN3c108BFloat16EfmLi1ELi2EhEEvNS_4cuda6detail10TensorInfoIKT_T1_EENS7_IS8_SA_EENS7_IT4_SA_EESA_T0_NS_15PhiloxCudaStateE)
        .other          _ZN2at6native43_GLOBAL__N__7cc8d1ed_10_Dropout_cu_0e96ed3824fused_dropout_kernel_vecIN3c108BFloat16EfmLi1ELi2EhEEvNS_4cuda6detail10TensorInfoIKT_T1_EENS7_IS8_SA_EENS7_IT4_SA_EESA_T0_NS_15PhiloxCudaStateE,@"STO_CUDA_ENTRY STV_DEFAULT"
_ZN2at6native43_GLOBAL__N__7cc8d1ed_10_Dropout_cu_0e96ed3824fused_dropout_kernel_vecIN3c108BFloat16EfmLi1ELi2EhEEvNS_4cuda6detail10TensorInfoIKT_T1_EENS7_IS8_SA_EENS7_IT4_SA_EESA_T0_NS_15PhiloxCudaStateE:
        /* <DEDUP_REMOVED lines=11> */
[----:B------:R-:W3:Y:S04]  /*00b0*/  @P0 LDG.E.64 R20, [R20.64] ;  /* 0x0000000414140981 */ /* 0x000ee8000c1e1b00 */
[----:B------:R-:W0:Y:S04]  /*00c0*/  S2R R36, SR_CTAID.X ;  /* 0x0000000000247919 */ /* 0x000e280000002500 */
[----:B------:R-:W0:Y:S02]  /*00d0*/  S2R R5, SR_TID.X ;  /* 0x0000000000057919 */ /* 0x000e240000002100 */
[----:B0-----:R-:W-:-:S04]  /*00e0*/  IMAD R36, R36, c[0x0][0x0], R5 ;  /* 0x0000000024247a24 */ /* 0x001fc800078e0205 */
[----:B------:R-:W-:-:S04]  /*00f0*/  IMAD.WIDE.U32 R4, R36, -0x326172a9, RZ ;  /* 0xcd9e8d5724047825 */ /* 0x000fc800078e00ff */
[----:B------:R-:W-:Y:S01]  /*0100*/  IMAD.WIDE.U32 R18, R36, 0x2, RZ ;  /* 0x0000000224127825 */ /* 0x000fe200078e00ff */
[----:B--2---:R-:W-:-:S05]  /*0110*/  @P0 IADD3 R42, P1, R2, c[0x0][0x660], RZ ;  /* 0x00019800022a0a10 */ /* 0x004fca0007f3e0ff */
[----:B------:R-:W-:Y:S01]  /*0120*/  @P0 IMAD.X R43, RZ, RZ, R3, P1 ;  /* 0x000000ffff2b0224 */ /* 0x000fe200008e0603 */
[----:B------:R-:W-:Y:S02]  /*0130*/  ISETP.GE.U32.AND P0, PT, R18, c[0x0][0x640], PT ;  /* 0x0001900012007a0c */ /* 0x000fe40003f06070 */
[----:B---3--:R-:W-:Y:S02]  /*0140*/  IADD3 R0, R21, -0x4498517b, RZ ;  /* 0xbb67ae8515007810 */ /* 0x008fe40007ffe0ff */
[--C-:B------:R-:W-:Y:S02]  /*0150*/  SHF.R.U64 R34, R42, 0x2, R43.reuse ;  /* 0x000000022a227819 */ /* 0x100fe4000000122b */
[----:B------:R-:W-:Y:S02]  /*0160*/  SHF.R.U32.HI R35, RZ, 0x2, R43 ;  /* 0x00000002ff237819 */ /* 0x000fe4000001162b */
[----:B------:R-:W-:Y:S01]  /*0170*/  ISETP.GE.U32.AND.EX P0, PT, R19, c[0x0][0x644], PT, P0 ;  /* 0x0001910013007a0c */ /* 0x000fe20003f06100 */
[----:B------:R-:W-:Y:S01]  /*0180*/  IMAD.WIDE.U32 R2, R34, -0x2daee0ad, RZ ;  /* 0xd2511f5322027825 */ /* 0x000fe200078e00ff */
[----:B------:R-:W-:-:S04]  /*0190*/  LOP3.LUT R6, R5, R35, R20, 0x96, !PT ;  /* 0x0000002305067212 */ /* 0x000fc800078e9614 */
[----:B------:R-:W-:Y:S01]  /*01a0*/  LOP3.LUT R10, R3, R21, RZ, 0x3c, !PT ;  /* 0x00000015030a7212 */ /* 0x000fe200078e3cff */
[----:B------:R-:W-:Y:S01]  /*01b0*/  IMAD.WIDE.U32 R6, R6, -0x2daee0ad, RZ ;  /* 0xd2511f5306067825 */ /* 0x000fe200078e00ff */
[----:B------:R-:W-:-:S03]  /*01c0*/  IADD3 R3, R20, 0x3c6ef372, RZ ;  /* 0x3c6ef37214037810 */ /* 0x000fc60007ffe0ff */
[----:B------:R-:W-:Y:S01]  /*01d0*/  IMAD.WIDE.U32 R10, R10, -0x326172a9, RZ ;  /* 0xcd9e8d570a0a7825 */ /* 0x000fe200078e00ff */
[----:B------:R-:W-:Y:S02]  /*01e0*/  LOP3.LUT R8, R7, R2, R0, 0x96, !PT ;  /* 0x0000000207087212 */ /* 0x000fe400078e9600 */
[----:B------:R-:W-:-:S03]  /*01f0*/  IADD3 R2, R20, -0x61c88647, RZ ;  /* 0x9e3779b914027810 */ /* 0x000fc60007ffe0ff */
[----:B------:R-:W-:Y:S01]  /*0200*/  IMAD.WIDE.U32 R8, R8, -0x326172a9, RZ ;  /* 0xcd9e8d5708087825 */ /* 0x000fe200078e00ff */
[----:B------:R-:W-:Y:S02]  /*0210*/  LOP3.LUT R12, R11, R2, R4, 0x96, !PT ;  /* 0x000000020b0c7212 */ /* 0x000fe400078e9604 */
[----:B------:R-:W-:Y:S02]  /*0220*/  IADD3 R4, R21, 0x76cf5d0a, RZ ;  /* 0x76cf5d0a15047810 */ /* 0x000fe40007ffe0ff */
[----:B------:R-:W-:Y:S01]  /*0230*/  LOP3.LUT R10, R9, R10, R3, 0x96, !PT ;  /* 0x0000000a090a7212 */ /* 0x000fe200078e9603 */
[----:B------:R-:W-:Y:S01]  /*0240*/  IMAD.WIDE.U32 R12, R12, -0x2daee0ad, RZ ;  /* 0xd2511f530c0c7825 */ /* 0x000fe200078e00ff */
[----:B------:R-:W-:Y:S06]  /*0250*/  @P0 EXIT ;  /* 0x000000000000094d */ /* 0x000fec0003800000 */
[----:B------:R-:W-:Y:S01]  /*0260*/  LOP3.LUT R14, R13, R6, R4, 0x96, !PT ;  /* 0x000000060d0e7212 */ /* 0x000fe200078e9604 */
[----:B------:R-:W-:Y:S01]  /*0270*/  IMAD.WIDE.U32 R10, R10, -0x2daee0ad, RZ ;  /* 0xd2511f530a0a7825 */ /* 0x000fe200078e00ff */
[----:B------:R-:W-:Y:S02]  /*0280*/  IADD3 R5, R21, 0x32370b8f, RZ ;  /* 0x32370b8f15057810 */ /* 0x000fe40007ffe0ff */
[----:B------:R-:W-:Y:S01]  /*0290*/  IADD3 R6, R20, -0x255992d5, RZ ;  /* 0xdaa66d2b14067810 */ /* 0x000fe20007ffe0ff */
[----:B------:R-:W-:Y:S01]  /*02a0*/  IMAD.WIDE.U32 R14, R14, -0x326172a9, RZ ;  /* 0xcd9e8d570e0e7825 */ /* 0x000fe200078e00ff */
[----:B------:R-:W-:-:S02]  /*02b0*/  LOP3.LUT R12, R11, R12, R5, 0x96, !PT ;  /* 0x0000000c0b0c7212 */ /* 0x000fc400078e9605 */
[----:B------:R-:W-:Y:S01]  /*02c0*/  IADD3 R7, R20, 0x78dde6e4, RZ ;  /* 0x78dde6e414077810 */ /* 0x000fe20007ffe0ff */
[----:B------:R-:W-:Y:S01]  /*02d0*/  IMAD.MOV.U32 R22, RZ, RZ, c[0x0][0x648] ;  /* 0x00019200ff167624 */ /* 0x000fe200078e00ff */
[----:B------:R-:W-:Y:S01]  /*02e0*/  LOP3.LUT R16, R15, R8, R6, 0x96, !PT ;  /* 0x000000080f107212 */ /* 0x000fe200078e9606 */
[----:B------:R-:W-:Y:S01]  /*02f0*/  IMAD.WIDE.U32 R12, R12, -0x326172a9, RZ ;  /* 0xcd9e8d570c0c7825 */ /* 0x000fe200078e00ff */
[C---:B------:R-:W-:Y:S02]  /*0300*/  IADD3 R8, R21.reuse, -0x126145ec, RZ ;  /* 0xed9eba1415087810 */ /* 0x040fe40007ffe0ff */
[----:B------:R-:W-:Y:S01]  /*0310*/  IADD3 R9, R21, -0x56f99767, RZ ;  /* 0xa906689915097810 */ /* 0x000fe20007ffe0ff */
[----:B------:R-:W-:Y:S01]  /*0320*/  FMUL.FTZ R22, R22, 1 ;  /* 0x3f80000016167820 */ /* 0x000fe20000410000 */
[----:B------:R-:W-:Y:S01]  /*0330*/  LOP3.LUT R26, R13, R14, R7, 0x96, !PT ;  /* 0x0000000e0d1a7212 */ /* 0x000fe200078e9607 */
[----:B------:R-:W-:Y:S01]  /*0340*/  IMAD.WIDE.U32 R16, R16, -0x2daee0ad, RZ ;  /* 0xd2511f5310107825 */ /* 0x000fe200078e00ff */
[----:B------:R-:W-:-:S02]  /*0350*/  IADD3 R11, R20, -0x4ab325aa, RZ ;  /* 0xb54cda56140b7810 */ /* 0x000fc40007ffe0ff */
[----:B------:R-:W-:Y:S01]  /*0360*/  IADD3 R13, R21, 0x1fd5c5a3, RZ ;  /* 0x1fd5c5a3150d7810 */ /* 0x000fe20007ffe0ff */
[----:B------:R-:W0:Y:S01]  /*0370*/  F2F.F64.F32 R22, R22 ;  /* 0x0000001600167310 */ /* 0x000e220000201800 */
[----:B------:R-:W-:Y:S01]  /*0380*/  LOP3.LUT R14, R17, R10, R8, 0x96, !PT ;  /* 0x0000000a110e7212 */ /* 0x000fe200078e9608 */
[----:B------:R-:W-:Y:S01]  /*0390*/  IMAD.WIDE.U32 R26, R26, -0x2daee0ad, RZ ;  /* 0xd2511f531a1a7825 */ /* 0x000fe200078e00ff */
[----:B------:R-:W-:-:S03]  /*03a0*/  IADD3 R10, R20, 0x1715609d, RZ ;  /* 0x1715609d140a7810 */ /* 0x000fc60007ffe0ff */
[----:B------:R-:W-:Y:S01]  /*03b0*/  IMAD.WIDE.U32 R14, R14, -0x326172a9, RZ ;  /* 0xcd9e8d570e0e7825 */ /* 0x000fe200078e00ff */
[----:B------:R-:W-:-:S04]  /*03c0*/  LOP3.LUT R16, R27, R16, R9, 0x96, !PT ;  /* 0x000000101b107212 */ /* 0x000fc800078e9609 */
[----:B------:R-:W-:Y:S01]  /*03d0*/  LOP3.LUT R24, R15, R12, R10, 0x96, !PT ;  /* 0x0000000c0f187212 */ /* 0x000fe200078e960a */
[----:B------:R-:W-:Y:S01]  /*03e0*/  IMAD.WIDE.U32 R16, R16, -0x326172a9, RZ ;  /* 0xcd9e8d5710107825 */ /* 0x000fe200078e00ff */
[----:B------:R-:W-:Y:S02]  /*03f0*/  IADD3 R12, R21, 0x646e171e, RZ ;  /* 0x646e171e150c7810 */ /* 0x000fe40007ffe0ff */
[----:B------:R-:W-:Y:S01]  /*0400*/  IADD3 R15, R20, -0xe443238, RZ ;  /* 0xf1bbcdc8140f7810 */ /* 0x000fe20007ffe0ff */
[----:B0-----:R-:W0:Y:S01]  /*0410*/  MUFU.RCP64H R31, R23 ;  /* 0x00000017001f7308 */ /* 0x001e220000001800 */
[----:B------:R-:W-:Y:S01]  /*0420*/  IMAD.WIDE.U32 R24, R24, -0x2daee0ad, RZ ;  /* 0xd2511f5318187825 */ /* 0x000fe200078e00ff */
[----:B------:R-:W-:Y:S02]  /*0430*/  LOP3.LUT R38, R17, R14, R11, 0x96, !PT ;  /* 0x0000000e11267212 */ /* 0x000fe400078e960b */
[----:B------:R-:W-:Y:S01]  /*0440*/  IADD3 R30, R23, 0x300402, RZ ;  /* 0x00300402171e7810 */ /* 0x000fe20007ffe0ff */
[----:B------:R-:W-:Y:S01]  /*0450*/  IMAD.MOV.U32 R17, RZ, RZ, R19 ;  /* 0x000000ffff117224 */ /* 0x000fe200078e0013 */
[----:B------:R-:W-:Y:S01]  /*0460*/  LOP3.LUT R40, R25, R26, R12, 0x96, !PT ;  /* 0x0000001a19287212 */ /* 0x000fe200078e960c */
[----:B------:R-:W-:Y:S01]  /*0470*/  IMAD.WIDE.U32 R38, R38, -0x2daee0ad, RZ ;  /* 0xd2511f5326267825 */ /* 0x000fe200078e00ff */
[----:B------:R-:W-:-:S02]  /*0480*/  IADD3 R14, R20, 0x5384540f, RZ ;  /* 0x5384540f140e7810 */ /* 0x000fc40007ffe0ff */
[----:B------:R-:W-:Y:S01]  /*0490*/  FSETP.GEU.AND P0, PT, |R30|, 5.8789094863358348022e-39, PT ;  /* 0x004004021e00780b */ /* 0x000fe20003f0e200 */
[----:B------:R-:W-:Y:S01]  /*04a0*/  IMAD.WIDE.U32 R40, R40, -0x326172a9, RZ ;  /* 0xcd9e8d5728287825 */ /* 0x000fe200078e00ff */
[----:B------:R-:W-:Y:S02]  /*04b0*/  LOP3.LUT R26, R39, R24, R13, 0x96, !PT ;  /* 0x00000018271a7212 */ /* 0x000fe400078e960d */
[----:B------:R-:W-:Y:S01]  /*04c0*/  IADD3 R19, R21, -0x695add53, RZ ;  /* 0x96a522ad15137810 */ /* 0x000fe20007ffe0ff */
[----:B0-----:R-:W0:Y:S01]  /*04d0*/  DFMA R32, -R22, R30, 1 ;  /* 0x3ff000001620742b */ /* 0x001e22000000011e */
[----:B------:R-:W-:Y:S01]  /*04e0*/  LOP3.LUT R28, R41, R16, R14, 0x96, !PT ;  /* 0x00000010291c7212 */ /* 0x000fe200078e960e */
[----:B------:R-:W-:Y:S01]  /*04f0*/  IMAD.WIDE.U32 R26, R26, -0x326172a9, RZ ;  /* 0xcd9e8d571a1a7825 */ /* 0x000fe200078e00ff */
[----:B------:R-:W-:-:S03]  /*0500*/  IADD3 R16, R21, -0x24c28bd8, RZ ;  /* 0xdb3d742815107810 */ /* 0x000fc60007ffe0ff */
[----:B0-----:R-:W0:Y:S01]  /*0510*/  DFMA R32, R32, R32, R32 ;  /* 0x000000202020722b */ /* 0x001e220000000020 */
[----:B------:R-:W-:Y:S01]  /*0520*/  IMAD.WIDE.U32 R28, R28, -0x2daee0ad, RZ ;  /* 0xd2511f531c1c7825 */ /* 0x000fe200078e00ff */
[----:B------:R-:W-:-:S04]  /*0530*/  LOP3.LUT R40, R27, R40, R15, 0x96, !PT ;  /* 0x000000281b287212 */ /* 0x000fc800078e960f */
[----:B------:R-:W-:Y:S01]  /*0540*/  LOP3.LUT R38, R29, R38, R16, 0x96, !PT ;  /* 0x000000261d267212 */ /* 0x000fe200078e9610 */
[----:B0-----:R0:W1:Y:S01]  /*0550*/  DFMA R32, R30, R32, R30 ;  /* 0x000000201e20722b */ /* 0x001062000000001e */
[----:B------:R-:W-:Y:S01]  /*0560*/  IMAD.HI.U32 R27, R40, -0x2daee0ad, RZ ;  /* 0xd2511f53281b7827 */ /* 0x000fe200078e00ff */
[----:B0-----:R-:W-:-:S03]  /*0570*/  IADD3 R31, R20, -0x700cb87f, RZ ;  /* 0x8ff34781141f7810 */ /* 0x001fc60007ffe0ff */
[----:B------:R-:W-:Y:S01]  /*0580*/  IMAD.HI.U32 R29, R38, -0x326172a9, RZ ;  /* 0xcd9e8d57261d7827 */ /* 0x000fe200078e00ff */
[----:B-1----:R-:W0:Y:S01]  /*0590*/  DFMA R24, -R22, R32, 1 ;  /* 0x3ff000001618742b */ /* 0x002e220000000120 */
[----:B------:R-:W-:Y:S02]  /*05a0*/  LOP3.LUT R27, R27, R28, R19, 0x96, !PT ;  /* 0x0000001c1b1b7212 */ /* 0x000fe400078e9613 */
[----:B------:R-:W-:Y:S01]  /*05b0*/  IMAD.MOV.U32 R30, RZ, RZ, R36 ;  /* 0x000000ffff1e7224 */ /* 0x000fe200078e0024 */
[----:B------:R-:W-:Y:S02]  /*05c0*/  LOP3.LUT R29, R29, R26, R31, 0x96, !PT ;  /* 0x0000001a1d1d7212 */ /* 0x000fe400078e961f */
[----:B0-----:R0:W1:Y:S02]  /*05d0*/  DFMA R24, R32, R24, R32 ;  /* 0x000000182018722b */ /* 0x0010640000000020 */
[----:B0-----:R-:W-:Y:S02]  /*05e0*/  IMAD.MOV.U32 R32, RZ, RZ, R34 ;  /* 0x000000ffff207224 */ /* 0x001fe400078e0022 */
[----:B------:R-:W-:-:S02]  /*05f0*/  IMAD.MOV.U32 R33, RZ, RZ, R35 ;  /* 0x000000ffff217224 */ /* 0x000fc400078e0023 */
[----:B------:R-:W-:Y:S02]  /*0600*/  IMAD.MOV.U32 R34, RZ, RZ, R27 ;  /* 0x000000ffff227224 */ /* 0x000fe400078e001b */
[----:B------:R-:W-:Y:S01]  /*0610*/  IMAD.MOV.U32 R35, RZ, RZ, R29 ;  /* 0x000000ffff237224 */ /* 0x000fe200078e001d */
[----:B------:R-:W-:Y:S05]  /*0620*/  @P0 BRA `(.L_x_364) ;  /* 0x0000004000000947 */ /* 0x000fea0003800000 */
[----:B-1----:R-:W-:Y:S02]  /*0630*/  LOP3.LUT R24, R23, 0x7fffffff, RZ, 0xc0, !PT ;  /* 0x7fffffff17187812 */ /* 0x002fe400078ec0ff */
[----:B------:R-:W-:Y:S02]  /*0640*/  MOV R36, 0x670 ;  /* 0x0000067000247802 */ /* 0x000fe40000000f00 */
[----:B------:R-:W-:Y:S02]  /*0650*/  IADD3 R24, R24, -0x100000, RZ ;  /* 0xfff0000018187810 */ /* 0x000fe40007ffe0ff */
[----:B------:R-:W-:Y:S05]  /*0660*/  CALL.REL.NOINC `($__internal_6_$__cuda_sm20_dblrcp_rn_slowpath_v3) ;  /* 0x0000075000007944 */ /* 0x000fea0003c00000 */
.L_x_364:
[----:B-1----:R-:W0:Y:S01]  /*0670*/  F2F.F32.F64 R36, R24 ;  /* 0x0000001800247310 */ /* 0x002e220000301000 */
[----:B------:R-:W0:Y:S01]  /*0680*/  DSETP.GEU.AND P0, PT, |R24|, c[0x2][0x0], PT ;  /* 0x008000001800762a */ /* 0x000e220003f0e200 */
[----:B------:R-:W-:Y:S01]  /*0690*/  IMAD.MOV.U32 R41, RZ, RZ, c[0x0][0x0] ;  /* 0x00000000ff297624 */ /* 0x000fe200078e00ff */
[----:B------:R-:W-:Y:S01]  /*06a0*/  LOP3.LUT R37, R42, 0x3, RZ, 0xc0, !PT ;  /* 0x000000032a257812 */ /* 0x000fe200078ec0ff */
[----:B------:R-:W-:-:S02]  /*06b0*/  IMAD R38, R38, -0x326172a9, RZ ;  /* 0xcd9e8d5726267824 */ /* 0x000fc400078e02ff */
[----:B------:R-:W-:Y:S02]  /*06c0*/  IMAD.MOV.U32 R39, RZ, RZ, RZ ;  /* 0x000000ffff277224 */ /* 0x000fe400078e00ff */
[----:B------:R-:W-:-:S07]  /*06d0*/  IMAD R41, R41, c[0x0][0xc], RZ ;  /* 0x0000030029297a24 */ /* 0x000fce00078e02ff */
[----:B0-----:R-:W-:Y:S02]  /*06e0*/  @!P0 FMUL R36, R36, 1.175494350822287508e-38 ;  /* 0x0080000024248820 */ /* 0x001fe40000400000 */
.L_x_369:
[----:B------:R-:W-:Y:S01]  /*06f0*/  IADD3 R32, R32, 0x1, RZ ;  /* 0x0000000120207810 */ /* 0x000fe20007ffe0ff */
[----:B------:R-:W-:Y:S03]  /*0700*/  BSSY B0, `(.L_x_365) ;  /* 0x000000c000007945 */ /* 0x000fe60003800000 */
[C---:B------:R-:W-:Y:S01]  /*0710*/  ISETP.NE.AND P0, PT, R32.reuse, RZ, PT ;  /* 0x000000ff2000720c */ /* 0x040fe20003f05270 */
[----:B------:R-:W-:-:S12]  /*0720*/  IMAD.HI.U32 R23, R32, -0x2daee0ad, RZ ;  /* 0xd2511f5320177827 */ /* 0x000fd800078e00ff */
[----:B------:R-:W-:Y:S05]  /*0730*/  @P0 BRA `(.L_x_366) ;  /* 0x0000008000000947 */ /* 0x000fea0003800000 */
        /* <DEDUP_REMOVED lines=8> */
.L_x_366:
[----:B------:R-:W-:Y:S05]  /*07c0*/  BSYNC B0 ;  /* 0x0000000000007941 */ /* 0x000fea0003800000 */
.L_x_365:
[C---:B------:R-:W-:Y:S01]  /*07d0*/  IMAD.HI.U32 R22, R30.reuse, -0x326172a9, RZ ;  /* 0xcd9e8d571e167827 */ /* 0x040fe200078e00ff */
[----:B------:R-:W-:Y:S02]  /*07e0*/  LOP3.LUT R23, R23, R39, R21, 0x96, !PT ;  /* 0x0000002717177212 */ /* 0x000fe400078e9615 */
[----:B------:R-:W-:Y:S01]  /*07f0*/  ISETP.NE.AND P0, PT, R37, 0x1, PT ;  /* 0x000000012500780c */ /* 0x000fe20003f05270 */
[----:B------:R-:W-:Y:S01]  /*0800*/  IMAD R27, R30, -0x326172a9, RZ ;  /* 0xcd9e8d571e1b7824 */ /* 0x000fe200078e02ff */
[----:B------:R-:W-:Y:S01]  /*0810*/  LOP3.LUT R24, R22, R33, R20, 0x96, !PT ;  /* 0x0000002116187212 */ /* 0x000fe200078e9614 */
[----:B------:R-:W-:-:S04]  /*0820*/  IMAD.WIDE.U32 R22, R23, -0x326172a9, RZ ;  /* 0xcd9e8d5717167825 */ /* 0x000fc800078e00ff */
[----:B------:R-:W-:Y:S01]  /*0830*/  IMAD R29, R32, -0x2daee0ad, RZ ;  /* 0xd2511f53201d7824 */ /* 0x000fe200078e02ff */
[----:B------:R-:W-:Y:S01]  /*0840*/  LOP3.LUT R27, R23, R27, R2, 0x96, !PT ;  /* 0x0000001b171b7212 */ /* 0x000fe200078e9602 */
[----:B------:R-:W-:-:S04]  /*0850*/  IMAD.WIDE.U32 R24, R24, -0x2daee0ad, RZ ;  /* 0xd2511f5318187825 */ /* 0x000fc800078e00ff */
[----:B------:R-:W-:Y:S01]  /*0860*/  IMAD.MOV.U32 R42, RZ, RZ, R38 ;  /* 0x000000ffff2a7224 */ /* 0x000fe200078e0026 */
[----:B------:R-:W-:Y:S01]  /*0870*/  LOP3.LUT R26, R25, R29, R0, 0x96, !PT ;  /* 0x0000001d191a7212 */ /* 0x000fe200078e9600 */
[----:B------:R-:W-:-:S04]  /*0880*/  IMAD.WIDE.U32 R28, R27, -0x2daee0ad, RZ ;  /* 0xd2511f531b1c7825 */ /* 0x000fc800078e00ff */
[----:B------:R-:W-:Y:S01]  /*0890*/  IMAD.WIDE.U32 R26, R26, -0x326172a9, RZ ;  /* 0xcd9e8d571a1a7825 */ /* 0x000fe200078e00ff */
[----:B------:R-:W-:-:S04]  /*08a0*/  LOP3.LUT R23, R29, R24, R4, 0x96, !PT ;  /* 0x000000181d177212 */ /* 0x000fc800078e9604 */
        /* <DEDUP_REMOVED lines=23> */
[----:B------:R-:W-:-:S03]  /*0a20*/  LOP3.LUT R23, R27, R24, R16, 0x96, !PT ;  /* 0x000000181b177212 */ /* 0x000fc600078e9610 */
[----:B------:R-:W-:Y:S01]  /*0a30*/  IMAD R25, R40, -0x2daee0ad, RZ ;  /* 0xd2511f5328197824 */ /* 0x000fe200078e02ff */
[----:B------:R-:W-:Y:S01]  /*0a40*/  LOP3.LUT R40, R29, R22, R15, 0x96, !PT ;  /* 0x000000161d287212 */ /* 0x000fe200078e960f */
[----:B------:R-:W-:-:S04]  /*0a50*/  IMAD.WIDE.U32 R22, R23, -0x326172a9, RZ ;  /* 0xcd9e8d5717167825 */ /* 0x000fc800078e00ff */
[----:B------:R-:W-:Y:S01]  /*0a60*/  IMAD.HI.U32 R29, R40, -0x2daee0ad, RZ ;  /* 0xd2511f53281d7827 */ /* 0x000fe200078e00ff */
[----:B------:R-:W-:-:S04]  /*0a70*/  LOP3.LUT R28, R23, R28, R31, 0x96, !PT ;  /* 0x0000001c171c7212 */ /* 0x000fc800078e961f */
[----:B------:R-:W-:Y:S01]  /*0a80*/  LOP3.LUT R29, R29, R26, R19, 0x96, !PT ;  /* 0x0000001a1d1d7212 */ /* 0x000fe200078e9613 */
[----:B------:R-:W-:Y:S05]  /*0a90*/  @!P0 BRA `(.L_x_367) ;  /* 0x000000b000008947 */ /* 0x000fea0003800000 */
[----:B------:R-:W-:-:S13]  /*0aa0*/  ISETP.NE.AND P0, PT, R37, 0x2, PT ;  /* 0x000000022500780c */ /* 0x000fda0003f05270 */
[----:B------:R-:W-:Y:S05]  /*0ab0*/  @!P0 BRA `(.L_x_368) ;  /* 0x0000007000008947 */ /* 0x000fea0003800000 */
[----:B------:R-:W-:Y:S01]  /*0ac0*/  ISETP.NE.AND P0, PT, R37, 0x3, PT ;  /* 0x000000032500780c */ /* 0x000fe20003f05270 */
[----:B------:R-:W-:Y:S02]  /*0ad0*/  IMAD.MOV.U32 R42, RZ, RZ, R25 ;  /* 0x000000ffff2a7224 */ /* 0x000fe400078e0019 */
[----:B------:R-:W-:-:S10]  /*0ae0*/  IMAD.MOV.U32 R34, RZ, RZ, R28 ;  /* 0x000000ffff227224 */ /* 0x000fd400078e001c */
[----:B------:R-:W-:Y:S05]  /*0af0*/  @!P0 BRA `(.L_x_367) ;  /* 0x0000005000008947 */ /* 0x000fea0003800000 */
[----:B------:R-:W-:Y:S02]  /*0b00*/  IMAD.MOV.U32 R42, RZ, RZ, R35 ;  /* 0x000000ffff2a7224 */ /* 0x000fe400078e0023 */
[----:B------:R-:W-:Y:S01]  /*0b10*/  IMAD.MOV.U32 R34, RZ, RZ, R38 ;  /* 0x000000ffff227224 */ /* 0x000fe200078e0026 */
[----:B------:R-:W-:Y:S05]  /*0b20*/  BRA `(.L_x_367) ;  /* 0x0000002000007947 */ /* 0x000fea0003800000 */
.L_x_368:
[----:B------:R-:W-:Y:S02]  /*0b30*/  IMAD.MOV.U32 R42, RZ, RZ, R34 ;  /* 0x000000ffff2a7224 */ /* 0x000fe400078e0022 */
[----:B------:R-:W-:Y:S02]  /*0b40*/  IMAD.MOV.U32 R34, RZ, RZ, R25 ;  /* 0x000000ffff227224 */ /* 0x000fe400078e0019 */
.L_x_367:
[C---:B------:R-:W-:Y:S01]  /*0b50*/  IMAD.SHL.U32 R26, R18.reuse, 0x2, RZ ;  /* 0x00000002121a7824 */ /* 0x040fe200078e00ff */
[----:B------:R-:W-:-:S04]  /*0b60*/  SHF.L.U64.HI R27, R18, 0x1, R17 ;  /* 0x00000001121b7819 */ /* 0x000fc80000010211 */
[----:B------:R-:W-:-:S04]  /*0b70*/  IADD3 R24, P0, R26, c[0x0][0x160], RZ ;  /* 0x000058001a187a10 */ /* 0x000fc80007f1e0ff */
[----:B------:R-:W-:-:S05]  /*0b80*/  IADD3.X R25, R27, c[0x0][0x164], RZ, P0, !PT ;  /* 0x000059001b197a10 */ /* 0x000fca00007fe4ff */
[----:B------:R-:W2:Y:S01]  /*0b90*/  LDG.E R24, [R24.64] ;  /* 0x0000000418187981 */ /* 0x000ea2000c1e1900 */
[----:B------:R-:W0:Y:S01]  /*0ba0*/  I2F.U32 R23, R42 ;  /* 0x0000002a00177306 */ /* 0x000e220000201000 */
[----:B------:R-:W-:Y:S01]  /*0bb0*/  IMAD.MOV.U32 R35, RZ, RZ, 0x2f800000 ;  /* 0x2f800000ff237424 */ /* 0x000fe200078e00ff */
[----:B------:R-:W-:Y:S01]  /*0bc0*/  IADD3 R26, P0, R26, c[0x0][0x300], RZ ;  /* 0x0000c0001a1a7a10 */ /* 0x000fe20007f1e0ff */
[----:B------:R-:W-:Y:S03]  /*0bd0*/  WARPSYNC 0xffffffff ;  /* 0xffffffff00007948 */ /* 0x000fe60003800000 */
[----:B------:R-:W-:Y:S02]  /*0be0*/  IADD3.X R27, R27, c[0x0][0x304], RZ, P0, !PT ;  /* 0x0000c1001b1b7a10 */ /* 0x000fe400007fe4ff */
[----:B------:R-:W1:Y:S01]  /*0bf0*/  I2F.U32 R34, R34 ;  /* 0x0000002200227306 */ /* 0x000e620000201000 */
[----:B0-----:R-:W-:-:S05]  /*0c00*/  FFMA.FTZ R23, R23, R35, 1.1641532182693481445e-10 ;  /* 0x2f00000017177423 */ /* 0x001fca0000010023 */
[----:B------:R-:W-:Y:S01]  /*0c10*/  FSET.BF.LT.FTZ.AND R43, R23, c[0x0][0x648], PT ;  /* 0x00019200172b7a0a */ /* 0x000fe20003811000 */
[----:B-1----:R-:W-:-:S03]  /*0c20*/  FFMA.FTZ R35, R34, R35, 1.1641532182693481445e-10 ;  /* 0x2f00000022237423 */ /* 0x002fc60000010023 */
[----:B------:R-:W-:Y:S02]  /*0c30*/  F2I.FTZ.U32.TRUNC.NTZ R23, R43 ;  /* 0x0000002b00177305 */ /* 0x000fe4000021f000 */
[----:B------:R-:W-:-:S06]  /*0c40*/  FSET.BF.LT.FTZ.AND R35, R35, c[0x0][0x648], PT ;  /* 0x0001920023237a0a */ /* 0x000fcc0003811000 */
[----:B------:R-:W0:Y:S02]  /*0c50*/  F2I.FTZ.U32.TRUNC.NTZ R38, R35 ;  /* 0x0000002300267305 */ /* 0x000e24000021f000 */
[----:B0-----:R-:W-:Y:S01]  /*0c60*/  PRMT R23, R38, 0x7604, R23 ;  /* 0x0000760426177816 */ /* 0x001fe20000000017 */
[----:B------:R-:W-:Y:S01]  /*0c70*/  IMAD.MOV.U32 R38, RZ, RZ, R22 ;  /* 0x000000ffff267224 */ /* 0x000fe200078e0016 */
[--C-:B--2---:R-:W-:Y:S02]  /*0c80*/  PRMT R34, RZ, 0x5410, R24.reuse ;  /* 0x00005410ff227816 */ /* 0x104fe40000000018 */
[----:B------:R-:W-:-:S03]  /*0c90*/  PRMT R24, RZ, 0x7610, R24 ;  /* 0x00007610ff187816 */ /* 0x000fc60000000018 */
[----:B------:R-:W-:Y:S02]  /*0ca0*/  FMUL.FTZ R25, R43, R34 ;  /* 0x000000222b197220 */ /* 0x000fe40000410000 */
[----:B------:R-:W-:Y:S01]  /*0cb0*/  FMUL.FTZ R45, R35, R24 ;  /* 0x00000018232d7220 */ /* 0x000fe20000410000 */
[----:B------:R-:W-:Y:S01]  /*0cc0*/  IADD3 R24, P1, R18, c[0x0][0x4a0], RZ ;  /* 0x0001280012187a10 */ /* 0x000fe20007f3e0ff */
[C---:B------:R-:W-:Y:S01]  /*0cd0*/  FMUL.FTZ R25, R36.reuse, R25 ;  /* 0x0000001924197220 */ /* 0x040fe20000410000 */
[----:B------:R-:W-:Y:S01]  /*0ce0*/  LEA R18, P0, R41, R18, 0x1 ;  /* 0x0000001229127211 */ /* 0x000fe200078008ff */
[----:B------:R-:W-:Y:S02]  /*0cf0*/  FMUL.FTZ R34, R36, R45 ;  /* 0x0000002d24227220 */ /* 0x000fe40000410000 */
[----:B------:R-:W-:-:S03]  /*0d00*/  IMAD.MOV.U32 R35, RZ, RZ, R28 ;  /* 0x000000ffff237224 */ /* 0x000fc600078e001c */
[----:B------:R-:W-:Y:S01]  /*0d10*/  F2FP.BF16.PACK_AB R43, R34, R25 ;  /* 0x00000019222b723e */ /* 0x000fe200000010ff */
[----:B------:R-:W-:Y:S01]  /*0d20*/  IMAD.MOV.U32 R34, RZ, RZ, R29 ;  /* 0x000000ffff227224 */ /* 0x000fe200078e001d */
[----:B------:R-:W-:Y:S01]  /*0d30*/  IADD3.X R25, R17, c[0x0][0x4a4], RZ, P1, !PT ;  /* 0x0001290011197a10 */ /* 0x000fe20000ffe4ff */
[----:B------:R-:W-:Y:S01]  /*0d40*/  IMAD.X R17, RZ, RZ, R17, P0 ;  /* 0x000000ffff117224 */ /* 0x000fe200000e0611 */
[----:B------:R-:W-:Y:S01]  /*0d50*/  ISETP.GE.U32.AND P0, PT, R18, c[0x0][0x640], PT ;  /* 0x0001900012007a0c */ /* 0x000fe20003f06070 */
[----:B------:R0:W-:Y:S03]  /*0d60*/  STG.E [R26.64], R43 ;  /* 0x0000002b1a007986 */ /* 0x0001e6000c101904 */
[----:B------:R-:W-:Y:S01]  /*0d70*/  ISETP.GE.U32.AND.EX P0, PT, R17, c[0x0][0x644], PT, P0 ;  /* 0x0001910011007a0c */ /* 0x000fe20003f06100 */
[----:B------:R0:W-:Y:S04]  /*0d80*/  STG.E.U16 [R24.64], R23 ;  /* 0x0000001718007986 */ /* 0x0001e8000c101504 */
[----:B------:R-:W-:Y:S08]  /*0d90*/  BAR.SYNC.DEFER_BLOCKING 0x0 ;  /* 0x0000000000007b1d */ /* 0x000ff00000010000 */
[----:B0-----:R-:W-:Y:S05]  /*0da0*/  @!P0 BRA `(.L_x_369) ;  /* 0xfffff94000008947 */ /* 0x001fea000383ffff */
[----:B------:R-:W-:Y:S05]  /*0db0*/  EXIT ;  /* 0x000000000000794d */ /* 0x000fea0003800000 */
        .weak           $__internal_6_$__cuda_sm20_dblrcp_rn_slowpath_v3
        .type           $__internal_6_$__cuda_sm20_dblrcp_rn_slowpath_v3,@function
        .size           $__internal_6_$__cuda_sm20_dblrcp_rn_slowpath_v3,(.L_x_11325 - $__internal_6_$__cuda_sm20_dblrcp_rn_slowpath_v3)
$__internal_6_$__cuda_sm20_dblrcp_rn_slowpath_v3:
[----:B------:R-:W-:Y:S02]  /*0dc0*/  IMAD.MOV.U32 R28, RZ, RZ, R22 ;  /* 0x000000ffff1c7224 */ /* 0x000fe400078e0016 */
[----:B------:R-:W-:-:S06]  /*0dd0*/  IMAD.MOV.U32 R29, RZ, RZ, R23 ;  /* 0x000000ffff1d7224 */ /* 0x000fcc00078e0017 */
        /* <DEDUP_REMOVED lines=23> */
.L_x_372:
[----:B------:R-:W0:-:S06]  /*0f50*/  DMUL R28, R28, 8.11296384146066816958e+31 ;  /* 0x469000001c1c7828 */ /* 0x000e0c0000000000 */
        /* <DEDUP_REMOVED lines=8> */
.L_x_370:
[----:B------:R-:W-:Y:S01]  /*0fe0*/  LOP3.LUT R23, R29, 0x80000, RZ, 0xfc, !PT ;  /* 0x000800001d177812 */ /* 0x000fe200078efcff */
[----:B------:R-:W-:Y:S02]  /*0ff0*/  IMAD.MOV.U32 R22, RZ, RZ, R28 ;  /* 0x000000ffff167224 */ /* 0x000fe400078e001c */
.L_x_371:
[----:B------:R-:W-:Y:S02]  /*1000*/  IMAD.MOV.U32 R37, RZ, RZ, 0x0 ;  /* 0x00000000ff257424 */ /* 0x000fe400078e00ff */
[----:B01----:R-:W-:Y:S02]  /*1010*/  IMAD.MOV.U32 R24, RZ, RZ, R22 ;  /* 0x000000ffff187224 */ /* 0x003fe400078e0016 */
[----:B------:R-:W-:Y:S01]  /*1020*/  IMAD.MOV.U32 R25, RZ, RZ, R23 ;  /* 0x000000ffff197224 */ /* 0x000fe200078e0017 */
[----:B------:R-:W-:Y:S06]  /*1030*/  RET.REL.NODEC R36 `(_ZN2at6native43_GLOBAL__N__7cc8d1ed_10_Dropout_cu_0e96ed3824fused_dropout_kernel_vecIN3c108BFloat16EfmLi1ELi2EhEEvNS_4cuda6detail10TensorInfoIKT_T1_EENS7_IS8_SA_EENS7_IT4_SA_EESA_T0_NS_15PhiloxCudaStateE) ;  /* 0xffffefc024007950 */ /* 0x000fec0003c3ffff */
.L_x_373:
        /* <DEDUP_REMOVED lines=12> */
.L_x_11325:


//--------------------- .text._ZN2at6native43_GLOBAL__N__7cc8d1ed_10_Dropout_cu_0e96ed3824fused_dropout_kernel_vecIN3c108BFloat16EfmLi1ELi4EhEEvNS_4cuda6detail10TensorInfoIKT_T1_EENS7_IS8_SA_EENS7_IT4_SA_EESA_T0_NS_15PhiloxCudaStateE --------------------------
	.section	.text._ZN2at6native43_GLOBAL__N__7cc8d1ed_10_Dropout_cu_0e96ed3824fused_dropout_kernel_vecIN3c108BFloat16EfmLi1ELi4EhEEvNS_4cuda6detail10TensorInfoIKT_T1_EENS7_IS8_SA_EENS7_IT4_SA_EESA_T0_NS_15PhiloxCudaStateE,"ax",@progbits
	.sectioninfo	@"SHI_REGISTERS=48"
	.align	128
.text._ZN2at6native43_GLOBAL__N__7cc8d1ed_10_Dropout_cu_0e96ed3824fused_dropout_kernel_vecIN3c108BFloat16EfmLi1ELi4EhEEvNS_4cuda6detail10TensorInfoIKT_T1_EENS7_IS8_SA_EENS7_IT4_SA_EESA_T0_NS_15PhiloxCudaStateE:
        .type           _ZN2at6native43_GLOBAL__N__7cc8d1ed_10_Dropout_cu_0e96ed3824fused_dropout_kernel_vecIN3c108BFloat16EfmLi1ELi4EhEEvNS_4cuda6detail10TensorInfoIKT_T1_EENS7_IS8_SA_EENS7_IT4_SA_EESA_T0_NS_15PhiloxCudaStateE,@function
        .size           _ZN2at6native43_GLOBAL__N__7cc8d1ed_10_Dropout_cu_0e96ed3824fused_dropout_kernel_vecIN3c108BFloat16EfmLi1ELi4EhEEvNS_4cuda6detail10TensorInfoIKT_T1_EENS7_IS8_SA_EENS7_IT4_SA_EESA_T0_NS_15PhiloxCudaStateE,(.L_x_11327 - _ZN2at6native43_GLOBAL__N__7cc8d1ed_10_Dropout_cu_0e96ed3824fused_dropout_kernel_vecIN3c108BFloat16EfmLi1ELi4EhEEvNS_4cuda6detail10TensorInfoIKT_T1_EENS7_IS8_SA_EENS7_IT4_SA_EESA_T0_NS_15PhiloxCudaStateE)
        .other          _ZN2at6native43_GLOBAL__N__7cc8d1ed_10_Dropout_cu_0e96ed3824fused_dropout_kernel_vecIN3c108BFloat16EfmLi1ELi4EhEEvNS_4cuda6detail10TensorInfoIKT_T1_EENS7_IS8_SA_EENS7_IT4_SA_EESA_T0_NS_15PhiloxCudaStateE,@"STO_CUDA_ENTRY STV_DEFAULT"
_ZN2at6native43_GLOBAL__N__7cc8d1ed_10_Dropout_cu_0e96ed3824fused_dropout_kernel_vecIN3c108BFloat16EfmLi1ELi4EhEEvNS_4cuda6detail10TensorInfoIKT_T1_EENS7_IS8_SA_EENS7_IT4_SA_EESA_T0_NS_15PhiloxCudaStateE:
        /* <DEDUP_REMOVED lines=39> */
[----:B------:R-:W-:Y:S01]  /*0270*/  IMAD.MOV.U32 R20, RZ, RZ, c[0x0][0x648] ;  /* 0x00019200ff147624 */ /* 0x000fe200078e00ff */
[----:B------:R-:W-:Y:S01]  /*0280*/  IADD3 R5, R19, 0x32370b8f, RZ ;  /* 0x32370b8f13057810 */ /* 0x000fe20007ffe0ff */
[----:B------:R-:W-:Y:S01]  /*0290*/  IMAD.WIDE.U32 R10, R10, -0x2daee0ad, RZ ;  /* 0xd2511f530a0a7825 */ /* 0x000fe200078e00ff */
[----:B------:R-:W-:-:S02]  /*02a0*/  IADD3 R6, R18, -0x255992d5, RZ ;  /* 0xdaa66d2b12067810 */ /* 0x000fc40007ffe0ff */
[----:B------:R-:W-:Y:S01]  /*02b0*/  IADD3 R7, R18, 0x78dde6e4, RZ ;  /* 0x78dde6e412077810 */ /* 0x000fe20007ffe0ff */
[----:B------:R-:W-:Y:S01]  /*02c0*/  IMAD.WIDE.U32 R14, R14, -0x326172a9, RZ ;  /* 0xcd9e8d570e0e7825 */ /* 0x000fe200078e00ff */
[----:B------:R-:W-:Y:S02]  /*02d0*/  LOP3.LUT R12, R11, R12, R5, 0x96, !PT ;  /* 0x0000000c0b0c7212 */ /* 0x000fe400078e9605 */
[----:B------:R-:W-:Y:S01]  /*02e0*/  IADD3 R9, R19, -0x56f99767, RZ ;  /* 0xa906689913097810 */ /* 0x000fe20007ffe0ff */
[----:B------:R-:W-:Y:S01]  /*02f0*/  FMUL.FTZ R20, R20, 1 ;  /* 0x3f80000014147820 */ /* 0x000fe20000410000 */
[----:B------:R-:W-:Y:S01]  /*0300*/  LOP3.LUT R16, R15, R8, R6, 0x96, !PT ;  /* 0x000000080f107212 */ /* 0x000fe200078e9606 */
[----:B------:R-:W-:Y:S01]  /*0310*/  IMAD.WIDE.U32 R12, R12, -0x326172a9, RZ ;  /* 0xcd9e8d570c0c7825 */ /* 0x000fe200078e00ff */
[----:B------:R-:W-:Y:S02]  /*0320*/  IADD3 R8, R19, -0x126145ec, RZ ;  /* 0xed9eba1413087810 */ /* 0x000fe40007ffe0ff */
[----:B------:R-:W-:Y:S01]  /*0330*/  IADD3 R11, R18, -0x4ab325aa, RZ ;  /* 0xb54cda56120b7810 */ /* 0x000fe20007ffe0ff */
[----:B------:R-:W0:Y:S01]  /*0340*/  F2F.F64.F32 R20, R20 ;  /* 0x0000001400147310 */ /* 0x000e220000201800 */
[----:B------:R-:W-:Y:S01]  /*0350*/  IMAD.WIDE.U32 R16, R16, -0x2daee0ad, RZ ;  /* 0xd2511f5310107825 */ /* 0x000fe200078e00ff */
[----:B------:R-:W-:-:S02]  /*0360*/  LOP3.LUT R22, R13, R14, R7, 0x96, !PT ;  /* 0x0000000e0d167212 */ /* 0x000fc400078e9607 */
[----:B------:R-:W-:Y:S02]  /*0370*/  IADD3 R13, R19, 0x1fd5c5a3, RZ ;  /* 0x1fd5c5a3130d7810 */ /* 0x000fe40007ffe0ff */
[----:B------:R-:W-:Y:S01]  /*0380*/  LOP3.LUT R14, R17, R10, R8, 0x96, !PT ;  /* 0x0000000a110e7212 */ /* 0x000fe200078e9608 */
[----:B------:R-:W-:Y:S01]  /*0390*/  IMAD.WIDE.U32 R22, R22, -0x2daee0ad, RZ ;  /* 0xd2511f5316167825 */ /* 0x000fe200078e00ff */
[----:B------:R-:W-:-:S03]  /*03a0*/  IADD3 R10, R18, 0x1715609d, RZ ;  /* 0x1715609d120a7810 */ /* 0x000fc60007ffe0ff */
[----:B------:R-:W-:Y:S01]  /*03b0*/  IMAD.WIDE.U32 R14, R14, -0x326172a9, RZ ;  /* 0xcd9e8d570e0e7825 */ /* 0x000fe200078e00ff */
[----:B------:R-:W-:Y:S01]  /*03c0*/  LOP3.LUT R16, R23, R16, R9, 0x96, !PT ;  /* 0x0000001017107212 */ /* 0x000fe200078e9609 */
[----:B0-----:R-:W0:Y:S03]  /*03d0*/  MUFU.RCP64H R33, R21 ;  /* 0x0000001500217308 */ /* 0x001e260000001800 */
[----:B------:R-:W-:Y:S01]  /*03e0*/  LOP3.LUT R24, R15, R12, R10, 0x96, !PT ;  /* 0x0000000c0f187212 */ /* 0x000fe200078e960a */
[----:B------:R-:W-:Y:S01]  /*03f0*/  IMAD.WIDE.U32 R16, R16, -0x326172a9, RZ ;  /* 0xcd9e8d5710107825 */ /* 0x000fe200078e00ff */
[----:B------:R-:W-:Y:S02]  /*0400*/  IADD3 R12, R19, 0x646e171e, RZ ;  /* 0x646e171e130c7810 */ /* 0x000fe40007ffe0ff */
[----:B------:R-:W-:Y:S01]  /*0410*/  IADD3 R32, R21, 0x300402, RZ ;  /* 0x0030040215207810 */ /* 0x000fe20007ffe0ff */
[----:B------:R-:W-:Y:S01]  /*0420*/  IMAD.WIDE.U32 R24, R24, -0x2daee0ad, RZ ;  /* 0xd2511f5318187825 */ /* 0x000fe200078e00ff */
[----:B------:R-:W-:-:S02]  /*0430*/  LOP3.LUT R23, R17, R14, R11, 0x96, !PT ;  /* 0x0000000e11177212 */ /* 0x000fc400078e960b */
[----:B------:R-:W-:Y:S01]  /*0440*/  IADD3 R14, R18, 0x5384540f, RZ ;  /* 0x5384540f120e7810 */ /* 0x000fe20007ffe0ff */
[----:B------:R-:W-:Y:S01]  /*0450*/  IMAD.MOV.U32 R17, RZ, RZ, R41 ;  /* 0x000000ffff117224 */ /* 0x000fe200078e0029 */
[----:B------:R-:W-:Y:S01]  /*0460*/  LOP3.LUT R28, R25, R22, R12, 0x96, !PT ;  /* 0x00000016191c7212 */ /* 0x000fe200078e960c */
[----:B------:R-:W-:Y:S01]  /*0470*/  IMAD.WIDE.U32 R22, R23, -0x2daee0ad, RZ ;  /* 0xd2511f5317167825 */ /* 0x000fe200078e00ff */
[----:B------:R-:W-:Y:S02]  /*0480*/  FSETP.GEU.AND P0, PT, |R32|, 5.8789094863358348022e-39, PT ;  /* 0x004004022000780b */ /* 0x000fe40003f0e200 */
[----:B------:R-:W-:Y:S01]  /*0490*/  IADD3 R15, R18, -0xe443238, RZ ;  /* 0xf1bbcdc8120f7810 */ /* 0x000fe20007ffe0ff */
[----:B------:R-:W-:Y:S01]  /*04a0*/  IMAD.WIDE.U32 R28, R28, -0x326172a9, RZ ;  /* 0xcd9e8d571c1c7825 */ /* 0x000fe200078e00ff */
[----:B0-----:R-:W0:Y:S01]  /*04b0*/  DFMA R30, -R20, R32, 1 ;  /* 0x3ff00000141e742b */ /* 0x001e220000000120 */
[----:B------:R-:W-:-:S03]  /*04c0*/  LOP3.LUT R24, R23, R24, R13, 0x96, !PT ;  /* 0x0000001817187212 */ /* 0x000fc600078e960d */
[----:B------:R-:W-:Y:S02]  /*04d0*/  LOP3.LUT R26, R29, R16, R14, 0x96, !PT ;  /* 0x000000101d1a7212 */ /* 0x000fe400078e960e */
[----:B0-----:R-:W0:Y:S01]  /*04e0*/  DFMA R30, R30, R30, R30 ;  /* 0x0000001e1e1e722b */ /* 0x001e22000000001e */
[----:B------:R-:W-:Y:S01]  /*04f0*/  IMAD.WIDE.U32 R24, R24, -0x326172a9, RZ ;  /* 0xcd9e8d5718187825 */ /* 0x000fe200078e00ff */
[----:B------:R-:W-:Y:S02]  /*0500*/  IADD3 R16, R19, -0x24c28bd8, RZ ;  /* 0xdb3d742813107810 */ /* 0x000fe40007ffe0ff */
[----:B------:R-:W-:Y:S01]  /*0510*/  IADD3 R29, R18, -0x700cb87f, RZ ;  /* 0x8ff34781121d7810 */ /* 0x000fe20007ffe0ff */
[----:B------:R-:W-:Y:S01]  /*0520*/  IMAD.WIDE.U32 R26, R26, -0x2daee0ad, RZ ;  /* 0xd2511f531a1a7825 */ /* 0x000fe200078e00ff */
[----:B0-----:R-:W0:Y:S01]  /*0530*/  DFMA R30, R32, R30, R32 ;  /* 0x0000001e201e722b */ /* 0x001e220000000020 */
[----:B------:R-:W-:Y:S02]  /*0540*/  LOP3.LUT R25, R25, R28, R15, 0x96, !PT ;  /* 0x0000001c19197212 */ /* 0x000fe400078e960f */
[----:B------:R-:W-:-:S02]  /*0550*/  IADD3 R28, R19, -0x695add53, RZ ;  /* 0x96a522ad131c7810 */ /* 0x000fc40007ffe0ff */
[----:B------:R-:W-:Y:S01]  /*0560*/  LOP3.LUT R43, R27, R22, R16, 0x96, !PT ;  /* 0x000000161b2b7212 */ /* 0x000fe200078e9610 */
[----:B0-----:R-:W0:Y:S01]  /*0570*/  DFMA R22, -R20, R30, 1 ;  /* 0x3ff000001416742b */ /* 0x001e22000000011e */
[----:B------:R-:W-:-:S04]  /*0580*/  IMAD.HI.U32 R27, R25, -0x2daee0ad, RZ ;  /* 0xd2511f53191b7827 */ /* 0x000fc800078e00ff */
[----:B------:R-:W-:Y:S01]  /*0590*/  IMAD.HI.U32 R33, R43, -0x326172a9, RZ ;  /* 0xcd9e8d572b217827 */ /* 0x000fe200078e00ff */
[----:B0-----:R0:W1:Y:S01]  /*05a0*/  DFMA R22, R30, R22, R30 ;  /* 0x000000161e16722b */ /* 0x001062000000001e */
[----:B------:R-:W-:Y:S02]  /*05b0*/  LOP3.LUT R41, R27, R26, R28, 0x96, !PT ;  /* 0x0000001a1b297212 */ /* 0x000fe400078e961c */
[----:B0-----:R-:W-:Y:S01]  /*05c0*/  IMAD.MOV.U32 R30, RZ, RZ, R36 ;  /* 0x000000ffff1e7224 */ /* 0x001fe200078e0024 */
[----:B------:R-:W-:Y:S01]  /*05d0*/  LOP3.LUT R42, R33, R24, R29, 0x96, !PT ;  /* 0x00000018212a7212 */ /* 0x000fe200078e961d */
[----:B------:R-:W-:Y:S02]  /*05e0*/  IMAD.MOV.U32 R31, RZ, RZ, R34 ;  /* 0x000000ffff1f7224 */ /* 0x000fe400078e0022 */
[----:B------:R-:W-:Y:S02]  /*05f0*/  IMAD.MOV.U32 R33, RZ, RZ, R35 ;  /* 0x000000ffff217224 */ /* 0x000fe400078e0023 */
[----:B------:R-:W-:Y:S01]  /*0600*/  IMAD.MOV.U32 R32, RZ, RZ, R25 ;  /* 0x000000ffff207224 */ /* 0x000fe200078e0019 */
[----:B------:R-:W-:Y:S05]  /*0610*/  @P0 BRA `(.L_x_374) ;  /* 0x0000004000000947 */ /* 0x000fea0003800000 */
[----:B-1----:R-:W-:Y:S02]  /*0620*/  LOP3.LUT R22, R21, 0x7fffffff, RZ, 0xc0, !PT ;  /* 0x7fffffff15167812 */ /* 0x002fe400078ec0ff */
[----:B------:R-:W-:-:S02]  /*0630*/  MOV R34, 0x660 ;  /* 0x0000066000227802 */ /* 0x000fc40000000f00 */
[----:B------:R-:W-:Y:S02]  /*0640*/  IADD3 R22, R22, -0x100000, RZ ;  /* 0xfff0000016167810 */ /* 0x000fe40007ffe0ff */
[----:B------:R-:W-:Y:S05]  /*0650*/  CALL.REL.NOINC `($__internal_7_$__cuda_sm20_dblrcp_rn_slowpath_v3) ;  /* 0x000008f000007944 */ /* 0x000fea0003c00000 */
.L_x_374:
[----:B-1----:R-:W0:Y:S01]  /*0660*/  F2F.F32.F64 R36, R22 ;  /* 0x0000001600247310 */ /* 0x002e220000301000 */
[----:B------:R-:W0:Y:S01]  /*0670*/  DSETP.GEU.AND P0, PT, |R22|, c[0x2][0x0], PT ;  /* 0x008000001600762a */ /* 0x000e220003f0e200 */
[----:B------:R-:W-:Y:S01]  /*0680*/  IMAD.MOV.U32 R34, RZ, RZ, c[0x0][0x0] ;  /* 0x00000000ff227624 */ /* 0x000fe200078e00ff */
[----:B------:R-:W-:Y:S01]  /*0690*/  LOP3.LUT R38, R38, 0x3, RZ, 0xc0, !PT ;  /* 0x0000000326267812 */ /* 0x000fe200078ec0ff */
[----:B------:R-:W-:Y:S02]  /*06a0*/  IMAD R43, R43, -0x326172a9, RZ ;  /* 0xcd9e8d572b2b7824 */ /* 0x000fe400078e02ff */
[----:B------:R-:W-:Y:S02]  /*06b0*/  IMAD.MOV.U32 R39, RZ, RZ, RZ ;  /* 0x000000ffff277224 */ /* 0x000fe400078e00ff */
[----:B------:R-:W-:-:S07]  /*06c0*/  IMAD R34, R34, c[0x0][0xc], RZ ;  /* 0x0000030022227a24 */ /* 0x000fce00078e02ff */
[----:B0-----:R-:W-:Y:S02]  /*06d0*/  @!P0 FMUL R36, R36, 1.175494350822287508e-38 ;  /* 0x0080000024248820 */ /* 0x001fe40000400000 */
.L_x_379:
        /* <DEDUP_REMOVED lines=13> */
.L_x_376:
[----:B------:R-:W-:Y:S05]  /*07b0*/  BSYNC B0 ;  /* 0x0000000000007941 */ /* 0x000fea0003800000 */
.L_x_375:
[----:B------:R-:W-:Y:S01]  /*07c0*/  IMAD.HI.U32 R20, R30, -0x326172a9, RZ ;  /* 0xcd9e8d571e147827 */ /* 0x000fe200078e00ff */
[----:B------:R-:W-:Y:S02]  /*07d0*/  LOP3.LUT R21, R21, R39, R19, 0x96, !PT ;  /* 0x0000002715157212 */ /* 0x000fe400078e9613 */
[----:B------:R-:W-:Y:S01]  /*07e0*/  ISETP.NE.AND P0, PT, R38, 0x1, PT ;  /* 0x000000012600780c */ /* 0x000fe20003f05270 */
[----:B------:R-:W-:Y:S01]  /*07f0*/  IMAD R23, R30, -0x326172a9, RZ ;  /* 0xcd9e8d571e177824 */ /* 0x000fe200078e02ff */
[----:B------:R-:W-:Y:S01]  /*0800*/  LOP3.LUT R26, R20, R33, R18, 0x96, !PT ;  /* 0x00000021141a7212 */ /* 0x000fe200078e9612 */
[----:B------:R-:W-:-:S04]  /*0810*/  IMAD.WIDE.U32 R20, R21, -0x326172a9, RZ ;  /* 0xcd9e8d5715147825 */ /* 0x000fc800078e00ff */
[----:B------:R-:W-:Y:S01]  /*0820*/  IMAD R25, R31, -0x2daee0ad, RZ ;  /* 0xd2511f531f197824 */ /* 0x000fe200078e02ff */
[----:B------:R-:W-:Y:S01]  /*0830*/  LOP3.LUT R23, R21, R23, R2, 0x96, !PT ;  /* 0x0000001715177212 */ /* 0x000fe200078e9602 */
[----:B------:R-:W-:-:S05]  /*0840*/  IMAD.WIDE.U32 R26, R26, -0x2daee0ad, RZ ;  /* 0xd2511f531a1a7825 */ /* 0x000fca00078e00ff */
        /* <DEDUP_REMOVED lines=33> */
[----:B------:R-:W-:-:S03]  /*0a60*/  LOP3.LUT R37, R21, R26, R29, 0x96, !PT ;  /* 0x0000001a15257212 */ /* 0x000fc600078e961d */
[----:B------:R-:W-:Y:S01]  /*0a70*/  IMAD.MOV.U32 R26, RZ, RZ, R41 ;  /* 0x000000ffff1a7224 */ /* 0x000fe200078e0029 */
[----:B------:R-:W-:Y:S01]  /*0a80*/  LOP3.LUT R35, R35, R22, R28, 0x96, !PT ;  /* 0x0000001623237212 */ /* 0x000fe200078e961c */
[----:B------:R-:W-:Y:S02]  /*0a90*/  IMAD.MOV.U32 R27, RZ, RZ, R24 ;  /* 0x000000ffff1b7224 */ /* 0x000fe400078e0018 */
        /* <DEDUP_REMOVED lines=15> */
.L_x_378:
[----:B------:R-:W-:Y:S02]  /*0b90*/  IMAD.MOV.U32 R25, RZ, RZ, R41 ;  /* 0x000000ffff197224 */ /* 0x000fe400078e0029 */
[----:B------:R-:W-:Y:S02]  /*0ba0*/  IMAD.MOV.U32 R26, RZ, RZ, R24 ;  /* 0x000000ffff1a7224 */ /* 0x000fe400078e0018 */
[----:B------:R-:W-:-:S02]  /*0bb0*/  IMAD.MOV.U32 R27, RZ, RZ, R37 ;  /* 0x000000ffff1b7224 */ /* 0x000fc400078e0025 */
[----:B------:R-:W-:Y:S02]  /*0bc0*/  IMAD.MOV.U32 R44, RZ, RZ, R20 ;  /* 0x000000ffff2c7224 */ /* 0x000fe400078e0014 */
.L_x_377:
[C---:B------:R-:W-:Y:S01]  /*0bd0*/  IMAD.SHL.U32 R24, R40.reuse, 0x2, RZ ;  /* 0x0000000228187824 */ /* 0x040fe200078e00ff */
[----:B------:R-:W-:-:S04]  /*0be0*/  SHF.L.U64.HI R21, R40, 0x1, R17 ;  /* 0x0000000128157819 */ /* 0x000fc80000010211 */
[----:B------:R-:W-:-:S04]  /*0bf0*/  IADD3 R22, P0, R24, c[0x0][0x160], RZ ;  /* 0x0000580018167a10 */ /* 0x000fc80007f1e0ff */
[----:B------:R-:W-:-:S06]  /*0c00*/  IADD3.X R23, R21, c[0x0][0x164], RZ, P0, !PT ;  /* 0x0000590015177a10 */ /* 0x000fcc00007fe4ff */
[----:B------:R-:W2:Y:S01]  /*0c10*/  LDG.E.64 R22, [R22.64] ;  /* 0x0000000416167981 */ /* 0x000ea2000c1e1b00 */
[----:B------:R-:W0:Y:S01]  /*0c20*/  I2F.U32 R25, R25 ;  /* 0x0000001900197306 */ /* 0x000e220000201000 */
[----:B------:R-:W-:Y:S01]  /*0c30*/  IMAD.MOV.U32 R43, RZ, RZ, 0x2f800000 ;  /* 0x2f800000ff2b7424 */ /* 0x000fe200078e00ff */
[----:B------:R-:W-:Y:S06]  /*0c40*/  WARPSYNC 0xffffffff ;  /* 0xffffffff00007948 */ /* 0x000fec0003800000 */
[----:B------:R-:W1:Y:S08]  /*0c50*/  I2F.U32 R42, R26 ;  /* 0x0000001a002a7306 */ /* 0x000e700000201000 */
[----:B------:R3:W4:Y:S01]  /*0c60*/  I2F.U32 R26, R27 ;  /* 0x0000001b001a7306 */ /* 0x0007220000201000 */
[----:B0-----:R-:W-:-:S05]  /*0c70*/  FFMA.FTZ R41, R25, R43, 1.1641532182693481445e-10 ;  /* 0x2f00000019297423 */ /* 0x001fca000001002b */
[----:B------:R-:W-:Y:S02]  /*0c80*/  FSET.BF.LT.FTZ.AND R41, R41, c[0x0][0x648], PT ;  /* 0x0001920029297a0a */ /* 0x000fe40003811000 */
[----:B------:R-:W0:Y:S01]  /*0c90*/  I2F.U32 R44, R44 ;  /* 0x0000002c002c7306 */ /* 0x000e220000201000 */
[----:B-1----:R-:W-:-:S05]  /*0ca0*/  FFMA.FTZ R45, R42, R43, 1.1641532182693481445e-10 ;  /* 0x2f0000002a2d7423 */ /* 0x002fca000001002b */
[----:B---3--:R-:W-:Y:S02]  /*0cb0*/  FSET.BF.LT.FTZ.AND R27, R45, c[0x0][0x648], PT ;  /* 0x000192002d1b7a0a */ /* 0x008fe40003811000 */
[----:B------:R-:W-:Y:S01]  /*0cc0*/  F2I.FTZ.U32.TRUNC.NTZ R42, R41 ;  /* 0x00000029002a7305 */ /* 0x000fe2000021f000 */
[----:B----4-:R-:W-:-:S05]  /*0cd0*/  FFMA.FTZ R25, R26, R43, 1.1641532182693481445e-10 ;  /* 0x2f0000001a197423 */ /* 0x010fca000001002b */
[----:B------:R-:W-:Y:S02]  /*0ce0*/  FSET.BF.LT.FTZ.AND R26, R25, c[0x0][0x648], PT ;  /* 0x00019200191a7a0a */ /* 0x000fe40003811000 */
[----:B------:R-:W1:Y:S01]  /*0cf0*/  F2I.FTZ.U32.TRUNC.NTZ R45, R27 ;  /* 0x0000001b002d7305 */ /* 0x000e62000021f000 */
[----:B0-----:R-:W-:-:S05]  /*0d00*/  FFMA.FTZ R43, R44, R43, 1.1641532182693481445e-10 ;  /* 0x2f0000002c2b7423 */ /* 0x001fca000001002b */
[----:B------:R-:W-:Y:S02]  /*0d10*/  FSET.BF.LT.FTZ.AND R43, R43, c[0x0][0x648], PT ;  /* 0x000192002b2b7a0a */ /* 0x000fe40003811000 */
[----:B------:R-:W0:Y:S01]  /*0d20*/  F2I.FTZ.U32.TRUNC.NTZ R25, R26 ;  /* 0x0000001a00197305 */ /* 0x000e22000021f000 */
[----:B-1----:R-:W-:-:S04]  /*0d30*/  PRMT R42, R45, 0x7604, R42 ;  /* 0x000076042d2a7816 */ /* 0x002fc8000000002a */
[----:B0-----:R-:W-:Y:S02]  /*0d40*/  PRMT R42, R25, 0x7054, R42 ;  /* 0x00007054192a7816 */ /* 0x001fe4000000002a */
[--C-:B--2---:R-:W-:Y:S02]  /*0d50*/  PRMT R44, RZ, 0x5410, R22.reuse ;  /* 0x00005410ff2c7816 */ /* 0x104fe40000000016 */
[----:B------:R-:W-:-:S03]  /*0d60*/  PRMT R22, RZ, 0x7610, R22 ;  /* 0x00007610ff167816 */ /* 0x000fc60000000016 */
[----:B------:R-:W-:Y:S02]  /*0d70*/  FMUL.FTZ R45, R41, R44 ;  /* 0x0000002c292d7220 */ /* 0x000fe40000410000 */
[----:B------:R-:W-:Y:S01]  /*0d80*/  FMUL.FTZ R22, R27, R22 ;  /* 0x000000161b167220 */ /* 0x000fe20000410000 */
[--C-:B------:R-:W-:Y:S01]  /*0d90*/  PRMT R27, RZ, 0x5410, R23.reuse ;  /* 0x00005410ff1b7816 */ /* 0x100fe20000000017 */
[----:B------:R0:W1:Y:S04]  /*0da0*/  F2I.FTZ.U32.TRUNC.NTZ R41, R43 ;  /* 0x0000002b00297305 */ /* 0x000068000021f000 */
[----:B------:R-:W-:Y:S01]  /*0db0*/  FMUL.FTZ R27, R26, R27 ;  /* 0x0000001b1a1b7220 */ /* 0x000fe20000410000 */
[----:B------:R-:W-:Y:S01]  /*0dc0*/  PRMT R26, RZ, 0x7610, R23 ;  /* 0x00007610ff1a7816 */ /* 0x000fe20000000017 */
[----:B------:R-:W-:Y:S01]  /*0dd0*/  FMUL.FTZ R23, R36, R22 ;  /* 0x0000001624177220 */ /* 0x000fe20000410000 */
[----:B------:R-:W-:Y:S01]  /*0de0*/  IADD3 R22, P0, R24, c[0x0][0x300], RZ ;  /* 0x0000c00018167a10 */ /* 0x000fe20007f1e0ff */
[----:B------:R-:W-:Y:S01]  /*0df0*/  FMUL.FTZ R27, R36, R27 ;  /* 0x0000001b241b7220 */ /* 0x000fe20000410000 */
[----:B------:R-:W-:Y:S01]  /*0e00*/  IADD3 R24, P1, R40, c[0x0][0x4a0], RZ ;  /* 0x0001280028187a10 */ /* 0x000fe20007f3e0ff */
[----:B0-----:R-:W-:-:S02]  /*0e10*/  FMUL.FTZ R43, R43, R26 ;  /* 0x0000001a2b2b7220 */ /* 0x001fc40000410000 */
[C---:B------:R-:W-:Y:S01]  /*0e20*/  FMUL.FTZ R26, R36.reuse, R45 ;  /* 0x0000002d241a7220 */ /* 0x040fe20000410000 */
[----:B------:R-:W-:Y:S01]  /*0e30*/  IADD3.X R25, R17, c[0x0][0x4a4], RZ, P1, !PT ;  /* 0x0001290011197a10 */ /* 0x000fe20000ffe4ff */
[----:B------:R-:W-:Y:S02]  /*0e40*/  FMUL.FTZ R44, R36, R43 ;  /* 0x0000002b242c7220 */ /* 0x000fe40000410000 */
[----:B------:R-:W-:Y:S01]  /*0e50*/  IMAD.MOV.U32 R43, RZ, RZ, R20 ;  /* 0x000000ffff2b7224 */ /* 0x000fe200078e0014 */
[----:B------:R-:W-:Y:S02]  /*0e60*/  F2FP.BF16.PACK_AB R26, R23, R26 ;  /* 0x0000001a171a723e */ /* 0x000fe400000010ff */
[----:B------:R-:W-:Y:S02]  /*0e70*/  IADD3.X R23, R21, c[0x0][0x304], RZ, P0, !PT ;  /* 0x0000c10015177a10 */ /* 0x000fe400007fe4ff */
[----:B------:R-:W-:Y:S02]  /*0e80*/  LEA R40, P0, R34, R40, 0x2 ;  /* 0x0000002822287211 */ /* 0x000fe400078010ff */
[----:B------:R-:W-:-:S02]  /*0e90*/  F2FP.BF16.PACK_AB R27, R44, R27 ;  /* 0x0000001b2c1b723e */ /* 0x000fc400000010ff */
[----:B-1----:R-:W-:Y:S01]  /*0ea0*/  PRMT R21, R41, 0x654, R42 ;  /* 0x0000065429157816 */ /* 0x002fe2000000002a */
[----:B------:R-:W-:Y:S01]  /*0eb0*/  IMAD.X R17, RZ, RZ, R17, P0 ;  /* 0x000000ffff117224 */ /* 0x000fe200000e0611 */
[----:B------:R-:W-:Y:S01]  /*0ec0*/  ISETP.GE.U32.AND P0, PT, R40, c[0x0][0x640], PT ;  /* 0x0001900028007a0c */ /* 0x000fe20003f06070 */
[----:B------:R0:W-:Y:S01]  /*0ed0*/  STG.E.64 [R22.64], R26 ;  /* 0x0000001a16007986 */ /* 0x0001e2000c101b04 */
[----:B------:R-:W-:Y:S02]  /*0ee0*/  IMAD.MOV.U32 R42, RZ, RZ, R37 ;  /* 0x000000ffff2a7224 */ /* 0x000fe400078e0025 */
[----:B------:R-:W-:Y:S01]  /*0ef0*/  ISETP.GE.U32.AND.EX P0, PT, R17, c[0x0][0x644], PT, P0 ;  /* 0x0001910011007a0c */ /* 0x000fe20003f06100 */
[----:B------:R0:W-:Y:S01]  /*0f00*/  STG.E [R24.64], R21 ;  /* 0x0000001518007986 */ /* 0x0001e2000c101904 */
[----:B------:R-:W-:-:S03]  /*0f10*/  IMAD.MOV.U32 R41, RZ, RZ, R35 ;  /* 0x000000ffff297224 */ /* 0x000fc600078e0023 */
[----:B------:R-:W-:Y:S08]  /*0f20*/  BAR.SYNC.DEFER_BLOCKING 0x0 ;  /* 0x0000000000007b1d */ /* 0x000ff00000010000 */
[----:B0-----:R-:W-:Y:S05]  /*0f30*/  @!P0 BRA `(.L_x_379) ;  /* 0xfffff7a000008947 */ /* 0x001fea000383ffff */
[----:B------:R-:W-:Y:S05]  /*0f40*/  EXIT ;  /* 0x000000000000794d */ /* 0x000fea0003800000 */
        .weak           $__internal_7_$__cuda_sm20_dblrcp_rn_slowpath_v3
        .type           $__internal_7_$__cuda_sm20_dblrcp_rn_slowpath_v3,@function
        .size           $__internal_7_$__cuda_sm20_dblrcp_rn_slowpath_v3,(.L_x_11327 - $__internal_7_$__cuda_sm20_dblrcp_rn_slowpath_v3)
$__internal_7_$__cuda_sm20_dblrcp_rn_slowpath_v3:
        /* <DEDUP_REMOVED lines=25> */
.L_x_382:
        /* <DEDUP_REMOVED lines=9> */
.L_x_380:
[----:B------:R-:W-:Y:S01]  /*1170*/  LOP3.LUT R21, R27, 0x80000, RZ, 0xfc, !PT ;  /* 0x000800001b157812 */ /* 0x000fe200078efcff */
[----:B------:R-:W-:Y:S02]  /*1180*/  IMAD.MOV.U32 R20, RZ, RZ, R26 ;  /* 0x000000ffff147224 */ /* 0x000fe400078e001a */
.L_x_381:
[----:B------:R-:W-:Y:S02]  /*1190*/  IMAD.MOV.U32 R35, RZ, RZ, 0x0 ;  /* 0x00000000ff237424 */ /* 0x000fe400078e00ff */
[----:B01----:R-:W-:Y:S02]  /*11a0*/  IMAD.MOV.U32 R22, RZ, RZ, R20 ;  /* 0x000000ffff167224 */ /* 0x003fe400078e0014 */
[----:B------:R-:W-:Y:S01]  /*11b0*/  IMAD.MOV.U32 R23, RZ, RZ, R21 ;  /* 0x000000ffff177224 */ /* 0x000fe200078e0015 */
[----:B------:R-:W-:Y:S06]  /*11c0*/  RET.REL.NODEC R34 `(_ZN2at6native43_GLOBAL__N__7cc8d1ed_10_Dropout_cu_0e96ed3824fused_dropout_kernel_vecIN3c108BFloat16EfmLi1ELi4EhEEvNS_4cuda6detail10TensorInfoIKT_T1_EENS7_IS8_SA_EENS7_IT4_SA_EESA_T0_NS_15PhiloxCudaStateE) ;  /* 0xffffee3022007950 */ /* 0x000fec0003c3ffff */
.L_x_383:
        /* <DEDUP_REMOVED lines=11> */
.L_x_11327:


//--------------------- .text._ZN2at6native43_GLOBAL__N__7cc8d1ed_10_Dropout_cu_0e96ed3824fused_dropout_kernel_vecIN3c108BFloat16EfmLi1ELi8EhEEvNS_4cuda6detail10TensorInfoIKT_T1_EENS7_IS8_SA_EENS7_IT4_SA_EESA_T0_NS_15PhiloxCudaStateE --------------------------
	.section	.text._ZN2at6native43_GLOBAL__N__7cc8d1ed_10_Dropout_cu_0e96ed3824fused_dropout_kernel_vecIN3c108BFloat16EfmLi1ELi8EhEEvNS_4cuda6detail10TensorInfoIKT_T1_EENS7_IS8_SA_EENS7_IT4_SA_EESA_T0_NS_15PhiloxCudaStateE,"ax",@progbits
	.sectioninfo	@"SHI_REGISTERS=61"
	.align	128
.text._ZN2at6native43_GLOBAL__N__7cc8d1ed_10_Dropout_cu_0e96ed3824fused_dropout_kernel_vecIN3c108BFloat16EfmLi1ELi8EhEEvNS_4cuda6detail10TensorInfoIKT_T1_EENS7_IS8_SA_EENS7_IT4_SA_EESA_T0_NS_15PhiloxCudaStateE:
        .type           _ZN2at6native43_GLOBAL__N__7cc8d1ed_10_Dropout_cu_0e96ed3824fused_dropout_kernel_vecIN3c108BFloat16EfmLi1ELi8EhEEvNS_4cuda6detail10TensorInfoIKT_T1_EENS7_IS8_SA_EENS7_IT4_SA_EESA_T0_NS_15PhiloxCudaStateE,@function
        .size           _ZN2at6native43_GLOBAL__N__7cc8d1ed_10_Dropout_cu_0e96ed3824fused_dropout_kernel_vecIN3c108BFloat16EfmLi1ELi8EhEEvNS_4cuda6detail10TensorInfoIKT_T1_EENS7_IS8_SA_EENS7_IT4_SA_EESA_T0_NS_15PhiloxCudaStateE,(.L_x_11329 - _ZN2at6native43_GLOBAL__N__7cc8d1ed_10_Dropout_cu_0e96ed3824fused_dropout_kernel_vecIN3c108BFloat16EfmLi1ELi8EhEEvNS_4cuda6detail10TensorInfoIKT_T1_EENS7_IS8_SA_EENS7_IT4_SA_EESA_T0_NS_15PhiloxCudaStateE)
        .other          _ZN2at6native43_GLOBAL__N__7cc8d1ed_10_Dropout_cu_0e96ed3824fused_dropout_kernel_vecIN3c108BFloat16EfmLi1ELi8EhEEvNS_4cuda6detail10TensorInfoIKT_T1_EENS7_IS8_SA_EENS7_IT4_SA_EESA_T0_NS_15PhiloxCudaStateE,@"STO_CUDA_ENTRY STV_DEFAULT"
_ZN2at6native43_GLOBAL__N__7cc8d1ed_10_Dropout_cu_0e96ed3824fused_dropout_kernel_vecIN3c108BFloat16EfmLi1ELi8EhEEvNS_4cuda6detail10TensorInfoIKT_T1_EENS7_IS8_SA_EENS7_IT4_SA_EESA_T0_NS_15PhiloxCudaStateE:
        /* <DEDUP_REMOVED lines=21> */
[--C-:B------:R-:W-:Y:S02]  /*0150*/  SHF.R.U32.HI R39, RZ, 0x2, R23.reuse ;  /* 0x00000002ff277819 */ /* 0x100fe40000011617 */
[----:B------:R-:W-:Y:S02]  /*0160*/  SHF.R.U64 R48, R22, 0x2, R23 ;  /* 0x0000000216307819 */ /* 0x000fe40000001217 */
[----:B------:R-:W-:Y:S02]  /*0170*/  LOP3.LUT R6, R5, R39, R26, 0x96, !PT ;  /* 0x0000002705067212 */ /* 0x000fe400078e961a */
[----:B------:R-:W-:Y:S01]  /*0180*/  ISETP.GE.U32.AND.EX P0, PT, R37, c[0x0][0x644], PT, P0 ;  /* 0x0001910025007a0c */ /* 0x000fe20003f06100 */
[----:B------:R-:W-:-:S04]  /*0190*/  IMAD.WIDE.U32 R2, R48, -0x2daee0ad, RZ ;  /* 0xd2511f5330027825 */ /* 0x000fc800078e00ff */
[----:B------:R-:W-:Y:S01]  /*01a0*/  IMAD.WIDE.U32 R6, R6, -0x2daee0ad, RZ ;  /* 0xd2511f5306067825 */ /* 0x000fe200078e00ff */
[----:B------:R-:W-:Y:S02]  /*01b0*/  LOP3.LUT R8, R3, R27, RZ, 0x3c, !PT ;  /* 0x0000001b03087212 */ /* 0x000fe400078e3cff */
[----:B------:R-:W-:Y:S02]  /*01c0*/  IADD3 R3, R26, 0x3c6ef372, RZ ;  /* 0x3c6ef3721a037810 */ /* 0x000fe40007ffe0ff */
[----:B------:R-:W-:Y:S01]  /*01d0*/  LOP3.LUT R12, R7, R2, R0, 0x96, !PT ;  /* 0x00000002070c7212 */ /* 0x000fe200078e9600 */
[----:B------:R-:W-:Y:S01]  /*01e0*/  IMAD.WIDE.U32 R8, R8, -0x326172a9, RZ ;  /* 0xcd9e8d5708087825 */ /* 0x000fe200078e00ff */
        /* <DEDUP_REMOVED lines=9> */
[----:B------:R-:W-:Y:S02]  /*0280*/  MOV R14, c[0x0][0x648] ;  /* 0x00019200000e7a02 */ /* 0x000fe40000000f00 */
[----:B------:R-:W-:Y:S01]  /*0290*/  IADD3 R5, R27, 0x32370b8f, RZ ;  /* 0x32370b8f1b057810 */ /* 0x000fe20007ffe0ff */
[----:B------:R-:W-:Y:S01]  /*02a0*/  IMAD.WIDE.U32 R18, R18, -0x326172a9, RZ ;  /* 0xcd9e8d5712127825 */ /* 0x000fe200078e00ff */
[----:B------:R-:W-:-:S02]  /*02b0*/  IADD3 R6, R26, -0x255992d5, RZ ;  /* 0xdaa66d2b1a067810 */ /* 0x000fc40007ffe0ff */
[----:B------:R-:W-:Y:S01]  /*02c0*/  LOP3.LUT R16, R11, R8, R5, 0x96, !PT ;  /* 0x000000080b107212 */ /* 0x000fe200078e9605 */
[----:B------:R-:W-:Y:S01]  /*02d0*/  FMUL.FTZ R14, R14, 1 ;  /* 0x3f8000000e0e7820 */ /* 0x000fe20000410000 */
[----:B------:R-:W-:Y:S02]  /*02e0*/  LOP3.LUT R20, R19, R12, R6, 0x96, !PT ;  /* 0x0000000c13147212 */ /* 0x000fe400078e9606 */
[----:B------:R-:W-:Y:S01]  /*02f0*/  IADD3 R7, R26, 0x78dde6e4, RZ ;  /* 0x78dde6e41a077810 */ /* 0x000fe20007ffe0ff */
[----:B------:R-:W-:Y:S01]  /*0300*/  IMAD.WIDE.U32 R16, R16, -0x326172a9, RZ ;  /* 0xcd9e8d5710107825 */ /* 0x000fe200078e00ff */
[C---:B------:R-:W-:Y:S01]  /*0310*/  IADD3 R8, R27.reuse, -0x126145ec, RZ ;  /* 0xed9eba141b087810 */ /* 0x040fe20007ffe0ff */
[----:B------:R-:W0:Y:S01]  /*0320*/  F2F.F64.F32 R14, R14 ;  /* 0x0000000e000e7310 */ /* 0x000e220000201800 */
[----:B------:R-:W-:Y:S01]  /*0330*/  IADD3 R9, R27, -0x56f99767, RZ ;  /* 0xa90668991b097810 */ /* 0x000fe20007ffe0ff */
[----:B------:R-:W-:Y:S01]  /*0340*/  IMAD.WIDE.U32 R20, R20, -0x2daee0ad, RZ ;  /* 0xd2511f5314147825 */ /* 0x000fe200078e00ff */
[----:B------:R-:W-:-:S02]  /*0350*/  LOP3.LUT R12, R17, R18, R7, 0x96, !PT ;  /* 0x00000012110c7212 */ /* 0x000fc400078e9607 */
[----:B------:R-:W-:Y:S02]  /*0360*/  IADD3 R11, R26, -0x4ab325aa, RZ ;  /* 0xb54cda561a0b7810 */ /* 0x000fe40007ffe0ff */
[----:B------:R-:W-:Y:S01]  /*0370*/  LOP3.LUT R18, R21, R10, R8, 0x96, !PT ;  /* 0x0000000a15127212 */ /* 0x000fe200078e9608 */
[----:B------:R-:W-:Y:S01]  /*0380*/  IMAD.WIDE.U32 R12, R12, -0x2daee0ad, RZ ;  /* 0xd2511f530c0c7825 */ /* 0x000fe200078e00ff */
[----:B------:R-:W-:Y:S02]  /*0390*/  IADD3 R10, R26, 0x1715609d, RZ ;  /* 0x1715609d1a0a7810 */ /* 0x000fe40007ffe0ff */
[----:B------:R-:W-:Y:S01]  /*03a0*/  IADD3 R17, R27, 0x1fd5c5a3, RZ ;  /* 0x1fd5c5a31b117810 */ /* 0x000fe20007ffe0ff */
[----:B------:R-:W-:Y:S01]  /*03b0*/  IMAD.WIDE.U32 R18, R18, -0x326172a9, RZ ;  /* 0xcd9e8d5712127825 */ /* 0x000fe200078e00ff */
[----:B------:R-:W-:Y:S02]  /*03c0*/  LOP3.LUT R28, R13, R20, R9, 0x96, !PT ;  /* 0x000000140d1c7212 */ /* 0x000fe400078e9609 */
[----:B------:R-:W-:Y:S01]  /*03d0*/  IADD3 R23, R27, -0x695add53, RZ ;  /* 0x96a522ad1b177810 */ /* 0x000fe20007ffe0ff */
[----:B0-----:R-:W0:Y:S01]  /*03e0*/  MUFU.RCP64H R35, R15 ;  /* 0x0000000f00237308 */ /* 0x001e220000001800 */
[----:B------:R-:W-:Y:S01]  /*03f0*/  LOP3.LUT R20, R19, R16, R10, 0x96, !PT ;  /* 0x0000001013147212 */ /* 0x000fe200078e960a */
[----:B------:R-:W-:Y:S01]  /*0400*/  IMAD.WIDE.U32 R28, R28, -0x326172a9, RZ ;  /* 0xcd9e8d571c1c7825 */ /* 0x000fe200078e00ff */
[----:B------:R-:W-:-:S02]  /*0410*/  IADD3 R16, R27, 0x646e171e, RZ ;  /* 0x646e171e1b107810 */ /* 0x000fc40007ffe0ff */
[----:B------:R-:W-:Y:S01]  /*0420*/  IADD3 R34, R15, 0x300402, RZ ;  /* 0x003004020f227810 */ /* 0x000fe20007ffe0ff */
[----:B------:R-:W-:Y:S01]  /*0430*/  IMAD.WIDE.U32 R20, R20, -0x2daee0ad, RZ ;  /* 0xd2511f5314147825 */ /* 0x000fe200078e00ff */
[----:B------:R-:W-:Y:S02]  /*0440*/  LOP3.LUT R13, R29, R18, R11, 0x96, !PT ;  /* 0x000000121d0d7212 */ /* 0x000fe400078e960b */
[C---:B------:R-:W-:Y:S02]  /*0450*/  IADD3 R18, R26.reuse, 0x5384540f, RZ ;  /* 0x5384540f1a127810 */ /* 0x040fe40007ffe0ff */
[----:B------:R-:W-:Y:S01]  /*0460*/  LOP3.LUT R24, R21, R12, R16, 0x96, !PT ;  /* 0x0000000c15187212 */ /* 0x000fe200078e9610 */
[----:B------:R-:W-:Y:S01]  /*0470*/  IMAD.WIDE.U32 R12, R13, -0x2daee0ad, RZ ;  /* 0xd2511f530d0c7825 */ /* 0x000fe200078e00ff */
[----:B------:R-:W-:Y:S02]  /*0480*/  IADD3 R19, R26, -0xe443238, RZ ;  /* 0xf1bbcdc81a137810 */ /* 0x000fe40007ffe0ff */
[----:B------:R-:W-:Y:S01]  /*0490*/  FSETP.GEU.AND P0, PT, |R34|, 5.8789094863358348022e-39, PT ;  /* 0x004004022200780b */ /* 0x000fe20003f0e200 */
[----:B0-----:R-:W0:Y:S01]  /*04a0*/  DFMA R32, -R14, R34, 1 ;  /* 0x3ff000000e20742b */ /* 0x001e220000000122 */
[----:B------:R-:W-:Y:S01]  /*04b0*/  IMAD.WIDE.U32 R24, R24, -0x326172a9, RZ ;  /* 0xcd9e8d5718187825 */ /* 0x000fe200078e00ff */
[----:B------:R-:W-:-:S02]  /*04c0*/  LOP3.LUT R29, R13, R20, R17, 0x96, !PT ;  /* 0x000000140d1d7212 */ /* 0x000fc400078e9611 */
[----:B------:R-:W-:Y:S01]  /*04d0*/  IADD3 R20, R27, -0x24c28bd8, RZ ;  /* 0xdb3d74281b147810 */ /* 0x000fe20007ffe0ff */
[----:B------:R-:W-:Y:S01]  /*04e0*/  IMAD.MOV.U32 R21, RZ, RZ, R37 ;  /* 0x000000ffff157224 */ /* 0x000fe200078e0025 */
[----:B------:R-:W-:Y:S01]  /*04f0*/  LOP3.LUT R30, R25, R28, R18, 0x96, !PT ;  /* 0x0000001c191e7212 */ /* 0x000fe200078e9612 */
[----:B0-----:R-:W0:Y:S01]  /*0500*/  DFMA R32, R32, R32, R32 ;  /* 0x000000202020722b */ /* 0x001e220000000020 */
[----:B------:R-:W-:-:S04]  /*0510*/  IMAD.WIDE.U32 R28, R29, -0x326172a9, RZ ;  /* 0xcd9e8d571d1c7825 */ /* 0x000fc800078e00ff */
[----:B------:R-:W-:Y:S01]  /*0520*/  IMAD.WIDE.U32 R30, R30, -0x2daee0ad, RZ ;  /* 0xd2511f531e1e7825 */ /* 0x000fe200078e00ff */
[----:B0-----:R0:W1:Y:S02]  /*0530*/  DFMA R32, R34, R32, R34 ;  /* 0x000000202220722b */ /* 0x0010640000000022 */
[----:B0-----:R-:W-:Y:S02]  /*0540*/  LOP3.LUT R35, R29, R24, R19, 0x96, !PT ;  /* 0x000000181d237212 */ /* 0x001fe400078e9613 */
[----:B------:R-:W-:Y:S02]  /*0550*/  LOP3.LUT R29, R31, R12, R20, 0x96, !PT ;  /* 0x0000000c1f1d7212 */ /* 0x000fe400078e9614 */
[----:B-1----:R-:W0:Y:S01]  /*0560*/  DFMA R12, -R14, R32, 1 ;  /* 0x3ff000000e0c742b */ /* 0x002e220000000120 */
[----:B------:R-:W-:Y:S01]  /*0570*/  IMAD.HI.U32 R25, R35, -0x2daee0ad, RZ ;  /* 0xd2511f5323197827 */ /* 0x000fe200078e00ff */
[----:B------:R-:W-:-:S03]  /*0580*/  IADD3 R24, R26, -0x700cb87f, RZ ;  /* 0x8ff347811a187810 */ /* 0x000fc60007ffe0ff */
[----:B------:R-:W-:Y:S01]  /*0590*/  IMAD.HI.U32 R31, R29, -0x326172a9, RZ ;  /* 0xcd9e8d571d1f7827 */ /* 0x000fe200078e00ff */
[----:B0-----:R0:W1:Y:S01]  /*05a0*/  DFMA R12, R32, R12, R32 ;  /* 0x0000000c200c722b */ /* 0x0010620000000020 */
[----:B------:R-:W-:Y:S02]  /*05b0*/  LOP3.LUT R30, R25, R30, R23, 0x96, !PT ;  /* 0x0000001e191e7212 */ /* 0x000fe400078e9617 */
[----:B------:R-:W-:Y:S01]  /*05c0*/  IMAD.MOV.U32 R25, RZ, RZ, R38 ;  /* 0x000000ffff197224 */ /* 0x000fe200078e0026 */
[----:B0-----:R-:W-:Y:S01]  /*05d0*/  LOP3.LUT R32, R31, R28, R24, 0x96, !PT ;  /* 0x0000001c1f207212 */ /* 0x001fe200078e9618 */
[----:B------:R-:W-:Y:S02]  /*05e0*/  IMAD.MOV.U32 R31, RZ, RZ, R39 ;  /* 0x000000ffff1f7224 */ /* 0x000fe400078e0027 */
[----:B------:R-:W-:Y:S01]  /*05f0*/  IMAD.MOV.U32 R28, RZ, RZ, R35 ;  /* 0x000000ffff1c7224 */ /* 0x000fe200078e0023 */
[----:B------:R-:W-:Y:S05]  /*0600*/  @P0 BRA `(.L_x_384) ;  /* 0x0000006000000947 */ /* 0x000fea0003800000 */
[----:B-1----:R-:W-:Y:S02]  /*0610*/  LOP3.LUT R12, R15, 0x7fffffff, RZ, 0xc0, !PT ;  /* 0x7fffffff0f0c7812 */ /* 0x002fe400078ec0ff */
[----:B------:R-:W-:-:S02]  /*0620*/  MOV R40, 0x650 ;  /* 0x0000065000287802 */ /* 0x000fc40000000f00 */
[----:B------:R-:W-:Y:S02]  /*0630*/  IADD3 R33, R12, -0x100000, RZ ;  /* 0xfff000000c217810 */ /* 0x000fe40007ffe0ff */
[----:B------:R-:W-:Y:S05]  /*0640*/  CALL.REL.NOINC `($__internal_8_$__cuda_sm20_dblrcp_rn_slowpath_v3) ;  /* 0x0000197000007944 */ /* 0x000fea0003c00000 */
[----:B------:R-:W-:Y:S02]  /*0650*/  IMAD.MOV.U32 R12, RZ, RZ, R14 ;  /* 0x000000ffff0c7224 */ /* 0x000fe400078e000e */
[----:B------:R-:W-:-:S05]  /*0660*/  IMAD.MOV.U32 R13, RZ, RZ, R15 ;  /* 0x000000ffff0d7224 */ /* 0x000fca00078e000f */
.L_x_384:
[----:B-1----:R-:W0:Y:S01]  /*0670*/  F2F.F32.F64 R33, R12 ;  /* 0x0000000c00217310 */ /* 0x002e220000301000 */
[----:B------:R-:W0:Y:S01]  /*0680*/  DSETP.GEU.AND P0, PT, |R12|, c[0x2][0x0], PT ;  /* 0x008000000c00762a */ /* 0x000e220003f0e200 */
[----:B------:R-:W-:Y:S01]  /*0690*/  IMAD R34, R29, -0x326172a9, RZ ;  /* 0xcd9e8d571d227824 */ /* 0x000fe200078e02ff */
[----:B------:R-:W-:Y:S01]  /*06a0*/  LOP3.LUT R35, R22, 0x3, RZ, 0xc0, !PT ;  /* 0x0000000316237812 */ /* 0x000fe200078ec0ff */
[----:B------:R-:W-:-:S11]  /*06b0*/  IMAD.MOV.U32 R29, RZ, RZ, RZ ;  /* 0x000000ffff1d7224 */ /* 0x000fd600078e00ff */
[----:B0-----:R-:W-:Y:S02]  /*06c0*/  @!P0 FMUL R33, R33, 1.175494350822287508e-38 ;  /* 0x0080000021218820 */ /* 0x001fe40000400000 */
.L_x_397:
[----:B------:R-:W-:Y:S01]  /*06d0*/  ISETP.NE.AND P0, PT, R35, RZ, PT ;  /* 0x000000ff2300720c */ /* 0x000fe20003f05270 */
[----:B------:R-:W-:Y:S01]  /*06e0*/  IMAD R46, R28, -0x2daee0ad, RZ ;  /* 0xd2511f531c2e7824 */ /* 0x000fe200078e02ff */
[----:B------:R-:W-:Y:S01]  /*06f0*/  MOV R40, R30 ;  /* 0x0000001e00287202 */ /* 0x000fe20000000f00 */
[----:B------:R-:W-:-:S10]  /*0700*/  IMAD.MOV.U32 R45, RZ, RZ, R34 ;  /* 0x000000ffff2d7224 */ /* 0x000fd400078e0022 */
[----:B------:R-:W-:Y:S05]  /*0710*/  @!P0 BRA `(.L_x_385) ;  /* 0x000009b000008947 */ /* 0x000fea0003800000 */
[C---:B------:R-:W-:Y:S01]  /*0720*/  ISETP.NE.AND P0, PT, R48.reuse, -0x1, PT ;  /* 0xffffffff3000780c */ /* 0x040fe20003f05270 */
[----:B------:R-:W-:Y:S01]  /*0730*/  BSSY B0, `(.L_x_386) ;  /* 0x000000c000007945 */ /* 0x000fe20003800000 */
[----:B------:R-:W-:-:S05]  /*0740*/  IADD3 R28, R48, 0x1, RZ ;  /* 0x00000001301c7810 */ /* 0x000fca0007ffe0ff */
[----:B------:R-:W-:-:S06]  /*0750*/  IMAD.HI.U32 R12, R28, -0x2daee0ad, RZ ;  /* 0xd2511f531c0c7827 */ /* 0x000fcc00078e00ff */
        /* <DEDUP_REMOVED lines=9> */
.L_x_387:
[----:B------:R-:W-:Y:S05]  /*07f0*/  BSYNC B0 ;  /* 0x0000000000007941 */ /* 0x000fea0003800000 */
.L_x_386:
[----:B------:R-:W-:Y:S01]  /*0800*/  IMAD.HI.U32 R13, R25, -0x326172a9, RZ ;  /* 0xcd9e8d57190d7827 */ /* 0x000fe200078e00ff */
[----:B------:R-:W-:Y:S02]  /*0810*/  LOP3.LUT R12, R12, R29, R27, 0x96, !PT ;  /* 0x0000001d0c0c7212 */ /* 0x000fe400078e961b */
[----:B------:R-:W-:Y:S01]  /*0820*/  ISETP.NE.AND P0, PT, R35, 0x1, PT ;  /* 0x000000012300780c */ /* 0x000fe20003f05270 */
[----:B------:R-:W-:Y:S01]  /*0830*/  IMAD.MOV.U32 R47, RZ, RZ, -0x2daee0ad ;  /* 0xd2511f53ff2f7424 */ /* 0x000fe200078e00ff */
[----:B------:R-:W-:Y:S01]  /*0840*/  LOP3.LUT R42, R13, R31, R26, 0x96, !PT ;  /* 0x0000001f0d2a7212 */ /* 0x000fe200078e961a */
[----:B------:R-:W-:Y:S01]  /*0850*/  IMAD R15, R25, -0x326172a9, RZ ;  /* 0xcd9e8d57190f7824 */ /* 0x000fe200078e02ff */
[----:B------:R-:W-:Y:S01]  /*0860*/  ISETP.NE.AND P2, PT, R48, -0x2, PT ;  /* 0xfffffffe3000780c */ /* 0x000fe20003f45270 */
[----:B------:R-:W-:Y:S01]  /*0870*/  IMAD.WIDE.U32 R38, R12, -0x326172a9, RZ ;  /* 0xcd9e8d570c267825 */ /* 0x000fe200078e00ff */
[----:B------:R-:W-:-:S03]  /*0880*/  IADD3 R22, R48, 0x2, RZ ;  /* 0x0000000230167810 */ /* 0x000fc60007ffe0ff */
[----:B------:R-:W-:Y:S01]  /*0890*/  IMAD R13, R48, R47, -0x2daee0ad ;  /* 0xd2511f53300d7424 */ /* 0x000fe200078e022f */
[----:B------:R-:W-:Y:S01]  /*08a0*/  LOP3.LUT R15, R39, R15, R2, 0x96, !PT ;  /* 0x0000000f270f7212 */ /* 0x000fe200078e9602 */
[----:B------:R-:W-:-:S04]  /*08b0*/  IMAD.WIDE.U32 R42, R42, -0x2daee0ad, RZ ;  /* 0xd2511f532a2a7825 */ /* 0x000fc800078e00ff */
[----:B------:R-:W-:Y:S01]  /*08c0*/  IMAD.WIDE.U32 R14, R15, -0x2daee0ad, RZ ;  /* 0xd2511f530f0e7825 */ /* 0x000fe200078e00ff */
[----:B------:R-:W-:-:S03]  /*08d0*/  LOP3.LUT R13, R43, R13, R0, 0x96, !PT ;  /* 0x0000000d2b0d7212 */ /* 0x000fc600078e9600 */
[----:B------:R-:W-:Y:S01]  /*08e0*/  IMAD.MOV.U32 R41, RZ, RZ, R46 ;  /* 0x000000ffff297224 */ /* 0x000fe200078e002e */
        /* <DEDUP_REMOVED lines=28> */
[----:B------:R-:W-:Y:S01]  /*0ab0*/  IMAD.HI.U32 R44, R30, -0x2daee0ad, RZ ;  /* 0xd2511f531e2c7827 */ /* 0x000fe200078e00ff */
[----:B------:R-:W-:Y:S02]  /*0ac0*/  LOP3.LUT R15, R57, R14, R24, 0x96, !PT ;  /* 0x0000000e390f7212 */ /* 0x000fe400078e9618 */
[----:B------:R-:W-:Y:S02]  /*0ad0*/  LOP3.LUT R14, R29, R27, RZ, 0x3c, !PT ;  /* 0x0000001b1d0e7212 */ /* 0x000fe400078e3cff */
[----:B------:R-:W-:Y:S01]  /*0ae0*/  LOP3.LUT R44, R44, R12, R23, 0x96, !PT ;  /* 0x0000000c2c2c7212 */ /* 0x000fe200078e9617 */
[----:B------:R-:W-:Y:S01]  /*0af0*/  IMAD.MOV.U32 R37, RZ, RZ, R15 ;  /* 0x000000ffff257224 */ /* 0x000fe200078e000f */
[----:B------:R-:W-:Y:S05]  /*0b00*/  @!P0 BRA `(.L_x_388) ;  /* 0x0000009000008947 */ /* 0x000fea0003800000 */
[----:B------:R-:W-:Y:S01]  /*0b10*/  ISETP.NE.AND P1, PT, R35, 0x2, PT ;  /* 0x000000022300780c */ /* 0x000fe20003f25270 */
[----:B------:R-:W-:Y:S01]  /*0b20*/  IMAD.MOV.U32 R41, RZ, RZ, R15 ;  /* 0x000000ffff297224 */ /* 0x000fe200078e000f */
[----:B------:R-:W-:Y:S01]  /*0b30*/  MOV R45, R40 ;  /* 0x00000028002d7202 */ /* 0x000fe20000000f00 */
[----:B------:R-:W-:-:S02]  /*0b40*/  IMAD.MOV.U32 R40, RZ, RZ, R46 ;  /* 0x000000ffff287224 */ /* 0x000fc400078e002e */
[----:B------:R-:W-:-:S08]  /*0b50*/  IMAD.MOV.U32 R37, RZ, RZ, R56 ;  /* 0x000000ffff257224 */ /* 0x000fd000078e0038 */
[----:B------:R-:W-:Y:S02]  /*0b60*/  @P1 IMAD.MOV.U32 R45, RZ, RZ, R46 ;  /* 0x000000ffff2d1224 */ /* 0x000fe400078e002e */
[----:B------:R-:W-:Y:S02]  /*0b70*/  @P1 IMAD.MOV.U32 R40, RZ, RZ, R15 ;  /* 0x000000ffff281224 */ /* 0x000fe400078e000f */
[----:B------:R-:W-:Y:S02]  /*0b80*/  @P1 IMAD.MOV.U32 R41, RZ, RZ, R56 ;  /* 0x000000ffff291224 */ /* 0x000fe400078e0038 */
[----:B------:R-:W-:Y:S02]  /*0b90*/  @P1 IMAD.MOV.U32 R37, RZ, RZ, R44 ;  /* 0x000000ffff251224 */ /* 0x000fe400078e002c */
.L_x_388:
[----:B------:R-:W-:Y:S01]  /*0ba0*/  IMAD.WIDE.U32 R12, R25, -0x326172a9, RZ ;  /* 0xcd9e8d57190c7825 */ /* 0x000fe200078e00ff */
[----:B------:R-:W-:Y:S03]  /*0bb0*/  BSSY B0, `(.L_x_389) ;  /* 0x0000014000007945 */ /* 0x000fe60003800000 */
[----:B------:R-:W-:Y:S01]  /*0bc0*/  IMAD.HI.U32 R39, R22, -0x2daee0ad, RZ ;  /* 0xd2511f5316277827 */ /* 0x000fe200078e00ff */
[----:B------:R-:W-:-:S02]  /*0bd0*/  LOP3.LUT R15, R12, R2, RZ, 0x3c, !PT ;  /* 0x000000020c0f7212 */ /* 0x000fc400078e3cff */
[----:B------:R-:W-:Y:S01]  /*0be0*/  MOV R32, R13 ;  /* 0x0000000d00207202 */ /* 0x000fe20000000f00 */
[----:B------:R-:W-:Y:S05]  /*0bf0*/  @P2 BRA `(.L_x_390) ;  /* 0x000000f000002947 */ /* 0x000fea0003800000 */
[----:B------:R-:W-:Y:S01]  /*0c00*/  IADD3 R31, R31, 0x1, RZ ;  /* 0x000000011f1f7810 */ /* 0x000fe20007ffe0ff */
[----:B------:R-:W-:Y:S01]  /*0c10*/  IMAD.MOV.U32 R32, RZ, RZ, R13 ;  /* 0x000000ffff207224 */ /* 0x000fe200078e000d */
[----:B------:R-:W-:Y:S02]  /*0c20*/  LOP3.LUT R15, R12, R2, RZ, 0x3c, !PT ;  /* 0x000000020c0f7212 */ /* 0x000fe400078e3cff */
[----:B------:R-:W-:-:S13]  /*0c30*/  ISETP.NE.AND P1, PT, R31, RZ, PT ;  /* 0x000000ff1f00720c */ /* 0x000fda0003f25270 */
[----:B------:R-:W-:Y:S05]  /*0c40*/  @P1 BRA `(.L_x_390) ;  /* 0x000000a000001947 */ /* 0x000fea0003800000 */
[----:B------:R-:W-:Y:S01]  /*0c50*/  IADD3 R25, R25, 0x1, RZ ;  /* 0x0000000119197810 */ /* 0x000fe20007ffe0ff */
[----:B------:R-:W-:Y:S01]  /*0c60*/  IMAD.MOV.U32 R31, RZ, RZ, RZ ;  /* 0x000000ffff1f7224 */ /* 0x000fe200078e00ff */
[----:B------:R-:W-:Y:S02]  /*0c70*/  IADD3 R13, R29, 0x1, RZ ;  /* 0x000000011d0d7810 */ /* 0x000fe40007ffe0ff */
[C---:B------:R-:W-:Y:S01]  /*0c80*/  ISETP.NE.AND P1, PT, R25.reuse, RZ, PT ;  /* 0x000000ff1900720c */ /* 0x040fe20003f25270 */
[----:B------:R-:W-:Y:S01]  /*0c90*/  IMAD.HI.U32 R32, R25, -0x326172a9, RZ ;  /* 0xcd9e8d5719207827 */ /* 0x000fe200078e00ff */
[----:B------:R-:W-:-:S04]  /*0ca0*/  IADD3 R15, R12, -0x326172a9, RZ ;  /* 0xcd9e8d570c0f7810 */ /* 0x000fc80007ffe0ff */
[----:B------:R-:W-:-:S07]  /*0cb0*/  LOP3.LUT R15, R15, R2, RZ, 0x3c, !PT ;  /* 0x000000020f0f7212 */ /* 0x000fce00078e3cff */
[----:B------:R-:W-:-:S04]  /*0cc0*/  @P1 IMAD.MOV R13, RZ, RZ, R29 ;  /* 0x000000ffff0d1224 */ /* 0x000fc800078e021d */
[----:B------:R-:W-:Y:S01]  /*0cd0*/  IMAD.MOV.U32 R29, RZ, RZ, R13 ;  /* 0x000000ffff1d7224 */ /* 0x000fe200078e000d */
[----:B------:R-:W-:Y:S02]  /*0ce0*/  LOP3.LUT R14, R13, R27, RZ, 0x3c, !PT ;  /* 0x0000001b0d0e7212 */ /* 0x000fe400078e3cff */
.L_x_390:
[----:B------:R-:W-:Y:S05]  /*0cf0*/  BSYNC B0 ;  /* 0x0000000000007941 */ /* 0x000fea0003800000 */
.L_x_389:
[----:B------:R-:W-:Y:S01]  /*0d00*/  LOP3.LUT R32, R32, R31, R26, 0x96, !PT ;  /* 0x0000001f20207212 */ /* 0x000fe200078e961a */
[----:B------:R-:W-:Y:S01]  /*0d10*/  IMAD R47, R28, R47, -0x2daee0ad ;  /* 0xd2511f531c2f7424 */ /* 0x000fe200078e022f */
[----:B------:R-:W-:-:S03]  /*0d20*/  LOP3.LUT R12, R14, R39, RZ, 0x3c, !PT ;  /* 0x000000270e0c7212 */ /* 0x000fc600078e3cff */
[----:B------:R-:W-:-:S04]  /*0d30*/  IMAD.WIDE.U32 R42, R32, -0x2daee0ad, RZ ;  /* 0xd2511f53202a7825 */ /* 0x000fc800078e00ff */
[----:B------:R-:W-:Y:S01]  /*0d40*/  IMAD.WIDE.U32 R12, R12, -0x326172a9, RZ ;  /* 0xcd9e8d570c0c7825 */ /* 0x000fe200078e00ff */
[----:B------:R-:W-:-:S04]  /*0d50*/  LOP3.LUT R14, R43, R47, R0, 0x96, !PT ;  /* 0x0000002f2b0e7212 */ /* 0x000fc800078e9600 */
[----:B------:R-:W-:Y:S01]  /*0d60*/  LOP3.LUT R38, R15, R13, RZ, 0x3c, !PT ;  /* 0x0000000d0f267212 */ /* 0x000fe200078e3cff */
        /* <DEDUP_REMOVED lines=29> */
[----:B------:R-:W-:Y:S01]  /*0f40*/  IMAD.HI.U32 R15, R28, -0x2daee0ad, RZ ;  /* 0xd2511f531c0f7827 */ /* 0x000fe200078e00ff */
[----:B------:R-:W-:-:S03]  /*0f50*/  MOV R39, R40 ;  /* 0x0000002800277202 */ /* 0x000fc60000000f00 */
[----:B------:R-:W-:Y:S01]  /*0f60*/  IMAD.WIDE.U32 R12, R12, -0x326172a9, RZ ;  /* 0xcd9e8d570c0c7825 */ /* 0x000fe200078e00ff */
[----:B------:R-:W-:-:S03]  /*0f70*/  LOP3.LUT R30, R15, R38, R23, 0x96, !PT ;  /* 0x000000260f1e7212 */ /* 0x000fc600078e9617 */
[----:B------:R-:W-:Y:S01]  /*0f80*/  IMAD.MOV.U32 R34, RZ, RZ, R12 ;  /* 0x000000ffff227224 */ /* 0x000fe200078e000c */
[----:B------:R-:W-:Y:S01]  /*0f90*/  LOP3.LUT R32, R13, R14, R24, 0x96, !PT ;  /* 0x0000000e0d207212 */ /* 0x000fe200078e9618 */
[----:B------:R-:W-:Y:S02]  /*0fa0*/  IMAD.MOV.U32 R47, RZ, RZ, R42 ;  /* 0x000000ffff2f7224 */ /* 0x000fe400078e002a */
[----:B------:R-:W-:Y:S02]  /*0fb0*/  IMAD.MOV.U32 R38, RZ, RZ, R45 ;  /* 0x000000ffff267224 */ /* 0x000fe400078e002d */
[----:B------:R-:W-:Y:S01]  /*0fc0*/  IMAD.MOV.U32 R43, RZ, RZ, R32 ;  /* 0x000000ffff2b7224 */ /* 0x000fe200078e0020 */
[----:B------:R-:W-:Y:S05]  /*0fd0*/  @!P0 BRA `(.L_x_391) ;  /* 0x00000a0000008947 */ /* 0x000fea0003800000 */
[----:B------:R-:W-:Y:S01]  /*0fe0*/  ISETP.NE.AND P0, PT, R35, 0x2, PT ;  /* 0x000000022300780c */ /* 0x000fe20003f05270 */
[----:B------:R-:W-:Y:S01]  /*0ff0*/  IMAD.MOV.U32 R56, RZ, RZ, R44 ;  /* 0x000000ffff387224 */ /* 0x000fe200078e002c */
[----:B------:R-:W-:Y:S01]  /*1000*/  MOV R44, R42 ;  /* 0x0000002a002c7202 */ /* 0x000fe20000000f00 */
[----:B------:R-:W-:-:S02]  /*1010*/  IMAD.MOV.U32 R38, RZ, RZ, R45 ;  /* 0x000000ffff267224 */ /* 0x000fc400078e002d */
[----:B------:R-:W-:Y:S02]  /*1020*/  IMAD.MOV.U32 R39, RZ, RZ, R40 ;  /* 0x000000ffff277224 */ /* 0x000fe400078e0028 */
[----:B------:R-:W-:Y:S02]  /*1030*/  IMAD.MOV.U32 R47, RZ, RZ, R32 ;  /* 0x000000ffff2f7224 */ /* 0x000fe400078e0020 */
[----:B------:R-:W-:-:S04]  /*1040*/  IMAD.MOV.U32 R43, RZ, RZ, R34 ;  /* 0x000000ffff2b7224 */ /* 0x000fc800078e0022 */
[----:B------:R-:W-:Y:S05]  /*1050*/  @!P0 BRA `(.L_x_391) ;  /* 0x0000098000008947 */ /* 0x000fea0003800000 */
[----:B------:R-:W-:Y:S02]  /*1060*/  IMAD.MOV.U32 R38, RZ, RZ, R45 ;  /* 0x000000ffff267224 */ /* 0x000fe400078e002d */
[----:B------:R-:W-:Y:S02]  /*1070*/  IMAD.MOV.U32 R39, RZ, RZ, R40 ;  /* 0x000000ffff277224 */ /* 0x000fe400078e0028 */
[----:B------:R-:W-:Y:S02]  /*1080*/  IMAD.MOV.U32 R56, RZ, RZ, R42 ;  /* 0x000000ffff387224 */ /* 0x000fe400078e002a */
[----:B------:R-:W-:Y:S02]  /*1090*/  IMAD.MOV.U32 R44, RZ, RZ, R32 ;  /* 0x000000ffff2c7224 */ /* 0x000fe400078e0020 */
[----:B------:R-:W-:Y:S02]  /*10a0*/  IMAD.MOV.U32 R47, RZ, RZ, R34 ;  /* 0x000000ffff2f7224 */ /* 0x000fe400078e0022 */
[----:B------:R-:W-:Y:S01]  /*10b0*/  IMAD.MOV.U32 R43, RZ, RZ, R30 ;  /* 0x000000ffff2b7224 */ /* 0x000fe200078e001e */
[----:B------:R-:W-:Y:S05]  /*10c0*/  BRA `(.L_x_391) ;  /* 0x0000091000007947 */ /* 0x000fea0003800000 */
.L_x_385:
[C---:B------:R-:W-:Y:S01]  /*10d0*/  ISETP.NE.AND P0, PT, R48.reuse, -0x1, PT ;  /* 0xffffffff3000780c */ /* 0x040fe20003f05270 */
[----:B------:R-:W-:Y:S01]  /*10e0*/  BSSY B0, `(.L_x_392) ;  /* 0x000000e000007945 */ /* 0x000fe20003800000 */
[----:B------:R-:W-:-:S02]  /*10f0*/  IADD3 R12, R48, 0x1, RZ ;  /* 0x00000001300c7810 */ /* 0x000fc40007ffe0ff */
[----:B------:R-:W-:Y:S02]  /*1100*/  IADD3 R22, R48, 0x2, RZ ;  /* 0x0000000230167810 */ /* 0x000fe40007ffe0ff */
[----:B------:R-:W-:Y:S01]  /*1110*/  MOV R39, R31 ;  /* 0x0000001f00277202 */ /* 0x000fe20000000f00 */
        /* <DEDUP_REMOVED lines=10> */
.L_x_393:
[----:B------:R-:W-:Y:S05]  /*11c0*/  BSYNC B0 ;  /* 0x0000000000007941 */ /* 0x000fea0003800000 */
.L_x_392:
[C---:B------:R-:W-:Y:S01]  /*11d0*/  ISETP.NE.AND P0, PT, R22.reuse, RZ, PT ;  /* 0x000000ff1600720c */ /* 0x040fe20003f05270 */
[----:B------:R-:W-:Y:S01]  /*11e0*/  IMAD.WIDE.U32 R14, R25, -0x326172a9, RZ ;  /* 0xcd9e8d57190e7825 */ /* 0x000fe200078e00ff */
[----:B------:R-:W-:Y:S01]  /*11f0*/  LOP3.LUT R12, R29, R27, RZ, 0x3c, !PT ;  /* 0x0000001b1d0c7212 */ /* 0x000fe200078e3cff */
[----:B------:R-:W-:Y:S02]  /*1200*/  BSSY B0, `(.L_x_394) ;  /* 0x0000018000007945 */ /* 0x000fe40003800000 */
[----:B------:R-:W-:Y:S01]  /*1210*/  IMAD.HI.U32 R43, R22, -0x2daee0ad, RZ ;  /* 0xd2511f53162b7827 */ /* 0x000fe200078e00ff */
[----:B------:R-:W-:Y:S02]  /*1220*/  LOP3.LUT R28, R12, R13, RZ, 0x3c, !PT ;  /* 0x0000000d0c1c7212 */ /* 0x000fe400078e3cff */
[----:B------:R-:W-:Y:S01]  /*1230*/  LOP3.LUT R47, R14, R2, RZ, 0x3c, !PT ;  /* 0x000000020e2f7212 */ /* 0x000fe200078e3cff */
[----:B------:R-:W-:Y:S02]  /*1240*/  IMAD.MOV.U32 R31, RZ, RZ, R39 ;  /* 0x000000ffff1f7224 */ /* 0x000fe400078e0027 */
[----:B------:R-:W-:-:S02]  /*1250*/  IMAD.MOV.U32 R13, RZ, RZ, R15 ;  /* 0x000000ffff0d7224 */ /* 0x000fc400078e000f */
[----:B------:R-:W-:-:S04]  /*1260*/  IMAD.HI.U32 R30, R28, -0x326172a9, RZ ;  /* 0xcd9e8d571c1e7827 */ /* 0x000fc800078e00ff */
[----:B------:R-:W-:Y:S01]  /*1270*/  IMAD.MOV.U32 R37, RZ, RZ, R47 ;  /* 0x000000ffff257224 */ /* 0x000fe200078e002f */
[----:B------:R-:W-:Y:S05]  /*1280*/  @P0 BRA `(.L_x_395) ;  /* 0x000000f000000947 */ /* 0x000fea0003800000 */
[----:B------:R-:W-:Y:S01]  /*1290*/  IADD3 R31, R39, 0x1, RZ ;  /* 0x00000001271f7810 */ /* 0x000fe20007ffe0ff */
[----:B------:R-:W-:Y:S01]  /*12a0*/  IMAD.MOV.U32 R13, RZ, RZ, R15 ;  /* 0x000000ffff0d7224 */ /* 0x000fe200078e000f */
[----:B------:R-:W-:Y:S02]  /*12b0*/  MOV R37, R47 ;  /* 0x0000002f00257202 */ /* 0x000fe40000000f00 */
        /* <DEDUP_REMOVED lines=12> */
.L_x_395:
[----:B------:R-:W-:Y:S05]  /*1380*/  BSYNC B0 ;  /* 0x0000000000007941 */ /* 0x000fea0003800000 */
.L_x_394:
[----:B------:R-:W-:Y:S01]  /*1390*/  LOP3.LUT R12, R12, R43, RZ, 0x3c, !PT ;  /* 0x0000002b0c0c7212 */ /* 0x000fe200078e3cff */
[----:B------:R-:W-:Y:S01]  /*13a0*/  IMAD R14, R48, -0x2daee0ad, RZ ;  /* 0xd2511f53300e7824 */ /* 0x000fe200078e02ff */
[--C-:B------:R-:W-:Y:S01]  /*13b0*/  LOP3.LUT R42, R13, R31, R26.reuse, 0x96, !PT ;  /* 0x0000001f0d2a7212 */ /* 0x100fe200078e961a */
[----:B------:R-:W-:Y:S01]  /*13c0*/  IMAD R28, R28, -0x326172a9, RZ ;  /* 0xcd9e8d571c1c7824 */ /* 0x000fe200078e02ff */
[----:B------:R-:W-:Y:S01]  /*13d0*/  LOP3.LUT R30, R47, R30, RZ, 0x3c, !PT ;  /* 0x0000001e2f1e7212 */ /* 0x000fe200078e3cff */
[----:B------:R-:W-:Y:S01]  /*13e0*/  IMAD.WIDE.U32 R12, R12, -0x326172a9, RZ ;  /* 0xcd9e8d570c0c7825 */ /* 0x000fe200078e00ff */
[----:B------:R-:W-:Y:S02]  /*13f0*/  IADD3 R47, R14, -0x5b5dc15a, RZ ;  /* 0xa4a23ea60e2f7810 */ /* 0x000fe40007ffe0ff */
[----:B------:R-:W-:Y:S01]  /*1400*/  LOP3.LUT R15, R15, R39, R26, 0x96, !PT ;  /* 0x000000270f0f7212 */ /* 0x000fe200078e961a */
[----:B------:R-:W-:Y:S01]  /*1410*/  IMAD.WIDE.U32 R42, R42, -0x2daee0ad, RZ ;  /* 0xd2511f532a2a7825 */ /* 0x000fe200078e00ff */
[----:B------:R-:W-:-:S02]  /*1420*/  IADD3 R41, R14, -0x2daee0ad, RZ ;  /* 0xd2511f530e297810 */ /* 0x000fc40007ffe0ff */
[----:B------:R-:W-:Y:S01]  /*1430*/  LOP3.LUT R38, R37, R13, RZ, 0x3c, !PT ;  /* 0x0000000d25267212 */ /* 0x000fe200078e3cff */
[----:B------:R-:W-:Y:S01]  /*1440*/  IMAD.HI.U32 R13, R15, -0x2daee0ad, RZ ;  /* 0xd2511f530f0d7827 */ /* 0x000fe200078e00ff */
[----:B------:R-:W-:-:S03]  /*1450*/  LOP3.LUT R14, R43, R47, R0, 0x96, !PT ;  /* 0x0000002f2b0e7212 */ /* 0x000fc600078e9600 */
[----:B------:R-:W-:Y:S01]  /*1460*/  IMAD R37, R15, -0x2daee0ad, RZ ;  /* 0xd2511f530f257824 */ /* 0x000fe200078e02ff */
[----:B------:R-:W-:Y:S01]  /*1470*/  LOP3.LUT R13, R13, R41, R0, 0x96, !PT ;  /* 0x000000290d0d7212 */ /* 0x000fe200078e9600 */
[----:B------:R-:W-:-:S04]  /*1480*/  IMAD.WIDE.U32 R38, R38, -0x2daee0ad, RZ ;  /* 0xd2511f5326267825 */ /* 0x000fc800078e00ff */
[----:B------:R-:W-:Y:S01]  /*1490*/  IMAD.HI.U32 R34, R30, -0x2daee0ad, RZ ;  /* 0xd2511f531e227827 */ /* 0x000fe200078e00ff */
[----:B------:R-:W-:-:S03]  /*14a0*/  LOP3.LUT R41, R39, R42, R4, 0x96, !PT ;  /* 0x0000002a27297212 */ /* 0x000fc600078e9604 */
[----:B------:R-:W-:Y:S01]  /*14b0*/  IMAD.WIDE.U32 R14, R14, -0x326172a9, RZ ;  /* 0xcd9e8d570e0e7825 */ /* 0x000fe200078e00ff */
[----:B------:R-:W-:-:S03]  /*14c0*/  LOP3.LUT R34, R34, R37, R4, 0x96, !PT ;  /* 0x0000002522227212 */ /* 0x000fc600078e9604 */
[----:B------:R-:W-:Y:S01]  /*14d0*/  IMAD R37, R13, -0x326172a9, RZ ;  /* 0xcd9e8d570d257824 */ /* 0x000fe200078e02ff */
[----:B------:R-:W-:Y:S01]  /*14e0*/  LOP3.LUT R42, R15, R12, R3, 0x96, !PT ;  /* 0x0000000c0f2a7212 */ /* 0x000fe200078e9603 */
[----:B------:R-:W-:-:S04]  /*14f0*/  IMAD.HI.U32 R15, R13, -0x326172a9, RZ ;  /* 0xcd9e8d570d0f7827 */ /* 0x000fc800078e00ff */
[----:B------:R-:W-:Y:S01]  /*1500*/  IMAD.HI.U32 R39, R34, -0x326172a9, RZ ;  /* 0xcd9e8d5722277827 */ /* 0x000fe200078e00ff */
[----:B------:R-:W-:-:S03]  /*1510*/  LOP3.LUT R15, R15, R28, R3, 0x96, !PT ;  /* 0x0000001c0f0f7212 */ /* 0x000fc600078e9603 */
[----:B------:R-:W-:Y:S01]  /*1520*/  IMAD.WIDE.U32 R42, R42, -0x2daee0ad, RZ ;  /* 0xd2511f532a2a7825 */ /* 0x000fe200078e00ff */
[----:B------:R-:W-:-:S03]  /*1530*/  LOP3.LUT R28, R39, R37, R6, 0x96, !PT ;  /* 0x00000025271c7212 */ /* 0x000fc600078e9606 */
[----:B------:R-:W-:Y:S01]  /*1540*/  IMAD.WIDE.U32 R12, R41, -0x326172a9, RZ ;  /* 0xcd9e8d57290c7825 */ /* 0x000fe200078e00ff */
[----:B------:R-:W-:-:S03]  /*1550*/  LOP3.LUT R43, R43, R38, R5, 0x96, !PT ;  /* 0x000000262b2b7212 */ /* 0x000fc600078e9605 */
[----:B------:R-:W-:Y:S01]  /*1560*/  IMAD R30, R30, -0x2daee0ad, RZ ;  /* 0xd2511f531e1e7824 */ /* 0x000fe200078e02ff */
[----:B------:R-:W-:Y:S01]  /*1570*/  LOP3.LUT R38, R13, R14, R6, 0x96, !PT ;  /* 0x0000000e0d267212 */ /* 0x000fe200078e9606 */
[----:B------:R-:W-:-:S04]  /*1580*/  IMAD.HI.U32 R13, R15, -0x2daee0ad, RZ ;  /* 0xd2511f530f0d7827 */ /* 0x000fc800078e00ff */
[----:B------:R-:W-:Y:S01]  /*1590*/  IMAD R37, R15, -0x2daee0ad, RZ ;  /* 0xd2511f530f257824 */ /* 0x000fe200078e02ff */
[----:B------:R-:W-:Y:S01]  /*15a0*/  LOP3.LUT R13, R13, R30, R5, 0x96, !PT ;  /* 0x0000001e0d0d7212 */ /* 0x000fe200078e9605 */
[----:B------:R-:W-:-:S04]  /*15b0*/  IMAD.HI.U32 R41, R28, -0x2daee0ad, RZ ;  /* 0xd2511f531c297827 */ /* 0x000fc800078e00ff */
        /* <DEDUP_REMOVED lines=49> */
[----:B------:R-:W-:-:S04]  /*18d0*/  IMAD.WIDE.U32 R12, R37, -0x326172a9, RZ ;  /* 0xcd9e8d57250c7825 */ /* 0x000fc800078e00ff */
[----:B------:R-:W-:Y:S01]  /*18e0*/  IMAD.HI.U32 R30, R28, -0x2daee0ad, RZ ;  /* 0xd2511f531c1e7827 */ /* 0x000fe200078e00ff */
[----:B------:R-:W-:-:S03]  /*18f0*/  LOP3.LUT R14, R13, R14, R24, 0x96, !PT ;  /* 0x0000000e0d0e7212 */ /* 0x000fc600078e9618 */
[----:B------:R-:W-:Y:S01]  /*1900*/  IMAD R39, R34, -0x326172a9, RZ ;  /* 0xcd9e8d5722277824 */ /* 0x000fe200078e02ff */
[----:B------:R-:W-:Y:S01]  /*1910*/  LOP3.LUT R30, R30, R38, R23, 0x96, !PT ;  /* 0x000000261e1e7212 */ /* 0x000fe200078e9617 */
[----:B------:R-:W-:Y:S01]  /*1920*/  IMAD.WIDE.U32 R42, R41, -0x326172a9, RZ ;  /* 0xcd9e8d57292a7825 */ /* 0x000fe200078e00ff */
[----:B------:R-:W-:-:S03]  /*1930*/  MOV R38, R32 ;  /* 0x0000002000267202 */ /* 0x000fc60000000f00 */
[----:B------:R-:W-:Y:S01]  /*1940*/  IMAD.HI.U32 R47, R15, -0x2daee0ad, RZ ;  /* 0xd2511f530f2f7827 */ /* 0x000fe200078e00ff */
[----:B------:R-:W-:-:S03]  /*1950*/  LOP3.LUT R56, R43, R39, R24, 0x96, !PT ;  /* 0x000000272b387212 */ /* 0x000fc600078e9618 */
[----:B------:R-:W-:Y:S01]  /*1960*/  IMAD.MOV.U32 R44, RZ, RZ, R42 ;  /* 0x000000ffff2c7224 */ /* 0x000fe200078e002a */
[----:B------:R-:W-:Y:S01]  /*1970*/  LOP3.LUT R47, R47, R48, R23, 0x96, !PT ;  /* 0x000000302f2f7212 */ /* 0x000fe200078e9617 */
[----:B------:R-:W-:Y:S02]  /*1980*/  IMAD.MOV.U32 R34, RZ, RZ, R12 ;  /* 0x000000ffff227224 */ /* 0x000fe400078e000c */
[----:B------:R-:W-:Y:S02]  /*1990*/  IMAD.MOV.U32 R39, RZ, RZ, R45 ;  /* 0x000000ffff277224 */ /* 0x000fe400078e002d */
[----:B------:R-:W-:Y:S02]  /*19a0*/  IMAD.MOV.U32 R41, RZ, RZ, R40 ;  /* 0x000000ffff297224 */ /* 0x000fe400078e0028 */
[----:B------:R-:W-:Y:S02]  /*19b0*/  IMAD.MOV.U32 R37, RZ, RZ, R46 ;  /* 0x000000ffff257224 */ /* 0x000fe400078e002e */
[----:B------:R-:W-:-:S02]  /*19c0*/  IMAD R43, R15, -0x2daee0ad, RZ ;  /* 0xd2511f530f2b7824 */ /* 0x000fc400078e02ff */
[----:B------:R-:W-:Y:S02]  /*19d0*/  IMAD.MOV.U32 R32, RZ, RZ, R14 ;  /* 0x000000ffff207224 */ /* 0x000fe400078e000e */
.L_x_391:
[C---:B------:R-:W-:Y:S01]  /*19e0*/  IMAD.SHL.U32 R42, R36.reuse, 0x2, RZ ;  /* 0x00000002242a7824 */ /* 0x040fe200078e00ff */
[----:B------:R-:W-:-:S04]  /*19f0*/  SHF.L.U64.HI R40, R36, 0x1, R21 ;  /* 0x0000000124287819 */ /* 0x000fc80000010215 */
[----:B------:R-:W-:-:S04]  /*1a00*/  IADD3 R12, P0, R42, c[0x0][0x160], RZ ;  /* 0x000058002a0c7a10 */ /* 0x000fc80007f1e0ff */
[----:B------:R-:W-:-:S06]  /*1a10*/  IADD3.X R13, R40, c[0x0][0x164], RZ, P0, !PT ;  /* 0x00005900280d7a10 */ /* 0x000fcc00007fe4ff */
[----:B------:R-:W2:Y:S01]  /*1a20*/  LDG.E.128 R12, [R12.64] ;  /* 0x000000040c0c7981 */ /* 0x000ea2000c1e1d00 */
[----:B------:R-:W0:Y:S01]  /*1a30*/  I2F.U32 R38, R38 ;  /* 0x0000002600267306 */ /* 0x000e220000201000 */
[----:B------:R-:W-:Y:S01]  /*1a40*/  IMAD.MOV.U32 R45, RZ, RZ, 0x2f800000 ;  /* 0x2f800000ff2d7424 */ /* 0x000fe200078e00ff */
[----:B------:R-:W-:Y:S01]  /*1a50*/  IADD3 R42, P0, R42, c[0x0][0x300], RZ ;  /* 0x0000c0002a2a7a10 */ /* 0x000fe20007f1e0ff */
[----:B------:R-:W-:Y:S05]  /*1a60*/  WARPSYNC 0xffffffff ;  /* 0xffffffff00007948 */ /* 0x000fea0003800000 */
[----:B------:R-:W1:Y:S08]  /*1a70*/  I2F.U32 R48, R39 ;  /* 0x0000002700307306 */ /* 0x000e700000201000 */
[----:B------:R-:W3:Y:S01]  /*1a80*/  I2F.U32 R58, R41 ;  /* 0x00000029003a7306 */ /* 0x000ee20000201000 */
[----:B0-----:R-:W-:-:S07]  /*1a90*/  FFMA.FTZ R49, R38, R45, 1.1641532182693481445e-10 ;  /* 0x2f00000026317423 */ /* 0x001fce000001002d */
[----:B------:R-:W0:Y:S01]  /*1aa0*/  I2F.U32 R50, R37 ;  /* 0x0000002500327306 */ /* 0x000e220000201000 */
[----:B-1----:R-:W-:-:S05]  /*1ab0*/  FFMA.FTZ R51, R48, R45, 1.1641532182693481445e-10 ;  /* 0x2f00000030337423 */ /* 0x002fca000001002d */
[----:B------:R-:W-:Y:S02]  /*1ac0*/  FSET.BF.LT.FTZ.AND R51, R51, c[0x0][0x648], PT ;  /* 0x0001920033337a0a */ /* 0x000fe40003811000 */
[----:B------:R1:W4:Y:S01]  /*1ad0*/  I2F.U32 R46, R43 ;  /* 0x0000002b002e7306 */ /* 0x0003220000201000 */
[----:B---3--:R-:W-:-:S07]  /*1ae0*/  FFMA.FTZ R58, R58, R45, 1.1641532182693481445e-10 ;  /* 0x2f0000003a3a7423 */ /* 0x008fce000001002d */
[----:B------:R0:W-:Y:S01]  /*1af0*/  I2F.U32 R54, R44 ;  /* 0x0000002c00367306 */ /* 0x0001e20000201000 */
[----:B-1----:R-:W-:-:S07]  /*1b00*/  FSET.BF.LT.FTZ.AND R43, R49, c[0x0][0x648], PT ;  /* 0x00019200312b7a0a */ /* 0x002fce0003811000 */
[----:B------:R-:W1:Y:S01]  /*1b10*/  F2I.FTZ.U32.TRUNC.NTZ R48, R43 ;  /* 0x0000002b00307305 */ /* 0x000e62000021f000 */
[-C--:B0-----:R-:W-:Y:S01]  /*1b20*/  FFMA.FTZ R44, R50, R45.reuse, 1.1641532182693481445e-10 ;  /* 0x2f000000322c7423 */ /* 0x081fe2000001002d */
[----:B------:R-:W-:Y:S01]  /*1b30*/  FSET.BF.LT.FTZ.AND R50, R58, c[0x0][0x648], PT ;  /* 0x000192003a327a0a */ /* 0x000fe20003811000 */
[----:B----4-:R-:W-:-:S03]  /*1b40*/  FFMA.FTZ R46, R46, R45, 1.1641532182693481445e-10 ;  /* 0x2f0000002e2e7423 */ /* 0x010fc6000001002d */
[----:B------:R-:W-:Y:S02]  /*1b50*/  FSET.BF.LT.FTZ.AND R44, R44, c[0x0][0x648], PT ;  /* 0x000192002c2c7a0a */ /* 0x000fe40003811000 */
[----:B------:R-:W0:Y:S08]  /*1b60*/  I2F.U32 R56, R56 ;  /* 0x0000003800387306 */ /* 0x000e300000201000 */
[----:B------:R3:W4:Y:S01]  /*1b70*/  I2F.U32 R52, R47 ;  /* 0x0000002f00347306 */ /* 0x0007220000201000 */
[----:B-1----:R-:W-:-:S07]  /*1b80*/  LOP3.LUT R48, R48, 0xff, RZ, 0xc0, !PT ;  /* 0x000000ff30307812 */ /* 0x002fce00078ec0ff */
[----:B------:R-:W1:Y:S01]  /*1b90*/  F2I.FTZ.U32.TRUNC.NTZ R37, R51 ;  /* 0x0000003300257305 */ /* 0x000e62000021f000 */
[-C--:B0-----:R-:W-:Y:S01]  /*1ba0*/  FFMA.FTZ R49, R56, R45.reuse, 1.1641532182693481445e-10 ;  /* 0x2f00000038317423 */ /* 0x081fe2000001002d */
[----:B------:R-:W-:Y:S01]  /*1bb0*/  FSET.BF.LT.FTZ.AND R56, R46, c[0x0][0x648], PT ;  /* 0x000192002e387a0a */ /* 0x000fe20003811000 */
[----:B---3--:R-:W-:-:S03]  /*1bc0*/  FFMA.FTZ R47, R54, R45, 1.1641532182693481445e-10 ;  /* 0x2f000000362f7423 */ /* 0x008fc6000001002d */
[----:B------:R-:W-:Y:S02]  /*1bd0*/  FSET.BF.LT.FTZ.AND R49, R49, c[0x0][0x648], PT ;  /* 0x0001920031317a0a */ /* 0x000fe40003811000 */
[----:B------:R-:W0:Y:S01]  /*1be0*/  F2I.FTZ.U32.TRUNC.NTZ R39, R50 ;  /* 0x0000003200277305 */ /* 0x000e22000021f000 */
[----:B----4-:R-:W-:Y:S01]  /*1bf0*/  FFMA.FTZ R45, R52, R45, 1.1641532182693481445e-10 ;  /* 0x2f000000342d7423 */ /* 0x010fe2000001002d */
[----:B------:R-:W-:-:S04]  /*1c00*/  FSET.BF.LT.FTZ.AND R47, R47, c[0x0][0x648], PT ;  /* 0x000192002f2f7a0a */ /* 0x000fc80003811000 */
[----:B------:R-:W-:Y:S02]  /*1c10*/  FSET.BF.LT.FTZ.AND R45, R45, c[0x0][0x648], PT ;  /* 0x000192002d2d7a0a */ /* 0x000fe40003811000 */
[----:B------:R-:W3:Y:S01]  /*1c20*/  F2I.FTZ.U32.TRUNC.NTZ R38, R44 ;  /* 0x0000002c00267305 */ /* 0x000ee2000021f000 */
[----:B-1----:R-:W-:-:S07]  /*1c30*/  PRMT R37, R37, 0x7604, R48 ;  /* 0x0000760425257816 */ /* 0x002fce0000000030 */
[----:B------:R-:W1:Y:S01]  /*1c40*/  F2I.FTZ.U32.TRUNC.NTZ R41, R49 ;  /* 0x0000003100297305 */ /* 0x000e62000021f000 */
[----:B0-----:R-:W-:-:S04]  /*1c50*/  LOP3.LUT R39, R39, 0xff, RZ, 0xc0, !PT ;  /* 0x000000ff27277812 */ /* 0x001fc800078ec0ff */
[----:B---3--:R-:W-:-:S03]  /*1c60*/  PRMT R38, R38, 0x7604, R39 ;  /* 0x0000760426267816 */ /* 0x008fc60000000027 */
[----:B------:R-:W-:Y:S08]  /*1c70*/  F2I.FTZ.U32.TRUNC.NTZ R46, R56 ;  /* 0x00000038002e7305 */ /* 0x000ff0000021f000 */
[----:B------:R0:W-:Y:S01]  /*1c80*/  F2I.FTZ.U32.TRUNC.NTZ R39, R47 ;  /* 0x0000002f00277305 */ /* 0x0001e2000021f000 */
[----:B--2---:R-:W-:Y:S02]  /*1c90*/  PRMT R48, RZ, 0x5410, R12 ;  /* 0x00005410ff307816 */ /* 0x004fe4000000000c */
[----:B------:R-:W-:-:S02]  /*1ca0*/  PRMT R53, RZ, 0x5410, R13 ;  /* 0x00005410ff357816 */ /* 0x000fc4000000000d */
[----:B------:R-:W-:Y:S01]  /*1cb0*/  PRMT R13, RZ, 0x7610, R13 ;  /* 0x00007610ff0d7816 */ /* 0x000fe2000000000d */
[----:B------:R-:W-:Y:S01]  /*1cc0*/  FMUL.FTZ R48, R43, R48 ;  /* 0x000000302b307220 */ /* 0x000fe20000410000 */
[----:B------:R-:W-:Y:S01]  /*1cd0*/  PRMT R12, RZ, 0x7610, R12 ;  /* 0x00007610ff0c7816 */ /* 0x000fe2000000000c */
[----:B------:R2:W3:Y:S01]  /*1ce0*/  F2I.FTZ.U32.TRUNC.NTZ R43, R45 ;  /* 0x0000002d002b7305 */ /* 0x0004e2000021f000 */
[--C-:B------:R-:W-:Y:S01]  /*1cf0*/  PRMT R52, RZ, 0x5410, R14.reuse ;  /* 0x00005410ff347816 */ /* 0x100fe2000000000e */
[----:B------:R-:W-:Y:S01]  /*1d00*/  FMUL.FTZ R50, R50, R53 ;  /* 0x0000003532327220 */ /* 0x000fe20000410000 */
[----:B------:R-:W-:Y:S01]  /*1d10*/  PRMT R54, RZ, 0x7610, R14 ;  /* 0x00007610ff367816 */ /* 0x000fe2000000000e */
[----:B------:R-:W-:Y:S01]  /*1d20*/  FMUL.FTZ R44, R44, R13 ;  /* 0x0000000d2c2c7220 */ /* 0x000fe20000410000 */
[--C-:B------:R-:W-:Y:S01]  /*1d30*/  PRMT R14, RZ, 0x5410, R15.reuse ;  /* 0x00005410ff0e7816 */ /* 0x100fe2000000000f */
[----:B------:R-:W-:Y:S01]  /*1d40*/  FMUL.FTZ R12, R51, R12 ;  /* 0x0000000c330c7220 */ /* 0x000fe20000410000 */
[----:B------:R-:W-:Y:S01]  /*1d50*/  PRMT R15, RZ, 0x7610, R15 ;  /* 0x00007610ff0f7816 */ /* 0x000fe2000000000f */
[----:B------:R-:W-:-:S02]  /*1d60*/  FMUL.FTZ R13, R33, R50 ;  /* 0x00000032210d7220 */ /* 0x000fc40000410000 */
[----:B------:R-:W-:Y:S02]  /*1d70*/  FMUL.FTZ R52, R49, R52 ;  /* 0x0000003431347220 */ /* 0x000fe40000410000 */
[----:B------:R-:W-:Y:S02]  /*1d80*/  FMUL.FTZ R54, R47, R54 ;  /* 0x000000362f367220 */ /* 0x000fe40000410000 */
[----:B------:R-:W-:Y:S02]  /*1d90*/  FMUL.FTZ R50, R33, R44 ;  /* 0x0000002c21327220 */ /* 0x000fe40000410000 */
[----:B------:R-:W-:Y:S02]  /*1da0*/  FMUL.FTZ R14, R45, R14 ;  /* 0x0000000e2d0e7220 */ /* 0x000fe40000410000 */
[----:B------:R-:W-:Y:S01]  /*1db0*/  FMUL.FTZ R44, R56, R15 ;  /* 0x0000000f382c7220 */ /* 0x000fe20000410000 */
[----:B------:R-:W-:Y:S01]  /*1dc0*/  F2FP.BF16.PACK_AB R13, R50, R13 ;  /* 0x0000000d320d723e */ /* 0x000fe200000010ff */
[----:B------:R-:W-:-:S02]  /*1dd0*/  FMUL.FTZ R48, R33, R48 ;  /* 0x0000003021307220 */ /* 0x000fc40000410000 */
[C---:B0-----:R-:W-:Y:S02]  /*1de0*/  FMUL.FTZ R47, R33.reuse, R12 ;  /* 0x0000000c212f7220 */ /* 0x041fe40000410000 */
[C---:B------:R-:W-:Y:S02]  /*1df0*/  FMUL.FTZ R52, R33.reuse, R52 ;  /* 0x0000003421347220 */ /* 0x040fe40000410000 */
[----:B------:R-:W-:Y:S01]  /*1e00*/  FMUL.FTZ R15, R33, R54 ;  /* 0x00000036210f7220 */ /* 0x000fe20000410000 */
[----:B------:R-:W-:Y:S01]  /*1e10*/  F2FP.BF16.PACK_AB R12, R47, R48 ;  /* 0x000000302f0c723e */ /* 0x000fe200000010ff */
[----:B--2---:R-:W-:Y:S01]  /*1e20*/  FMUL.FTZ R45, R33, R14 ;  /* 0x0000000e212d7220 */ /* 0x004fe20000410000 */
[----:B-1----:R-:W-:Y:S01]  /*1e30*/  LOP3.LUT R48, R41, 0xff, RZ, 0xc0, !PT ;  /* 0x000000ff29307812 */ /* 0x002fe200078ec0ff */
[----:B------:R-:W-:Y:S01]  /*1e40*/  FMUL.FTZ R44, R33, R44 ;  /* 0x0000002c212c7220 */ /* 0x000fe20000410000 */
[----:B------:R-:W-:Y:S02]  /*1e50*/  F2FP.BF16.PACK_AB R14, R15, R52 ;  /* 0x000000340f0e723e */ /* 0x000fe400000010ff */
[----:B---3--:R-:W-:-:S02]  /*1e60*/  LOP3.LUT R41, R43, 0xff, RZ, 0xc0, !PT ;  /* 0x000000ff2b297812 */ /* 0x008fc400078ec0ff */
[----:B------:R-:W-:Y:S02]  /*1e70*/  IADD3.X R43, R40, c[0x0][0x304], RZ, P0, !PT ;  /* 0x0000c100282b7a10 */ /* 0x000fe400007fe4ff */
[----:B------:R-:W-:Y:S02]  /*1e80*/  F2FP.BF16.PACK_AB R15, R44, R45 ;  /* 0x0000002d2c0f723e */ /* 0x000fe400000010ff */
[----:B------:R-:W-:Y:S02]  /*1e90*/  MOV R44, c[0x0][0x0] ;  /* 0x00000000002c7a02 */ /* 0x000fe40000000f00 */
[----:B------:R-:W-:Y:S01]  /*1ea0*/  IADD3 R40, P0, R36, c[0x0][0x4a0], RZ ;  /* 0x0001280024287a10 */ /* 0x000fe20007f1e0ff */
[----:B------:R0:W-:Y:S01]  /*1eb0*/  STG.E.128 [R42.64], R12 ;  /* 0x0000000c2a007986 */ /* 0x0001e2000c101d04 */
[----:B------:R-:W-:Y:S02]  /*1ec0*/  PRMT R46, R46, 0x7604, R41 ;  /* 0x000076042e2e7816 */ /* 0x000fe40000000029 */
[----:B------:R-:W-:-:S02]  /*1ed0*/  IADD3.X R41, R21, c[0x0][0x4a4], RZ, P0, !PT ;  /* 0x0001290015297a10 */ /* 0x000fc400007fe4ff */
[----:B------:R-:W-:Y:S01]  /*1ee0*/  PRMT R39, R39, 0x7604, R48 ;  /* 0x0000760427277816 */ /* 0x000fe20000000030 */
[----:B------:R-:W-:Y:S01]  /*1ef0*/  IMAD.MOV.U32 R48, RZ, RZ, R22 ;  /* 0x000000ffff307224 */ /* 0x000fe200078e0016 */
[----:B0-----:R-:W-:Y:S01]  /*1f00*/  PRMT R12, R37, 0x5410, R38 ;  /* 0x00005410250c7816 */ /* 0x001fe20000000026 */
[----:B------:R-:W-:Y:S01]  /*1f10*/  IMAD R37, R44, c[0x0][0xc], RZ ;  /* 0x000003002c257a24 */ /* 0x000fe200078e02ff */
[----:B------:R-:W-:-:S04]  /*1f20*/  PRMT R13, R39, 0x5410, R46 ;  /* 0x00005410270d7816 */ /* 0x000fc8000000002e */
[----:B------:R-:W-:Y:S01]  /*1f30*/  LEA R36, P0, R37, R36, 0x3 ;  /* 0x0000002425247211 */ /* 0x000fe200078018ff */
[----:B------:R0:W-:Y:S04]  /*1f40*/  STG.E.64 [R40.64], R12 ;  /* 0x0000000c28007986 */ /* 0x0001e8000c101b04 */
[----:B------:R-:W-:Y:S01]  /*1f50*/  IMAD.X R21, RZ, RZ, R21, P0 ;  /* 0x000000ffff157224 */ /* 0x000fe200000e0615 */
[----:B------:R-:W-:Y:S01]  /*1f60*/  BAR.SYNC.DEFER_BLOCKING 0x0 ;  /* 0x0000000000007b1d */ /* 0x000fe20000010000 */
[----:B------:R-:W-:-:S04]  /*1f70*/  ISETP.GE.U32.AND P0, PT, R36, c[0x0][0x640], PT ;  /* 0x0001900024007a0c */ /* 0x000fc80003f06070 */
[----:B------:R-:W-:-:S13]  /*1f80*/  ISETP.GE.U32.AND.EX P0, PT, R21, c[0x0][0x644], PT, P0 ;  /* 0x0001910015007a0c */ /* 0x000fda0003f06100 */
[----:B0-----:R-:W-:Y:S01]  /*1f90*/  @P0 CALL.REL.NOINC `(.L_x_396) ;  /* 0x0000001000000944 */ /* 0x001fe20003c00000 */
[----:B------:R-:W-:Y:S05]  /*1fa0*/  BRA `(.L_x_397) ;  /* 0xffffe72000007947 */ /* 0x000fea000383ffff */
.L_x_396:
[----:B------:R-:W-:Y:S05]  /*1fb0*/  EXIT ;  /* 0x000000000000794d */ /* 0x000fea0003800000 */
        .weak           $__internal_8_$__cuda_sm20_dblrcp_rn_slowpath_v3
        .type           $__internal_8_$__cuda_sm20_dblrcp_rn_slowpath_v3,@function
        .size           $__internal_8_$__cuda_sm20_dblrcp_rn_slowpath_v3,(.L_x_11329 - $__internal_8_$__cuda_sm20_dblrcp_rn_slowpath_v3)
$__internal_8_$__cuda_sm20_dblrcp_rn_slowpath_v3:
        /* <DEDUP_REMOVED lines=13> */
[----:B------:R-:W-:Y:S01]  /*2090*/  IMAD.MOV.U32 R34, RZ, RZ, R38 ;  /* 0x000000ffff227224 */ /* 0x000fe200078e0026 */
[----:B------:R-:W-:Y:S02]  /*20a0*/  MOV R14, R33 ;  /* 0x00000021000e7202 */ /* 0x000fe40000000f00 */
[----:B------:R-:W0:Y:S04]  /*20b0*/  MUFU.RCP64H R15, R35 ;  /* 0x00000023000f7308 */ /* 0x000e280000001800 */
        /* <DEDUP_REMOVED lines=10> */
.L_x_400:
        /* <DEDUP_REMOVED lines=10> */
.L_x_398:
[----:B------:R-:W-:Y:S01]  /*2200*/  LOP3.LUT R13, R39, 0x80000, RZ, 0xfc, !PT ;  /* 0x00080000270d7812 */ /* 0x000fe200078efcff */
[----:B------:R-:W-:Y:S02]  /*2210*/  IMAD.MOV.U32 R12, RZ, RZ, R38 ;  /* 0x000000ffff0c7224 */ /* 0x000fe400078e0026 */
.L_x_399:
[----:B------:R-:W-:Y:S02]  /*2220*/  IMAD.MOV.U32 R41, RZ, RZ, 0x0 ;  /* 0x00000000ff297424 */ /* 0x000fe400078e00ff */
[----:B01----:R-:W-:Y:S02]  /*2230*/  IMAD.MOV.U32 R14, RZ, RZ, R12 ;  /* 0x000000ffff0e7224 */ /* 0x003fe400078e000c */
[----:B------:R-:W-:Y:S01]  /*2240*/  IMAD.MOV.U32 R15, RZ, RZ, R13 ;  /* 0x000000ffff0f7224 */ /* 0x000fe200078e000d */
[----:B------:R-:W-:Y:S06]  /*2250*/  RET.REL.NODEC R40 `(_ZN2at6native43_GLOBAL__N__7cc8d1ed_10_Dropout_cu_0e96ed3824fused_dropout_kernel_vecIN3c108BFloat16EfmLi1ELi8EhEEvNS_4cuda6detail10TensorInfoIKT_T1_EENS7_IS8_SA_EENS7_IT4_SA_EESA_T0_NS_15PhiloxCudaStateE) ;  /* 0xffffdda028007950 */ /* 0x000fec0003c3ffff */
.L_x_401:
        /* <DEDUP_REMOVED lines=10> */
.L_x_11329:


//--------------------- .text._ZN2at6native43_GLOBAL__N__7cc8d1ed_10_Dropout_cu_0e96ed3824fused_dropout_kernel_vecIN3c108BFloat16EfmLi1ELi16EhEEvNS_4cuda6detail10TensorInfoIKT_T1_EENS7_IS8_SA_EENS7_IT4_SA_EESA_T0_NS_15PhiloxCudaStateE --------------------------
	.section	.text._ZN2at6native43_GLOBAL__N__7cc8d1ed_10_Dropout_cu_0e96ed3824fused_dropout_kernel_vecIN3c108BFloat16EfmLi1ELi16EhEEvNS_4cuda6detail10TensorInfoIKT_T1_EENS7_IS8_SA_EENS7_IT4_SA_EESA_T0_NS_15PhiloxCudaStateE,"ax",@progbits
	.sectioninfo	@"SHI_REGISTERS=56"
	.align	128
.text._ZN2at6native43_GLOBAL__N__7cc8d1ed_10_Dropout_cu_0e96ed3824fused_dropout_kernel_vecIN3c108BFloat16EfmLi1ELi16EhEEvNS_4cuda6detail10TensorInfoIKT_T1_EENS7_IS8_SA_EENS7_IT4_SA_EESA_T0_NS_15PhiloxCudaStateE:
        .type           _ZN2at6native43_GLOBAL__N__7cc8d1ed_10_Dropout_cu_0e96ed3824fused_dropout_kernel_vecIN3c108BFloat16EfmLi1ELi16EhEEvNS_4cuda6detail10TensorInfoIKT_T1_EENS7_IS8_SA_EENS7_IT4_SA_EESA_T0_NS_15PhiloxCudaStateE,@function
        .size           _ZN2at6native43_GLOBAL__N__7cc8d1ed_10_Dropout_cu_0e96ed3824fused_dropout_kernel_vecIN3c108BFloat16EfmLi1ELi16EhEEvNS_4cuda6detail10TensorInfoIKT_T1_EENS7_IS8_SA_EENS7_IT4_SA_EESA_T0_NS_15PhiloxCudaStateE,(.L_x_11331 - _ZN2at6native43_GLOBAL__N__7cc8d1ed_10_Dropout_cu_0e96ed3824fused_dropout_kernel_vecIN3c108BFloat16EfmLi1ELi16EhEEvNS_4cuda6detail10TensorInfoIKT_T1_EENS7_IS8_SA_EENS7_IT4_SA_EESA_T0_NS_15PhiloxCudaStateE)
        .other          _ZN2at6native43_GLOBAL__N__7cc8d1ed_10_Dropout_cu_0e96ed3824fused_dropout_kernel_vecIN3c108BFloat16EfmLi1ELi16EhEEvNS_4cuda6detail10TensorInfoIKT_T1_EENS7_IS8_SA_EENS7_IT4_SA_EESA_T0_NS_15PhiloxCudaStateE,@"STO_CUDA_ENTRY STV_DEFAULT"
_ZN2at6native43_GLOBAL__N__7cc8d1ed_10_Dropout_cu_0e96ed3824fused_dropout_kernel_vecIN3c108BFloat16EfmLi1ELi16EhEEvNS_4cuda6detail10TensorInfoIKT_T1_EENS7_IS8_SA_EENS7_IT4_SA_EESA_T0_NS_15PhiloxCudaStateE:
[----:B------:R-:W-:Y:S02]  /*0000*/  IMAD.MOV.U32 R1, RZ, RZ, c[0x0][0x28] ;  /* 0x00000a00ff017624 */ /* 0x000fe400078e00ff */
[----:B------:R-:W-:Y:S01]  /*0010*/  ULDC.U8 UR4, c[0x0][0x664] ;  /* 0x0001990000047ab9 */ /* 0x000fe20000000000 */
[----:B------:R-:W-:Y:S01]  /*0020*/  MOV R0, c[0x0][0x658] ;  /* 0x0001960000007a02 */ /* 0x000fe20000000f00 */
[----:B------:R-:W-:Y:S01]  /*0030*/  ULDC.64 UR8, c[0x0][0x118] ;  /* 0x0000460000087ab9 */ /* 0x000fe20000000a00 */
[----:B------:R-:W-:Y:S01]  /*0040*/  ISETP.NE.AND P0, PT, RZ, UR4, PT ;  /* 0x00000004ff007c0c */ /* 0x000fe2000bf05270 */
[----:B------:R-:W-:Y:S02]  /*0050*/  ULDC.64 UR4, c[0x0][0x650] ;  /* 0x0001940000047ab9 */ /* 0x000fe40000000a00 */
[----:B------:R-:W-:Y:S02]  /*0060*/  IMAD.U32 R6, RZ, RZ, UR4 ;  /* 0x00000004ff067e24 */ /* 0x000fe4000f8e00ff */
[----:B------:R-:W-:Y:S02]  /*0070*/  IMAD.U32 R7, RZ, RZ, UR5 ;  /* 0x00000005ff077e24 */ /* 0x000fe4000f8e00ff */
[----:B------:R-:W-:-:S06]  /*0080*/  IMAD.MOV.U32 R9, RZ, RZ, c[0x0][0x65c] ;  /* 0x00019700ff097624 */ /* 0x000fcc00078e00ff */
[----:B------:R-:W2:Y:S01]  /*0090*/  @P0 LDG.E.64 R6, [R6.64] ;  /* 0x0000000806060981 */ /* 0x000ea2000c1e1b00 */
[----:B------:R-:W-:Y:S02]  /*00a0*/  @P0 IMAD.MOV.U32 R12, RZ, RZ, R0 ;  /* 0x000000ffff0c0224 */ /* 0x000fe400078e0000 */
[----:B------:R-:W-:-:S05]  /*00b0*/  @P0 IMAD.MOV.U32 R13, RZ, RZ, R9 ;  /* 0x000000ffff0d0224 */ /* 0x000fca00078e0009 */
[----:B------:R-:W3:Y:S04]  /*00c0*/  @P0 LDG.E.64 R2, [R12.64] ;  /* 0x000000080c020981 */ /* 0x000ee8000c1e1b00 */
[----:B------:R-:W0:Y:S04]  /*00d0*/  S2R R4, SR_CTAID.X ;  /* 0x0000000000047919 */ /* 0x000e280000002500 */
[----:B------:R-:W0:Y:S01]  /*00e0*/  S2R R5, SR_TID.X ;  /* 0x0000000000057919 */ /* 0x000e220000002100 */
[----:B--2---:R-:W1:Y:S08]  /*00f0*/  @P0 R2UR UR4, R6 ;  /* 0x00000000060403c2 */ /* 0x004e7000000e0000 */
[----:B------:R2:W4:Y:S01]  /*0100*/  @P0 R2UR UR5, R7 ;  /* 0x00000000070503c2 */ /* 0x00052200000e0000 */
[----:B---3--:R-:W-:Y:S01]  /*0110*/  @P0 IADD3 R0, P1, R2, c[0x0][0x660], RZ ;  /* 0x0001980002000a10 */ /* 0x008fe20007f3e0ff */
[----:B0-----:R-:W-:-:S03]  /*0120*/  IMAD R2, R4, c[0x0][0x0], R5 ;  /* 0x0000000004027a24 */ /* 0x001fc600078e0205 */
[----:B------:R-:W-:Y:S01]  /*0130*/  @P0 IADD3.X R9, RZ, R3, RZ, P1, !PT ;  /* 0x00000003ff090210 */ /* 0x000fe20000ffe4ff */
[----:B------:R-:W-:-:S03]  /*0140*/  IMAD.WIDE.U32 R10, R2, -0x326172a9, RZ ;  /* 0xcd9e8d57020a7825 */ /* 0x000fc600078e00ff */
[--C-:B------:R-:W-:Y:S01]  /*0150*/  SHF.R.U64 R22, R0, 0x2, R9.reuse ;  /* 0x0000000200167819 */ /* 0x100fe20000001209 */
[----:B------:R-:W-:Y:S01]  /*0160*/  IMAD.WIDE.U32 R20, R2, 0x10, RZ ;  /* 0x0000001002147825 */ /* 0x000fe200078e00ff */
[----:B------:R-:W-:-:S03]  /*0170*/  SHF.R.U32.HI R5, RZ, 0x2, R9 ;  /* 0x00000002ff057819 */ /* 0x000fc60000011609 */
[----:B------:R-:W-:Y:S01]  /*0180*/  IMAD.WIDE.U32 R8, R22, -0x2daee0ad, RZ ;  /* 0xd2511f5316087825 */ /* 0x000fe200078e00ff */
[----:B------:R-:W-:Y:S01]  /*0190*/  ISETP.GE.U32.AND P0, PT, R20, c[0x0][0x640], PT ;  /* 0x0001900014007a0c */ /* 0x000fe20003f06070 */
[----:B-1----:R-:W-:Y:S01]  /*01a0*/  UIADD3 UR7, UR4, -0x61c88647, URZ ;  /* 0x9e3779b904077890 */ /* 0x002fe2000fffe03f */
[----:B------:R-:W-:Y:S01]  /*01b0*/  LOP3.LUT R3, R11, UR4, R5, 0x96, !PT ;  /* 0x000000040b037c12 */ /* 0x000fe2000f8e9605 */
[----:B------:R-:W-:Y:S01]  /*01c0*/  UIADD3 UR11, UR4, 0x3c6ef372, URZ ;  /* 0x3c6ef372040b7890 */ /* 0x000fe2000fffe03f */
[----:B------:R-:W-:Y:S01]  /*01d0*/  ISETP.GE.U32.AND.EX P0, PT, R21, c[0x0][0x644], PT, P0 ;  /* 0x0001910015007a0c */ /* 0x000fe20003f06100 */
[----:B------:R-:W-:Y:S02]  /*01e0*/  UIADD3 UR13, UR4, -0x255992d5, URZ ;  /* 0xdaa66d2b040d7890 */ /* 0x000fe4000fffe03f */
[----:B--2---:R-:W-:Y:S01]  /*01f0*/  IMAD.WIDE.U32 R6, R3, -0x2daee0ad, RZ ;  /* 0xd2511f5303067825 */ /* 0x004fe200078e00ff */
[----:B------:R-:W-:Y:S01]  /*0200*/  UIADD3 UR15, UR4, 0x78dde6e4, URZ ;  /* 0x78dde6e4040f7890 */ /* 0x000fe2000fffe03f */
[----:B----4-:R-:W-:Y:S01]  /*0210*/  LOP3.LUT R12, R9, UR5, RZ, 0x3c, !PT ;  /* 0x00000005090c7c12 */ /* 0x010fe2000f8e3cff */
[----:B------:R-:W-:-:S02]  /*0220*/  UIADD3 UR10, UR5, -0x4498517b, URZ ;  /* 0xbb67ae85050a7890 */ /* 0x000fc4000fffe03f */
[----:B------:R-:W-:Y:S02]  /*0230*/  UIADD3 UR12, UR5, 0x76cf5d0a, URZ ;  /* 0x76cf5d0a050c7890 */ /* 0x000fe4000fffe03f */
[----:B------:R-:W-:Y:S01]  /*0240*/  IMAD.WIDE.U32 R12, R12, -0x326172a9, RZ ;  /* 0xcd9e8d570c0c7825 */ /* 0x000fe200078e00ff */
[----:B------:R-:W-:Y:S01]  /*0250*/  UIADD3 UR14, UR5, 0x32370b8f, URZ ;  /* 0x32370b8f050e7890 */ /* 0x000fe2000fffe03f */
[----:B------:R-:W-:Y:S01]  /*0260*/  LOP3.LUT R11, R7, UR10, R8, 0x96, !PT ;  /* 0x0000000a070b7c12 */ /* 0x000fe2000f8e9608 */
[----:B------:R-:W-:Y:S02]  /*0270*/  UIADD3 UR16, UR5, -0x126145ec, URZ ;  /* 0xed9eba1405107890 */ /* 0x000fe4000fffe03f */
[----:B------:R-:W-:Y:S01]  /*0280*/  LOP3.LUT R8, R13, UR7, R10, 0x96, !PT ;  /* 0x000000070d087c12 */ /* 0x000fe2000f8e960a */
[----:B------:R-:W-:Y:S01]  /*0290*/  UIADD3 UR18, UR5, -0x56f99767, URZ ;  /* 0xa906689905127890 */ /* 0x000fe2000fffe03f */
[----:B------:R-:W-:Y:S01]  /*02a0*/  IMAD.WIDE.U32 R10, R11, -0x326172a9, RZ ;  /* 0xcd9e8d570b0a7825 */ /* 0x000fe200078e00ff */
[----:B------:R-:W-:-:S02]  /*02b0*/  UIADD3 UR17, UR4, 0x1715609d, URZ ;  /* 0x1715609d04117890 */ /* 0x000fc4000fffe03f */
[----:B------:R-:W-:Y:S01]  /*02c0*/  UIADD3 UR19, UR4, -0x4ab325aa, URZ ;  /* 0xb54cda5604137890 */ /* 0x000fe2000fffe03f */
[----:B------:R-:W-:Y:S01]  /*02d0*/  IMAD.WIDE.U32 R8, R8, -0x2daee0ad, RZ ;  /* 0xd2511f5308087825 */ /* 0x000fe200078e00ff */
[----:B------:R-:W-:Y:S01]  /*02e0*/  LOP3.LUT R7, R11, UR11, R12, 0x96, !PT ;  /* 0x0000000b0b077c12 */ /* 0x000fe2000f8e960c */
[----:B------:R-:W-:Y:S02]  /*02f0*/  UIADD3 UR20, UR5, 0x646e171e, URZ ;  /* 0x646e171e05147890 */ /* 0x000fe4000fffe03f */
[----:B------:R-:W-:Y:S01]  /*0300*/  UIADD3 UR22, UR5, 0x1fd5c5a3, URZ ;  /* 0x1fd5c5a305167890 */ /* 0x000fe2000fffe03f */
[----:B------:R-:W-:Y:S01]  /*0310*/  LOP3.LUT R12, R9, UR12, R6, 0x96, !PT ;  /* 0x0000000c090c7c12 */ /* 0x000fe2000f8e9606 */
[----:B------:R-:W-:Y:S01]  /*0320*/  IMAD.WIDE.U32 R6, R7, -0x2daee0ad, RZ ;  /* 0xd2511f5307067825 */ /* 0x000fe200078e00ff */
[----:B------:R-:W-:Y:S02]  /*0330*/  UIADD3 UR21, UR4, 0x5384540f, URZ ;  /* 0x5384540f04157890 */ /* 0x000fe4000fffe03f */
[----:B------:R-:W-:Y:S01]  /*0340*/  UIADD3 UR23, UR4, -0xe443238, URZ ;  /* 0xf1bbcdc804177890 */ /* 0x000fe2000fffe03f */
[----:B------:R-:W-:Y:S01]  /*0350*/  IMAD.WIDE.U32 R12, R12, -0x326172a9, RZ ;  /* 0xcd9e8d570c0c7825 */ /* 0x000fe200078e00ff */
[----:B------:R-:W-:Y:S01]  /*0360*/  LOP3.LUT R11, R7, UR14, R8, 0x96, !PT ;  /* 0x0000000e070b7c12 */ /* 0x000fe2000f8e9608 */
[----:B------:R-:W-:-:S02]  /*0370*/  UIADD3 UR24, UR5, -0x24c28bd8, URZ ;  /* 0xdb3d742805187890 */ /* 0x000fc4000fffe03f */
[----:B------:R-:W-:Y:S01]  /*0380*/  UIADD3 UR25, UR4, -0x700cb87f, URZ ;  /* 0x8ff3478104197890 */ /* 0x000fe2000fffe03f */
[----:B------:R-:W-:Y:S01]  /*0390*/  LOP3.LUT R8, R13, UR13, R10, 0x96, !PT ;  /* 0x0000000d0d087c12 */ /* 0x000fe2000f8e960a */
[----:B------:R-:W-:Y:S01]  /*03a0*/  IMAD.WIDE.U32 R10, R11, -0x326172a9, RZ ;  /* 0xcd9e8d570b0a7825 */ /* 0x000fe200078e00ff */
[----:B------:R-:W-:-:S03]  /*03b0*/  UIADD3 UR26, UR5, -0x695add53, URZ ;  /* 0x96a522ad051a7890 */ /* 0x000fc6000fffe03f */
[----:B------:R-:W-:Y:S01]  /*03c0*/  IMAD.WIDE.U32 R8, R8, -0x2daee0ad, RZ ;  /* 0xd2511f5308087825 */ /* 0x000fe200078e00ff */
[----:B------:R-:W-:-:S04]  /*03d0*/  LOP3.LUT R7, R11, UR15, R12, 0x96, !PT ;  /* 0x0000000f0b077c12 */ /* 0x000fc8000f8e960c */
[----:B------:R-:W-:Y:S01]  /*03e0*/  LOP3.LUT R12, R9, UR16, R6, 0x96, !PT ;  /* 0x00000010090c7c12 */ /* 0x000fe2000f8e9606 */
[----:B------:R-:W-:-:S04]  /*03f0*/  IMAD.WIDE.U32 R6, R7, -0x2daee0ad, RZ ;  /* 0xd2511f5307067825 */ /* 0x000fc800078e00ff */
        /* <DEDUP_REMOVED lines=15> */
[----:B------:R-:W-:-:S04]  /*04f0*/  IMAD.HI.U32 R3, R4, -0x2daee0ad, RZ ;  /* 0xd2511f5304037827 */ /* 0x000fc800078e00ff */
[----:B------:R-:W-:Y:S01]  /*0500*/  IMAD.HI.U32 R7, R10, -0x326172a9, RZ ;  /* 0xcd9e8d570a077827 */ /* 0x000fe200078e00ff */
[----:B------:R-:W-:-:S04]  /*0510*/  LOP3.LUT R16, R3, UR26, R8, 0x96, !PT ;  /* 0x0000001a03107c12 */ /* 0x000fc8000f8e9608 */
[----:B------:R-:W-:Y:S01]  /*0520*/  LOP3.LUT R11, R7, UR25, R14, 0x96, !PT ;  /* 0x00000019070b7c12 */ /* 0x000fe2000f8e960e */
[----:B------:R-:W-:Y:S06]  /*0530*/  @P0 EXIT ;  /* 0x000000000000094d */ /* 0x000fec0003800000 */
[----:B------:R-:W-:Y:S02]  /*0540*/  IMAD.MOV.U32 R12, RZ, RZ, c[0x0][0x648] ;  /* 0x00019200ff0c7624 */ /* 0x000fe400078e00ff */
[----:B------:R-:W-:Y:S02]  /*0550*/  IMAD.MOV.U32 R3, RZ, RZ, R21 ;  /* 0x000000ffff037224 */ /* 0x000fe400078e0015 */
[----:B------:R-:W-:-:S06]  /*0560*/  FMUL.FTZ R12, R12, 1 ;  /* 0x3f8000000c0c7820 */ /* 0x000fcc0000410000 */
[----:B------:R-:W0:Y:S08]  /*0570*/  F2F.F64.F32 R12, R12 ;  /* 0x0000000c000c7310 */ /* 0x000e300000201800 */
[----:B0-----:R-:W0:Y:S01]  /*0580*/  MUFU.RCP64H R7, R13 ;  /* 0x0000000d00077308 */ /* 0x001e220000001800 */
[----:B------:R-:W-:-:S04]  /*0590*/  IADD3 R6, R13, 0x300402, RZ ;  /* 0x003004020d067810 */ /* 0x000fc80007ffe0ff */
[----:B------:R-:W-:Y:S02]  /*05a0*/  FSETP.GEU.AND P0, PT, |R6|, 5.8789094863358348022e-39, PT ;  /* 0x004004020600780b */ /* 0x000fe40003f0e200 */
[----:B0-----:R-:W0:-:S06]  /*05b0*/  DFMA R8, -R12, R6, 1 ;  /* 0x3ff000000c08742b */ /* 0x001e0c0000000106 */
[----:B0-----:R-:W0:-:S06]  /*05c0*/  DFMA R8, R8, R8, R8 ;  /* 0x000000080808722b */ /* 0x001e0c0000000008 */
[----:B0-----:R0:W1:Y:S02]  /*05d0*/  DFMA R8, R6, R8, R6 ;  /* 0x000000080608722b */ /* 0x0010640000000006 */
[----:B0-----:R-:W-:Y:S01]  /*05e0*/  IMAD.MOV.U32 R6, RZ, RZ, R4 ;  /* 0x000000ffff067224 */ /* 0x001fe200078e0004 */
[----:B------:R-:W-:-:S03]  /*05f0*/  MOV R7, R11 ;  /* 0x0000000b00077202 */ /* 0x000fc60000000f00 */
[----:B-1----:R-:W0:-:S06]  /*0600*/  DFMA R14, -R12, R8, 1 ;  /* 0x3ff000000c0e742b */ /* 0x002e0c0000000108 */
[----:B0-----:R0:W1:Y:S02]  /*0610*/  DFMA R14, R8, R14, R8 ;  /* 0x0000000e080e722b */ /* 0x0010640000000008 */
[----:B0-----:R-:W-:Y:S01]  /*0620*/  IMAD.MOV.U32 R8, RZ, RZ, R16 ;  /* 0x000000ffff087224 */ /* 0x001fe200078e0010 */
[----:B------:R-:W-:Y:S05]  /*0630*/  @P0 BRA `(.L_x_402) ;  /* 0x0000004000000947 */ /* 0x000fea0003800000 */
[----:B-1----:R-:W-:-:S04]  /*0640*/  LOP3.LUT R4, R13, 0x7fffffff, RZ, 0xc0, !PT ;  /* 0x7fffffff0d047812 */ /* 0x002fc800078ec0ff */
[----:B------:R-:W-:Y:S02]  /*0650*/  IADD3 R16, R4, -0x100000, RZ ;  /* 0xfff0000004107810 */ /* 0x000fe40007ffe0ff */
[----:B------:R-:W-:Y:S02]  /*0660*/  MOV R4, 0x680 ;  /* 0x0000068000047802 */ /* 0x000fe40000000f00 */
[----:B------:R-:W-:Y:S05]  /*0670*/  CALL.REL.NOINC `($__internal_9_$__cuda_sm20_dblrcp_rn_slowpath_v3) ;  /* 0x0000318000007944 */ /* 0x000fea0003c00000 */
.L_x_402:
[----:B-1----:R-:W0:Y:S01]  /*0680*/  F2F.F32.F64 R11, R14 ;  /* 0x0000000e000b7310 */ /* 0x002e220000301000 */
[----:B------:R-:W1:Y:S01]  /*0690*/  DSETP.GEU.AND P0, PT, |R14|, c[0x2][0x0], PT ;  /* 0x008000000e00762a */ /* 0x000e620003f0e200 */
[----:B------:R-:W-:Y:S01]  /*06a0*/  IMAD R10, R10, -0x326172a9, RZ ;  /* 0xcd9e8d570a0a7824 */ /* 0x000fe200078e02ff */
[----:B------:R-:W-:Y:S01]  /*06b0*/  LOP3.LUT R9, R0, 0x3, RZ, 0xc0, !PT ;  /* 0x0000000300097812 */ /* 0x000fe200078ec0ff */
[----:B------:R-:W-:Y:S01]  /*06c0*/  IMAD.MOV.U32 R4, RZ, RZ, RZ ;  /* 0x000000ffff047224 */ /* 0x000fe200078e00ff */
[----:B0-----:R-:W0:Y:S02]  /*06d0*/  R2UR UR6, R11 ;  /* 0x000000000b0673c2 */ /* 0x001e2400000e0000 */
[----:B0-----:R-:W-:-:S08]  /*06e0*/  IMAD.U32 R12, RZ, RZ, UR6 ;  /* 0x00000006ff0c7e24 */ /* 0x001fd0000f8e00ff */
[----:B-1----:R-:W-:-:S04]  /*06f0*/  @!P0 FMUL R12, R12, 1.175494350822287508e-38 ;  /* 0x008000000c0c8820 */ /* 0x002fc80000400000 */
[----:B------:R0:W1:Y:S03]  /*0700*/  @!P0 R2UR UR6, R12 ;  /* 0x000000000c0683c2 */ /* 0x00006600000e0000 */
.L_x_425:
[----:B------:R-:W-:Y:S01]  /*0710*/  ISETP.NE.AND P0, PT, R9, RZ, PT ;  /* 0x000000ff0900720c */ /* 0x000fe20003f05270 */
[----:B------:R-:W-:Y:S01]  /*0720*/  IMAD R14, R6, -0x2daee0ad, RZ ;  /* 0xd2511f53060e7824 */ /* 0x000fe200078e02ff */
[----:B0-----:R-:W-:Y:S01]  /*0730*/  MOV R12, R8 ;  /* 0x00000008000c7202 */ /* 0x001fe20000000f00 */
        /* <DEDUP_REMOVED lines=15> */
.L_x_405:
[----:B------:R-:W-:Y:S05]  /*0830*/  BSYNC B0 ;  /* 0x0000000000007941 */ /* 0x000fea0003800000 */
.L_x_404:
[----:B------:R-:W-:Y:S01]  /*0840*/  IMAD.HI.U32 R0, R2, -0x326172a9, RZ ;  /* 0xcd9e8d5702007827 */ /* 0x000fe200078e00ff */
[----:B------:R-:W-:Y:S02]  /*0850*/  LOP3.LUT R7, R7, UR5, R4, 0x96, !PT ;  /* 0x0000000507077c12 */ /* 0x000fe4000f8e9604 */
[----:B------:R-:W-:Y:S01]  /*0860*/  ISETP.NE.AND P0, PT, R9, 0x1, PT ;  /* 0x000000010900780c */ /* 0x000fe20003f05270 */
[----:B------:R-:W-:Y:S01]  /*0870*/  IMAD.MOV.U32 R15, RZ, RZ, -0x2daee0ad ;  /* 0xd2511f53ff0f7424 */ /* 0x000fe200078e00ff */
[----:B------:R-:W-:Y:S01]  /*0880*/  LOP3.LUT R0, R0, UR4, R5, 0x96, !PT ;  /* 0x0000000400007c12 */ /* 0x000fe2000f8e9605 */
[----:B------:R-:W-:Y:S01]  /*0890*/  IMAD R19, R2, -0x326172a9, RZ ;  /* 0xcd9e8d5702137824 */ /* 0x000fe200078e02ff */
[----:B------:R-:W-:Y:S01]  /*08a0*/  IADD3 R23, R22, 0x2, RZ ;  /* 0x0000000216177810 */ /* 0x000fe20007ffe0ff */
[----:B------:R-:W-:Y:S01]  /*08b0*/  IMAD.WIDE.U32 R16, R7, -0x326172a9, RZ ;  /* 0xcd9e8d5707107825 */ /* 0x000fe200078e00ff */
[----:B------:R-:W-:Y:S02]  /*08c0*/  LOP3.LUT R8, R4, UR5, RZ, 0x3c, !PT ;  /* 0x0000000504087c12 */ /* 0x000fe4000f8e3cff */
[----:B------:R-:W-:Y:S01]  /*08d0*/  ISETP.NE.AND P2, PT, R23, RZ, PT ;  /* 0x000000ff1700720c */ /* 0x000fe20003f45270 */
[----:B------:R-:W-:Y:S01]  /*08e0*/  IMAD R7, R22, R15, -0x2daee0ad ;  /* 0xd2511f5316077424 */ /* 0x000fe200078e020f */
[----:B------:R-:W-:Y:S01]  /*08f0*/  LOP3.LUT R19, R17, UR7, R19, 0x96, !PT ;  /* 0x0000000711137c12 */ /* 0x000fe2000f8e9613 */
[----:B------:R-:W-:-:S04]  /*0900*/  IMAD.WIDE.U32 R10, R0, -0x2daee0ad, RZ ;  /* 0xd2511f53000a7825 */ /* 0x000fc800078e00ff */
[----:B------:R-:W-:Y:S01]  /*0910*/  IMAD.WIDE.U32 R18, R19, -0x2daee0ad, RZ ;  /* 0xd2511f5313127825 */ /* 0x000fe200078e00ff */
[----:B------:R-:W-:-:S04]  /*0920*/  LOP3.LUT R7, R11, UR10, R7, 0x96, !PT ;  /* 0x0000000a0b077c12 */ /* 0x000fc8000f8e9607 */
[----:B------:R-:W-:Y:S01]  /*0930*/  LOP3.LUT R17, R19, UR12, R10, 0x96, !PT ;  /* 0x0000000c13117c12 */ /* 0x000fe2000f8e960a */
[----:B------:R-:W-:-:S05]  /*0940*/  IMAD.WIDE.U32 R24, R7, -0x326172a9, RZ ;  /* 0xcd9e8d5707187825 */ /* 0x000fca00078e00ff */
        /* <DEDUP_REMOVED lines=23> */
[----:B------:R-:W-:-:S03]  /*0ac0*/  LOP3.LUT R26, R29, UR24, R10, 0x96, !PT ;  /* 0x000000181d1a7c12 */ /* 0x000fc6000f8e960a */
[----:B------:R-:W-:Y:S01]  /*0ad0*/  IMAD.MOV.U32 R11, RZ, RZ, R14 ;  /* 0x000000ffff0b7224 */ /* 0x000fe200078e000e */
[----:B------:R-:W-:Y:S01]  /*0ae0*/  LOP3.LUT R0, R19, UR23, R16, 0x96, !PT ;  /* 0x0000001713007c12 */ /* 0x000fe2000f8e9610 */
[----:B------:R-:W-:-:S04]  /*0af0*/  IMAD.WIDE.U32 R26, R26, -0x326172a9, RZ ;  /* 0xcd9e8d571a1a7825 */ /* 0x000fc800078e00ff */
[----:B------:R-:W-:Y:S01]  /*0b00*/  IMAD.HI.U32 R7, R0, -0x2daee0ad, RZ ;  /* 0xd2511f5300077827 */ /* 0x000fe200078e00ff */
[----:B------:R-:W-:-:S04]  /*0b10*/  LOP3.LUT R18, R27, UR25, R18, 0x96, !PT ;  /* 0x000000191b127c12 */ /* 0x000fc8000f8e9612 */
[----:B------:R-:W-:Y:S01]  /*0b20*/  LOP3.LUT R28, R7, UR26, R28, 0x96, !PT ;  /* 0x0000001a071c7c12 */ /* 0x000fe2000f8e961c */
[----:B------:R-:W-:Y:S01]  /*0b30*/  IMAD.MOV.U32 R21, RZ, RZ, R18 ;  /* 0x000000ffff157224 */ /* 0x000fe200078e0012 */
[----:B------:R-:W-:Y:S05]  /*0b40*/  @!P0 BRA `(.L_x_406) ;  /* 0x0000009000008947 */ /* 0x000fea0003800000 */
[----:B------:R-:W-:Y:S01]  /*0b50*/  ISETP.NE.AND P1, PT, R9, 0x2, PT ;  /* 0x000000020900780c */ /* 0x000fe20003f25270 */
[----:B------:R-:W-:Y:S01]  /*0b60*/  IMAD.MOV.U32 R11, RZ, RZ, R18 ;  /* 0x000000ffff0b7224 */ /* 0x000fe200078e0012 */
[----:B------:R-:W-:Y:S01]  /*0b70*/  MOV R13, R12 ;  /* 0x0000000c000d7202 */ /* 0x000fe20000000f00 */
[----:B------:R-:W-:Y:S02]  /*0b80*/  IMAD.MOV.U32 R12, RZ, RZ, R14 ;  /* 0x000000ffff0c7224 */ /* 0x000fe400078e000e */
[----:B------:R-:W-:-:S08]  /*0b90*/  IMAD.MOV.U32 R21, RZ, RZ, R26 ;  /* 0x000000ffff157224 */ /* 0x000fd000078e001a */
[----:B------:R-:W-:Y:S01]  /*0ba0*/  @P1 MOV R13, R14 ;  /* 0x0000000e000d1202 */ /* 0x000fe20000000f00 */
[----:B------:R-:W-:Y:S02]  /*0bb0*/  @P1 IMAD.MOV.U32 R12, RZ, RZ, R18 ;  /* 0x000000ffff0c1224 */ /* 0x000fe400078e0012 */
[----:B------:R-:W-:Y:S02]  /*0bc0*/  @P1 IMAD.MOV.U32 R11, RZ, RZ, R26 ;  /* 0x000000ffff0b1224 */ /* 0x000fe400078e001a */
[----:B------:R-:W-:Y:S02]  /*0bd0*/  @P1 IMAD.MOV.U32 R21, RZ, RZ, R28 ;  /* 0x000000ffff151224 */ /* 0x000fe400078e001c */
.L_x_406:
[----:B------:R-:W-:Y:S01]  /*0be0*/  IMAD.WIDE.U32 R18, R2, -0x326172a9, RZ ;  /* 0xcd9e8d5702127825 */ /* 0x000fe200078e00ff */
[----:B------:R-:W-:Y:S03]  /*0bf0*/  BSSY B0, `(.L_x_407) ;  /* 0x0000014000007945 */ /* 0x000fe60003800000 */
[----:B------:R-:W-:Y:S01]  /*0c00*/  IMAD.HI.U32 R23, R23, -0x2daee0ad, RZ ;  /* 0xd2511f5317177827 */ /* 0x000fe200078e00ff */
[----:B------:R-:W-:-:S02]  /*0c10*/  LOP3.LUT R17, R18, UR7, RZ, 0x3c, !PT ;  /* 0x0000000712117c12 */ /* 0x000fc4000f8e3cff */
[----:B------:R-:W-:Y:S01]  /*0c20*/  MOV R10, R19 ;  /* 0x00000013000a7202 */ /* 0x000fe20000000f00 */
[----:B------:R-:W-:Y:S05]  /*0c30*/  @P2 BRA `(.L_x_408) ;  /* 0x000000f000002947 */ /* 0x000fea0003800000 */
[----:B------:R-:W-:Y:S01]  /*0c40*/  IADD3 R5, R5, 0x1, RZ ;  /* 0x0000000105057810 */ /* 0x000fe20007ffe0ff */
[----:B------:R-:W-:Y:S01]  /*0c50*/  IMAD.MOV.U32 R10, RZ, RZ, R19 ;  /* 0x000000ffff0a7224 */ /* 0x000fe200078e0013 */
[----:B------:R-:W-:Y:S02]  /*0c60*/  LOP3.LUT R17, R18, UR7, RZ, 0x3c, !PT ;  /* 0x0000000712117c12 */ /* 0x000fe4000f8e3cff */
[----:B------:R-:W-:-:S13]  /*0c70*/  ISETP.NE.AND P1, PT, R5, RZ, PT ;  /* 0x000000ff0500720c */ /* 0x000fda0003f25270 */
[----:B------:R-:W-:Y:S05]  /*0c80*/  @P1 BRA `(.L_x_408) ;  /* 0x000000a000001947 */ /* 0x000fea0003800000 */
[----:B------:R-:W-:Y:S01]  /*0c90*/  IADD3 R2, R2, 0x1, RZ ;  /* 0x0000000102027810 */ /* 0x000fe20007ffe0ff */
[----:B------:R-:W-:Y:S01]  /*0ca0*/  HFMA2.MMA R5, -RZ, RZ, 0, 0 ;  /* 0x00000000ff057435 */ /* 0x000fe200000001ff */
[----:B------:R-:W-:Y:S02]  /*0cb0*/  IADD3 R7, R4, 0x1, RZ ;  /* 0x0000000104077810 */ /* 0x000fe40007ffe0ff */
[C---:B------:R-:W-:Y:S01]  /*0cc0*/  ISETP.NE.AND P1, PT, R2.reuse, RZ, PT ;  /* 0x000000ff0200720c */ /* 0x040fe20003f25270 */
[----:B------:R-:W-:Y:S01]  /*0cd0*/  IMAD.HI.U32 R10, R2, -0x326172a9, RZ ;  /* 0xcd9e8d57020a7827 */ /* 0x000fe200078e00ff */
[----:B------:R-:W-:-:S04]  /*0ce0*/  IADD3 R17, R18, -0x326172a9, RZ ;  /* 0xcd9e8d5712117810 */ /* 0x000fc80007ffe0ff */
[----:B------:R-:W-:-:S07]  /*0cf0*/  LOP3.LUT R17, R17, UR7, RZ, 0x3c, !PT ;  /* 0x0000000711117c12 */ /* 0x000fce000f8e3cff */
[----:B------:R-:W-:-:S04]  /*0d00*/  @P1 IMAD.MOV R7, RZ, RZ, R4 ;  /* 0x000000ffff071224 */ /* 0x000fc800078e0204 */
[----:B------:R-:W-:Y:S01]  /*0d10*/  IMAD.MOV.U32 R4, RZ, RZ, R7 ;  /* 0x000000ffff047224 */ /* 0x000fe200078e0007 */
[----:B------:R-:W-:Y:S02]  /*0d20*/  LOP3.LUT R8, R7, UR5, RZ, 0x3c, !PT ;  /* 0x0000000507087c12 */ /* 0x000fe4000f8e3cff */
.L_x_408:
[----:B------:R-:W-:Y:S05]  /*0d30*/  BSYNC B0 ;  /* 0x0000000000007941 */ /* 0x000fea0003800000 */
.L_x_407:
[----:B------:R-:W-:Y:S01]  /*0d40*/  LOP3.LUT R18, R10, UR4, R5, 0x96, !PT ;  /* 0x000000040a127c12 */ /* 0x000fe2000f8e9605 */
[----:B------:R-:W-:Y:S01]  /*0d50*/  IMAD R7, R6, R15, -0x2daee0ad ;  /* 0xd2511f5306077424 */ /* 0x000fe200078e020f */
[----:B------:R-:W-:Y:S01]  /*0d60*/  LOP3.LUT R23, R8, R23, RZ, 0x3c, !PT ;  /* 0x0000001708177212 */ /* 0x000fe200078e3cff */
[----:B------:R-:W-:Y:S01]  /*0d70*/  IMAD R0, R0, -0x2daee0ad, RZ ;  /* 0xd2511f5300007824 */ /* 0x000fe200078e02ff */
[----:B------:R-:W-:Y:S01]  /*0d80*/  IADD3 R16, R22, 0x3, RZ ;  /* 0x0000000316107810 */ /* 0x000fe20007ffe0ff */
[----:B------:R-:W-:-:S03]  /*0d90*/  IMAD.WIDE.U32 R18, R18, -0x2daee0ad, RZ ;  /* 0xd2511f5312127825 */ /* 0x000fc600078e00ff */
[----:B------:R-:W-:Y:S01]  /*0da0*/  ISETP.NE.AND P1, PT, R16, RZ, PT ;  /* 0x000000ff1000720c */ /* 0x000fe20003f25270 */
[----:B------:R-:W-:Y:S01]  /*0db0*/  IMAD.WIDE.U32 R32, R23, -0x326172a9, RZ ;  /* 0xcd9e8d5717207825 */ /* 0x000fe200078e00ff */
[----:B------:R-:W-:-:S03]  /*0dc0*/  LOP3.LUT R7, R19, UR10, R7, 0x96, !PT ;  /* 0x0000000a13077c12 */ /* 0x000fc6000f8e9607 */
[----:B------:R-:W-:Y:S01]  /*0dd0*/  IMAD.MOV.U32 R23, RZ, RZ, R0 ;  /* 0x000000ffff177224 */ /* 0x000fe200078e0000 */
[----:B------:R-:W-:Y:S01]  /*0de0*/  LOP3.LUT R30, R17, R33, RZ, 0x3c, !PT ;  /* 0x00000021111e7212 */ /* 0x000fe200078e3cff */
        /* <DEDUP_REMOVED lines=29> */
[----:B------:R-:W-:Y:S01]  /*0fc0*/  IMAD.WIDE.U32 R36, R36, -0x326172a9, RZ ;  /* 0xcd9e8d5724247825 */ /* 0x000fe200078e00ff */
[----:B------:R-:W-:-:S03]  /*0fd0*/  LOP3.LUT R32, R7, UR26, R30, 0x96, !PT ;  /* 0x0000001a07207c12 */ /* 0x000fc6000f8e961e */
[----:B------:R-:W-:Y:S01]  /*0fe0*/  IMAD.HI.U32 R7, R16, -0x2daee0ad, RZ ;  /* 0xd2511f5310077827 */ /* 0x000fe200078e00ff */
[----:B------:R-:W-:-:S04]  /*0ff0*/  LOP3.LUT R24, R37, UR25, R24, 0x96, !PT ;  /* 0x0000001925187c12 */ /* 0x000fc8000f8e9618 */
[----:B------:R-:W-:Y:S01]  /*1000*/  MOV R25, R24 ;  /* 0x0000001800197202 */ /* 0x000fe20000000f00 */
[----:B------:R-:W-:Y:S05]  /*1010*/  @!P0 BRA `(.L_x_409) ;  /* 0x0000009000008947 */ /* 0x000fea0003800000 */
[----:B------:R-:W-:Y:S01]  /*1020*/  ISETP.NE.AND P2, PT, R9, 0x2, PT ;  /* 0x000000020900780c */ /* 0x000fe20003f45270 */
[----:B------:R-:W-:Y:S01]  /*1030*/  IMAD.MOV.U32 R26, RZ, RZ, R28 ;  /* 0x000000ffff1a7224 */ /* 0x000fe200078e001c */
[----:B------:R-:W-:Y:S01]  /*1040*/  MOV R23, R24 ;  /* 0x0000001800177202 */ /* 0x000fe20000000f00 */
[----:B------:R-:W-:Y:S02]  /*1050*/  IMAD.MOV.U32 R28, RZ, RZ, R0 ;  /* 0x000000ffff1c7224 */ /* 0x000fe400078e0000 */
[----:B------:R-:W-:-:S08]  /*1060*/  IMAD.MOV.U32 R25, RZ, RZ, R36 ;  /* 0x000000ffff197224 */ /* 0x000fd000078e0024 */
[----:B------:R-:W-:Y:S01]  /*1070*/  @P2 IMAD.MOV.U32 R26, RZ, RZ, R0 ;  /* 0x000000ffff1a2224 */ /* 0x000fe200078e0000 */
[----:B------:R-:W-:Y:S01]  /*1080*/  @P2 MOV R28, R24 ;  /* 0x00000018001c2202 */ /* 0x000fe20000000f00 */
[----:B------:R-:W-:Y:S02]  /*1090*/  @P2 IMAD.MOV.U32 R23, RZ, RZ, R36 ;  /* 0x000000ffff172224 */ /* 0x000fe400078e0024 */
[----:B------:R-:W-:Y:S02]  /*10a0*/  @P2 IMAD.MOV.U32 R25, RZ, RZ, R32 ;  /* 0x000000ffff192224 */ /* 0x000fe400078e0020 */
.L_x_409:
[----:B------:R-:W-:Y:S01]  /*10b0*/  BSSY B0, `(.L_x_410) ;  /* 0x0000011000007945 */ /* 0x000fe20003800000 */
[----:B------:R-:W-:Y:S05]  /*10c0*/  @P1 BRA `(.L_x_411) ;  /* 0x000000f000001947 */ /* 0x000fea0003800000 */
[----:B------:R-:W-:-:S04]  /*10d0*/  IADD3 R5, R5, 0x1, RZ ;  /* 0x0000000105057810 */ /* 0x000fc80007ffe0ff */
[----:B------:R-:W-:-:S13]  /*10e0*/  ISETP.NE.AND P1, PT, R5, RZ, PT ;  /* 0x000000ff0500720c */ /* 0x000fda0003f25270 */
[----:B------:R-:W-:Y:S05]  /*10f0*/  @P1 BRA `(.L_x_411) ;  /* 0x000000c000001947 */ /* 0x000fea0003800000 */
[----:B------:R-:W-:Y:S01]  /*1100*/  IADD3 R8, R2, 0x1, RZ ;  /* 0x0000000102087810 */ /* 0x000fe20007ffe0ff */
[----:B------:R-:W-:Y:S01]  /*1110*/  HFMA2.MMA R17, -RZ, RZ, -22.46875, -0.0003259181976318359375 ;  /* 0xcd9e8d57ff117435 */ /* 0x000fe200000001ff */
[----:B------:R-:W-:Y:S01]  /*1120*/  IADD3 R0, R4, 0x1, RZ ;  /* 0x0000000104007810 */ /* 0x000fe20007ffe0ff */
[----:B------:R-:W-:Y:S01]  /*1130*/  IMAD.MOV.U32 R5, RZ, RZ, RZ ;  /* 0x000000ffff057224 */ /* 0x000fe200078e00ff */
[C---:B------:R-:W-:Y:S01]  /*1140*/  ISETP.NE.AND P1, PT, R8.reuse, RZ, PT ;  /* 0x000000ff0800720c */ /* 0x040fe20003f25270 */
[----:B------:R-:W-:-:S06]  /*1150*/  IMAD.HI.U32 R10, R8, -0x326172a9, RZ ;  /* 0xcd9e8d57080a7827 */ /* 0x000fcc00078e00ff */
[----:B------:R-:W-:Y:S01]  /*1160*/  IMAD R17, R2, R17, -0x326172a9 ;  /* 0xcd9e8d5702117424 */ /* 0x000fe200078e0211 */
[----:B------:R-:W-:-:S04]  /*1170*/  MOV R2, R8 ;  /* 0x0000000800027202 */ /* 0x000fc80000000f00 */
[----:B------:R-:W-:Y:S01]  /*1180*/  LOP3.LUT R17, R17, UR7, RZ, 0x3c, !PT ;  /* 0x0000000711117c12 */ /* 0x000fe2000f8e3cff */
[----:B------:R-:W-:-:S04]  /*1190*/  @P1 IMAD.MOV R0, RZ, RZ, R4 ;  /* 0x000000ffff001224 */ /* 0x000fc800078e0204 */
[----:B------:R-:W-:Y:S01]  /*11a0*/  IMAD.MOV.U32 R4, RZ, RZ, R0 ;  /* 0x000000ffff047224 */ /* 0x000fe200078e0000 */
[----:B------:R-:W-:Y:S02]  /*11b0*/  LOP3.LUT R8, R0, UR5, RZ, 0x3c, !PT ;  /* 0x0000000500087c12 */ /* 0x000fe4000f8e3cff */
.L_x_411:
[----:B------:R-:W-:Y:S05]  /*11c0*/  BSYNC B0 ;  /* 0x0000000000007941 */ /* 0x000fea0003800000 */
.L_x_410:
[----:B------:R-:W-:Y:S01]  /*11d0*/  LOP3.LUT R30, R10, UR4, R5, 0x96, !PT ;  /* 0x000000040a1e7c12 */ /* 0x000fe2000f8e9605 */
[----:B------:R-:W-:Y:S01]  /*11e0*/  IMAD R14, R14, -0x2daee0ad, RZ ;  /* 0xd2511f530e0e7824 */ /* 0x000fe200078e02ff */
[----:B------:R-:W-:Y:S01]  /*11f0*/  LOP3.LUT R34, R8, R7, RZ, 0x3c, !PT ;  /* 0x0000000708227212 */ /* 0x000fe200078e3cff */
[----:B------:R-:W-:Y:S01]  /*1200*/  IMAD R7, R6, R15, -0x5b5dc15a ;  /* 0xa4a23ea606077424 */ /* 0x000fe200078e020f */
[----:B------:R-:W-:Y:S01]  /*1210*/  IADD3 R0, R22, 0x4, RZ ;  /* 0x0000000416007810 */ /* 0x000fe20007ffe0ff */
[----:B------:R-:W-:Y:S01]  /*1220*/  IMAD.WIDE.U32 R30, R30, -0x2daee0ad, RZ ;  /* 0xd2511f531e1e7825 */ /* 0x000fe200078e00ff */
[----:B------:R-:W-:Y:S02]  /*1230*/  ISETP.NE.AND P1, PT, R22, -0x4, PT ;  /* 0xfffffffc1600780c */ /* 0x000fe40003f25270 */
[----:B------:R-:W-:Y:S01]  /*1240*/  MOV R46, R14 ;  /* 0x0000000e002e7202 */ /* 0x000fe20000000f00 */
[----:B------:R-:W-:Y:S01]  /*1250*/  IMAD.WIDE.U32 R34, R34, -0x326172a9, RZ ;  /* 0xcd9e8d5722227825 */ /* 0x000fe200078e00ff */
[----:B------:R-:W-:-:S04]  /*1260*/  LOP3.LUT R7, R31, UR10, R7, 0x96, !PT ;  /* 0x0000000a1f077c12 */ /* 0x000fc8000f8e9607 */
        /* <DEDUP_REMOVED lines=32> */
[----:B------:R-:W-:Y:S01]  /*1470*/  IMAD.MOV.U32 R24, RZ, RZ, R30 ;  /* 0x000000ffff187224 */ /* 0x000fe200078e001e */
[----:B------:R-:W-:Y:S01]  /*1480*/  LOP3.LUT R18, R31, UR25, R18, 0x96, !PT ;  /* 0x000000191f127c12 */ /* 0x000fe2000f8e9612 */
[----:B------:R-:W-:-:S04]  /*1490*/  IMAD.HI.U32 R19, R0, -0x2daee0ad, RZ ;  /* 0xd2511f5300137827 */ /* 0x000fc800078e00ff */
        /* <DEDUP_REMOVED lines=8> */
[----:B------:R-:W-:Y:S01]  /*1520*/  @P2 IMAD.MOV.U32 R32, RZ, RZ, R18 ;  /* 0x000000ffff202224 */ /* 0x000fe200078e0012 */
[----:B------:R-:W-:Y:S01]  /*1530*/  @P2 MOV R44, R40 ;  /* 0x00000028002c2202 */ /* 0x000fe20000000f00 */
[----:B------:R-:W-:Y:S02]  /*1540*/  @P2 IMAD.MOV.U32 R46, RZ, RZ, R24 ;  /* 0x000000ffff2e2224 */ /* 0x000fe400078e0018 */
.L_x_412:
[----:B------:R-:W-:Y:S01]  /*1550*/  BSSY B0, `(.L_x_413) ;  /* 0x0000011000007945 */ /* 0x000fe20003800000 */
[----:B------:R-:W-:Y:S05]  /*1560*/  @P1 BRA `(.L_x_414) ;  /* 0x000000f000001947 */ /* 0x000fea0003800000 */
[----:B------:R-:W-:-:S04]  /*1570*/  IADD3 R5, R5, 0x1, RZ ;  /* 0x0000000105057810 */ /* 0x000fc80007ffe0ff */
[----:B------:R-:W-:-:S13]  /*1580*/  ISETP.NE.AND P1, PT, R5, RZ, PT ;  /* 0x000000ff0500720c */ /* 0x000fda0003f25270 */
[----:B------:R-:W-:Y:S05]  /*1590*/  @P1 BRA `(.L_x_414) ;  /* 0x000000c000001947 */ /* 0x000fea0003800000 */
[----:B------:R-:W-:Y:S01]  /*15a0*/  IADD3 R8, R2, 0x1, RZ ;  /* 0x0000000102087810 */ /* 0x000fe20007ffe0ff */
[----:B------:R-:W-:Y:S01]  /*15b0*/  IMAD.MOV.U32 R5, RZ, RZ, -0x326172a9 ;  /* 0xcd9e8d57ff057424 */ /* 0x000fe200078e00ff */
[----:B------:R-:W-:Y:S02]  /*15c0*/  IADD3 R14, R4, 0x1, RZ ;  /* 0x00000001040e7810 */ /* 0x000fe40007ffe0ff */
[----:B------:R-:W-:Y:S01]  /*15d0*/  ISETP.NE.AND P1, PT, R8, RZ, PT ;  /* 0x000000ff0800720c */ /* 0x000fe20003f25270 */
[----:B------:R-:W-:Y:S02]  /*15e0*/  IMAD R17, R2, R5, -0x326172a9 ;  /* 0xcd9e8d5702117424 */ /* 0x000fe400078e0205 */
[----:B------:R-:W-:-:S03]  /*15f0*/  IMAD.HI.U32 R10, R8, -0x326172a9, RZ ;  /* 0xcd9e8d57080a7827 */ /* 0x000fc600078e00ff */
[----:B------:R-:W-:Y:S01]  /*1600*/  LOP3.LUT R17, R17, UR7, RZ, 0x3c, !PT ;  /* 0x0000000711117c12 */ /* 0x000fe2000f8e3cff */
[----:B------:R-:W-:Y:S02]  /*1610*/  IMAD.MOV.U32 R2, RZ, RZ, R8 ;  /* 0x000000ffff027224 */ /* 0x000fe400078e0008 */
[----:B------:R-:W-:-:S04]  /*1620*/  IMAD.MOV.U32 R5, RZ, RZ, RZ ;  /* 0x000000ffff057224 */ /* 0x000fc800078e00ff */
[----:B------:R-:W-:-:S04]  /*1630*/  @P1 IADD3 R14, R4, RZ, RZ ;  /* 0x000000ff040e1210 */ /* 0x000fc80007ffe0ff */
[----:B------:R-:W-:Y:S01]  /*1640*/  LOP3.LUT R8, R14, UR5, RZ, 0x3c, !PT ;  /* 0x000000050e087c12 */ /* 0x000fe2000f8e3cff */
[----:B------:R-:W-:Y:S02]  /*1650*/  IMAD.MOV.U32 R4, RZ, RZ, R14 ;  /* 0x000000ffff047224 */ /* 0x000fe400078e000e */
.L_x_414:
[----:B------:R-:W-:Y:S05]  /*1660*/  BSYNC B0 ;  /* 0x0000000000007941 */ /* 0x000fea0003800000 */
.L_x_413:
[----:B------:R-:W-:Y:S01]  /*1670*/  LOP3.LUT R14, R10, UR4, R5, 0x96, !PT ;  /* 0x000000040a0e7c12 */ /* 0x000fe2000f8e9605 */
[----:B------:R-:W-:Y:S01]  /*1680*/  IMAD.MOV.U32 R37, RZ, RZ, R13 ;  /* 0x000000ffff257224 */ /* 0x000fe200078e000d */
[----:B------:R-:W-:Y:S01]  /*1690*/  LOP3.LUT R30, R8, R19, RZ, 0x3c, !PT ;  /* 0x00000013081e7212 */ /* 0x000fe200078e3cff */
[----:B------:R-:W-:Y:S01]  /*16a0*/  IMAD R19, R6, R15, 0x76f35df9 ;  /* 0x76f35df906137424 */ /* 0x000fe200078e020f */
[----:B------:R-:W-:Y:S01]  /*16b0*/  MOV R33, R12 ;  /* 0x0000000c00217202 */ /* 0x000fe20000000f00 */
[----:B------:R-:W-:-:S04]  /*16c0*/  IMAD.WIDE.U32 R14, R14, -0x2daee0ad, RZ ;  /* 0xd2511f530e0e7825 */ /* 0x000fc800078e00ff */
        /* <DEDUP_REMOVED lines=31> */
[----:B------:R-:W-:Y:S02]  /*18c0*/  IMAD R19, R7, -0x2daee0ad, RZ ;  /* 0xd2511f5307137824 */ /* 0x000fe400078e02ff */
[----:B------:R-:W-:-:S04]  /*18d0*/  IMAD.HI.U32 R17, R6, -0x2daee0ad, RZ ;  /* 0xd2511f5306117827 */ /* 0x000fc800078e00ff */
[----:B------:R-:W-:Y:S01]  /*18e0*/  IMAD.WIDE.U32 R14, R14, -0x326172a9, RZ ;  /* 0xcd9e8d570e0e7825 */ /* 0x000fe200078e00ff */
[----:B------:R-:W-:-:S03]  /*18f0*/  LOP3.LUT R8, R17, UR26, R18, 0x96, !PT ;  /* 0x0000001a11087c12 */ /* 0x000fc6000f8e9612 */
[----:B------:R-:W-:Y:S01]  /*1900*/  IMAD.MOV.U32 R27, RZ, RZ, R19 ;  /* 0x000000ffff1b7224 */ /* 0x000fe200078e0013 */
[----:B------:R-:W-:Y:S02]  /*1910*/  LOP3.LUT R7, R15, UR25, R16, 0x96, !PT ;  /* 0x000000190f077c12 */ /* 0x000fe4000f8e9610 */
[----:B------:R-:W-:-:S03]  /*1920*/  MOV R10, R14 ;  /* 0x0000000e000a7202 */ /* 0x000fc60000000f00 */
[----:B------:R-:W-:Y:S01]  /*1930*/  IMAD.MOV.U32 R22, RZ, RZ, R7 ;  /* 0x000000ffff167224 */ /* 0x000fe200078e0007 */
[----:B------:R-:W-:Y:S05]  /*1940*/  @!P0 BRA `(.L_x_415) ;  /* 0x0000145000008947 */ /* 0x000fea0003800000 */
[----:B------:R-:W-:Y:S01]  /*1950*/  ISETP.NE.AND P0, PT, R9, 0x2, PT ;  /* 0x000000020900780c */ /* 0x000fe20003f05270 */
[----:B------:R-:W-:Y:S01]  /*1960*/  IMAD.MOV.U32 R24, RZ, RZ, R40 ;  /* 0x000000ffff187224 */ /* 0x000fe200078e0028 */
[----:B------:R-:W-:Y:S01]  /*1970*/  MOV R37, R13 ;  /* 0x0000000d00257202 */ /* 0x000fe20000000f00 */
[----:B------:R-:W-:Y:S01]  /*1980*/  IMAD.MOV.U32 R33, RZ, RZ, R12 ;  /* 0x000000ffff217224 */ /* 0x000fe200078e000c */
[----:B------:R-:W-:Y:S01]  /*1990*/  MOV R22, R10 ;  /* 0x0000000a00167202 */ /* 0x000fe20000000f00 */
[----:B------:R-:W-:Y:S02]  /*19a0*/  IMAD.MOV.U32 R27, RZ, RZ, R7 ;  /* 0x000000ffff1b7224 */ /* 0x000fe400078e0007 */
[----:B------:R-:W-:-:S06]  /*19b0*/  IMAD.MOV.U32 R40, RZ, RZ, R19 ;  /* 0x000000ffff287224 */ /* 0x000fcc00078e0013 */
[----:B------:R-:W-:Y:S05]  /*19c0*/  @!P0 BRA `(.L_x_415) ;  /* 0x000013d000008947 */ /* 0x000fea0003800000 */
[----:B------:R-:W-:Y:S01]  /*19d0*/  IMAD.MOV.U32 R37, RZ, RZ, R13 ;  /* 0x000000ffff257224 */ /* 0x000fe200078e000d */
[----:B------:R-:W-:Y:S01]  /*19e0*/  MOV R33, R12 ;  /* 0x0000000c00217202 */ /* 0x000fe20000000f00 */
[----:B------:R-:W-:Y:S01]  /*19f0*/  IMAD.MOV.U32 R24, RZ, RZ, R19 ;  /* 0x000000ffff187224 */ /* 0x000fe200078e0013 */
[----:B------:R-:W-:Y:S01]  /*1a00*/  MOV R27, R10 ;  /* 0x0000000a001b7202 */ /* 0x000fe20000000f00 */
[----:B------:R-:W-:Y:S02]  /*1a10*/  IMAD.MOV.U32 R40, RZ, RZ, R7 ;  /* 0x000000ffff287224 */ /* 0x000fe400078e0007 */
[----:B------:R-:W-:Y:S01]  /*1a20*/  IMAD.MOV.U32 R22, RZ, RZ, R8 ;  /* 0x000000ffff167224 */ /* 0x000fe200078e0008 */
[----:B------:R-:W-:Y:S05]  /*1a30*/  BRA `(.L_x_415) ;  /* 0x0000136000007947 */ /* 0x000fea0003800000 */
.L_x_403:
[C---:B------:R-:W-:Y:S01]  /*1a40*/  ISETP.NE.AND P0, PT, R22.reuse, -0x1, PT ;  /* 0xffffffff1600780c */ /* 0x040fe20003f05270 */
[----:B------:R-:W-:Y:S01]  /*1a50*/  BSSY B0, `(.L_x_416) ;  /* 0x000000d000007945 */ /* 0x000fe20003800000 */
[----:B------:R-:W-:Y:S01]  /*1a60*/  IADD3 R0, R22, 0x1, RZ ;  /* 0x0000000116007810 */ /* 0x000fe20007ffe0ff */
[----:B------:R-:W-:-:S04]  /*1a70*/  IMAD.MOV.U32 R15, RZ, RZ, R5 ;  /* 0x000000ffff0f7224 */ /* 0x000fc800078e0005 */
        /* <DEDUP_REMOVED lines=8> */
[----:B------:R-:W-:-:S05]  /*1b00*/  @P1 IADD3 R0, R4, RZ, RZ ;  /* 0x000000ff04001210 */ /* 0x000fca0007ffe0ff */
[----:B------:R-:W-:Y:S02]  /*1b10*/  @!P0 IMAD.MOV.U32 R4, RZ, RZ, R0 ;  /* 0x000000ffff048224 */ /* 0x000fe400078e0000 */
.L_x_417:
[----:B------:R-:W-:Y:S05]  /*1b20*/  BSYNC B0 ;  /* 0x0000000000007941 */ /* 0x000fea0003800000 */
.L_x_416:
[----:B------:R-:W-:Y:S01]  /*1b30*/  IADD3 R31, R22, 0x2, RZ ;  /* 0x00000002161f7810 */ /* 0x000fe20007ffe0ff */
[----:B------:R-:W-:Y:S01]  /*1b40*/  BSSY B0, `(.L_x_418) ;  /* 0x000001d000007945 */ /* 0x000fe20003800000 */
[----:B------:R-:W-:Y:S02]  /*1b50*/  LOP3.LUT R16, R4, UR5, RZ, 0x3c, !PT ;  /* 0x0000000504107c12 */ /* 0x000fe4000f8e3cff */
[----:B------:R-:W-:Y:S02]  /*1b60*/  ISETP.NE.AND P2, PT, R31, RZ, PT ;  /* 0x000000ff1f00720c */ /* 0x000fe40003f45270 */
[----:B------:R-:W-:Y:S01]  /*1b70*/  LOP3.LUT R8, R16, R11, RZ, 0x3c, !PT ;  /* 0x0000000b10087212 */ /* 0x000fe200078e3cff */
[----:B------:R-:W-:Y:S01]  /*1b80*/  IMAD.WIDE.U32 R10, R2, -0x326172a9, RZ ;  /* 0xcd9e8d57020a7825 */ /* 0x000fe200078e00ff */
[C---:B------:R-:W-:Y:S02]  /*1b90*/  IADD3 R30, R22.reuse, 0x3, RZ ;  /* 0x00000003161e7810 */ /* 0x040fe40007ffe0ff */
[----:B------:R-:W-:Y:S01]  /*1ba0*/  IADD3 R0, R22, 0x4, RZ ;  /* 0x0000000416007810 */ /* 0x000fe20007ffe0ff */
[----:B------:R-:W-:Y:S01]  /*1bb0*/  IMAD.HI.U32 R6, R8, -0x326172a9, RZ ;  /* 0xcd9e8d5708067827 */ /* 0x000fe200078e00ff */
[----:B------:R-:W-:-:S02]  /*1bc0*/  LOP3.LUT R25, R10, UR7, RZ, 0x3c, !PT ;  /* 0x000000070a197c12 */ /* 0x000fc4000f8e3cff */
[----:B------:R-:W-:Y:S01]  /*1bd0*/  ISETP.NE.AND P0, PT, R30, RZ, PT ;  /* 0x000000ff1e00720c */ /* 0x000fe20003f05270 */
[----:B------:R-:W-:Y:S01]  /*1be0*/  IMAD.MOV.U32 R17, RZ, RZ, R11 ;  /* 0x000000ffff117224 */ /* 0x000fe200078e000b */
[----:B------:R-:W-:Y:S02]  /*1bf0*/  ISETP.NE.AND P1, PT, R0, RZ, PT ;  /* 0x000000ff0000720c */ /* 0x000fe40003f25270 */
[----:B------:R-:W-:Y:S02]  /*1c00*/  MOV R24, R15 ;  /* 0x0000000f00187202 */ /* 0x000fe40000000f00 */
[----:B------:R-:W-:Y:S01]  /*1c10*/  LOP3.LUT R6, R25, R6, RZ, 0x3c, !PT ;  /* 0x0000000619067212 */ /* 0x000fe200078e3cff */
[----:B------:R-:W-:Y:S05]  /*1c20*/  @P2 BRA `(.L_x_419) ;  /* 0x000000e000002947 */ /* 0x000fea0003800000 */
[----:B------:R-:W-:Y:S01]  /*1c30*/  IADD3 R24, R15, 0x1, RZ ;  /* 0x000000010f187810 */ /* 0x000fe20007ffe0ff */
[----:B------:R-:W-:-:S03]  /*1c40*/  IMAD.MOV.U32 R17, RZ, RZ, R11 ;  /* 0x000000ffff117224 */ /* 0x000fc600078e000b */
        /* <DEDUP_REMOVED lines=8> */
[----:B------:R-:W-:-:S07]  /*1cd0*/  LOP3.LUT R25, R25, UR7, RZ, 0x3c, !PT ;  /* 0x0000000719197c12 */ /* 0x000fce000f8e3cff */
[----:B------:R-:W-:-:S04]  /*1ce0*/  @P2 IADD3 R5, R4, RZ, RZ ;  /* 0x000000ff04052210 */ /* 0x000fc80007ffe0ff */
[----:B------:R-:W-:Y:S01]  /*1cf0*/  LOP3.LUT R16, R5, UR5, RZ, 0x3c, !PT ;  /* 0x0000000505107c12 */ /* 0x000fe2000f8e3cff */
[----:B------:R-:W-:Y:S02]  /*1d00*/  IMAD.MOV.U32 R4, RZ, RZ, R5 ;  /* 0x000000ffff047224 */ /* 0x000fe400078e0005 */
.L_x_419:
[----:B------:R-:W-:Y:S05]  /*1d10*/  BSYNC B0 ;  /* 0x0000000000007941 */ /* 0x000fea0003800000 */
.L_x_418:
[----:B------:R-:W-:Y:S01]  /*1d20*/  BSSY B0, `(.L_x_420) ;  /* 0x0000019000007945 */ /* 0x000fe20003800000 */
[----:B------:R-:W-:Y:S01]  /*1d30*/  IMAD.HI.U32 R31, R31, -0x2daee0ad, RZ ;  /* 0xd2511f531f1f7827 */ /* 0x000fe200078e00ff */
[----:B------:R-:W-:Y:S02]  /*1d40*/  MOV R23, R25 ;  /* 0x0000001900177202 */ /* 0x000fe40000000f00 */
[----:B------:R-:W-:Y:S01]  /*1d50*/  MOV R27, R24 ;  /* 0x00000018001b7202 */ /* 0x000fe20000000f00 */
[----:B------:R-:W-:Y:S02]  /*1d60*/  IMAD.MOV.U32 R21, RZ, RZ, R16 ;  /* 0x000000ffff157224 */ /* 0x000fe400078e0010 */
[----:B------:R-:W-:Y:S01]  /*1d70*/  IMAD.MOV.U32 R26, RZ, RZ, R17 ;  /* 0x000000ffff1a7224 */ /* 0x000fe200078e0011 */
[----:B------:R-:W-:Y:S05]  /*1d80*/  @P0 BRA `(.L_x_421) ;  /* 0x0000012000000947 */ /* 0x000fea0003800000 */
[----:B------:R-:W-:Y:S01]  /*1d90*/  IADD3 R27, R24, 0x1, RZ ;  /* 0x00000001181b7810 */ /* 0x000fe20007ffe0ff */
[----:B------:R-:W-:Y:S01]  /*1da0*/  IMAD.MOV.U32 R23, RZ, RZ, R25 ;  /* 0x000000ffff177224 */ /* 0x000fe200078e0019 */
[----:B------:R-:W-:Y:S01]  /*1db0*/  MOV R26, R17 ;  /* 0x00000011001a7202 */ /* 0x000fe20000000f00 */
[----:B------:R-:W-:Y:S01]  /*1dc0*/  IMAD.MOV.U32 R21, RZ, RZ, R16 ;  /* 0x000000ffff157224 */ /* 0x000fe200078e0010 */
[----:B------:R-:W-:-:S13]  /*1dd0*/  ISETP.NE.AND P0, PT, R27, RZ, PT ;  /* 0x000000ff1b00720c */ /* 0x000fda0003f05270 */
[----:B------:R-:W-:Y:S05]  /*1de0*/  @P0 BRA `(.L_x_421) ;  /* 0x000000c000000947 */ /* 0x000fea0003800000 */
[----:B------:R-:W-:Y:S01]  /*1df0*/  IADD3 R18, R2, 0x1, RZ ;  /* 0x0000000102127810 */ /* 0x000fe20007ffe0ff */
[----:B------:R-:W-:Y:S01]  /*1e00*/  IMAD.MOV.U32 R19, RZ, RZ, -0x326172a9 ;  /* 0xcd9e8d57ff137424 */ /* 0x000fe200078e00ff */
[----:B------:R-:W-:Y:S01]  /*1e10*/  IADD3 R5, R4, 0x1, RZ ;  /* 0x0000000104057810 */ /* 0x000fe20007ffe0ff */
[----:B------:R-:W-:Y:S01]  /*1e20*/  IMAD.MOV.U32 R27, RZ, RZ, RZ ;  /* 0x000000ffff1b7224 */ /* 0x000fe200078e00ff */
[----:B------:R-:W-:Y:S01]  /*1e30*/  ISETP.NE.AND P0, PT, R18, RZ, PT ;  /* 0x000000ff1200720c */ /* 0x000fe20003f05270 */
[----:B------:R-:W-:Y:S02]  /*1e40*/  IMAD R19, R2, R19, -0x326172a9 ;  /* 0xcd9e8d5702137424 */ /* 0x000fe400078e0213 */
[----:B------:R-:W-:-:S03]  /*1e50*/  IMAD.HI.U32 R26, R18, -0x326172a9, RZ ;  /* 0xcd9e8d57121a7827 */ /* 0x000fc600078e00ff */
[----:B------:R-:W-:Y:S01]  /*1e60*/  LOP3.LUT R23, R19, UR7, RZ, 0x3c, !PT ;  /* 0x0000000713177c12 */ /* 0x000fe2000f8e3cff */
[----:B------:R-:W-:-:S06]  /*1e70*/  IMAD.MOV.U32 R2, RZ, RZ, R18 ;  /* 0x000000ffff027224 */ /* 0x000fcc00078e0012 */
[----:B------:R-:W-:-:S04]  /*1e80*/  @P0 IADD3 R5, R4, RZ, RZ ;  /* 0x000000ff04050210 */ /* 0x000fc80007ffe0ff */
[----:B------:R-:W-:Y:S01]  /*1e90*/  LOP3.LUT R21, R5, UR5, RZ, 0x3c, !PT ;  /* 0x0000000505157c12 */ /* 0x000fe2000f8e3cff */
[----:B------:R-:W-:Y:S02]  /*1ea0*/  IMAD.MOV.U32 R4, RZ, RZ, R5 ;  /* 0x000000ffff047224 */ /* 0x000fe400078e0005 */
.L_x_421:
[----:B------:R-:W-:Y:S05]  /*1eb0*/  BSYNC B0 ;  /* 0x0000000000007941 */ /* 0x000fea0003800000 */
.L_x_420:
[----:B------:R-:W-:Y:S01]  /*1ec0*/  BSSY B0, `(.L_x_422) ;  /* 0x0000018000007945 */ /* 0x000fe20003800000 */
[----:B------:R-:W-:Y:S01]  /*1ed0*/  MOV R19, R23 ;  /* 0x0000001700137202 */ /* 0x000fe20000000f00 */
[----:B------:R-:W-:Y:S01]  /*1ee0*/  IMAD.MOV.U32 R29, RZ, RZ, R21 ;  /* 0x000000ffff1d7224 */ /* 0x000fe200078e0015 */
[----:B------:R-:W-:Y:S01]  /*1ef0*/  MOV R5, R27 ;  /* 0x0000001b00057202 */ /* 0x000fe20000000f00 */
        /* <DEDUP_REMOVED lines=10> */
[----:B------:R-:W-:Y:S02]  /*1fa0*/  IADD3 R28, R4, 0x1, RZ ;  /* 0x00000001041c7810 */ /* 0x000fe40007ffe0ff */
[C---:B------:R-:W-:Y:S01]  /*1fb0*/  ISETP.NE.AND P0, PT, R29.reuse, RZ, PT ;  /* 0x000000ff1d00720c */ /* 0x040fe20003f05270 */
        /* <DEDUP_REMOVED lines=8> */
.L_x_423:
[----:B------:R-:W-:Y:S05]  /*2040*/  BSYNC B0 ;  /* 0x0000000000007941 */ /* 0x000fea0003800000 */
.L_x_422:
[----:B------:R-:W-:Y:S01]  /*2050*/  LOP3.LUT R11, R11, UR4, R15, 0x96, !PT ;  /* 0x000000040b0b7c12 */ /* 0x000fe2000f8e960f */
[----:B------:R-:W-:Y:S01]  /*2060*/  IMAD.HI.U32 R32, R0, -0x2daee0ad, RZ ;  /* 0xd2511f5300207827 */ /* 0x000fe200078e00ff */
[----:B------:R-:W-:Y:S02]  /*2070*/  LOP3.LUT R28, R17, UR4, R24, 0x96, !PT ;  /* 0x00000004111c7c12 */ /* 0x000fe4000f8e9618 */
[----:B------:R-:W-:Y:S01]  /*2080*/  LOP3.LUT R18, R18, UR4, R5, 0x96, !PT ;  /* 0x0000000412127c12 */ /* 0x000fe2000f8e9605 */
[----:B------:R-:W-:Y:S01]  /*2090*/  IMAD R10, R22, -0x2daee0ad, RZ ;  /* 0xd2511f53160a7824 */ /* 0x000fe200078e02ff */
[----:B------:R-:W-:Y:S01]  /*20a0*/  LOP3.LUT R17, R29, R32, RZ, 0x3c, !PT ;  /* 0x000000201d117212 */ /* 0x000fe200078e3cff */
[----:B------:R-:W-:Y:S01]  /*20b0*/  IMAD.HI.U32 R24, R30, -0x2daee0ad, RZ ;  /* 0xd2511f531e187827 */ /* 0x000fe200078e00ff */
[----:B------:R-:W-:Y:S02]  /*20c0*/  LOP3.LUT R30, R16, R31, RZ, 0x3c, !PT ;  /* 0x0000001f101e7212 */ /* 0x000fe400078e3cff */
[----:B------:R-:W-:Y:S01]  /*20d0*/  IADD3 R31, R10, -0x2daee0ad, RZ ;  /* 0xd2511f530a1f7810 */ /* 0x000fe20007ffe0ff */
[----:B------:R-:W-:Y:S01]  /*20e0*/  IMAD.HI.U32 R16, R11, -0x2daee0ad, RZ ;  /* 0xd2511f530b107827 */ /* 0x000fe200078e00ff */
[----:B------:R-:W-:-:S02]  /*20f0*/  LOP3.LUT R22, R26, UR4, R27, 0x96, !PT ;  /* 0x000000041a167c12 */ /* 0x000fc4000f8e961b */
[----:B------:R-:W-:Y:S01]  /*2100*/  LOP3.LUT R26, R21, R24, RZ, 0x3c, !PT ;  /* 0x00000018151a7212 */ /* 0x000fe200078e3cff */
[----:B------:R-:W-:Y:S01]  /*2110*/  IMAD.HI.U32 R15, R28, -0x2daee0ad, RZ ;  /* 0xd2511f531c0f7827 */ /* 0x000fe200078e00ff */
[----:B------:R-:W-:Y:S02]  /*2120*/  LOP3.LUT R31, R16, UR10, R31, 0x96, !PT ;  /* 0x0000000a101f7c12 */ /* 0x000fe4000f8e961f */
[C---:B------:R-:W-:Y:S01]  /*2130*/  IADD3 R24, R10.reuse, -0x5b5dc15a, RZ ;  /* 0xa4a23ea60a187810 */ /* 0x040fe20007ffe0ff */
[----:B------:R-:W-:Y:S01]  /*2140*/  IMAD.WIDE.U32 R16, R17, -0x326172a9, RZ ;  /* 0xcd9e8d5711107825 */ /* 0x000fe200078e00ff */
[C---:B------:R-:W-:Y:S02]  /*2150*/  IADD3 R21, R10.reuse, 0x76f35df9, RZ ;  /* 0x76f35df90a157810 */ /* 0x040fe40007ffe0ff */
[----:B------:R-:W-:Y:S01]  /*2160*/  IADD3 R33, R10, 0x49447d4c, RZ ;  /* 0x49447d4c0a217810 */ /* 0x000fe20007ffe0ff */
[----:B------:R-:W-:Y:S01]  /*2170*/  IMAD.HI.U32 R32, R22, -0x2daee0ad, RZ ;  /* 0xd2511f5316207827 */ /* 0x000fe200078e00ff */
[----:B------:R-:W-:-:S02]  /*2180*/  LOP3.LUT R10, R19, R17, RZ, 0x3c, !PT ;  /* 0x00000011130a7212 */ /* 0x000fc400078e3cff */
[----:B------:R-:W-:Y:S01]  /*2190*/  LOP3.LUT R15, R15, UR10, R24, 0x96, !PT ;  /* 0x0000000a0f0f7c12 */ /* 0x000fe2000f8e9618 */
[----:B------:R-:W-:Y:S01]  /*21a0*/  IMAD.WIDE.U32 R18, R18, -0x2daee0ad, RZ ;  /* 0xd2511f5312127825 */ /* 0x000fe200078e00ff */
[----:B------:R-:W-:-:S03]  /*21b0*/  LOP3.LUT R21, R32, UR10, R21, 0x96, !PT ;  /* 0x0000000a20157c12 */ /* 0x000fc6000f8e9615 */
[----:B------:R-:W-:Y:S01]  /*21c0*/  IMAD.HI.U32 R27, R6, -0x2daee0ad, RZ ;  /* 0xd2511f53061b7827 */ /* 0x000fe200078e00ff */
[----:B------:R-:W-:-:S03]  /*21d0*/  LOP3.LUT R19, R19, UR10, R33, 0x96, !PT ;  /* 0x0000000a13137c12 */ /* 0x000fc6000f8e9621 */
[----:B------:R-:W-:Y:S02]  /*21e0*/  IMAD R24, R11, -0x2daee0ad, RZ ;  /* 0xd2511f530b187824 */ /* 0x000fe400078e02ff */
[----:B------:R-:W-:-:S03]  /*21f0*/  IMAD.HI.U32 R32, R30, -0x326172a9, RZ ;  /* 0xcd9e8d571e207827 */ /* 0x000fc600078e00ff */
[----:B------:R-:W-:Y:S01]  /*2200*/  LOP3.LUT R24, R27, UR12, R24, 0x96, !PT ;  /* 0x0000000c1b187c12 */ /* 0x000fe2000f8e9618 */
[----:B------:R-:W-:Y:S01]  /*2210*/  IMAD.HI.U32 R34, R26, -0x326172a9, RZ ;  /* 0xcd9e8d571a227827 */ /* 0x000fe200078e00ff */
[----:B------:R-:W-:-:S03]  /*2220*/  LOP3.LUT R27, R25, R32, RZ, 0x3c, !PT ;  /* 0x00000020191b7212 */ /* 0x000fc600078e3cff */
[----:B------:R-:W-:Y:S01]  /*2230*/  IMAD.WIDE.U32 R10, R10, -0x2daee0ad, RZ ;  /* 0xd2511f530a0a7825 */ /* 0x000fe200078e00ff */
[----:B------:R-:W-:-:S03]  /*2240*/  LOP3.LUT R29, R23, R34, RZ, 0x3c, !PT ;  /* 0x00000022171d7212 */ /* 0x000fc600078e3cff */
[----:B------:R-:W-:Y:S01]  /*2250*/  IMAD R30, R30, -0x326172a9, RZ ;  /* 0xcd9e8d571e1e7824 */ /* 0x000fe200078e02ff */
[----:B------:R-:W-:Y:S01]  /*2260*/  LOP3.LUT R34, R11, UR12, R18, 0x96, !PT ;  /* 0x0000000c0b227c12 */ /* 0x000fe2000f8e9612 */
[----:B------:R-:W-:-:S04]  /*2270*/  IMAD.WIDE.U32 R18, R19, -0x326172a9, RZ ;  /* 0xcd9e8d5713127825 */ /* 0x000fc800078e00ff */
[----:B------:R-:W-:Y:S01]  /*2280*/  IMAD.HI.U32 R25, R15, -0x326172a9, RZ ;  /* 0xcd9e8d570f197827 */ /* 0x000fe200078e00ff */
[----:B------:R-:W-:-:S03]  /*2290*/  LOP3.LUT R23, R19, UR11, R16, 0x96, !PT ;  /* 0x0000000b13177c12 */ /* 0x000fc6000f8e9610 */
[----:B------:R-:W-:Y:S01]  /*22a0*/  IMAD R8, R8, -0x326172a9, RZ ;  /* 0xcd9e8d5708087824 */ /* 0x000fe200078e02ff */
[----:B------:R-:W-:Y:S01]  /*22b0*/  LOP3.LUT R25, R25, UR11, R30, 0x96, !PT ;  /* 0x0000000b19197c12 */ /* 0x000fe2000f8e961e */
[----:B------:R-:W-:-:S04]  /*22c0*/  IMAD.HI.U32 R11, R31, -0x326172a9, RZ ;  /* 0xcd9e8d571f0b7827 */ /* 0x000fc800078e00ff */
        /* <DEDUP_REMOVED lines=9> */
[----:B------:R-:W-:-:S04]  /*2360*/  IMAD.WIDE.U32 R16, R34, -0x326172a9, RZ ;  /* 0xcd9e8d5722107825 */ /* 0x000fc800078e00ff */
[----:B------:R-:W-:Y:S01]  /*2370*/  IMAD R28, R26, -0x326172a9, RZ ;  /* 0xcd9e8d571a1c7824 */ /* 0x000fe200078e02ff */
[----:B------:R-:W-:Y:S01]  /*2380*/  LOP3.LUT R26, R35, UR12, R30, 0x96, !PT ;  /* 0x0000000c231a7c12 */ /* 0x000fe2000f8e961e */
[----:B------:R-:W-:Y:S01]  /*2390*/  IMAD R6, R6, -0x2daee0ad, RZ ;  /* 0xd2511f5306067824 */ /* 0x000fe200078e02ff */
[----:B------:R-:W-:Y:S01]  /*23a0*/  LOP3.LUT R17, R17, UR13, R18, 0x96, !PT ;  /* 0x0000000d11117c12 */ /* 0x000fe2000f8e9612 */
[----:B------:R-:W-:-:S04]  /*23b0*/  IMAD.WIDE.U32 R22, R23, -0x2daee0ad, RZ ;  /* 0xd2511f5317167825 */ /* 0x000fc800078e00ff */
[----:B------:R-:W-:Y:S01]  /*23c0*/  IMAD.HI.U32 R31, R19, -0x2daee0ad, RZ ;  /* 0xd2511f53131f7827 */ /* 0x000fe200078e00ff */
[----:B------:R-:W-:-:S03]  /*23d0*/  LOP3.LUT R23, R23, UR14, R10, 0x96, !PT ;  /* 0x0000000e17177c12 */ /* 0x000fc6000f8e960a */
[----:B------:R-:W-:Y:S01]  /*23e0*/  IMAD.HI.U32 R33, R21, -0x326172a9, RZ ;  /* 0xcd9e8d5715217827 */ /* 0x000fe200078e00ff */
[----:B------:R-:W-:-:S03]  /*23f0*/  LOP3.LUT R6, R31, UR14, R6, 0x96, !PT ;  /* 0x0000000e1f067c12 */ /* 0x000fc6000f8e9606 */
[----:B------:R-:W-:Y:S01]  /*2400*/  IMAD R18, R15, -0x326172a9, RZ ;  /* 0xcd9e8d570f127824 */ /* 0x000fe200078e02ff */
[----:B------:R-:W-:Y:S01]  /*2410*/  LOP3.LUT R28, R33, UR11, R28, 0x96, !PT ;  /* 0x0000000b211c7c12 */ /* 0x000fe2000f8e961c */
[----:B------:R-:W-:Y:S02]  /*2420*/  IMAD R27, R27, -0x2daee0ad, RZ ;  /* 0xd2511f531b1b7824 */ /* 0x000fe400078e02ff */
[----:B------:R-:W-:Y:S02]  /*2430*/  IMAD R15, R21, -0x326172a9, RZ ;  /* 0xcd9e8d57150f7824 */ /* 0x000fe400078e02ff */
[----:B------:R-:W-:-:S04]  /*2440*/  IMAD.HI.U32 R30, R25, -0x2daee0ad, RZ ;  /* 0xd2511f53191e7827 */ /* 0x000fc800078e00ff */
[----:B------:R-:W-:Y:S01]  /*2450*/  IMAD.HI.U32 R32, R26, -0x326172a9, RZ ;  /* 0xcd9e8d571a207827 */ /* 0x000fe200078e00ff */
[----:B------:R-:W-:-:S03]  /*2460*/  LOP3.LUT R30, R30, UR14, R27, 0x96, !PT ;  /* 0x0000000e1e1e7c12 */ /* 0x000fc6000f8e961b */
[----:B------:R-:W-:Y:S01]  /*2470*/  IMAD R31, R29, -0x2daee0ad, RZ ;  /* 0xd2511f531d1f7824 */ /* 0x000fe200078e02ff */
[----:B------:R-:W-:Y:S01]  /*2480*/  LOP3.LUT R15, R32, UR13, R15, 0x96, !PT ;  /* 0x0000000d200f7c12 */ /* 0x000fe2000f8e960f */
[----:B------:R-:W-:Y:S02]  /*2490*/  IMAD R21, R19, -0x2daee0ad, RZ ;  /* 0xd2511f5313157824 */ /* 0x000fe400078e02ff */
[----:B------:R-:W-:-:S04]  /*24a0*/  IMAD.HI.U32 R10, R8, -0x2daee0ad, RZ ;  /* 0xd2511f53080a7827 */ /* 0x000fc800078e00ff */
[----:B------:R-:W-:Y:S01]  /*24b0*/  IMAD.HI.U32 R29, R11, -0x326172a9, RZ ;  /* 0xcd9e8d570b1d7827 */ /* 0x000fe200078e00ff */
[----:B------:R-:W-:-:S03]  /*24c0*/  LOP3.LUT R21, R10, UR16, R21, 0x96, !PT ;  /* 0x000000100a157c12 */ /* 0x000fc6000f8e9615 */
[----:B------:R-:W-:Y:S01]  /*24d0*/  IMAD.HI.U32 R34, R28, -0x2daee0ad, RZ ;  /* 0xd2511f531c227827 */ /* 0x000fe200078e00ff */
[----:B------:R-:W-:-:S03]  /*24e0*/  LOP3.LUT R29, R29, UR13, R18, 0x96, !PT ;  /* 0x0000000d1d1d7c12 */ /* 0x000fc6000f8e9612 */
[----:B------:R-:W-:Y:S01]  /*24f0*/  IMAD R32, R11, -0x326172a9, RZ ;  /* 0xcd9e8d570b207824 */ /* 0x000fe200078e02ff */
[----:B------:R-:W-:Y:S01]  /*2500*/  LOP3.LUT R31, R34, UR14, R31, 0x96, !PT ;  /* 0x0000000e221f7c12 */ /* 0x000fe2000f8e961f */
[----:B------:R-:W-:-:S04]  /*2510*/  IMAD.WIDE.U32 R10, R17, -0x2daee0ad, RZ ;  /* 0xd2511f53110a7825 */ /* 0x000fc800078e00ff */
[----:B------:R-:W-:Y:S01]  /*2520*/  IMAD.WIDE.U32 R18, R23, -0x326172a9, RZ ;  /* 0xcd9e8d5717127825 */ /* 0x000fe200078e00ff */
[----:B------:R-:W-:-:S03]  /*2530*/  LOP3.LUT R22, R11, UR16, R22, 0x96, !PT ;  /* 0x000000100b167c12 */ /* 0x000fc6000f8e9616 */
[----:B------:R-:W-:Y:S01]  /*2540*/  IMAD R24, R24, -0x326172a9, RZ ;  /* 0xcd9e8d5718187824 */ /* 0x000fe200078e02ff */
[----:B------:R-:W-:Y:S01]  /*2550*/  LOP3.LUT R16, R19, UR15, R16, 0x96, !PT ;  /* 0x0000000f13107c12 */ /* 0x000fe2000f8e9610 */
[----:B------:R-:W-:-:S04]  /*2560*/  IMAD.HI.U32 R17, R6, -0x326172a9, RZ ;  /* 0xcd9e8d5706117827 */ /* 0x000fc800078e00ff */
[----:B------:R-:W-:Y:S01]  /*2570*/  IMAD.HI.U32 R27, R30, -0x326172a9, RZ ;  /* 0xcd9e8d571e1b7827 */ /* 0x000fe200078e00ff */
[----:B------:R-:W-:-:S03]  /*2580*/  LOP3.LUT R11, R17, UR15, R24, 0x96, !PT ;  /* 0x0000000f110b7c12 */ /* 0x000fc6000f8e9618 */
[----:B------:R-:W-:Y:S01]  /*2590*/  IMAD R6, R6, -0x326172a9, RZ ;  /* 0xcd9e8d5706067824 */ /* 0x000fe200078e02ff */
[----:B------:R-:W-:Y:S01]  /*25a0*/  LOP3.LUT R24, R27, UR15, R32, 0x96, !PT ;  /* 0x0000000f1b187c12 */ /* 0x000fe2000f8e9620 */
[----:B------:R-:W-:-:S04]  /*25b0*/  IMAD.HI.U32 R23, R21, -0x326172a9, RZ ;  /* 0xcd9e8d5715177827 */ /* 0x000fc800078e00ff */
[----:B------:R-:W-:Y:S01]  /*25c0*/  IMAD R32, R25, -0x2daee0ad, RZ ;  /* 0xd2511f5319207824 */ /* 0x000fe200078e02ff */
[----:B------:R-:W-:Y:S01]  /*25d0*/  LOP3.LUT R6, R23, UR17, R6, 0x96, !PT ;  /* 0x0000001117067c12 */ /* 0x000fe2000f8e9606 */
[----:B------:R-:W-:Y:S02]  /*25e0*/  IMAD R26, R26, -0x326172a9, RZ ;  /* 0xcd9e8d571a1a7824 */ /* 0x000fe400078e02ff */
[----:B------:R-:W-:-:S04]  /*25f0*/  IMAD.HI.U32 R27, R29, -0x2daee0ad, RZ ;  /* 0xd2511f531d1b7827 */ /* 0x000fc800078e00ff */
[----:B------:R-:W-:Y:S01]  /*2600*/  IMAD.HI.U32 R19, R31, -0x326172a9, RZ ;  /* 0xcd9e8d571f137827 */ /* 0x000fe200078e00ff */
[----:B------:R-:W-:-:S03]  /*2610*/  LOP3.LUT R27, R27, UR16, R32, 0x96, !PT ;  /* 0x000000101b1b7c12 */ /* 0x000fc6000f8e9620 */
[----:B------:R-:W-:-:S04]  /*2620*/  IMAD.WIDE.U32 R22, R22, -0x326172a9, RZ ;  /* 0xcd9e8d5716167825 */ /* 0x000fc800078e00ff */
[----:B------:R-:W-:-:S04]  /*2630*/  IMAD.WIDE.U32 R16, R16, -0x2daee0ad, RZ ;  /* 0xd2511f5310107825 */ /* 0x000fc800078e00ff */
[----:B------:R-:W-:Y:S01]  /*2640*/  IMAD R25, R28, -0x2daee0ad, RZ ;  /* 0xd2511f531c197824 */ /* 0x000fe200078e02ff */
[----:B------:R-:W-:Y:S01]  /*2650*/  LOP3.LUT R28, R19, UR15, R26, 0x96, !PT ;  /* 0x0000000f131c7c12 */ /* 0x000fe2000f8e961a */
[----:B------:R-:W-:Y:S01]  /*2660*/  IMAD.HI.U32 R34, R15, -0x2daee0ad, RZ ;  /* 0xd2511f530f227827 */ /* 0x000fe200078e00ff */
[----:B------:R-:W-:Y:S02]  /*2670*/  LOP3.LUT R19, R23, UR17, R18, 0x96, !PT ;  /* 0x0000001117137c12 */ /* 0x000fe4000f8e9612 */
[----:B------:R-:W-:Y:S01]  /*2680*/  LOP3.LUT R33, R17, UR18, R10, 0x96, !PT ;  /* 0x0000001211217c12 */ /* 0x000fe2000f8e960a */
[----:B------:R-:W-:Y:S01]  /*2690*/  IMAD R18, R29, -0x2daee0ad, RZ ;  /* 0xd2511f531d127824 */ /* 0x000fe200078e02ff */
[----:B------:R-:W-:Y:S01]  /*26a0*/  LOP3.LUT R26, R34, UR16, R25, 0x96, !PT ;  /* 0x00000010221a7c12 */ /* 0x000fe2000f8e9619 */
[----:B------:R-:W-:Y:S02]  /*26b0*/  IMAD R8, R8, -0x2daee0ad, RZ ;  /* 0xd2511f5308087824 */ /* 0x000fe400078e02ff */
        /* <DEDUP_REMOVED lines=12> */
[----:B------:R-:W-:Y:S01]  /*2780*/  IMAD.WIDE.U32 R18, R19, -0x2daee0ad, RZ ;  /* 0xd2511f5313127825 */ /* 0x000fe200078e00ff */
[----:B------:R-:W-:-:S03]  /*2790*/  LOP3.LUT R8, R32, UR17, R31, 0x96, !PT ;  /* 0x0000001120087c12 */ /* 0x000fc6000f8e961f */
[----:B------:R-:W-:Y:S01]  /*27a0*/  IMAD.WIDE.U32 R10, R33, -0x326172a9, RZ ;  /* 0xcd9e8d57210a7825 */ /* 0x000fe200078e00ff */
[----:B------:R-:W-:-:S03]  /*27b0*/  LOP3.LUT R33, R19, UR20, R16, 0x96, !PT ;  /* 0x0000001413217c12 */ /* 0x000fc6000f8e9610 */
        /* <DEDUP_REMOVED lines=13> */
[----:B------:R-:W-:Y:S01]  /*2890*/  IMAD R22, R28, -0x2daee0ad, RZ ;  /* 0xd2511f531c167824 */ /* 0x000fe200078e02ff */
[----:B------:R-:W-:Y:S01]  /*28a0*/  LOP3.LUT R24, R24, UR19, R27, 0x96, !PT ;  /* 0x0000001318187c12 */ /* 0x000fe2000f8e961b */
[----:B------:R-:W-:-:S04]  /*28b0*/  IMAD.HI.U32 R31, R8, -0x2daee0ad, RZ ;  /* 0xd2511f53081f7827 */ /* 0x000fc800078e00ff */
[----:B------:R-:W-:Y:S01]  /*28c0*/  IMAD.HI.U32 R28, R23, -0x2daee0ad, RZ ;  /* 0xd2511f53171c7827 */ /* 0x000fe200078e00ff */
[----:B------:R-:W-:-:S03]  /*28d0*/  LOP3.LUT R27, R31, UR20, R22, 0x96, !PT ;  /* 0x000000141f1b7c12 */ /* 0x000fc6000f8e9616 */
[----:B------:R-:W-:Y:S01]  /*28e0*/  IMAD.WIDE.U32 R16, R16, -0x2daee0ad, RZ ;  /* 0xd2511f5310107825 */ /* 0x000fe200078e00ff */
[----:B------:R-:W-:-:S03]  /*28f0*/  LOP3.LUT R28, R28, UR20, R11, 0x96, !PT ;  /* 0x000000141c1c7c12 */ /* 0x000fc6000f8e960b */
[----:B------:R-:W-:Y:S01]  /*2900*/  IMAD R26, R26, -0x326172a9, RZ ;  /* 0xcd9e8d571a1a7824 */ /* 0x000fe200078e02ff */
[----:B------:R-:W-:Y:S01]  /*2910*/  LOP3.LUT R34, R17, UR22, R18, 0x96, !PT ;  /* 0x0000001611227c12 */ /* 0x000fe2000f8e9612 */
[----:B------:R-:W-:-:S04]  /*2920*/  IMAD.HI.U32 R19, R21, -0x326172a9, RZ ;  /* 0xcd9e8d5715137827 */ /* 0x000fc800078e00ff */
[----:B------:R-:W-:Y:S01]  /*2930*/  IMAD R32, R23, -0x2daee0ad, RZ ;  /* 0xd2511f5317207824 */ /* 0x000fe200078e02ff */
[----:B------:R-:W-:Y:S01]  /*2940*/  LOP3.LUT R26, R19, UR19, R26, 0x96, !PT ;  /* 0x00000013131a7c12 */ /* 0x000fe2000f8e961a */
[----:B------:R-:W-:-:S04]  /*2950*/  IMAD.WIDE.U32 R22, R33, -0x326172a9, RZ ;  /* 0xcd9e8d5721167825 */ /* 0x000fc800078e00ff */
        /* <DEDUP_REMOVED lines=17> */
[----:B------:R-:W-:Y:S01]  /*2a70*/  IMAD.WIDE.U32 R18, R10, -0x2daee0ad, RZ ;  /* 0xd2511f530a127825 */ /* 0x000fe200078e00ff */
        /* <DEDUP_REMOVED lines=24> */
[----:B------:R-:W-:Y:S02]  /*2c00*/  LOP3.LUT R17, R17, UR25, R10, 0x96, !PT ;  /* 0x0000001911117c12 */ /* 0x000fe4000f8e960a */
[----:B------:R-:W-:Y:S01]  /*2c10*/  MOV R10, R16 ;  /* 0x00000010000a7202 */ /* 0x000fe20000000f00 */
[----:B------:R-:W-:Y:S01]  /*2c20*/  IMAD R23, R23, -0x326172a9, RZ ;  /* 0xcd9e8d5717177824 */ /* 0x000fe200078e02ff */
[----:B------:R-:W-:Y:S01]  /*2c30*/  LOP3.LUT R26, R29, UR25, R37, 0x96, !PT ;  /* 0x000000191d1a7c12 */ /* 0x000fe2000f8e9625 */
[----:B------:R-:W-:-:S04]  /*2c40*/  IMAD.WIDE.U32 R32, R32, -0x326172a9, RZ ;  /* 0xcd9e8d5720207825 */ /* 0x000fc800078e00ff */
        /* <DEDUP_REMOVED lines=8> */
[----:B------:R-:W-:Y:S02]  /*2cd0*/  IMAD R31, R31, -0x326172a9, RZ ;  /* 0xcd9e8d571f1f7824 */ /* 0x000fe400078e02ff */
[----:B------:R-:W-:-:S04]  /*2ce0*/  IMAD.HI.U32 R16, R25, -0x2daee0ad, RZ ;  /* 0xd2511f5319107827 */ /* 0x000fc800078e00ff */
[----:B------:R-:W-:Y:S01]  /*2cf0*/  IMAD.WIDE.U32 R40, R11, -0x326172a9, RZ ;  /* 0xcd9e8d570b287825 */ /* 0x000fe200078e00ff */
[----:B------:R-:W-:Y:S02]  /*2d00*/  LOP3.LUT R23, R16, UR26, R15, 0x96, !PT ;  /* 0x0000001a10177c12 */ /* 0x000fe4000f8e960f */
[----:B------:R-:W-:Y:S01]  /*2d10*/  MOV R11, R12 ;  /* 0x0000000c000b7202 */ /* 0x000fe20000000f00 */
[----:B------:R-:W-:Y:S01]  /*2d20*/  IMAD.MOV.U32 R37, RZ, RZ, R7 ;  /* 0x000000ffff257224 */ /* 0x000fe200078e0007 */
[----:B------:R-:W-:Y:S01]  /*2d30*/  LOP3.LUT R24, R41, UR25, R31, 0x96, !PT ;  /* 0x0000001929187c12 */ /* 0x000fe2000f8e961f */
[----:B------:R-:W-:Y:S02]  /*2d40*/  IMAD.MOV.U32 R33, RZ, RZ, R13 ;  /* 0x000000ffff217224 */ /* 0x000fe400078e000d */
[----:B------:R-:W-:Y:S02]  /*2d50*/  IMAD.MOV.U32 R21, RZ, RZ, R14 ;  /* 0x000000ffff157224 */ /* 0x000fe400078e000e */
[----:B------:R-:W-:-:S02]  /*2d60*/  IMAD R44, R44, -0x2daee0ad, RZ ;  /* 0xd2511f532c2c7824 */ /* 0x000fc400078e02ff */
[----:B------:R-:W-:Y:S02]  /*2d70*/  IMAD R25, R25, -0x2daee0ad, RZ ;  /* 0xd2511f5319197824 */ /* 0x000fe400078e02ff */
[----:B------:R-:W-:Y:S02]  /*2d80*/  IMAD R22, R19, -0x2daee0ad, RZ ;  /* 0xd2511f5313167824 */ /* 0x000fe400078e02ff */
[----:B------:R-:W-:Y:S02]  /*2d90*/  IMAD.MOV.U32 R7, RZ, RZ, R17 ;  /* 0x000000ffff077224 */ /* 0x000fe400078e0011 */
.L_x_415:
[C---:B------:R-:W-:Y:S02]  /*2da0*/  SHF.L.U32 R34, R20.reuse, 0x1, RZ ;  /* 0x0000000114227819 */ /* 0x040fe400000006ff */
[----:B------:R-:W-:Y:S02]  /*2db0*/  SHF.L.U64.HI R29, R20, 0x1, R3 ;  /* 0x00000001141d7819 */ /* 0x000fe40000010203 */
[----:B------:R-:W-:-:S04]  /*2dc0*/  IADD3 R38, P0, R34, c[0x0][0x160], RZ ;  /* 0x0000580022267a10 */ /* 0x000fc80007f1e0ff */
[----:B------:R-:W-:-:S05]  /*2dd0*/  IADD3.X R39, R29, c[0x0][0x164], RZ, P0, !PT ;  /* 0x000059001d277a10 */ /* 0x000fca00007fe4ff */
[----:B------:R0:W2:Y:S04]  /*2de0*/  LDG.E.128 R12, [R38.64] ;  /* 0x00000008260c7981 */ /* 0x0000a8000c1e1d00 */
[----:B------:R0:W3:Y:S01]  /*2df0*/  LDG.E.128 R16, [R38.64+0x10] ;  /* 0x0000100826107981 */ /* 0x0000e2000c1e1d00 */
[----:B------:R4:W5:Y:S01]  /*2e00*/  I2F.U32 R30, R27 ;  /* 0x0000001b001e7306 */ /* 0x0009620000201000 */
[----:B------:R-:W-:Y:S07]  /*2e10*/  WARPSYNC 0xffffffff ;  /* 0xffffffff00007948 */ /* 0x000fee0003800000 */
[----:B------:R-:W1:Y:S01]  /*2e20*/  I2F.U32 R24, R24 ;  /* 0x0000001800187306 */ /* 0x000e620000201000 */
[----:B----4-:R-:W-:-:S07]  /*2e30*/  IMAD.MOV.U32 R27, RZ, RZ, 0x2f800000 ;  /* 0x2f800000ff1b7424 */ /* 0x010fce00078e00ff */
[----:B------:R-:W-:Y:S01]  /*2e40*/  I2F.U32 R48, R40 ;  /* 0x0000002800307306 */ /* 0x000fe20000201000 */
[----:B-----5:R-:W-:-:S07]  /*2e50*/  FFMA.FTZ R30, R30, R27, 1.1641532182693481445e-10 ;  /* 0x2f0000001e1e7423 */ /* 0x020fce000001001b */
[----:B------:R-:W4:Y:S01]  /*2e60*/  I2F.U32 R42, R32 ;  /* 0x00000020002a7306 */ /* 0x000f220000201000 */
[----:B-1----:R-:W-:-:S05]  /*2e70*/  FFMA.FTZ R45, R24, R27, 1.1641532182693481445e-10 ;  /* 0x2f000000182d7423 */ /* 0x002fca000001001b */
[----:B------:R-:W-:Y:S02]  /*2e80*/  FSET.BF.LT.FTZ.AND R45, R45, c[0x0][0x648], PT ;  /* 0x000192002d2d7a0a */ /* 0x000fe40003811000 */
[----:B------:R-:W-:Y:S08]  /*2e90*/  I2F.U32 R28, R28 ;  /* 0x0000001c001c7306 */ /* 0x000ff00000201000 */
[----:B------:R-:W1:Y:S01]  /*2ea0*/  I2F.U32 R22, R22 ;  /* 0x0000001600167306 */ /* 0x000e620000201000 */
[----:B----4-:R-:W-:-:S05]  /*2eb0*/  FFMA.FTZ R42, R42, R27, 1.1641532182693481445e-10 ;  /* 0x2f0000002a2a7423 */ /* 0x010fca000001001b */
[----:B------:R-:W-:Y:S02]  /*2ec0*/  FSET.BF.LT.FTZ.AND R42, R42, c[0x0][0x648], PT ;  /* 0x000192002a2a7a0a */ /* 0x000fe40003811000 */
[----:B------:R-:W4:Y:S08]  /*2ed0*/  I2F.U32 R44, R44 ;  /* 0x0000002c002c7306 */ /* 0x000f300000201000 */
[----:B------:R-:W5:Y:S01]  /*2ee0*/  I2F.U32 R46, R46 ;  /* 0x0000002e002e7306 */ /* 0x000f620000201000 */
[----:B-1----:R-:W-:-:S07]  /*2ef0*/  FFMA.FTZ R22, R22, R27, 1.1641532182693481445e-10 ;  /* 0x2f00000016167423 */ /* 0x002fce000001001b */
[----:B------:R1:W0:Y:S01]  /*2f00*/  I2F.U32 R41, R36 ;  /* 0x0000002400297306 */ /* 0x0002220000201000 */
[----:B----4-:R-:W-:-:S05]  /*2f10*/  FFMA.FTZ R44, R44, R27, 1.1641532182693481445e-10 ;  /* 0x2f0000002c2c7423 */ /* 0x010fca000001001b */
[----:B------:R-:W-:Y:S02]  /*2f20*/  FSET.BF.LT.FTZ.AND R44, R44, c[0x0][0x648], PT ;  /* 0x000192002c2c7a0a */ /* 0x000fe40003811000 */
[----:B------:R4:W4:Y:S01]  /*2f30*/  I2F.U32 R50, R25 ;  /* 0x0000001900327306 */ /* 0x0009220000201000 */
[-C--:B-1----:R-:W-:Y:S02]  /*2f40*/  FFMA.FTZ R36, R28, R27.reuse, 1.1641532182693481445e-10 ;  /* 0x2f0000001c247423 */ /* 0x082fe4000001001b */
[----:B-----5:R-:W-:-:S03]  /*2f50*/  FFMA.FTZ R43, R46, R27, 1.1641532182693481445e-10 ;  /* 0x2f0000002e2b7423 */ /* 0x020fc6000001001b */
[----:B------:R-:W-:Y:S02]  /*2f60*/  FSET.BF.LT.FTZ.AND R36, R36, c[0x0][0x648], PT ;  /* 0x0001920024247a0a */ /* 0x000fe40003811000 */
[----:B------:R-:W1:Y:S01]  /*2f70*/  I2F.U32 R23, R23 ;  /* 0x0000001700177306 */ /* 0x000e620000201000 */
[-C--:B0-----:R-:W-:Y:S01]  /*2f80*/  FFMA.FTZ R41, R41, R27.reuse, 1.1641532182693481445e-10 ;  /* 0x2f00000029297423 */ /* 0x081fe2000001001b */
[----:B------:R-:W-:Y:S01]  /*2f90*/  FSET.BF.LT.FTZ.AND R43, R43, c[0x0][0x648], PT ;  /* 0x000192002b2b7a0a */ /* 0x000fe20003811000 */
[----:B----4-:R-:W-:-:S03]  /*2fa0*/  FFMA.FTZ R25, R48, R27, 1.1641532182693481445e-10 ;  /* 0x2f00000030197423 */ /* 0x010fc6000001001b */
[----:B------:R-:W-:Y:S02]  /*2fb0*/  FSET.BF.LT.FTZ.AND R41, R41, c[0x0][0x648], PT ;  /* 0x0001920029297a0a */ /* 0x000fe40003811000 */
[----:B------:R-:W0:Y:S01]  /*2fc0*/  I2F.U32 R26, R26 ;  /* 0x0000001a001a7306 */ /* 0x000e220000201000 */
[----:B------:R-:W-:Y:S01]  /*2fd0*/  FFMA.FTZ R28, R50, R27, 1.1641532182693481445e-10 ;  /* 0x2f000000321c7423 */ /* 0x000fe2000001001b */
[----:B------:R-:W-:-:S04]  /*2fe0*/  FSET.BF.LT.FTZ.AND R25, R25, c[0x0][0x648], PT ;  /* 0x0001920019197a0a */ /* 0x000fc80003811000 */
[----:B------:R-:W-:Y:S02]  /*2ff0*/  FSET.BF.LT.FTZ.AND R28, R28, c[0x0][0x648], PT ;  /* 0x000192001c1c7a0a */ /* 0x000fe40003811000 */
[----:B------:R-:W-:Y:S01]  /*3000*/  I2F.U32 R38, R21 ;  /* 0x0000001500267306 */ /* 0x000fe20000201000 */
[----:B-1----:R-:W-:-:S07]  /*3010*/  FFMA.FTZ R23, R23, R27, 1.1641532182693481445e-10 ;  /* 0x2f00000017177423 */ /* 0x002fce000001001b */
[----:B------:R-:W1:Y:S01]  /*3020*/  I2F.U32 R11, R11 ;  /* 0x0000000b000b7306 */ /* 0x000e620000201000 */
[----:B0-----:R-:W-:-:S05]  /*3030*/  FFMA.FTZ R35, R26, R27, 1.1641532182693481445e-10 ;  /* 0x2f0000001a237423 */ /* 0x001fca000001001b */
[----:B------:R-:W-:Y:S02]  /*3040*/  FSET.BF.LT.FTZ.AND R35, R35, c[0x0][0x648], PT ;  /* 0x0001920023237a0a */ /* 0x000fe40003811000 */
[----:B------:R0:W4:Y:S08]  /*3050*/  I2F.U32 R40, R33 ;  /* 0x0000002100287306 */ /* 0x0001300000201000 */
[----:B------:R5:W5:Y:S01]  /*3060*/  I2F.U32 R32, R37 ;  /* 0x0000002500207306 */ /* 0x000b620000201000 */
[-C--:B-1----:R-:W-:Y:S01]  /*3070*/  FFMA.FTZ R11, R11, R27.reuse, 1.1641532182693481445e-10 ;  /* 0x2f0000000b0b7423 */ /* 0x082fe2000001001b */
[----:B0-----:R-:W-:Y:S01]  /*3080*/  FSET.BF.LT.FTZ.AND R33, R23, c[0x0][0x648], PT ;  /* 0x0001920017217a0a */ /* 0x001fe20003811000 */
[----:B----4-:R-:W-:-:S05]  /*3090*/  FFMA.FTZ R39, R40, R27, 1.1641532182693481445e-10 ;  /* 0x2f00000028277423 */ /* 0x010fca000001001b */
[----:B------:R-:W0:Y:S01]  /*30a0*/  F2I.FTZ.U32.TRUNC.NTZ R48, R45 ;  /* 0x0000002d00307305 */ /* 0x000e22000021f000 */
[-C--:B-----5:R-:W-:Y:S01]  /*30b0*/  FFMA.FTZ R37, R38, R27.reuse, 1.1641532182693481445e-10 ;  /* 0x2f00000026257423 */ /* 0x0a0fe2000001001b */
[----:B------:R-:W-:Y:S02]  /*30c0*/  FSET.BF.LT.FTZ.AND R38, R11, c[0x0][0x648], PT ;  /* 0x000192000b267a0a */ /* 0x000fe40003811000 */
[----:B------:R-:W-:Y:S02]  /*30d0*/  FSET.BF.LT.FTZ.AND R39, R39, c[0x0][0x648], PT ;  /* 0x0001920027277a0a */ /* 0x000fe40003811000 */
[----:B------:R-:W-:Y:S01]  /*30e0*/  FSET.BF.LT.FTZ.AND R37, R37, c[0x0][0x648], PT ;  /* 0x0001920025257a0a */ /* 0x000fe20003811000 */
[----:B------:R-:W-:Y:S01]  /*30f0*/  FFMA.FTZ R21, R32, R27, 1.1641532182693481445e-10 ;  /* 0x2f00000020157423 */ /* 0x000fe2000001001b */
[----:B------:R-:W-:Y:S01]  /*3100*/  FSET.BF.LT.FTZ.AND R27, R30, c[0x0][0x648], PT ;  /* 0x000192001e1b7a0a */ /* 0x000fe20003811000 */
[----:B------:R-:W1:Y:S01]  /*3110*/  F2I.FTZ.U32.TRUNC.NTZ R51, R38 ;  /* 0x0000002600337305 */ /* 0x000e62000021f000 */
[----:B------:R-:W-:-:S02]  /*3120*/  FSET.BF.LT.FTZ.AND R30, R22, c[0x0][0x648], PT ;  /* 0x00019200161e7a0a */ /* 0x000fc40003811000 */
[----:B------:R-:W-:Y:S02]  /*3130*/  FSET.BF.LT.FTZ.AND R40, R21, c[0x0][0x648], PT ;  /* 0x0001920015287a0a */ /* 0x000fe40003811000 */
[----:B0-----:R-:W-:-:S03]  /*3140*/  LOP3.LUT R48, R48, 0xff, RZ, 0xc0, !PT ;  /* 0x000000ff30307812 */ /* 0x001fc600078ec0ff */
[----:B------:R-:W0:Y:S08]  /*3150*/  F2I.FTZ.U32.TRUNC.NTZ R49, R27 ;  /* 0x0000001b00317305 */ /* 0x000e30000021f000 */
[----:B------:R-:W4:Y:S01]  /*3160*/  F2I.FTZ.U32.TRUNC.NTZ R50, R40 ;  /* 0x0000002800327305 */ /* 0x000f22000021f000 */
[----:B-1----:R-:W-:-:S07]  /*3170*/  LOP3.LUT R51, R51, 0xff, RZ, 0xc0, !PT ;  /* 0x000000ff33337812 */ /* 0x002fce00078ec0ff */
[----:B------:R-:W1:Y:S01]  /*3180*/  F2I.FTZ.U32.TRUNC.NTZ R21, R41 ;  /* 0x0000002900157305 */ /* 0x000e62000021f000 */
[----:B0-----:R-:W-:-:S07]  /*3190*/  LOP3.LUT R49, R49, 0xff, RZ, 0xc0, !PT ;  /* 0x000000ff31317812 */ /* 0x001fce00078ec0ff */
[----:B------:R-:W0:Y:S01]  /*31a0*/  F2I.FTZ.U32.TRUNC.NTZ R11, R25 ;  /* 0x00000019000b7305 */ /* 0x000e22000021f000 */
[----:B----4-:R-:W-:-:S07]  /*31b0*/  LOP3.LUT R50, R50, 0xff, RZ, 0xc0, !PT ;  /* 0x000000ff32327812 */ /* 0x010fce00078ec0ff */
[----:B------:R-:W4:Y:S01]  /*31c0*/  F2I.FTZ.U32.TRUNC.NTZ R22, R30 ;  /* 0x0000001e00167305 */ /* 0x000f22000021f000 */
[----:B-1----:R-:W-:-:S07]  /*31d0*/  LOP3.LUT R21, R21, 0xff, RZ, 0xc0, !PT ;  /* 0x000000ff15157812 */ /* 0x002fce00078ec0ff */
[----:B------:R-:W1:Y:S01]  /*31e0*/  F2I.FTZ.U32.TRUNC.NTZ R47, R43 ;  /* 0x0000002b002f7305 */ /* 0x000e62000021f000 */
[----:B0-----:R-:W-:-:S07]  /*31f0*/  PRMT R11, R11, 0x7604, R48 ;  /* 0x000076040b0b7816 */ /* 0x001fce0000000030 */
[----:B------:R-:W0:Y:S01]  /*3200*/  F2I.FTZ.U32.TRUNC.NTZ R23, R39 ;  /* 0x0000002700177305 */ /* 0x000e22000021f000 */
[----:B----4-:R-:W-:-:S07]  /*3210*/  PRMT R22, R22, 0x7604, R49 ;  /* 0x0000760416167816 */ /* 0x010fce0000000031 */
[----:B------:R-:W4:Y:S01]  /*3220*/  F2I.FTZ.U32.TRUNC.NTZ R26, R37 ;  /* 0x00000025001a7305 */ /* 0x000f22000021f000 */
[----:B-1----:R-:W-:-:S07]  /*3230*/  LOP3.LUT R47, R47, 0xff, RZ, 0xc0, !PT ;  /* 0x000000ff2f2f7812 */ /* 0x002fce00078ec0ff */
[----:B------:R-:W1:Y:S01]  /*3240*/  F2I.FTZ.U32.TRUNC.NTZ R46, R42 ;  /* 0x0000002a002e7305 */ /* 0x000e62000021f000 */
[----:B0-----:R-:W-:-:S07]  /*3250*/  PRMT R23, R23, 0x7604, R50 ;  /* 0x0000760417177816 */ /* 0x001fce0000000032 */
[----:B------:R-:W0:Y:S01]  /*3260*/  F2I.FTZ.U32.TRUNC.NTZ R24, R44 ;  /* 0x0000002c00187305 */ /* 0x000e22000021f000 */
[----:B----4-:R-:W-:Y:S02]  /*3270*/  PRMT R26, R26, 0x7604, R51 ;  /* 0x000076041a1a7816 */ /* 0x010fe40000000033 */
[----:B-1----:R-:W-:-:S05]  /*3280*/  PRMT R21, R46, 0x7604, R21 ;  /* 0x000076042e157816 */ /* 0x002fca0000000015 */
[----:B------:R-:W-:Y:S01]  /*3290*/  F2I.FTZ.U32.TRUNC.NTZ R32, R28 ;  /* 0x0000001c00207305 */ /* 0x000fe2000021f000 */
[----:B0-----:R-:W-:-:S07]  /*32a0*/  PRMT R24, R24, 0x7604, R47 ;  /* 0x0000760418187816 */ /* 0x001fce000000002f */
[----:B------:R-:W0:Y:S08]  /*32b0*/  F2I.FTZ.U32.TRUNC.NTZ R52, R35 ;  /* 0x0000002300347305 */ /* 0x000e30000021f000 */
[----:B------:R-:W1:Y:S08]  /*32c0*/  F2I.FTZ.U32.TRUNC.NTZ R31, R36 ;  /* 0x00000024001f7305 */ /* 0x000e70000021f000 */
[----:B------:R-:W4:Y:S01]  /*32d0*/  F2I.FTZ.U32.TRUNC.NTZ R53, R33 ;  /* 0x0000002100357305 */ /* 0x000f22000021f000 */
[----:B0-----:R-:W-:-:S04]  /*32e0*/  LOP3.LUT R52, R52, 0xff, RZ, 0xc0, !PT ;  /* 0x000000ff34347812 */ /* 0x001fc800078ec0ff */
[----:B-1----:R-:W-:Y:S02]  /*32f0*/  PRMT R31, R31, 0x7604, R52 ;  /* 0x000076041f1f7816 */ /* 0x002fe40000000034 */
[----:B----4-:R-:W-:-:S04]  /*3300*/  LOP3.LUT R53, R53, 0xff, RZ, 0xc0, !PT ;  /* 0x000000ff35357812 */ /* 0x010fc800078ec0ff */
[----:B------:R-:W-:Y:S02]  /*3310*/  PRMT R32, R32, 0x7604, R53 ;  /* 0x0000760420207816 */ /* 0x000fe40000000035 */
[--C-:B--2---:R-:W-:Y:S02]  /*3320*/  PRMT R48, RZ, 0x5410, R15.reuse ;  /* 0x00005410ff307816 */ /* 0x104fe4000000000f */
[----:B------:R-:W-:Y:S02]  /*3330*/  PRMT R49, RZ, 0x7610, R15 ;  /* 0x00007610ff317816 */ /* 0x000fe4000000000f */
[--C-:B------:R-:W-:Y:S01]  /*3340*/  PRMT R15, RZ, 0x5410, R13.reuse ;  /* 0x00005410ff0f7816 */ /* 0x100fe2000000000d */
[----:B------:R-:W-:Y:S01]  /*3350*/  FMUL.FTZ R33, R33, R48 ;  /* 0x0000003021217220 */ /* 0x000fe20000410000 */
[--C-:B------:R-:W-:Y:S02]  /*3360*/  PRMT R50, RZ, 0x5410, R14.reuse ;  /* 0x00005410ff327816 */ /* 0x100fe4000000000e */
[----:B------:R-:W-:Y:S01]  /*3370*/  PRMT R51, RZ, 0x7610, R14 ;  /* 0x00007610ff337816 */ /* 0x000fe2000000000e */
[----:B------:R-:W-:Y:S01]  /*3380*/  FMUL.FTZ R15, R38, R15 ;  /* 0x0000000f260f7220 */ /* 0x000fe20000410000 */
[--C-:B------:R-:W-:Y:S01]  /*3390*/  PRMT R46, RZ, 0x7610, R12.reuse ;  /* 0x00007610ff2e7816 */ /* 0x100fe2000000000c */
[----:B------:R-:W-:Y:S01]  /*33a0*/  FMUL.FTZ R35, R35, R50 ;  /* 0x0000003223237220 */ /* 0x000fe20000410000 */
[----:B------:R-:W-:Y:S01]  /*33b0*/  PRMT R47, RZ, 0x5410, R12 ;  /* 0x00005410ff2f7816 */ /* 0x000fe2000000000c */
[----:B------:R-:W-:Y:S01]  /*33c0*/  FMUL.FTZ R12, R28, R49 ;  /* 0x000000311c0c7220 */ /* 0x000fe20000410000 */
[----:B------:R-:W-:Y:S01]  /*33d0*/  PRMT R14, RZ, 0x7610, R13 ;  /* 0x00007610ff0e7816 */ /* 0x000fe2000000000d */
[----:B------:R-:W-:Y:S01]  /*33e0*/  FMUL.FTZ R39, R39, R46 ;  /* 0x0000002e27277220 */ /* 0x000fe20000410000 */
[--C-:B---3--:R-:W-:Y:S01]  /*33f0*/  PRMT R28, RZ, 0x5410, R16.reuse ;  /* 0x00005410ff1c7816 */ /* 0x108fe20000000010 */
[----:B------:R-:W-:Y:S01]  /*3400*/  FMUL.FTZ R36, R36, R51 ;  /* 0x0000003324247220 */ /* 0x000fe20000410000 */
[----:B------:R-:W-:Y:S01]  /*3410*/  PRMT R38, RZ, 0x5410, R17 ;  /* 0x00005410ff267816 */ /* 0x000fe20000000011 */
[----:B------:R-:W-:Y:S01]  /*3420*/  FMUL.FTZ R40, R40, R47 ;  /* 0x0000002f28287220 */ /* 0x000fe20000410000 */
[----:B------:R-:W-:Y:S01]  /*3430*/  PRMT R13, RZ, 0x7610, R16 ;  /* 0x00007610ff0d7816 */ /* 0x000fe20000000010 */
[----:B------:R-:W-:Y:S01]  /*3440*/  FMUL.FTZ R14, R37, R14 ;  /* 0x0000000e250e7220 */ /* 0x000fe20000410000 */
[--C-:B------:R-:W-:Y:S01]  /*3450*/  PRMT R46, RZ, 0x5410, R18.reuse ;  /* 0x00005410ff2e7816 */ /* 0x100fe20000000012 */
[----:B------:R-:W-:Y:S01]  /*3460*/  FMUL.FTZ R41, R41, R28 ;  /* 0x0000001c29297220 */ /* 0x000fe20000410000 */
[----:B------:R-:W-:Y:S01]  /*3470*/  PRMT R18, RZ, 0x7610, R18 ;  /* 0x00007610ff127816 */ /* 0x000fe20000000012 */
[----:B------:R-:W-:Y:S01]  /*3480*/  FMUL.FTZ R43, R43, R38 ;  /* 0x000000262b2b7220 */ /* 0x000fe20000410000 */
[----:B------:R-:W-:Y:S01]  /*3490*/  IADD3 R28, P0, R34, c[0x0][0x300], RZ ;  /* 0x0000c000221c7a10 */ /* 0x000fe20007f1e0ff */
[----:B------:R-:W-:Y:S01]  /*34a0*/  FMUL.FTZ R42, R42, R13 ;  /* 0x0000000d2a2a7220 */ /* 0x000fe20000410000 */
[--C-:B------:R-:W-:Y:S01]  /*34b0*/  PRMT R16, RZ, 0x5410, R19.reuse ;  /* 0x00005410ff107816 */ /* 0x100fe20000000013 */
[----:B------:R-:W-:Y:S01]  /*34c0*/  FMUL.FTZ R38, R12, UR6 ;  /* 0x000000060c267c20 */ /* 0x000fe20008410000 */
[----:B------:R-:W-:Y:S01]  /*34d0*/  IADD3.X R29, R29, c[0x0][0x304], RZ, P0, !PT ;  /* 0x0000c1001d1d7a10 */ /* 0x000fe200007fe4ff */
[----:B------:R-:W-:Y:S01]  /*34e0*/  FMUL.FTZ R35, R35, UR6 ;  /* 0x0000000623237c20 */ /* 0x000fe20008410000 */
[----:B------:R-:W-:Y:S01]  /*34f0*/  PRMT R19, RZ, 0x7610, R19 ;  /* 0x00007610ff137816 */ /* 0x000fe20000000013 */
[----:B------:R-:W-:Y:S01]  /*3500*/  FMUL.FTZ R36, R36, UR6 ;  /* 0x0000000624247c20 */ /* 0x000fe20008410000 */
[----:B------:R-:W-:Y:S01]  /*3510*/  PRMT R17, RZ, 0x7610, R17 ;  /* 0x00007610ff117816 */ /* 0x000fe20000000011 */
[----:B------:R-:W-:-:S02]  /*3520*/  FMUL.FTZ R33, R33, UR6 ;  /* 0x0000000621217c20 */ /* 0x000fc40008410000 */
[----:B------:R-:W-:Y:S02]  /*3530*/  FMUL.FTZ R12, R40, UR6 ;  /* 0x00000006280c7c20 */ /* 0x000fe40008410000 */
[----:B------:R-:W-:Y:S02]  /*3540*/  FMUL.FTZ R39, R39, UR6 ;  /* 0x0000000627277c20 */ /* 0x000fe40008410000 */
[----:B------:R-:W-:Y:S01]  /*3550*/  FMUL.FTZ R13, R15, UR6 ;  /* 0x000000060f0d7c20 */ /* 0x000fe20008410000 */
[----:B------:R-:W-:Y:S01]  /*3560*/  F2FP.BF16.PACK_AB R15, R38, R33 ;  /* 0x00000021260f723e */ /* 0x000fe200000010ff */
[----:B------:R-:W-:Y:S01]  /*3570*/  FMUL.FTZ R34, R14, UR6 ;  /* 0x000000060e227c20 */ /* 0x000fe20008410000 */
[----:B------:R-:W-:Y:S01]  /*3580*/  F2FP.BF16.PACK_AB R14, R36, R35 ;  /* 0x00000023240e723e */ /* 0x000fe200000010ff */
[----:B------:R-:W-:Y:S01]  /*3590*/  FMUL.FTZ R45, R45, R46 ;  /* 0x0000002e2d2d7220 */ /* 0x000fe20000410000 */
[----:B------:R-:W-:Y:S01]  /*35a0*/  F2FP.BF16.PACK_AB R12, R39, R12 ;  /* 0x0000000c270c723e */ /* 0x000fe200000010ff */
[----:B------:R-:W-:Y:S01]  /*35b0*/  FMUL.FTZ R18, R25, R18 ;  /* 0x0000001219127220 */ /* 0x000fe20000410000 */
[----:B------:R-:W-:Y:S01]  /*35c0*/  F2FP.BF16.PACK_AB R13, R34, R13 ;  /* 0x0000000d220d723e */ /* 0x000fe200000010ff */
[----:B------:R-:W-:-:S02]  /*35d0*/  FMUL.FTZ R45, R45, UR6 ;  /* 0x000000062d2d7c20 */ /* 0x000fc40008410000 */
[----:B------:R-:W-:Y:S02]  /*35e0*/  FMUL.FTZ R18, R18, UR6 ;  /* 0x0000000612127c20 */ /* 0x000fe40008410000 */
[----:B------:R0:W-:Y:S01]  /*35f0*/  STG.E.128 [R28.64], R12 ;  /* 0x0000000c1c007986 */ /* 0x0001e2000c101d08 */
[----:B------:R-:W-:Y:S01]  /*3600*/  FMUL.FTZ R27, R27, R16 ;  /* 0x000000101b1b7220 */ /* 0x000fe20000410000 */
[----:B------:R-:W-:Y:S01]  /*3610*/  PRMT R16, R26, 0x1054, R23 ;  /* 0x000010541a107816 */ /* 0x000fe20000000017 */
[----:B------:R-:W-:Y:S01]  /*3620*/  FMUL.FTZ R19, R30, R19 ;  /* 0x000000131e137220 */ /* 0x000fe20000410000 */
[----:B------:R-:W-:Y:S01]  /*3630*/  IADD3 R26, P0, R20, c[0x0][0x4a0], RZ ;  /* 0x00012800141a7a10 */ /* 0x000fe20007f1e0ff */
[----:B------:R-:W-:Y:S02]  /*3640*/  FMUL.FTZ R27, R27, UR6 ;  /* 0x000000061b1b7c20 */ /* 0x000fe40008410000 */
[----:B------:R-:W-:Y:S01]  /*3650*/  FMUL.FTZ R30, R19, UR6 ;  /* 0x00000006131e7c20 */ /* 0x000fe20008410000 */
[----:B------:R-:W-:Y:S01]  /*3660*/  PRMT R19, R22, 0x1054, R11 ;  /* 0x0000105416137816 */ /* 0x000fe2000000000b */
[----:B------:R-:W-:Y:S01]  /*3670*/  FMUL.FTZ R44, R44, R17 ;  /* 0x000000112c2c7220 */ /* 0x000fe20000410000 */
[----:B------:R-:W-:Y:S01]  /*3680*/  PRMT R17, R32, 0x1054, R31 ;  /* 0x0000105420117816 */ /* 0x000fe2000000001f */
[----:B------:R-:W-:-:S02]  /*3690*/  FMUL.FTZ R41, R41, UR6 ;  /* 0x0000000629297c20 */ /* 0x000fc40008410000 */
[----:B------:R-:W-:Y:S02]  /*36a0*/  FMUL.FTZ R42, R42, UR6 ;  /* 0x000000062a2a7c20 */ /* 0x000fe40008410000 */
[----:B------:R-:W-:Y:S02]  /*36b0*/  FMUL.FTZ R43, R43, UR6 ;  /* 0x000000062b2b7c20 */ /* 0x000fe40008410000 */
[----:B------:R-:W-:Y:S01]  /*36c0*/  FMUL.FTZ R44, R44, UR6 ;  /* 0x000000062c2c7c20 */ /* 0x000fe20008410000 */
[----:B0-----:R-:W-:Y:S01]  /*36d0*/  F2FP.BF16.PACK_AB R14, R18, R45 ;  /* 0x0000002d120e723e */ /* 0x001fe200000010ff */
[----:B------:R-:W-:Y:S01]  /*36e0*/  IMAD.MOV.U32 R22, RZ, RZ, R0 ;  /* 0x000000ffff167224 */ /* 0x000fe200078e0000 */
[----:B------:R-:W-:Y:S01]  /*36f0*/  PRMT R18, R24, 0x1054, R21 ;  /* 0x0000105418127816 */ /* 0x000fe20000000015 */
[----:B------:R-:W-:Y:S01]  /*3700*/  IMAD.MOV.U32 R21, RZ, RZ, c[0x0][0x0] ;  /* 0x00000000ff157624 */ /* 0x000fe200078e00ff */
[----:B------:R-:W-:Y:S02]  /*3710*/  F2FP.BF16.PACK_AB R15, R30, R27 ;  /* 0x0000001b1e0f723e */ /* 0x000fe400000010ff */
[----:B------:R-:W-:Y:S01]  /*3720*/  IADD3.X R27, R3, c[0x0][0x4a4], RZ, P0, !PT ;  /* 0x00012900031b7a10 */ /* 0x000fe200007fe4ff */
[----:B------:R-:W-:Y:S01]  /*3730*/  IMAD R11, R21, c[0x0][0xc], RZ ;  /* 0x00000300150b7a24 */ /* 0x000fe200078e02ff */
[----:B------:R-:W-:-:S02]  /*3740*/  F2FP.BF16.PACK_AB R12, R42, R41 ;  /* 0x000000292a0c723e */ /* 0x000fc400000010ff */
[----:B------:R-:W-:Y:S02]  /*3750*/  F2FP.BF16.PACK_AB R13, R44, R43 ;  /* 0x0000002b2c0d723e */ /* 0x000fe400000010ff */
[----:B------:R-:W-:-:S03]  /*3760*/  LEA R20, P0, R11, R20, 0x4 ;  /* 0x000000140b147211 */ /* 0x000fc600078020ff */
[----:B------:R0:W-:Y:S01]  /*3770*/  STG.E.128 [R28.64+0x10], R12 ;  /* 0x0000100c1c007986 */ /* 0x0001e2000c101d08 */
[----:B------:R-:W-:Y:S02]  /*3780*/  IADD3.X R3, RZ, R3, RZ, P0, !PT ;  /* 0x00000003ff037210 */ /* 0x000fe400007fe4ff */
[----:B------:R-:W-:Y:S01]  /*3790*/  ISETP.GE.U32.AND P0, PT, R20, c[0x0][0x640], PT ;  /* 0x0001900014007a0c */ /* 0x000fe20003f06070 */
[----:B------:R0:W-:Y:S04]  /*37a0*/  STG.E.128 [R26.64], R16 ;  /* 0x000000101a007986 */ /* 0x0001e8000c101d08 */
[----:B------:R-:W-:Y:S01]  /*37b0*/  BAR.SYNC.DEFER_BLOCKING 0x0 ;  /* 0x0000000000007b1d */ /* 0x000fe20000010000 */
[----:B------:R-:W-:-:S13]  /*37c0*/  ISETP.GE.U32.AND.EX P0, PT, R3, c[0x0][0x644], PT, P0 ;  /* 0x0001910003007a0c */ /* 0x000fda0003f06100 */
[----:B0-----:R-:W-:Y:S01]  /*37d0*/  @P0 CALL.REL.NOINC `(.L_x_424) ;  /* 0x0000001000000944 */ /* 0x001fe20003c00000 */
[----:B------:R-:W-:Y:S05]  /*37e0*/  BRA `(.L_x_425) ;  /* 0xffffcf2000007947 */ /* 0x000fea000383ffff */
.L_x_424:
[----:B------:R-:W-:Y:S05]  /*37f0*/  EXIT ;  /* 0x000000000000794d */ /* 0x000fea0003800000 */
        .weak           $__internal_9_$__cuda_sm20_dblrcp_rn_slowpath_v3
        .type           $__internal_9_$__cuda_sm20_dblrcp_rn_slowpath_v3,@function
        .size           $__internal_9_$__cuda_sm20_dblrcp_rn_slowpath_v3,(.L_x_11331 - $__internal_9_$__cuda_sm20_dblrcp_rn_slowpath_v3)
$__internal_9_$__cuda_sm20_dblrcp_rn_slowpath_v3:
        /* <DEDUP_REMOVED lines=10> */
[----:B------:R-:W-:Y:S02]  /*38a0*/  IADD3 R15, R13, -0x3fe00000, RZ ;  /* 0xc02000000d0f7810 */ /* 0x000fe40007ffe0ff */
        /* <DEDUP_REMOVED lines=12> */
.L_x_428:
        /* <DEDUP_REMOVED lines=10> */
.L_x_426:
[----:B------:R-:W-:Y:S01]  /*3a10*/  LOP3.LUT R15, R13, 0x80000, RZ, 0xfc, !PT ;  /* 0x000800000d0f7812 */ /* 0x000fe200078efcff */
[----:B------:R-:W-:Y:S02]  /*3a20*/  IMAD.MOV.U32 R14, RZ, RZ, R12 ;  /* 0x000000ffff0e7224 */ /* 0x000fe400078e000c */
.L_x_427:
[----:B0-----:R-:W-:Y:S01]  /*3a30*/  MOV R12, R4 ;  /* 0x00000004000c7202 */ /* 0x001fe20000000f00 */
[----:B------:R-:W-:-:S04]  /*3a40*/  IMAD.MOV.U32 R13, RZ, RZ, 0x0 ;  /* 0x00000000ff0d7424 */ /* 0x000fc800078e00ff */
[----:B------:R-:W-:Y:S05]  /*3a50*/  RET.REL.NODEC R12 `(_ZN2at6native43_GLOBAL__N__7cc8d1ed_10_Dropout_cu_0e96ed3824fused_dropout_kernel_vecIN3c108BFloat16EfmLi1ELi16EhEEvNS_4cuda6detail10TensorInfoIKT_T1_EENS7_IS8_SA_EENS7_IT4_SA_EESA_T0_NS_15PhiloxCudaStateE) ;  /* 0xffffc5a00c007950 */ /* 0x000fea0003c3ffff */
.L_x_429:
        /* <DEDUP_REMOVED lines=10> */
.L_x_11331:


//--------------------- .text._ZN2at6native43_GLOBAL__N__7cc8d1ed_10_Dropout_cu_0e96ed3820fused_dropout_kernelIN3c104HalfEfmLin1ELin1EhEEvNS_4cuda6detail10TensorInfoIKT_T1_EENS7_IS8_SA_EENS7_IT4_SA_EESA_T0_NS_15PhiloxCudaStateE --------------------------
	.section	.text._ZN2at6native43_GLOBAL__N__7cc8d1ed_10_Dropout_cu_0e96ed3820fused_dropout_kernelIN3c104HalfEfmLin1ELin1EhEEvNS_4cuda6detail10TensorInfoIKT_T1_EENS7_IS8_SA_EENS7_IT4_SA_EESA_T0_NS_15PhiloxCudaStateE,"ax",@progbits
	.sectioninfo	@"SHI_REGISTERS=62"
	.align	128
.text._ZN2at6native43_GLOBAL__N__7cc8d1ed_10_Dropout_cu_0e96ed3820fused_dropout_kernelIN3c104HalfEfmLin1ELin1EhEEvNS_4cuda6detail10TensorInfoIKT_T1_EENS7_IS8_SA_EENS7_IT4_SA_EESA_T0_NS_15PhiloxCudaStateE:
        .type           _ZN2at6native43_GLOBAL__N__7cc8d1ed_10_Dropout_cu_0e96ed3820fused_dropout_kernelIN3c104HalfEfmLin1ELin1EhEEvNS_4cuda6detail10TensorInfoIKT_T1_EENS7_IS8_SA_EENS7_IT4_SA_EESA_T0_NS_15PhiloxCudaStateE,@function
        .size           _ZN2at6native43_GLOBAL__N__7cc8d1ed_10_Dropout_cu_0e96ed3820fused_dropout_kernelIN3c104HalfEfmLin1ELin1EhEEvNS_4cuda6detail10TensorInfoIKT_T1_EENS7_IS8_SA_EENS7_IT4_SA_EESA_T0_NS_15PhiloxCudaStateE,(.L_x_11333 - _ZN2at6native43_GLOBAL__N__7cc8d1ed_10_Dropout_cu_0e96ed3820fused_dropout_kernelIN3c104HalfEfmLin1ELin1EhEEvNS_4cuda6detail10TensorInfoIKT_T1_EENS7_IS8_SA_EENS7_IT4_SA_EESA_T0_NS_15PhiloxCudaStateE)
        .other          _ZN2at6native43_GLOBAL__N__7cc8d1ed_10_Dropout_cu_0e96ed3820fused_dropout_kernelIN3c104HalfEfmLin1ELin1EhEEvNS_4cuda6detail10TensorInfoIKT_T1_EENS7_IS8_SA_EENS7_IT4_SA_EESA_T0_NS_15PhiloxCudaStateE,@"STO_CUDA_ENTRY STV_DEFAULT"
_ZN2at6native43_GLOBAL__N__7cc8d1ed_10_Dropout_cu_0e96ed3820fused_dropout_kernelIN3c104HalfEfmLin1ELin1EhEEvNS_4cuda6detail10TensorInfoIKT_T1_EENS7_IS8_SA_EENS7_IT4_SA_EESA_T0_NS_15PhiloxCudaStateE:
        /* <DEDUP_REMOVED lines=108> */
[----:B------:R-:W-:Y:S05]  /*06c0*/  CALL.REL.NOINC `($__internal_10_$__cuda_sm20_dblrcp_rn_slowpath_v3) ;  /* 0x0000d37000007944 */ /* 0x000fea0003c00000 */
.L_x_430:
        /* <DEDUP_REMOVED lines=21> */
[----:B-1----:R-:W-:Y:S05]  /*0820*/  CALL.REL.NOINC `($__internal_11_$__cuda_sm20_div_u64) ;  /* 0x0000d47000007944 */ /* 0x002fea0003c00000 */
[----:B------:R-:W-:Y:S05]  /*0830*/  BRA `(.L_x_432) ;  /* 0x0000016000007947 */ /* 0x000fea0003800000 */
.L_x_431:
        /* <DEDUP_REMOVED lines=22> */
.L_x_432:
        /* <DEDUP_REMOVED lines=33> */
.L_x_645:
        /* <DEDUP_REMOVED lines=13> */
.L_x_434:
[----:B------:R-:W-:Y:S05]  /*0c80*/  BSYNC B0 ;  /* 0x0000000000007941 */ /* 0x000fea0003800000 */
.L_x_433:
        /* <DEDUP_REMOVED lines=72> */
.L_x_436:
[----:B------:R-:W-:Y:S01]  /*1110*/  IMAD.MOV.U32 R5, RZ, RZ, R0 ;  /* 0x000000ffff057224 */ /* 0x000fe200078e0000 */
[----:B------:R-:W-:Y:S01]  /*1120*/  MOV R6, R10 ;  /* 0x0000000a00067202 */ /* 0x000fe20000000f00 */
[----:B------:R-:W-:Y:S02]  /*1130*/  IMAD.MOV.U32 R7, RZ, RZ, R18 ;  /* 0x000000ffff077224 */ /* 0x000fe400078e0012 */
[----:B------:R-:W-:Y:S02]  /*1140*/  IMAD.MOV.U32 R9, RZ, RZ, R26 ;  /* 0x000000ffff097224 */ /* 0x000fe400078e001a */
.L_x_435:
        /* <DEDUP_REMOVED lines=29> */
.L_x_453:
        /* <DEDUP_REMOVED lines=11> */
[----:B-1----:R-:W-:Y:S05]  /*13d0*/  CALL.REL.NOINC `($__internal_11_$__cuda_sm20_div_u64) ;  /* 0x0000c8c000007944 */ /* 0x002fea0003c00000 */
        /* <DEDUP_REMOVED lines=9> */
.L_x_442:
        /* <DEDUP_REMOVED lines=22> */
.L_x_443:
[----:B------:R-:W-:Y:S05]  /*15d0*/  BSYNC B1 ;  /* 0x0000000000017941 */ /* 0x000fea0003800000 */
.L_x_441:
        /* <DEDUP_REMOVED lines=15> */
[----:B-1----:R-:W-:Y:S05]  /*16d0*/  CALL.REL.NOINC `($__internal_11_$__cuda_sm20_div_u64) ;  /* 0x0000c5c000007944 */ /* 0x002fea0003c00000 */
        /* <DEDUP_REMOVED lines=11> */
.L_x_445:
        /* <DEDUP_REMOVED lines=23> */
.L_x_446:
[----:B------:R-:W-:Y:S05]  /*1900*/  BSYNC B1 ;  /* 0x0000000000017941 */ /* 0x000fea0003800000 */
.L_x_444:
        /* <DEDUP_REMOVED lines=28> */
.L_x_448:
        /* <DEDUP_REMOVED lines=23> */
.L_x_449:
[----:B------:R-:W-:Y:S05]  /*1c40*/  BSYNC B1 ;  /* 0x0000000000017941 */ /* 0x000fea0003800000 */
.L_x_447:
        /* <DEDUP_REMOVED lines=17> */
[----:B-1----:R-:W-:Y:S05]  /*1d60*/  CALL.REL.NOINC `($__internal_11_$__cuda_sm20_div_u64) ;  /* 0x0000bf3000007944 */ /* 0x002fea0003c00000 */
        /* <DEDUP_REMOVED lines=11> */
.L_x_451:
        /* <DEDUP_REMOVED lines=22> */
.L_x_452:
[----:B------:R-:W-:Y:S05]  /*1f80*/  BSYNC B1 ;  /* 0x0000000000017941 */ /* 0x000fea0003800000 */
.L_x_450:
[----:B------:R-:W0:Y:S01]  /*1f90*/  LDC.64 R10, c[0x0][R0+0x210] ;  /* 0x00008400000a7b82 */ /* 0x000e220000000a00 */
[----:B------:R-:W-:Y:S02]  /*1fa0*/  IMAD.MOV.U32 R2, RZ, RZ, R44 ;  /* 0x000000ffff027224 */ /* 0x000fe400078e002c */
[-C--:B0-----:R-:W-:Y:S02]  /*1fb0*/  IMAD R9, R11, R34.reuse, RZ ;  /* 0x000000220b097224 */ /* 0x081fe400078e02ff */
[----:B------:R-:W-:-:S04]  /*1fc0*/  IMAD.WIDE.U32 R2, R10, R34, R2 ;  /* 0x000000220a027225 */ /* 0x000fc800078e0002 */
[----:B------:R-:W-:-:S05]  /*1fd0*/  IMAD R7, R10, R7, R9 ;  /* 0x000000070a077224 */ /* 0x000fca00078e0209 */
[----:B------:R-:W-:Y:S01]  /*1fe0*/  IADD3 R3, R3, R7, RZ ;  /* 0x0000000703037210 */ /* 0x000fe20007ffe0ff */
[----:B------:R-:W-:Y:S05]  /*1ff0*/  @P3 BRA `(.L_x_453) ;  /* 0xfffff32000003947 */ /* 0x000fea000383ffff */
.L_x_440:
        /* <DEDUP_REMOVED lines=11> */
[----:B-1----:R-:W-:Y:S05]  /*20b0*/  CALL.REL.NOINC `($__internal_11_$__cuda_sm20_div_u64) ;  /* 0x0000bbe000007944 */ /* 0x002fea0003c00000 */
        /* <DEDUP_REMOVED lines=9> */
.L_x_455:
        /* <DEDUP_REMOVED lines=23> */
.L_x_456:
[----:B------:R-:W-:Y:S05]  /*22c0*/  BSYNC B1 ;  /* 0x0000000000017941 */ /* 0x000fea0003800000 */
.L_x_454:
        /* <DEDUP_REMOVED lines=26> */
.L_x_458:
        /* <DEDUP_REMOVED lines=23> */
.L_x_459:
[----:B------:R-:W-:Y:S05]  /*25e0*/  BSYNC B1 ;  /* 0x0000000000017941 */ /* 0x000fea0003800000 */
.L_x_457:
        /* <DEDUP_REMOVED lines=26> */
.L_x_461:
        /* <DEDUP_REMOVED lines=23> */
.L_x_462:
[----:B------:R-:W-:Y:S05]  /*2900*/  BSYNC B1 ;  /* 0x0000000000017941 */ /* 0x000fea0003800000 */
.L_x_460:
[----:B------:R-:W0:Y:S02]  /*2910*/  LDC.64 R6, c[0x0][R5+0x218] ;  /* 0x0000860005067b82 */ /* 0x000e240000000a00 */
[-C--:B0-----:R-:W-:Y:S02]  /*2920*/  IMAD R0, R7, R10.reuse, RZ ;  /* 0x0000000a07007224 */ /* 0x081fe400078e02ff */
[----:B------:R-:W-:-:S04]  /*2930*/  IMAD.WIDE.U32 R2, R6, R10, R2 ;  /* 0x0000000a06027225 */ /* 0x000fc800078e0002 */
[----:B------:R-:W-:-:S04]  /*2940*/  IMAD R9, R6, R9, R0 ;  /* 0x0000000906097224 */ /* 0x000fc800078e0200 */
[----:B------:R-:W-:Y:S02]  /*2950*/  IMAD.IADD R3, R3, 0x1, R9 ;  /* 0x0000000103037824 */ /* 0x000fe400078e0209 */
.L_x_439:
[----:B------:R-:W-:Y:S02]  /*2960*/  IMAD R5, R49, c[0x0][0x230], RZ ;  /* 0x00008c0031057a24 */ /* 0x000fe400078e02ff */
[----:B------:R-:W-:-:S04]  /*2970*/  IMAD.WIDE.U32 R2, R48, c[0x0][0x230], R2 ;  /* 0x00008c0030027a25 */ /* 0x000fc800078e0002 */
[----:B------:R-:W-:Y:S01]  /*2980*/  IMAD R5, R48, c[0x0][0x234], R5 ;  /* 0x00008d0030057a24 */ /* 0x000fe200078e0205 */
[----:B------:R-:W-:-:S03]  /*2990*/  LEA R6, P0, R2, c[0x0][0x160], 0x1 ;  /* 0x0000580002067a11 */ /* 0x000fc600078008ff */
[----:B------:R-:W-:-:S05]  /*29a0*/  IMAD.IADD R3, R3, 0x1, R5 ;  /* 0x0000000103037824 */ /* 0x000fca00078e0205 */
[----:B------:R-:W-:-:S05]  /*29b0*/  LEA.HI.X R7, R2, c[0x0][0x164], R3, 0x1, P0 ;  /* 0x0000590002077a11 */ /* 0x000fca00000f0c03 */
[----:B------:R0:W5:Y:S02]  /*29c0*/  LDG.E.U16 R12, [R6.64] ;  /* 0x0000000c060c7981 */ /* 0x000164000c1e1500 */
.L_x_438:
[----:B------:R-:W-:Y:S05]  /*29d0*/  BSYNC B0 ;  /* 0x0000000000007941 */ /* 0x000fea0003800000 */
.L_x_437:
        /* <DEDUP_REMOVED lines=22> */
.L_x_479:
        /* <DEDUP_REMOVED lines=9> */
[----:B-1---5:R-:W-:Y:S05]  /*2bd0*/  CALL.REL.NOINC `($__internal_11_$__cuda_sm20_div_u64) ;  /* 0x0000b0c000007944 */ /* 0x022fea0003c00000 */
        /* <DEDUP_REMOVED lines=9> */
.L_x_468:
        /* <DEDUP_REMOVED lines=22> */
.L_x_469:
[----:B------:R-:W-:Y:S05]  /*2dd0*/  BSYNC B1 ;  /* 0x0000000000017941 */ /* 0x000fea0003800000 */
.L_x_467:
        /* <DEDUP_REMOVED lines=15> */
[----:B-1---5:R-:W-:Y:S05]  /*2ed0*/  CALL.REL.NOINC `($__internal_11_$__cuda_sm20_div_u64) ;  /* 0x0000adc000007944 */ /* 0x022fea0003c00000 */
        /* <DEDUP_REMOVED lines=11> */
.L_x_471:
        /* <DEDUP_REMOVED lines=23> */
.L_x_472:
[----:B------:R-:W-:Y:S05]  /*3100*/  BSYNC B1 ;  /* 0x0000000000017941 */ /* 0x000fea0003800000 */
.L_x_470:
        /* <DEDUP_REMOVED lines=16> */
[----:B-1---5:R-:W-:Y:S05]  /*3210*/  CALL.REL.NOINC `($__internal_11_$__cuda_sm20_div_u64) ;  /* 0x0000aa8000007944 */ /* 0x022fea0003c00000 */
        /* <DEDUP_REMOVED lines=11> */
.L_x_474:
        /* <DEDUP_REMOVED lines=23> */
.L_x_475:
[----:B------:R-:W-:Y:S05]  /*3440*/  BSYNC B1 ;  /* 0x0000000000017941 */ /* 0x000fea0003800000 */
.L_x_473:
        /* <DEDUP_REMOVED lines=16> */
[----:B-1---5:R-:W-:Y:S05]  /*3550*/  CALL.REL.NOINC `($__internal_11_$__cuda_sm20_div_u64) ;  /* 0x0000a74000007944 */ /* 0x022fea0003c00000 */
        /* <DEDUP_REMOVED lines=11> */
.L_x_477:
        /* <DEDUP_REMOVED lines=22> */
.L_x_478:
[----:B------:R-:W-:Y:S05]  /*3770*/  BSYNC B1 ;  /* 0x0000000000017941 */ /* 0x000fea0003800000 */
.L_x_476:
        /* <DEDUP_REMOVED lines=10> */
.L_x_466:
        /* <DEDUP_REMOVED lines=11> */
[----:B-1---5:R-:W-:Y:S05]  /*38d0*/  CALL.REL.NOINC `($__internal_11_$__cuda_sm20_div_u64) ;  /* 0x0000a3c000007944 */ /* 0x022fea0003c00000 */
        /* <DEDUP_REMOVED lines=9> */
.L_x_481:
        /* <DEDUP_REMOVED lines=23> */
.L_x_482:
[----:B------:R-:W-:Y:S05]  /*3ae0*/  BSYNC B1 ;  /* 0x0000000000017941 */ /* 0x000fea0003800000 */
.L_x_480:
        /* <DEDUP_REMOVED lines=16> */
[----:B-1---5:R-:W-:Y:S05]  /*3bf0*/  CALL.REL.NOINC `($__internal_11_$__cuda_sm20_div_u64) ;  /* 0x0000a0a000007944 */ /* 0x022fea0003c00000 */
        /* <DEDUP_REMOVED lines=9> */
.L_x_484:
        /* <DEDUP_REMOVED lines=23> */
.L_x_485:
[----:B------:R-:W-:Y:S05]  /*3e00*/  BSYNC B1 ;  /* 0x0000000000017941 */ /* 0x000fea0003800000 */
.L_x_483:
        /* <DEDUP_REMOVED lines=16> */
[----:B-1---5:R-:W-:Y:S05]  /*3f10*/  CALL.REL.NOINC `($__internal_11_$__cuda_sm20_div_u64) ;  /* 0x00009d8000007944 */ /* 0x022fea0003c00000 */
        /* <DEDUP_REMOVED lines=9> */
.L_x_487:
        /* <DEDUP_REMOVED lines=23> */
.L_x_488:
[----:B------:R-:W-:Y:S05]  /*4120*/  BSYNC B1 ;  /* 0x0000000000017941 */ /* 0x000fea0003800000 */
.L_x_486:
[----:B------:R-:W0:Y:S02]  /*4130*/  LDC.64 R6, c[0x0][R5+0x218] ;  /* 0x0000860005067b82 */ /* 0x000e240000000a00 */
[-C--:B0-----:R-:W-:Y:S02]  /*4140*/  IMAD R0, R7, R34.reuse, RZ ;  /* 0x0000002207007224 */ /* 0x081fe400078e02ff */
[----:B------:R-:W-:-:S04]  /*4150*/  IMAD.WIDE.U32 R2, R6, R34, R2 ;  /* 0x0000002206027225 */ /* 0x000fc800078e0002 */
[----:B------:R-:W-:-:S05]  /*4160*/  IMAD R31, R6, R31, R0 ;  /* 0x0000001f061f7224 */ /* 0x000fca00078e0200 */
[----:B------:R-:W-:-:S03]  /*4170*/  IADD3 R3, R3, R31, RZ ;  /* 0x0000001f03037210 */ /* 0x000fc60007ffe0ff */
.L_x_465:
[----:B------:R-:W-:Y:S02]  /*4180*/  IMAD R49, R49, c[0x0][0x230], RZ ;  /* 0x00008c0031317a24 */ /* 0x000fe400078e02ff */
[----:B------:R-:W-:-:S04]  /*4190*/  IMAD.WIDE.U32 R2, R48, c[0x0][0x230], R2 ;  /* 0x00008c0030027a25 */ /* 0x000fc800078e0002 */
[----:B------:R-:W-:Y:S01]  /*41a0*/  IMAD R49, R48, c[0x0][0x234], R49 ;  /* 0x00008d0030317a24 */ /* 0x000fe200078e0231 */
[----:B0-----:R-:W-:-:S03]  /*41b0*/  LEA R6, P0, R2, c[0x0][0x160], 0x1 ;  /* 0x0000580002067a11 */ /* 0x001fc600078008ff */
[----:B------:R-:W-:-:S05]  /*41c0*/  IMAD.IADD R3, R3, 0x1, R49 ;  /* 0x0000000103037824 */ /* 0x000fca00078e0231 */
[----:B------:R-:W-:-:S05]  /*41d0*/  LEA.HI.X R7, R2, c[0x0][0x164], R3, 0x1, P0 ;  /* 0x0000590002077a11 */ /* 0x000fca00000f0c03 */
[----:B------:R0:W5:Y:S02]  /*41e0*/  LDG.E.U16 R8, [R6.64] ;  /* 0x0000000c06087981 */ /* 0x000164000c1e1500 */
.L_x_464:
[----:B------:R-:W-:Y:S05]  /*41f0*/  BSYNC B0 ;  /* 0x0000000000007941 */ /* 0x000fea0003800000 */
.L_x_463:
        /* <DEDUP_REMOVED lines=21> */
.L_x_505:
        /* <DEDUP_REMOVED lines=9> */
[----:B-1---5:R-:W-:Y:S05]  /*43e0*/  CALL.REL.NOINC `($__internal_11_$__cuda_sm20_div_u64) ;  /* 0x000098b000007944 */ /* 0x022fea0003c00000 */
        /* <DEDUP_REMOVED lines=9> */
.L_x_494:
        /* <DEDUP_REMOVED lines=22> */
.L_x_495:
[----:B------:R-:W-:Y:S05]  /*45e0*/  BSYNC B1 ;  /* 0x0000000000017941 */ /* 0x000fea0003800000 */
.L_x_493:
        /* <DEDUP_REMOVED lines=27> */
.L_x_497:
        /* <DEDUP_REMOVED lines=23> */
.L_x_498:
[----:B------:R-:W-:Y:S05]  /*4910*/  BSYNC B1 ;  /* 0x0000000000017941 */ /* 0x000fea0003800000 */
.L_x_496:
        /* <DEDUP_REMOVED lines=28> */
.L_x_500:
        /* <DEDUP_REMOVED lines=23> */
.L_x_501:
[----:B------:R-:W-:Y:S05]  /*4c50*/  BSYNC B1 ;  /* 0x0000000000017941 */ /* 0x000fea0003800000 */
.L_x_499:
        /* <DEDUP_REMOVED lines=28> */
.L_x_503:
        /* <DEDUP_REMOVED lines=22> */
.L_x_504:
[----:B------:R-:W-:Y:S05]  /*4f80*/  BSYNC B1 ;  /* 0x0000000000017941 */ /* 0x000fea0003800000 */
.L_x_502:
        /* <DEDUP_REMOVED lines=10> */
.L_x_492:
        /* <DEDUP_REMOVED lines=21> */
.L_x_507:
        /* <DEDUP_REMOVED lines=23> */
.L_x_508:
[----:B------:R-:W-:Y:S05]  /*52f0*/  BSYNC B1 ;  /* 0x0000000000017941 */ /* 0x000fea0003800000 */
.L_x_506:
        /* <DEDUP_REMOVED lines=26> */
.L_x_510:
        /* <DEDUP_REMOVED lines=23> */
.L_x_511:
[----:B------:R-:W-:Y:S05]  /*5610*/  BSYNC B1 ;  /* 0x0000000000017941 */ /* 0x000fea0003800000 */
.L_x_509:
        /* <DEDUP_REMOVED lines=26> */
.L_x_513:
        /* <DEDUP_REMOVED lines=23> */
.L_x_514:
[----:B------:R-:W-:Y:S05]  /*5930*/  BSYNC B1 ;  /* 0x0000000000017941 */ /* 0x000fea0003800000 */
.L_x_512:
[----:B------:R-:W0:Y:S02]  /*5940*/  LDC.64 R24, c[0x0][R4+0x218] ;  /* 0x0000860004187b82 */ /* 0x000e240000000a00 */
[-C--:B0-----:R-:W-:Y:S02]  /*5950*/  IMAD R0, R25, R34.reuse, RZ ;  /* 0x0000002219007224 */ /* 0x081fe400078e02ff */
[----:B------:R-:W-:-:S04]  /*5960*/  IMAD.WIDE.U32 R2, R24, R34, R2 ;  /* 0x0000002218027225 */ /* 0x000fc800078e0002 */
[----:B------:R-:W-:-:S05]  /*5970*/  IMAD R31, R24, R31, R0 ;  /* 0x0000001f181f7224 */ /* 0x000fca00078e0200 */
[----:B------:R-:W-:-:S03]  /*5980*/  IADD3 R3, R3, R31, RZ ;  /* 0x0000001f03037210 */ /* 0x000fc60007ffe0ff */
.L_x_491:
[----:B------:R-:W-:Y:S02]  /*5990*/  IMAD R49, R49, c[0x0][0x230], RZ ;  /* 0x00008c0031317a24 */ /* 0x000fe400078e02ff */
[----:B------:R-:W-:-:S04]  /*59a0*/  IMAD.WIDE.U32 R2, R48, c[0x0][0x230], R2 ;  /* 0x00008c0030027a25 */ /* 0x000fc800078e0002 */
[----:B------:R-:W-:Y:S01]  /*59b0*/  IMAD R49, R48, c[0x0][0x234], R49 ;  /* 0x00008d0030317a24 */ /* 0x000fe200078e0231 */
[----:B------:R-:W-:-:S03]  /*59c0*/  LEA R24, P0, R2, c[0x0][0x160], 0x1 ;  /* 0x0000580002187a11 */ /* 0x000fc600078008ff */
[----:B------:R-:W-:-:S05]  /*59d0*/  IMAD.IADD R3, R3, 0x1, R49 ;  /* 0x0000000103037824 */ /* 0x000fca00078e0231 */
[----:B------:R-:W-:-:S05]  /*59e0*/  LEA.HI.X R25, R2, c[0x0][0x164], R3, 0x1, P0 ;  /* 0x0000590002197a11 */ /* 0x000fca00000f0c03 */
[----:B------:R0:W5:Y:S02]  /*59f0*/  LDG.E.U16 R4, [R24.64] ;  /* 0x0000000c18047981 */ /* 0x000164000c1e1500 */
.L_x_490:
[----:B------:R-:W-:Y:S05]  /*5a00*/  BSYNC B0 ;  /* 0x0000000000007941 */ /* 0x000fea0003800000 */
.L_x_489:
        /* <DEDUP_REMOVED lines=21> */
.L_x_531:
        /* <DEDUP_REMOVED lines=19> */
.L_x_520:
        /* <DEDUP_REMOVED lines=22> */
.L_x_521:
[----:B------:R-:W-:Y:S05]  /*5df0*/  BSYNC B1 ;  /* 0x0000000000017941 */ /* 0x000fea0003800000 */
.L_x_519:
        /* <DEDUP_REMOVED lines=27> */
.L_x_523:
        /* <DEDUP_REMOVED lines=23> */
.L_x_524:
[----:B------:R-:W-:Y:S05]  /*6120*/  BSYNC B1 ;  /* 0x0000000000017941 */ /* 0x000fea0003800000 */
.L_x_522:
        /* <DEDUP_REMOVED lines=28> */
.L_x_526:
        /* <DEDUP_REMOVED lines=23> */
.L_x_527:
[----:B------:R-:W-:Y:S05]  /*6460*/  BSYNC B1 ;  /* 0x0000000000017941 */ /* 0x000fea0003800000 */
.L_x_525:
        /* <DEDUP_REMOVED lines=28> */
.L_x_529:
        /* <DEDUP_REMOVED lines=22> */
.L_x_530:
[----:B------:R-:W-:Y:S05]  /*6790*/  BSYNC B1 ;  /* 0x0000000000017941 */ /* 0x000fea0003800000 */
.L_x_528:
        /* <DEDUP_REMOVED lines=10> */
.L_x_518:
        /* <DEDUP_REMOVED lines=21> */
.L_x_533:
        /* <DEDUP_REMOVED lines=23> */
.L_x_534:
[----:B------:R-:W-:Y:S05]  /*6b00*/  BSYNC B1 ;  /* 0x0000000000017941 */ /* 0x000fea0003800000 */
.L_x_532:
        /* <DEDUP_REMOVED lines=26> */
.L_x_536:
        /* <DEDUP_REMOVED lines=23> */
.L_x_537:
[----:B------:R-:W-:Y:S05]  /*6e20*/  BSYNC B1 ;  /* 0x0000000000017941 */ /* 0x000fea0003800000 */
.L_x_535:
        /* <DEDUP_REMOVED lines=26> */
.L_x_539:
        /* <DEDUP_REMOVED lines=23> */
.L_x_540:
[----:B------:R-:W-:Y:S05]  /*7140*/  BSYNC B1 ;  /* 0x0000000000017941 */ /* 0x000fea0003800000 */
.L_x_538:
[----:B------:R-:W0:Y:S02]  /*7150*/  LDC.64 R24, c[0x0][R39+0x218] ;  /* 0x0000860027187b82 */ /* 0x000e240000000a00 */
[-C--:B0-----:R-:W-:Y:S02]  /*7160*/  IMAD R25, R25, R34.reuse, RZ ;  /* 0x0000002219197224 */ /* 0x081fe400078e02ff */
[----:B------:R-:W-:-:S04]  /*7170*/  IMAD.WIDE.U32 R44, R24, R34, R44 ;  /* 0x00000022182c7225 */ /* 0x000fc800078e002c */
[----:B------:R-:W-:-:S04]  /*7180*/  IMAD R25, R24, R31, R25 ;  /* 0x0000001f18197224 */ /* 0x000fc800078e0219 */
[----:B------:R-:W-:Y:S02]  /*7190*/  IMAD.IADD R45, R45, 0x1, R25 ;  /* 0x000000012d2d7824 */ /* 0x000fe400078e0219 */
.L_x_517:
[----:B------:R-:W-:Y:S02]  /*71a0*/  IMAD R49, R49, c[0x0][0x230], RZ ;  /* 0x00008c0031317a24 */ /* 0x000fe400078e02ff */
[----:B------:R-:W-:-:S04]  /*71b0*/  IMAD.WIDE.U32 R24, R48, c[0x0][0x230], R44 ;  /* 0x00008c0030187a25 */ /* 0x000fc800078e002c */
[----:B------:R-:W-:Y:S01]  /*71c0*/  IMAD R49, R48, c[0x0][0x234], R49 ;  /* 0x00008d0030317a24 */ /* 0x000fe200078e0231 */
[----:B------:R-:W-:-:S04]  /*71d0*/  LEA R34, P0, R24, c[0x0][0x160], 0x1 ;  /* 0x0000580018227a11 */ /* 0x000fc800078008ff */
[----:B------:R-:W-:-:S04]  /*71e0*/  IADD3 R25, R25, R49, RZ ;  /* 0x0000003119197210 */ /* 0x000fc80007ffe0ff */
[----:B------:R-:W-:-:S05]  /*71f0*/  LEA.HI.X R35, R24, c[0x0][0x164], R25, 0x1, P0 ;  /* 0x0000590018237a11 */ /* 0x000fca00000f0c19 */
[----:B------:R0:W5:Y:S02]  /*7200*/  LDG.E.U16 R39, [R34.64] ;  /* 0x0000000c22277981 */ /* 0x000164000c1e1500 */
.L_x_516:
[----:B------:R-:W-:Y:S05]  /*7210*/  BSYNC B0 ;  /* 0x0000000000007941 */ /* 0x000fea0003800000 */
.L_x_515:
        /* <DEDUP_REMOVED lines=20> */
.L_x_557:
        /* <DEDUP_REMOVED lines=20> */
.L_x_546:
        /* <DEDUP_REMOVED lines=22> */
.L_x_547:
[----:B------:R-:W-:Y:S05]  /*7600*/  BSYNC B1 ;  /* 0x0000000000017941 */ /* 0x000fea0003800000 */
.L_x_545:
        /* <DEDUP_REMOVED lines=27> */
.L_x_549:
        /* <DEDUP_REMOVED lines=23> */
.L_x_550:
[----:B------:R-:W-:Y:S05]  /*7930*/  BSYNC B1 ;  /* 0x0000000000017941 */ /* 0x000fea0003800000 */
.L_x_548:
        /* <DEDUP_REMOVED lines=29> */
.L_x_552:
        /* <DEDUP_REMOVED lines=23> */
.L_x_553:
[----:B------:R-:W-:Y:S05]  /*7c80*/  BSYNC B1 ;  /* 0x0000000000017941 */ /* 0x000fea0003800000 */
.L_x_551:
        /* <DEDUP_REMOVED lines=28> */
.L_x_555:
        /* <DEDUP_REMOVED lines=22> */
.L_x_556:
[----:B------:R-:W-:Y:S05]  /*7fb0*/  BSYNC B1 ;  /* 0x0000000000017941 */ /* 0x000fea0003800000 */
.L_x_554:
        /* <DEDUP_REMOVED lines=11> */
.L_x_544:
        /* <DEDUP_REMOVED lines=22> */
.L_x_559:
        /* <DEDUP_REMOVED lines=23> */
.L_x_560:
[----:B------:R-:W-:Y:S05]  /*8340*/  BSYNC B1 ;  /* 0x0000000000017941 */ /* 0x000fea0003800000 */
.L_x_558:
        /* <DEDUP_REMOVED lines=26> */
.L_x_562:
        /* <DEDUP_REMOVED lines=23> */
.L_x_563:
[----:B------:R-:W-:Y:S05]  /*8660*/  BSYNC B1 ;  /* 0x0000000000017941 */ /* 0x000fea0003800000 */
.L_x_561:
        /* <DEDUP_REMOVED lines=26> */
.L_x_565:
        /* <DEDUP_REMOVED lines=23> */
.L_x_566:
[----:B------:R-:W-:Y:S05]  /*8980*/  BSYNC B1 ;  /* 0x0000000000017941 */ /* 0x000fea0003800000 */
.L_x_564:
[----:B------:R-:W0:Y:S02]  /*8990*/  LDC.64 R24, c[0x0][R41+0x218] ;  /* 0x0000860029187b82 */ /* 0x000e240000000a00 */
[-C--:B0-----:R-:W-:Y:S02]  /*89a0*/  IMAD R25, R25, R34.reuse, RZ ;  /* 0x0000002219197224 */ /* 0x081fe400078e02ff */
[----:B------:R-:W-:-:S04]  /*89b0*/  IMAD.WIDE.U32 R46, R24, R34, R46 ;  /* 0x00000022182e7225 */ /* 0x000fc800078e002e */
[----:B------:R-:W-:-:S05]  /*89c0*/  IMAD R25, R24, R31, R25 ;  /* 0x0000001f18197224 */ /* 0x000fca00078e0219 */
[----:B------:R-:W-:Y:S02]  /*89d0*/  IADD3 R47, R47, R25, RZ ;  /* 0x000000192f2f7210 */ /* 0x000fe40007ffe0ff */
.L_x_543:
[----:B------:R-:W-:Y:S01]  /*89e0*/  IMAD R33, R49, c[0x0][0x3d0], RZ ;  /* 0x0000f40031217a24 */ /* 0x000fe200078e02ff */
[----:B------:R-:W-:Y:S01]  /*89f0*/  FSET.BF.LT.FTZ.AND R16, R16, c[0x0][0x648], PT ;  /* 0x0001920010107a0a */ /* 0x000fe20003811000 */
[----:B-----5:R-:W-:Y:S01]  /*8a00*/  HADD2.F32 R31, -RZ, R12.H0_H0 ;  /* 0x2000000cff1f7230 */ /* 0x020fe20000004100 */
[----:B------:R-:W-:-:S04]  /*8a10*/  IMAD.WIDE.U32 R24, R48, c[0x0][0x3d0], R46 ;  /* 0x0000f40030187a25 */ /* 0x000fc800078e002e */
        /* <DEDUP_REMOVED lines=8> */
[----:B------:R-:W-:Y:S02]  /*8aa0*/  F2FP.PACK_AB R31, RZ, R31 ;  /* 0x0000001fff1f723e */ /* 0x000fe400000000ff */
[----:B------:R-:W-:-:S03]  /*8ab0*/  IADD3.X R35, R25, c[0x0][0x4a4], RZ, P1, !PT ;  /* 0x0001290019237a10 */ /* 0x000fc60000ffe4ff */
[----:B------:R1:W-:Y:S04]  /*8ac0*/  STG.E.U16 [R36.64], R31 ;  /* 0x0000001f24007986 */ /* 0x0003e8000c10150c */
[----:B0-----:R1:W-:Y:S02]  /*8ad0*/  STG.E.U8 [R34.64], R33 ;  /* 0x0000002122007986 */ /* 0x0013e4000c10110c */
.L_x_542:
[----:B------:R-:W-:Y:S05]  /*8ae0*/  BSYNC B0 ;  /* 0x0000000000007941 */ /* 0x000fea0003800000 */
.L_x_541:
        /* <DEDUP_REMOVED lines=18> */
.L_x_583:
        /* <DEDUP_REMOVED lines=12> */
[----:B-----5:R-:W-:Y:S05]  /*8cd0*/  CALL.REL.NOINC `($__internal_11_$__cuda_sm20_div_u64) ;  /* 0x00004fc000007944 */ /* 0x020fea0003c00000 */
        /* <DEDUP_REMOVED lines=11> */
.L_x_572:
        /* <DEDUP_REMOVED lines=22> */
.L_x_573:
[----:B------:R-:W-:Y:S05]  /*8ef0*/  BSYNC B1 ;  /* 0x0000000000017941 */ /* 0x000fea0003800000 */
.L_x_571:
        /* <DEDUP_REMOVED lines=16> */
[----:B-----5:R-:W-:Y:S05]  /*9000*/  CALL.REL.NOINC `($__internal_11_$__cuda_sm20_div_u64) ;  /* 0x00004c9000007944 */ /* 0x020fea0003c00000 */
        /* <DEDUP_REMOVED lines=11> */
.L_x_575:
        /* <DEDUP_REMOVED lines=23> */
.L_x_576:
[----:B------:R-:W-:Y:S05]  /*9230*/  BSYNC B1 ;  /* 0x0000000000017941 */ /* 0x000fea0003800000 */
.L_x_574:
        /* <DEDUP_REMOVED lines=28> */
.L_x_578:
        /* <DEDUP_REMOVED lines=23> */
.L_x_579:
[----:B------:R-:W-:Y:S05]  /*9570*/  BSYNC B1 ;  /* 0x0000000000017941 */ /* 0x000fea0003800000 */
.L_x_577:
        /* <DEDUP_REMOVED lines=28> */
.L_x_581:
        /* <DEDUP_REMOVED lines=22> */
.L_x_582:
[----:B------:R-:W-:Y:S05]  /*98a0*/  BSYNC B1 ;  /* 0x0000000000017941 */ /* 0x000fea0003800000 */
.L_x_580:
        /* <DEDUP_REMOVED lines=12> */
.L_x_570:
        /* <DEDUP_REMOVED lines=26> */
.L_x_585:
        /* <DEDUP_REMOVED lines=23> */
.L_x_586:
[----:B------:R-:W-:Y:S05]  /*9c80*/  BSYNC B1 ;  /* 0x0000000000017941 */ /* 0x000fea0003800000 */
.L_x_584:
        /* <DEDUP_REMOVED lines=32> */
.L_x_588:
        /* <DEDUP_REMOVED lines=23> */
.L_x_589:
[----:B------:R-:W-:Y:S05]  /*a000*/  BSYNC B1 ;  /* 0x0000000000017941 */ /* 0x000fea0003800000 */
.L_x_587:
        /* <DEDUP_REMOVED lines=32> */
.L_x_591:
        /* <DEDUP_REMOVED lines=23> */
.L_x_592:
[----:B------:R-:W-:Y:S05]  /*a380*/  BSYNC B1 ;  /* 0x0000000000017941 */ /* 0x000fea0003800000 */
.L_x_590:
[----:B------:R-:W0:Y:S01]  /*a390*/  LDC.64 R44, c[0x0][R44+0x218] ;  /* 0x000086002c2c7b82 */ /* 0x000e220000000a00 */
[----:B------:R-:W-:Y:S02]  /*a3a0*/  IMAD.MOV.U32 R40, RZ, RZ, R16 ;  /* 0x000000ffff287224 */ /* 0x000fe400078e0010 */
[-C--:B0-----:R-:W-:Y:S02]  /*a3b0*/  IMAD R33, R45, R34.reuse, RZ ;  /* 0x000000222d217224 */ /* 0x081fe400078e02ff */
[----:B------:R-:W-:-:S04]  /*a3c0*/  IMAD.WIDE.U32 R24, R44, R34, R40 ;  /* 0x000000222c187225 */ /* 0x000fc800078e0028 */
[----:B------:R-:W-:Y:S01]  /*a3d0*/  IMAD R31, R44, R31, R33 ;  /* 0x0000001f2c1f7224 */ /* 0x000fe200078e0221 */
[----:B------:R-:W-:-:S03]  /*a3e0*/  MOV R16, R24 ;  /* 0x0000001800107202 */ /* 0x000fc60000000f00 */
[----:B------:R-:W-:Y:S02]  /*a3f0*/  IMAD.IADD R41, R25, 0x1, R31 ;  /* 0x0000000119297824 */ /* 0x000fe400078e021f */
.L_x_569:
[----:B------:R-:W-:Y:S01]  /*a400*/  FSET.BF.LT.FTZ.AND R15, R15, c[0x0][0x648], PT ;  /* 0x000192000f0f7a0a */ /* 0x000fe20003811000 */
[----:B01---5:R-:W-:Y:S01]  /*a410*/  HADD2.F32 R34, -RZ, R8.H0_H0 ;  /* 0x20000008ff227230 */ /* 0x023fe20000004100 */
[----:B------:R-:W-:Y:S01]  /*a420*/  MOV R40, R16 ;  /* 0x0000001000287202 */ /* 0x000fe20000000f00 */
[----:B------:R-:W-:-:S03]  /*a430*/  IMAD R9, R9, c[0x0][0x3d0], RZ ;  /* 0x0000f40009097a24 */ /* 0x000fc600078e02ff */
[----:B------:R-:W-:Y:S02]  /*a440*/  FMUL.FTZ R34, R15, R34 ;  /* 0x000000220f227220 */ /* 0x000fe40000410000 */
[----:B------:R-:W0:Y:S01]  /*a450*/  F2I.FTZ.U32.TRUNC.NTZ R15, R15 ;  /* 0x0000000f000f7305 */ /* 0x000e22000021f000 */
[----:B------:R-:W-:-:S04]  /*a460*/  IMAD.WIDE.U32 R24, R10, c[0x0][0x3d0], R40 ;  /* 0x0000f4000a187a25 */ /* 0x000fc800078e0028 */
[----:B------:R-:W-:Y:S01]  /*a470*/  IMAD R31, R10, c[0x0][0x3d4], R9 ;  /* 0x0000f5000a1f7a24 */ /* 0x000fe200078e0209 */
[----:B------:R-:W-:Y:S01]  /*a480*/  LEA R36, P0, R24, c[0x0][0x300], 0x1 ;  /* 0x0000c00018247a11 */ /* 0x000fe200078008ff */
[----:B------:R-:W-:Y:S01]  /*a490*/  FMUL.FTZ R9, R34, UR23 ;  /* 0x0000001722097c20 */ /* 0x000fe20008410000 */
[----:B------:R-:W-:Y:S01]  /*a4a0*/  IADD3 R34, P1, R24, c[0x0][0x4a0], RZ ;  /* 0x0001280018227a10 */ /* 0x000fe20007f3e0ff */
[----:B------:R-:W-:-:S03]  /*a4b0*/  IMAD.IADD R25, R25, 0x1, R31 ;  /* 0x0000000119197824 */ /* 0x000fc600078e021f */
[----:B------:R-:W-:Y:S02]  /*a4c0*/  F2FP.PACK_AB R9, RZ, R9 ;  /* 0x00000009ff09723e */ /* 0x000fe400000000ff */
[----:B------:R-:W-:Y:S02]  /*a4d0*/  LEA.HI.X R37, R24, c[0x0][0x304], R25, 0x1, P0 ;  /* 0x0000c10018257a11 */ /* 0x000fe400000f0c19 */
[----:B------:R-:W-:-:S03]  /*a4e0*/  IADD3.X R35, R25, c[0x0][0x4a4], RZ, P1, !PT ;  /* 0x0001290019237a10 */ /* 0x000fc60000ffe4ff */
[----:B------:R1:W-:Y:S04]  /*a4f0*/  STG.E.U16 [R36.64], R9 ;  /* 0x0000000924007986 */ /* 0x0003e8000c10150c */
[----:B0-----:R1:W-:Y:S02]  /*a500*/  STG.E.U8 [R34.64], R15 ;  /* 0x0000000f22007986 */ /* 0x0013e4000c10110c */
.L_x_568:
[----:B------:R-:W-:Y:S05]  /*a510*/  BSYNC B0 ;  /* 0x0000000000007941 */ /* 0x000fea0003800000 */
.L_x_567:
[----:B------:R-:W-:Y:S01]  /*a520*/  BSSY B0, `(.L_x_593) ;  /* 0x00001a9000007945 */ /* 0x000fe20003800000 */
[----:B------:R-:W-:Y:S05]  /*a530*/  @P3 BRA `(.L_x_594) ;  /* 0x00001a7000003947 */ /* 0x000fea0003800000 */
[----:B-1----:R-:W-:Y:S01]  /*a540*/  MOV R9, c[0x0][0x498] ;  /* 0x0001260000097a02 */ /* 0x002fe20000000f00 */
        /* <DEDUP_REMOVED lines=15> */
.L_x_609:
        /* <DEDUP_REMOVED lines=24> */
.L_x_598:
        /* <DEDUP_REMOVED lines=22> */
.L_x_599:
[----:B------:R-:W-:Y:S05]  /*a920*/  BSYNC B1 ;  /* 0x0000000000017941 */ /* 0x000fea0003800000 */
.L_x_597:
        /* <DEDUP_REMOVED lines=29> */
.L_x_601:
        /* <DEDUP_REMOVED lines=23> */
.L_x_602:
[----:B------:R-:W-:Y:S05]  /*ac70*/  BSYNC B1 ;  /* 0x0000000000017941 */ /* 0x000fea0003800000 */
.L_x_600:
        /* <DEDUP_REMOVED lines=28> */
.L_x_604:
        /* <DEDUP_REMOVED lines=23> */
.L_x_605:
[----:B------:R-:W-:Y:S05]  /*afb0*/  BSYNC B1 ;  /* 0x0000000000017941 */ /* 0x000fea0003800000 */
.L_x_603:
        /* <DEDUP_REMOVED lines=29> */
.L_x_607:
        /* <DEDUP_REMOVED lines=22> */
.L_x_608:
[----:B------:R-:W-:Y:S05]  /*b2f0*/  BSYNC B1 ;  /* 0x0000000000017941 */ /* 0x000fea0003800000 */
.L_x_606:
        /* <DEDUP_REMOVED lines=13> */
.L_x_596:
        /* <DEDUP_REMOVED lines=14> */
[----:B-----5:R-:W-:Y:S05]  /*b4b0*/  CALL.REL.NOINC `($__internal_11_$__cuda_sm20_div_u64) ;  /* 0x000027e000007944 */ /* 0x020fea0003c00000 */
        /* <DEDUP_REMOVED lines=11> */
.L_x_611:
        /* <DEDUP_REMOVED lines=23> */
.L_x_612:
[----:B------:R-:W-:Y:S05]  /*b6e0*/  BSYNC B1 ;  /* 0x0000000000017941 */ /* 0x000fea0003800000 */
.L_x_610:
        /* <DEDUP_REMOVED lines=33> */
.L_x_614:
        /* <DEDUP_REMOVED lines=23> */
.L_x_615:
[----:B------:R-:W-:Y:S05]  /*ba70*/  BSYNC B1 ;  /* 0x0000000000017941 */ /* 0x000fea0003800000 */
.L_x_613:
        /* <DEDUP_REMOVED lines=33> */
.L_x_617:
        /* <DEDUP_REMOVED lines=23> */
.L_x_618:
[----:B------:R-:W-:Y:S05]  /*be00*/  BSYNC B1 ;  /* 0x0000000000017941 */ /* 0x000fea0003800000 */
.L_x_616:
        /* <DEDUP_REMOVED lines=8> */
.L_x_595:
[----:B------:R-:W-:Y:S01]  /*be90*/  FSET.BF.LT.FTZ.AND R16, R14, c[0x0][0x648], PT ;  /* 0x000192000e107a0a */ /* 0x000fe20003811000 */
[----:B-----5:R-:W-:Y:S01]  /*bea0*/  HADD2.F32 R7, -RZ, R4.H0_H0 ;  /* 0x20000004ff077230 */ /* 0x020fe20000004100 */
[----:B------:R-:W-:Y:S01]  /*beb0*/  MOV R14, R10 ;  /* 0x0000000a000e7202 */ /* 0x000fe20000000f00 */
[----:B------:R-:W-:Y:S02]  /*bec0*/  IMAD R5, R5, c[0x0][0x3d0], RZ ;  /* 0x0000f40005057a24 */ /* 0x000fe400078e02ff */
[----:B------:R-:W-:Y:S02]  /*bed0*/  IMAD.MOV.U32 R15, RZ, RZ, R9 ;  /* 0x000000ffff0f7224 */ /* 0x000fe400078e0009 */
[----:B------:R-:W-:Y:S01]  /*bee0*/  FMUL.FTZ R7, R16, R7 ;  /* 0x0000000710077220 */ /* 0x000fe20000410000 */
[----:B------:R-:W1:Y:S01]  /*bef0*/  F2I.FTZ.U32.TRUNC.NTZ R9, R16 ;  /* 0x0000001000097305 */ /* 0x000e62000021f000 */
[----:B------:R-:W-:-:S04]  /*bf00*/  IMAD.WIDE.U32 R14, R6, c[0x0][0x3d0], R14 ;  /* 0x0000f400060e7a25 */ /* 0x000fc800078e000e */
[----:B------:R-:W-:Y:S01]  /*bf10*/  IMAD R5, R6, c[0x0][0x3d4], R5 ;  /* 0x0000f50006057a24 */ /* 0x000fe200078e0205 */
[C---:B------:R-:W-:Y:S01]  /*bf20*/  LEA R6, P0, R14.reuse, c[0x0][0x300], 0x1 ;  /* 0x0000c0000e067a11 */ /* 0x040fe200078008ff */
[----:B------:R-:W-:Y:S01]  /*bf30*/  FMUL.FTZ R7, R7, UR23 ;  /* 0x0000001707077c20 */ /* 0x000fe20008410000 */
[C---:B0-----:R-:W-:Y:S02]  /*bf40*/  IADD3 R24, P1, R14.reuse, c[0x0][0x4a0], RZ ;  /* 0x000128000e187a10 */ /* 0x041fe40007f3e0ff */
[----:B------:R-:W-:Y:S02]  /*bf50*/  IADD3 R15, R15, R5, RZ ;  /* 0x000000050f0f7210 */ /* 0x000fe40007ffe0ff */
[----:B------:R-:W-:Y:S02]  /*bf60*/  F2FP.PACK_AB R5, RZ, R7 ;  /* 0x00000007ff05723e */ /* 0x000fe400000000ff */
[----:B------:R-:W-:Y:S02]  /*bf70*/  LEA.HI.X R7, R14, c[0x0][0x304], R15, 0x1, P0 ;  /* 0x0000c1000e077a11 */ /* 0x000fe400000f0c0f */
[----:B------:R-:W-:-:S03]  /*bf80*/  IADD3.X R25, R15, c[0x0][0x4a4], RZ, P1, !PT ;  /* 0x000129000f197a10 */ /* 0x000fc60000ffe4ff */
[----:B------:R0:W-:Y:S04]  /*bf90*/  STG.E.U16 [R6.64], R5 ;  /* 0x0000000506007986 */ /* 0x0001e8000c10150c */
[----:B-1----:R0:W-:Y:S02]  /*bfa0*/  STG.E.U8 [R24.64], R9 ;  /* 0x0000000918007986 */ /* 0x0021e4000c10110c */
.L_x_594:
[----:B------:R-:W-:Y:S05]  /*bfb0*/  BSYNC B0 ;  /* 0x0000000000007941 */ /* 0x000fea0003800000 */
.L_x_593:
        /* <DEDUP_REMOVED lines=16> */
[----:B-1----:R-:W-:-:S03]  /*c0c0*/  MOV R9, UR25 ;  /* 0x0000001900097c02 */ /* 0x002fc60008000f00 */
.L_x_634:
[----:B------:R-:W-:Y:S01]  /*c0d0*/  IMAD.MOV.U32 R0, RZ, RZ, 0x8 ;  /* 0x00000008ff007424 */ /* 0x000fe200078e00ff */
[----:B------:R-:W-:Y:S01]  /*c0e0*/  IADD3 R9, R9, -0x4, RZ ;  /* 0xfffffffc09097810 */ /* 0x000fe20007ffe0ff */
[----:B------:R-:W-:Y:S02]  /*c0f0*/  BSSY B0, `(.L_x_622) ;  /* 0x000002d000007945 */ /* 0x000fe40003800000 */
[----:B------:R-:W-:Y:S01]  /*c100*/  IMAD R0, R7, R0, c[0x2][0x8] ;  /* 0x0080020007007624 */ /* 0x000fe200078e0200 */
[----:B------:R-:W-:-:S03]  /*c110*/  ISETP.NE.AND P3, PT, R9, RZ, PT ;  /* 0x000000ff0900720c */ /* 0x000fc60003f65270 */
        /* <DEDUP_REMOVED lines=20> */
.L_x_623:
        /* <DEDUP_REMOVED lines=22> */
.L_x_624:
[----:B------:R-:W-:Y:S05]  /*c3c0*/  BSYNC B0 ;  /* 0x0000000000007941 */ /* 0x000fea0003800000 */
.L_x_622:
        /* <DEDUP_REMOVED lines=29> */
.L_x_626:
        /* <DEDUP_REMOVED lines=23> */
.L_x_627:
[----:B------:R-:W-:Y:S05]  /*c710*/  BSYNC B0 ;  /* 0x0000000000007941 */ /* 0x000fea0003800000 */
.L_x_625:
        /* <DEDUP_REMOVED lines=28> */
.L_x_629:
        /* <DEDUP_REMOVED lines=23> */
.L_x_630:
[----:B------:R-:W-:Y:S05]  /*ca50*/  BSYNC B0 ;  /* 0x0000000000007941 */ /* 0x000fea0003800000 */
.L_x_628:
        /* <DEDUP_REMOVED lines=29> */
.L_x_632:
        /* <DEDUP_REMOVED lines=22> */
.L_x_633:
[----:B------:R-:W-:Y:S05]  /*cd90*/  BSYNC B0 ;  /* 0x0000000000007941 */ /* 0x000fea0003800000 */
.L_x_631:
        /* <DEDUP_REMOVED lines=9> */
.L_x_621:
        /* <DEDUP_REMOVED lines=24> */
.L_x_636:
        /* <DEDUP_REMOVED lines=23> */
.L_x_637:
[----:B------:R-:W-:Y:S05]  /*d120*/  BSYNC B0 ;  /* 0x0000000000007941 */ /* 0x000fea0003800000 */
.L_x_635:
        /* <DEDUP_REMOVED lines=31> */
.L_x_639:
        /* <DEDUP_REMOVED lines=23> */
.L_x_640:
[----:B------:R-:W-:Y:S05]  /*d490*/  BSYNC B0 ;  /* 0x0000000000007941 */ /* 0x000fea0003800000 */
.L_x_638:
        /* <DEDUP_REMOVED lines=31> */
.L_x_642:
        /* <DEDUP_REMOVED lines=23> */
.L_x_643:
[----:B------:R-:W-:Y:S05]  /*d800*/  BSYNC B0 ;  /* 0x0000000000007941 */ /* 0x000fea0003800000 */
.L_x_641:
[----:B------:R0:W1:Y:S02]  /*d810*/  LDC.64 R14, c[0x0][R7+0x218] ;  /* 0x00008600070e7b82 */ /* 0x0000640000000a00 */
[----:B0-----:R-:W-:Y:S01]  /*d820*/  MOV R7, R5 ;  /* 0x0000000500077202 */ /* 0x001fe20000000f00 */
[----:B-1----:R-:W-:-:S04]  /*d830*/  IMAD R0, R15, R34, RZ ;  /* 0x000000220f007224 */ /* 0x002fc800078e02ff */
[----:B------:R-:W-:-:S04]  /*d840*/  IMAD.WIDE.U32 R6, R14, R34, R6 ;  /* 0x000000220e067225 */ /* 0x000fc800078e0006 */
[----:B------:R-:W-:-:S04]  /*d850*/  IMAD R9, R14, R9, R0 ;  /* 0x000000090e097224 */ /* 0x000fc800078e0200 */
[----:B------:R-:W-:-:S03]  /*d860*/  IMAD.IADD R5, R7, 0x1, R9 ;  /* 0x0000000107057824 */ /* 0x000fc600078e0209 */
.L_x_620:
[----:B------:R-:W-:Y:S01]  /*d870*/  FSET.BF.LT.FTZ.AND R13, R13, c[0x0][0x648], PT ;  /* 0x000192000d0d7a0a */ /* 0x000fe20003811000 */
[----:B-----5:R-:W-:Y:S01]  /*d880*/  HADD2.F32 R0, -RZ, R39.H0_H0 ;  /* 0x20000027ff007230 */ /* 0x020fe20000004100 */
[----:B------:R-:W-:Y:S01]  /*d890*/  MOV R7, R5 ;  /* 0x0000000500077202 */ /* 0x000fe20000000f00 */
[----:B------:R-:W-:-:S03]  /*d8a0*/  IMAD R3, R3, c[0x0][0x3d0], RZ ;  /* 0x0000f40003037a24 */ /* 0x000fc600078e02ff */
[----:B------:R-:W-:Y:S02]  /*d8b0*/  FMUL.FTZ R0, R13, R0 ;  /* 0x000000000d007220 */ /* 0x000fe40000410000 */
[----:B------:R-:W0:Y:S01]  /*d8c0*/  F2I.FTZ.U32.TRUNC.NTZ R13, R13 ;  /* 0x0000000d000d7305 */ /* 0x000e22000021f000 */
[----:B------:R-:W-:-:S04]  /*d8d0*/  IMAD.WIDE.U32 R6, R2, c[0x0][0x3d0], R6 ;  /* 0x0000f40002067a25 */ /* 0x000fc800078e0006 */
[----:B------:R-:W-:Y:S01]  /*d8e0*/  IMAD R3, R2, c[0x0][0x3d4], R3 ;  /* 0x0000f50002037a24 */ /* 0x000fe200078e0203 */
[----:B------:R-:W-:Y:S01]  /*d8f0*/  LEA R2, P0, R6, c[0x0][0x300], 0x1 ;  /* 0x0000c00006027a11 */ /* 0x000fe200078008ff */
[----:B-1----:R-:W-:Y:S01]  /*d900*/  FMUL.FTZ R0, R0, UR23 ;  /* 0x0000001700007c20 */ /* 0x002fe20008410000 */
[----:B------:R-:W-:Y:S01]  /*d910*/  IADD3 R14, P1, R6, c[0x0][0x4a0], RZ ;  /* 0x00012800060e7a10 */ /* 0x000fe20007f3e0ff */
[----:B------:R-:W-:-:S03]  /*d920*/  IMAD.IADD R5, R7, 0x1, R3 ;  /* 0x0000000107057824 */ /* 0x000fc600078e0203 */
[----:B------:R-:W-:Y:S02]  /*d930*/  F2FP.PACK_AB R0, RZ, R0 ;  /* 0x00000000ff00723e */ /* 0x000fe400000000ff */
[----:B------:R-:W-:Y:S02]  /*d940*/  LEA.HI.X R3, R6, c[0x0][0x304], R5, 0x1, P0 ;  /* 0x0000c10006037a11 */ /* 0x000fe400000f0c05 */
[----:B------:R-:W-:-:S03]  /*d950*/  IADD3.X R15, R5, c[0x0][0x4a4], RZ, P1, !PT ;  /* 0x00012900050f7a10 */ /* 0x000fc60000ffe4ff */
[----:B------:R1:W-:Y:S04]  /*d960*/  STG.E.U16 [R2.64], R0 ;  /* 0x0000000002007986 */ /* 0x0003e8000c10150c */
[----:B0-----:R1:W-:Y:S02]  /*d970*/  STG.E.U8 [R14.64], R13 ;  /* 0x0000000d0e007986 */ /* 0x0013e4000c10110c */
.L_x_619:
        /* <DEDUP_REMOVED lines=11> */
.L_x_644:
[----:B------:R-:W-:Y:S05]  /*da30*/  EXIT ;  /* 0x000000000000794d */ /* 0x000fea0003800000 */
        .weak           $__internal_10_$__cuda_sm20_dblrcp_rn_slowpath_v3
        .type           $__internal_10_$__cuda_sm20_dblrcp_rn_slowpath_v3,@function
        .size           $__internal_10_$__cuda_sm20_dblrcp_rn_slowpath_v3,($__internal_11_$__cuda_sm20_div_u64 - $__internal_10_$__cuda_sm20_dblrcp_rn_slowpath_v3)
$__internal_10_$__cuda_sm20_dblrcp_rn_slowpath_v3:
        /* <DEDUP_REMOVED lines=23> */
.L_x_648:
        /* <DEDUP_REMOVED lines=10> */
.L_x_646:
[----:B------:R-:W-:Y:S01]  /*dc50*/  LOP3.LUT R7, R5, 0x80000, RZ, 0xfc, !PT ;  /* 0x0008000005077812 */ /* 0x000fe200078efcff */
[----:B------:R-:W-:Y:S02]  /*dc60*/  IMAD.MOV.U32 R6, RZ, RZ, R4 ;  /* 0x000000ffff067224 */ /* 0x000fe400078e0004 */
.L_x_647:
[----:B0-----:R-:W-:Y:S01]  /*dc70*/  MOV R4, R12 ;  /* 0x0000000c00047202 */ /* 0x001fe20000000f00 */
[----:B------:R-:W-:-:S04]  /*dc80*/  IMAD.MOV.U32 R5, RZ, RZ, 0x0 ;  /* 0x00000000ff057424 */ /* 0x000fc800078e00ff */
[----:B------:R-:W-:Y:S05]  /*dc90*/  RET.REL.NODEC R4 `(_ZN2at6native43_GLOBAL__N__7cc8d1ed_10_Dropout_cu_0e96ed3820fused_dropout_kernelIN3c104HalfEfmLin1ELin1EhEEvNS_4cuda6detail10TensorInfoIKT_T1_EENS7_IS8_SA_EENS7_IT4_SA_EESA_T0_NS_15PhiloxCudaStateE) ;  /* 0xffff236004007950 */ /* 0x000fea0003c3ffff */
        .weak           $__internal_11_$__cuda_sm20_div_u64
        .type           $__internal_11_$__cuda_sm20_div_u64,@function
        .size           $__internal_11_$__cuda_sm20_div_u64,(.L_x_11333 - $__internal_11_$__cuda_sm20_div_u64)
$__internal_11_$__cuda_sm20_div_u64:
        /* <DEDUP_REMOVED lines=66> */
[----:B------:R-:W-:Y:S06]  /*e0c0*/  RET.REL.NODEC R34 `(_ZN2at6native43_GLOBAL__N__7cc8d1ed_10_Dropout_cu_0e96ed3820fused_dropout_kernelIN3c104HalfEfmLin1ELin1EhEEvNS_4cuda6detail10TensorInfoIKT_T1_EENS7_IS8_SA_EENS7_IT4_SA_EESA_T0_NS_15PhiloxCudaStateE) ;  /* 0xffff1f3022007950 */ /* 0x000fec0003c3ffff */
.L_x_649:
        /* <DEDUP_REMOVED lines=11> */
.L_x_11333:


//--------------------- .text._ZN2at6native43_GLOBAL__N__7cc8d1ed_10_Dropout_cu_0e96ed3820fused_dropout_kernelIN3c104HalfEfmLin1ELi1EhEEvNS_4cuda6detail10TensorInfoIKT_T1_EENS7_IS8_SA_EENS7_IT4_SA_EESA_T0_NS_15PhiloxCudaStateE --------------------------
	.section	.text._ZN2at6native43_GLOBAL__N__7cc8d1ed_10_Dropout_cu_0e96ed3820fused_dropout_kernelIN3c104HalfEfmLin1ELi1EhEEvNS_4cuda6detail10TensorInfoIKT_T1_EENS7_IS8_SA_EENS7_IT4_SA_EESA_T0_NS_15PhiloxCudaStateE,"ax",@progbits
	.sectioninfo	@"SHI_REGISTERS=62"
	.align	128
.text._ZN2at6native43_GLOBAL__N__7cc8d1ed_10_Dropout_cu_0e96ed3820fused_dropout_kernelIN3c104HalfEfmLin1ELi1EhEEvNS_4cuda6detail10TensorInfoIKT_T1_EENS7_IS8_SA_EENS7_IT4_SA_EESA_T0_NS_15PhiloxCudaStateE:
        .type           _ZN2at6native43_GLOBAL__N__7cc8d1ed_10_Dropout_cu_0e96ed3820fused_dropout_kernelIN3c104HalfEfmLin1ELi1EhEEvNS_4cuda6detail10TensorInfoIKT_T1_EENS7_IS8_SA_EENS7_IT4_SA_EESA_T0_NS_15PhiloxCudaStateE,@function
        .size           _ZN2at6native43_GLOBAL__N__7cc8d1ed_10_Dropout_cu_0e96ed3820fused_dropout_kernelIN3c104HalfEfmLin1ELi1EhEEvNS_4cuda6detail10TensorInfoIKT_T1_EENS7_IS8_SA_EENS7_IT4_SA_EESA_T0_NS_15PhiloxCudaStateE,(.L_x_11336 - _ZN2at6native43_GLOBAL__N__7cc8d1ed_10_Dropout_cu_0e96ed3820fused_dropout_kernelIN3c104HalfEfmLin1ELi1EhEEvNS_4cuda6detail10TensorInfoIKT_T1_EENS7_IS8_SA_EENS7_IT4_SA_EESA_T0_NS_15PhiloxCudaStateE)
        .other          _ZN2at6native43_GLOBAL__N__7cc8d1ed_10_Dropout_cu_0e96ed3820fused_dropout_kernelIN3c104HalfEfmLin1ELi1EhEEvNS_4cuda6detail10TensorInfoIKT_T1_EENS7_IS8_SA_EENS7_IT4_SA_EESA_T0_NS_15PhiloxCudaStateE,@"STO_CUDA_ENTRY STV_DEFAULT"
_ZN2at6native43_GLOBAL__N__7cc8d1ed_10_Dropout_cu_0e96ed3820fused_dropout_kernelIN3c104HalfEfmLin1ELi1EhEEvNS_4cuda6detail10TensorInfoIKT_T1_EENS7_IS8_SA_EENS7_IT4_SA_EESA_T0_NS_15PhiloxCudaStateE:
        /* <DEDUP_REMOVED lines=108> */
[----:B------:R-:W-:Y:S05]  /*06c0*/  CALL.REL.NOINC `($__internal_12_$__cuda_sm20_dblrcp_rn_slowpath_v3) ;  /* 0x0000764000007944 */ /* 0x000fea0003c00000 */
.L_x_650:
        /* <DEDUP_REMOVED lines=18> */
[----:B------:R-:W-:Y:S05]  /*07f0*/  CALL.REL.NOINC `($__internal_13_$__cuda_sm20_div_u64) ;  /* 0x0000777000007944 */ /* 0x000fea0003c00000 */
[----:B------:R-:W-:Y:S01]  /*0800*/  MOV R9, R43 ;  /* 0x0000002b00097202 */ /* 0x000fe20000000f00 */
[----:B------:R-:W-:Y:S05]  /*0810*/  BRA `(.L_x_652) ;  /* 0x0000017000007947 */ /* 0x000fea0003800000 */
.L_x_651:
        /* <DEDUP_REMOVED lines=23> */
.L_x_652:
        /* <DEDUP_REMOVED lines=25> */
.L_x_769:
        /* <DEDUP_REMOVED lines=13> */
.L_x_654:
[----:B------:R-:W-:Y:S05]  /*0bf0*/  BSYNC B0 ;  /* 0x0000000000007941 */ /* 0x000fea0003800000 */
.L_x_653:
        /* <DEDUP_REMOVED lines=72> */
.L_x_656:
[----:B------:R-:W-:Y:S01]  /*1080*/  IMAD.MOV.U32 R7, RZ, RZ, R16 ;  /* 0x000000ffff077224 */ /* 0x000fe200078e0010 */
[----:B------:R-:W-:Y:S01]  /*1090*/  MOV R21, R14 ;  /* 0x0000000e00157202 */ /* 0x000fe20000000f00 */
[----:B------:R-:W-:Y:S02]  /*10a0*/  IMAD.MOV.U32 R8, RZ, RZ, R19 ;  /* 0x000000ffff087224 */ /* 0x000fe400078e0013 */
[----:B------:R-:W-:Y:S02]  /*10b0*/  IMAD.MOV.U32 R22, RZ, RZ, R24 ;  /* 0x000000ffff167224 */ /* 0x000fe400078e0018 */
.L_x_655:
        /* <DEDUP_REMOVED lines=29> */
.L_x_673:
        /* <DEDUP_REMOVED lines=11> */
[----:B------:R-:W-:Y:S05]  /*1340*/  CALL.REL.NOINC `($__internal_13_$__cuda_sm20_div_u64) ;  /* 0x00006c2000007944 */ /* 0x000fea0003c00000 */
        /* <DEDUP_REMOVED lines=10> */
.L_x_662:
        /* <DEDUP_REMOVED lines=22> */
.L_x_663:
[----:B------:R-:W-:Y:S05]  /*1550*/  BSYNC B1 ;  /* 0x0000000000017941 */ /* 0x000fea0003800000 */
.L_x_661:
        /* <DEDUP_REMOVED lines=15> */
[----:B------:R-:W-:Y:S05]  /*1650*/  CALL.REL.NOINC `($__internal_13_$__cuda_sm20_div_u64) ;  /* 0x0000691000007944 */ /* 0x000fea0003c00000 */
        /* <DEDUP_REMOVED lines=12> */
.L_x_665:
        /* <DEDUP_REMOVED lines=23> */
.L_x_666:
[----:B------:R-:W-:Y:S05]  /*1890*/  BSYNC B1 ;  /* 0x0000000000017941 */ /* 0x000fea0003800000 */
.L_x_664:
        /* <DEDUP_REMOVED lines=29> */
.L_x_668:
        /* <DEDUP_REMOVED lines=23> */
.L_x_669:
[----:B------:R-:W-:Y:S05]  /*1be0*/  BSYNC B1 ;  /* 0x0000000000017941 */ /* 0x000fea0003800000 */
.L_x_667:
        /* <DEDUP_REMOVED lines=29> */
.L_x_671:
        /* <DEDUP_REMOVED lines=23> */
.L_x_672:
[----:B------:R-:W-:Y:S05]  /*1f30*/  BSYNC B1 ;  /* 0x0000000000017941 */ /* 0x000fea0003800000 */
.L_x_670:
        /* <DEDUP_REMOVED lines=11> */
.L_x_660:
        /* <DEDUP_REMOVED lines=24> */
.L_x_675:
        /* <DEDUP_REMOVED lines=23> */
.L_x_676:
[----:B------:R-:W-:Y:S05]  /*22e0*/  BSYNC B1 ;  /* 0x0000000000017941 */ /* 0x000fea0003800000 */
.L_x_674:
        /* <DEDUP_REMOVED lines=29> */
.L_x_678:
        /* <DEDUP_REMOVED lines=23> */
.L_x_679:
[----:B------:R-:W-:Y:S05]  /*2630*/  BSYNC B1 ;  /* 0x0000000000017941 */ /* 0x000fea0003800000 */
.L_x_677:
        /* <DEDUP_REMOVED lines=29> */
.L_x_681:
        /* <DEDUP_REMOVED lines=23> */
.L_x_682:
[----:B------:R-:W-:Y:S05]  /*2980*/  BSYNC B1 ;  /* 0x0000000000017941 */ /* 0x000fea0003800000 */
.L_x_680:
[----:B------:R-:W0:Y:S02]  /*2990*/  LDC.64 R6, c[0x0][R23+0x218] ;  /* 0x0000860017067b82 */ /* 0x000e240000000a00 */
[-C--:B0-----:R-:W-:Y:S02]  /*29a0*/  IMAD R7, R7, R31.reuse, RZ ;  /* 0x0000001f07077224 */ /* 0x081fe400078e02ff */
[----:B------:R-:W-:-:S04]  /*29b0*/  IMAD.WIDE.U32 R20, R6, R31, R20 ;  /* 0x0000001f06147225 */ /* 0x000fc800078e0014 */
[----:B------:R-:W-:-:S04]  /*29c0*/  IMAD R7, R6, R27, R7 ;  /* 0x0000001b06077224 */ /* 0x000fc800078e0207 */
[----:B------:R-:W-:Y:S02]  /*29d0*/  IMAD.IADD R21, R21, 0x1, R7 ;  /* 0x0000000115157824 */ /* 0x000fe400078e0207 */
.L_x_659:
[----:B------:R-:W-:Y:S02]  /*29e0*/  IMAD R23, R29, c[0x0][0x230], RZ ;  /* 0x00008c001d177a24 */ /* 0x000fe400078e02ff */
[----:B------:R-:W-:-:S04]  /*29f0*/  IMAD.WIDE.U32 R6, R28, c[0x0][0x230], R20 ;  /* 0x00008c001c067a25 */ /* 0x000fc800078e0014 */
[----:B------:R-:W-:Y:S01]  /*2a00*/  IMAD R23, R28, c[0x0][0x234], R23 ;  /* 0x00008d001c177a24 */ /* 0x000fe200078e0217 */
[----:B------:R-:W-:-:S03]  /*2a10*/  LEA R20, P0, R6, c[0x0][0x160], 0x1 ;  /* 0x0000580006147a11 */ /* 0x000fc600078008ff */
[----:B------:R-:W-:-:S05]  /*2a20*/  IMAD.IADD R7, R7, 0x1, R23 ;  /* 0x0000000107077824 */ /* 0x000fca00078e0217 */
[----:B------:R-:W-:-:S05]  /*2a30*/  LEA.HI.X R21, R6, c[0x0][0x164], R7, 0x1, P0 ;  /* 0x0000590006157a11 */ /* 0x000fca00000f0c07 */
[----:B------:R0:W5:Y:S02]  /*2a40*/  LDG.E.U16 R20, [R20.64] ;  /* 0x0000000c14147981 */ /* 0x000164000c1e1500 */
.L_x_658:
[----:B------:R-:W-:Y:S05]  /*2a50*/  BSYNC B0 ;  /* 0x0000000000007941 */ /* 0x000fea0003800000 */
.L_x_657:
        /* <DEDUP_REMOVED lines=10> */
[----:B------:R-:W-:Y:S01]  /*2b00*/  MOV R6, c[0x0][0x2f8] ;  /* 0x0000be0000067a02 */ /* 0x000fe20000000f00 */
        /* <DEDUP_REMOVED lines=8> */
[----:B------:R-:W-:Y:S01]  /*2b90*/  MOV R33, R23 ;  /* 0x0000001700217202 */ /* 0x000fe20000000f00 */
[----:B------:R-:W-:Y:S01]  /*2ba0*/  IMAD.MOV.U32 R28, RZ, RZ, RZ ;  /* 0x000000ffff1c7224 */ /* 0x000fe200078e00ff */
[----:B------:R-:W-:Y:S01]  /*2bb0*/  UISETP.GE.U32.AND UP0, UPT, UR5, 0x3, UPT ;  /* 0x000000030500788c */ /* 0x000fe2000bf06070 */
[----:B------:R-:W-:Y:S01]  /*2bc0*/  MOV R27, RZ ;  /* 0x000000ff001b7202 */ /* 0x000fe20000000f00 */
[----:B------:R-:W-:-:S04]  /*2bd0*/  IMAD.MOV.U32 R30, RZ, RZ, c[0x0][0x2f8] ;  /* 0x0000be00ff1e7624 */ /* 0x000fc800078e00ff */
[----:B------:R-:W-:-:S13]  /*2be0*/  PLOP3.LUT P1, PT, PT, PT, UP0, 0x80, 0x0 ;  /* 0x000000000000781c */ /* 0x000fda0003f2f008 */
[----:B------:R-:W-:Y:S05]  /*2bf0*/  @!P1 BRA `(.L_x_686) ;  /* 0x00000db000009947 */ /* 0x000fea0003800000 */
[----:B------:R-:W-:-:S06]  /*2c00*/  UIADD3 UR5, UR8, -UR9, URZ ;  /* 0x8000000908057290 */ /* 0x000fcc000fffe03f */
[----:B------:R-:W-:Y:S02]  /*2c10*/  MOV R31, UR5 ;  /* 0x00000005001f7c02 */ /* 0x000fe40008000f00 */
.L_x_699:
        /* <DEDUP_REMOVED lines=11> */
[----:B-----5:R-:W-:Y:S05]  /*2cd0*/  CALL.REL.NOINC `($__internal_13_$__cuda_sm20_div_u64) ;  /* 0x0000529000007944 */ /* 0x020fea0003c00000 */
        /* <DEDUP_REMOVED lines=10> */
.L_x_688:
        /* <DEDUP_REMOVED lines=22> */
.L_x_689:
[----:B------:R-:W-:Y:S05]  /*2ee0*/  BSYNC B1 ;  /* 0x0000000000017941 */ /* 0x000fea0003800000 */
.L_x_687:
        /* <DEDUP_REMOVED lines=17> */
[----:B-----5:R-:W-:Y:S05]  /*3000*/  CALL.REL.NOINC `($__internal_13_$__cuda_sm20_div_u64) ;  /* 0x00004f6000007944 */ /* 0x020fea0003c00000 */
        /* <DEDUP_REMOVED lines=12> */
.L_x_691:
        /* <DEDUP_REMOVED lines=23> */
.L_x_692:
[----:B------:R-:W-:Y:S05]  /*3240*/  BSYNC B1 ;  /* 0x0000000000017941 */ /* 0x000fea0003800000 */
.L_x_690:
        /* <DEDUP_REMOVED lines=29> */
.L_x_694:
        /* <DEDUP_REMOVED lines=23> */
.L_x_695:
[----:B------:R-:W-:Y:S05]  /*3590*/  BSYNC B1 ;  /* 0x0000000000017941 */ /* 0x000fea0003800000 */
.L_x_693:
        /* <DEDUP_REMOVED lines=29> */
.L_x_697:
        /* <DEDUP_REMOVED lines=23> */
.L_x_698:
[----:B------:R-:W-:Y:S05]  /*38e0*/  BSYNC B1 ;  /* 0x0000000000017941 */ /* 0x000fea0003800000 */
.L_x_696:
        /* <DEDUP_REMOVED lines=12> */
.L_x_686:
        /* <DEDUP_REMOVED lines=24> */
.L_x_701:
        /* <DEDUP_REMOVED lines=23> */
.L_x_702:
[----:B------:R-:W-:Y:S05]  /*3ca0*/  BSYNC B1 ;  /* 0x0000000000017941 */ /* 0x000fea0003800000 */
.L_x_700:
        /* <DEDUP_REMOVED lines=19> */
[----:B-----5:R-:W-:Y:S05]  /*3de0*/  CALL.REL.NOINC `($__internal_13_$__cuda_sm20_div_u64) ;  /* 0x0000418000007944 */ /* 0x020fea0003c00000 */
        /* <DEDUP_REMOVED lines=10> */
.L_x_704:
        /* <DEDUP_REMOVED lines=23> */
.L_x_705:
[----:B------:R-:W-:Y:S05]  /*4000*/  BSYNC B1 ;  /* 0x0000000000017941 */ /* 0x000fea0003800000 */
.L_x_703:
        /* <DEDUP_REMOVED lines=29> */
.L_x_707:
        /* <DEDUP_REMOVED lines=23> */
.L_x_708:
[----:B------:R-:W-:Y:S05]  /*4350*/  BSYNC B1 ;  /* 0x0000000000017941 */ /* 0x000fea0003800000 */
.L_x_706:
[----:B------:R-:W0:Y:S01]  /*4360*/  LDC.64 R30, c[0x0][R30+0x218] ;  /* 0x000086001e1e7b82 */ /* 0x000e220000000a00 */
[----:B------:R-:W-:Y:S01]  /*4370*/  MOV R29, R27 ;  /* 0x0000001b001d7202 */ /* 0x000fe20000000f00 */
[----:B0-----:R-:W-:-:S04]  /*4380*/  IMAD R7, R31, R6, RZ ;  /* 0x000000061f077224 */ /* 0x001fc800078e02ff */
[----:B------:R-:W-:-:S04]  /*4390*/  IMAD.WIDE.U32 R28, R30, R6, R28 ;  /* 0x000000061e1c7225 */ /* 0x000fc800078e001c */
[----:B------:R-:W-:-:S04]  /*43a0*/  IMAD R7, R30, R37, R7 ;  /* 0x000000251e077224 */ /* 0x000fc800078e0207 */
[----:B------:R-:W-:-:S05]  /*43b0*/  IMAD.IADD R27, R29, 0x1, R7 ;  /* 0x000000011d1b7824 */ /* 0x000fca00078e0207 */
.L_x_685:
        /* <DEDUP_REMOVED lines=8> */
.L_x_684:
[----:B------:R-:W-:Y:S05]  /*4440*/  BSYNC B0 ;  /* 0x0000000000007941 */ /* 0x000fea0003800000 */
.L_x_683:
        /* <DEDUP_REMOVED lines=28> */
.L_x_725:
        /* <DEDUP_REMOVED lines=23> */
.L_x_714:
        /* <DEDUP_REMOVED lines=22> */
.L_x_715:
[----:B------:R-:W-:Y:S05]  /*48e0*/  BSYNC B1 ;  /* 0x0000000000017941 */ /* 0x000fea0003800000 */
.L_x_713:
        /* <DEDUP_REMOVED lines=30> */
.L_x_717:
        /* <DEDUP_REMOVED lines=23> */
.L_x_718:
[----:B------:R-:W-:Y:S05]  /*4c40*/  BSYNC B1 ;  /* 0x0000000000017941 */ /* 0x000fea0003800000 */
.L_x_716:
        /* <DEDUP_REMOVED lines=29> */
.L_x_720:
        /* <DEDUP_REMOVED lines=23> */
.L_x_721:
[----:B------:R-:W-:Y:S05]  /*4f90*/  BSYNC B1 ;  /* 0x0000000000017941 */ /* 0x000fea0003800000 */
.L_x_719:
        /* <DEDUP_REMOVED lines=29> */
.L_x_723:
        /* <DEDUP_REMOVED lines=23> */
.L_x_724:
[----:B------:R-:W-:Y:S05]  /*52e0*/  BSYNC B1 ;  /* 0x0000000000017941 */ /* 0x000fea0003800000 */
.L_x_722:
        /* <DEDUP_REMOVED lines=12> */
.L_x_712:
        /* <DEDUP_REMOVED lines=25> */
.L_x_727:
        /* <DEDUP_REMOVED lines=23> */
.L_x_728:
[----:B------:R-:W-:Y:S05]  /*56b0*/  BSYNC B1 ;  /* 0x0000000000017941 */ /* 0x000fea0003800000 */
.L_x_726:
        /* <DEDUP_REMOVED lines=31> */
.L_x_730:
        /* <DEDUP_REMOVED lines=23> */
.L_x_731:
[----:B------:R-:W-:Y:S05]  /*5a20*/  BSYNC B1 ;  /* 0x0000000000017941 */ /* 0x000fea0003800000 */
.L_x_729:
        /* <DEDUP_REMOVED lines=30> */
.L_x_733:
        /* <DEDUP_REMOVED lines=23> */
.L_x_734:
[----:B------:R-:W-:Y:S05]  /*5d80*/  BSYNC B1 ;  /* 0x0000000000017941 */ /* 0x000fea0003800000 */
.L_x_732:
[----:B------:R-:W0:Y:S01]  /*5d90*/  LDC.64 R30, c[0x0][R30+0x218] ;  /* 0x000086001e1e7b82 */ /* 0x000e220000000a00 */
[----:B------:R-:W-:Y:S01]  /*5da0*/  MOV R29, R27 ;  /* 0x0000001b001d7202 */ /* 0x000fe20000000f00 */
[----:B0-----:R-:W-:-:S04]  /*5db0*/  IMAD R7, R31, R6, RZ ;  /* 0x000000061f077224 */ /* 0x001fc800078e02ff */
[----:B------:R-:W-:-:S04]  /*5dc0*/  IMAD.WIDE.U32 R28, R30, R6, R28 ;  /* 0x000000061e1c7225 */ /* 0x000fc800078e001c */
[----:B------:R-:W-:-:S04]  /*5dd0*/  IMAD R7, R30, R37, R7 ;  /* 0x000000251e077224 */ /* 0x000fc800078e0207 */
[----:B------:R-:W-:-:S05]  /*5de0*/  IMAD.IADD R27, R29, 0x1, R7 ;  /* 0x000000011d1b7824 */ /* 0x000fca00078e0207 */
.L_x_711:
        /* <DEDUP_REMOVED lines=8> */
.L_x_710:
[----:B------:R-:W-:Y:S05]  /*5e70*/  BSYNC B0 ;  /* 0x0000000000007941 */ /* 0x000fea0003800000 */
.L_x_709:
        /* <DEDUP_REMOVED lines=23> */
.L_x_751:
        /* <DEDUP_REMOVED lines=22> */
.L_x_740:
        /* <DEDUP_REMOVED lines=22> */
.L_x_741:
[----:B------:R-:W-:Y:S05]  /*62b0*/  BSYNC B1 ;  /* 0x0000000000017941 */ /* 0x000fea0003800000 */
.L_x_739:
        /* <DEDUP_REMOVED lines=28> */
.L_x_743:
        /* <DEDUP_REMOVED lines=22> */
.L_x_744:
[----:B------:R-:W-:Y:S05]  /*65e0*/  BSYNC B1 ;  /* 0x0000000000017941 */ /* 0x000fea0003800000 */
.L_x_742:
        /* <DEDUP_REMOVED lines=29> */
.L_x_746:
        /* <DEDUP_REMOVED lines=23> */
.L_x_747:
[----:B------:R-:W-:Y:S05]  /*6930*/  BSYNC B1 ;  /* 0x0000000000017941 */ /* 0x000fea0003800000 */
.L_x_745:
        /* <DEDUP_REMOVED lines=28> */
.L_x_749:
        /* <DEDUP_REMOVED lines=23> */
.L_x_750:
[----:B------:R-:W-:Y:S05]  /*6c70*/  BSYNC B1 ;  /* 0x0000000000017941 */ /* 0x000fea0003800000 */
.L_x_748:
        /* <DEDUP_REMOVED lines=11> */
.L_x_738:
        /* <DEDUP_REMOVED lines=24> */
.L_x_753:
        /* <DEDUP_REMOVED lines=23> */
.L_x_754:
[----:B------:R-:W-:Y:S05]  /*7020*/  BSYNC B1 ;  /* 0x0000000000017941 */ /* 0x000fea0003800000 */
.L_x_752:
        /* <DEDUP_REMOVED lines=29> */
.L_x_756:
        /* <DEDUP_REMOVED lines=23> */
.L_x_757:
[----:B------:R-:W-:Y:S05]  /*7370*/  BSYNC B1 ;  /* 0x0000000000017941 */ /* 0x000fea0003800000 */
.L_x_755:
        /* <DEDUP_REMOVED lines=28> */
.L_x_759:
        /* <DEDUP_REMOVED lines=23> */
.L_x_760:
[----:B------:R-:W-:Y:S05]  /*76b0*/  BSYNC B1 ;  /* 0x0000000000017941 */ /* 0x000fea0003800000 */
.L_x_758:
[----:B------:R-:W0:Y:S02]  /*76c0*/  LDC.64 R38, c[0x0][R38+0x218] ;  /* 0x0000860026267b82 */ /* 0x000e240000000a00 */
[-C--:B0-----:R-:W-:Y:S02]  /*76d0*/  IMAD R7, R39, R6.reuse, RZ ;  /* 0x0000000627077224 */ /* 0x081fe400078e02ff */
[----:B------:R-:W-:-:S04]  /*76e0*/  IMAD.WIDE.U32 R28, R38, R6, R28 ;  /* 0x00000006261c7225 */ /* 0x000fc800078e001c */
[----:B------:R-:W-:-:S05]  /*76f0*/  IMAD R7, R38, R31, R7 ;  /* 0x0000001f26077224 */ /* 0x000fca00078e0207 */
[----:B------:R-:W-:-:S03]  /*7700*/  IADD3 R29, R29, R7, RZ ;  /* 0x000000071d1d7210 */ /* 0x000fc60007ffe0ff */
.L_x_737:
[----:B------:R-:W-:Y:S02]  /*7710*/  IMAD R27, R27, c[0x0][0x230], RZ ;  /* 0x00008c001b1b7a24 */ /* 0x000fe400078e02ff */
[----:B------:R-:W-:-:S04]  /*7720*/  IMAD.WIDE.U32 R6, R26, c[0x0][0x230], R28 ;  /* 0x00008c001a067a25 */ /* 0x000fc800078e001c */
[----:B------:R-:W-:Y:S01]  /*7730*/  IMAD R27, R26, c[0x0][0x234], R27 ;  /* 0x00008d001a1b7a24 */ /* 0x000fe200078e021b */
[----:B------:R-:W-:-:S03]  /*7740*/  LEA R26, P3, R6, c[0x0][0x160], 0x1 ;  /* 0x00005800061a7a11 */ /* 0x000fc600078608ff */
[----:B------:R-:W-:-:S05]  /*7750*/  IMAD.IADD R7, R7, 0x1, R27 ;  /* 0x0000000107077824 */ /* 0x000fca00078e021b */
[----:B------:R-:W-:-:S05]  /*7760*/  LEA.HI.X R27, R6, c[0x0][0x164], R7, 0x1, P3 ;  /* 0x00005900061b7a11 */ /* 0x000fca00018f0c07 */
[----:B------:R0:W5:Y:S02]  /*7770*/  LDG.E.U16 R26, [R26.64] ;  /* 0x0000000c1a1a7981 */ /* 0x000164000c1e1500 */
.L_x_736:
[----:B------:R-:W-:Y:S05]  /*7780*/  BSYNC B0 ;  /* 0x0000000000007941 */ /* 0x000fea0003800000 */
.L_x_735:
[----:B------:R-:W-:Y:S01]  /*7790*/  ISETP.GE.U32.AND P3, PT, R11, c[0x0][0x640], PT ;  /* 0x000190000b007a0c */ /* 0x000fe20003f66070 */
[----:B------:R-:W-:Y:S03]  /*77a0*/  BSSY B0, `(.L_x_761) ;  /* 0x0000013000007945 */ /* 0x000fe60003800000 */
[----:B------:R-:W-:-:S13]  /*77b0*/  ISETP.GE.U32.AND.EX P3, PT, R12, c[0x0][0x644], PT, P3 ;  /* 0x000191000c007a0c */ /* 0x000fda0003f66130 */
[----:B------:R-:W-:Y:S05]  /*77c0*/  @P3 BRA `(.L_x_762) ;  /* 0x0000010000003947 */ /* 0x000fea0003800000 */
[----:B------:R-:W-:Y:S01]  /*77d0*/  FSET.BF.LT.FTZ.AND R16, R16, c[0x0][0x648], PT ;  /* 0x0001920010107a0a */ /* 0x000fe20003811000 */
[----:B-----5:R-:W-:Y:S01]  /*77e0*/  HADD2.F32 R7, -RZ, R20.H0_H0 ;  /* 0x20000014ff077230 */ /* 0x020fe20000004100 */
[----:B------:R-:W-:Y:S02]  /*77f0*/  IMAD R6, R12, c[0x0][0x3d0], RZ ;  /* 0x0000f4000c067a24 */ /* 0x000fe400078e02ff */
[----:B0-----:R-:W0:Y:S01]  /*7800*/  F2I.FTZ.U32.TRUNC.NTZ R27, R16 ;  /* 0x00000010001b7305 */ /* 0x001e22000021f000 */
[----:B------:R-:W-:-:S04]  /*7810*/  IMAD.WIDE.U32 R30, R11, c[0x0][0x3d0], RZ ;  /* 0x0000f4000b1e7a25 */ /* 0x000fc800078e00ff */
[----:B------:R-:W-:Y:S01]  /*7820*/  FMUL.FTZ R7, R16, R7 ;  /* 0x0000000710077220 */ /* 0x000fe20000410000 */
[C---:B------:R-:W-:Y:S01]  /*7830*/  LEA R28, P3, R30.reuse, c[0x0][0x300], 0x1 ;  /* 0x0000c0001e1c7a11 */ /* 0x040fe200078608ff */
[----:B------:R-:W-:Y:S01]  /*7840*/  IMAD R29, R11, c[0x0][0x3d4], R6 ;  /* 0x0000f5000b1d7a24 */ /* 0x000fe200078e0206 */
[----:B------:R-:W-:Y:S01]  /*7850*/  IADD3 R6, P4, R30, c[0x0][0x4a0], RZ ;  /* 0x000128001e067a10 */ /* 0x000fe20007f9e0ff */
[----:B------:R-:W-:-:S03]  /*7860*/  FMUL.FTZ R7, R0, R7 ;  /* 0x0000000700077220 */ /* 0x000fc60000410000 */
[----:B------:R-:W-:Y:S02]  /*7870*/  IADD3 R31, R31, R29, RZ ;  /* 0x0000001d1f1f7210 */ /* 0x000fe40007ffe0ff */
[----:B------:R-:W-:Y:S02]  /*7880*/  F2FP.PACK_AB R8, RZ, R7 ;  /* 0x00000007ff08723e */ /* 0x000fe400000000ff */
[----:B------:R-:W-:Y:S02]  /*7890*/  LEA.HI.X R29, R30, c[0x0][0x304], R31, 0x1, P3 ;  /* 0x0000c1001e1d7a11 */ /* 0x000fe400018f0c1f */
[----:B------:R-:W-:-:S03]  /*78a0*/  IADD3.X R7, R31, c[0x0][0x4a4], RZ, P4, !PT ;  /* 0x000129001f077a10 */ /* 0x000fc600027fe4ff */
[----:B------:R1:W-:Y:S04]  /*78b0*/  STG.E.U16 [R28.64], R8 ;  /* 0x000000081c007986 */ /* 0x0003e8000c10150c */
[----:B0-----:R1:W-:Y:S02]  /*78c0*/  STG.E.U8 [R6.64], R27 ;  /* 0x0000001b06007986 */ /* 0x0013e4000c10110c */
.L_x_762:
[----:B------:R-:W-:Y:S05]  /*78d0*/  BSYNC B0 ;  /* 0x0000000000007941 */ /* 0x000fea0003800000 */
.L_x_761:
[----:B------:R-:W-:Y:S01]  /*78e0*/  BSSY B0, `(.L_x_763) ;  /* 0x0000012000007945 */ /* 0x000fe20003800000 */
[----:B------:R-:W-:Y:S05]  /*78f0*/  @P0 BRA `(.L_x_764) ;  /* 0x0000010000000947 */ /* 0x000fea0003800000 */
[----:B-1----:R-:W-:Y:S01]  /*7900*/  FSET.BF.LT.FTZ.AND R8, R17, c[0x0][0x648], PT ;  /* 0x0001920011087a0a */ /* 0x002fe20003811000 */
[----:B-----5:R-:W-:Y:S01]  /*7910*/  HADD2.F32 R7, -RZ, R32.H0_H0 ;  /* 0x20000020ff077230 */ /* 0x020fe20000004100 */
[----:B------:R-:W-:-:S04]  /*7920*/  IMAD R16, R23, c[0x0][0x3d0], RZ ;  /* 0x0000f40017107a24 */ /* 0x000fc800078e02ff */
[----:B------:R-:W-:Y:S02]  /*7930*/  FMUL.FTZ R17, R8, R7 ;  /* 0x0000000708117220 */ /* 0x000fe40000410000 */
[----:B------:R-:W-:-:S04]  /*7940*/  IMAD.WIDE.U32 R6, R21, c[0x0][0x3d0], RZ ;  /* 0x0000f40015067a25 */ /* 0x000fc800078e00ff */
[----:B------:R-:W-:Y:S01]  /*7950*/  IMAD R23, R21, c[0x0][0x3d4], R16 ;  /* 0x0000f50015177a24 */ /* 0x000fe200078e0210 */
[----:B0-----:R-:W-:Y:S01]  /*7960*/  LEA R28, P0, R6, c[0x0][0x300], 0x1 ;  /* 0x0000c000061c7a11 */ /* 0x001fe200078008ff */
[----:B------:R-:W0:Y:S01]  /*7970*/  F2I.FTZ.U32.TRUNC.NTZ R21, R8 ;  /* 0x0000000800157305 */ /* 0x000e22000021f000 */
[----:B------:R-:W-:Y:S01]  /*7980*/  FMUL.FTZ R17, R0, R17 ;  /* 0x0000001100117220 */ /* 0x000fe20000410000 */
[----:B------:R-:W-:Y:S01]  /*7990*/  IADD3 R16, P3, R6, c[0x0][0x4a0], RZ ;  /* 0x0001280006107a10 */ /* 0x000fe20007f7e0ff */
[----:B------:R-:W-:-:S03]  /*79a0*/  IMAD.IADD R23, R7, 0x1, R23 ;  /* 0x0000000107177824 */ /* 0x000fc600078e0217 */
[----:B------:R-:W-:Y:S02]  /*79b0*/  F2FP.PACK_AB R7, RZ, R17 ;  /* 0x00000011ff07723e */ /* 0x000fe400000000ff */
[----:B------:R-:W-:Y:S02]  /*79c0*/  LEA.HI.X R29, R6, c[0x0][0x304], R23, 0x1, P0 ;  /* 0x0000c100061d7a11 */ /* 0x000fe400000f0c17 */
[----:B------:R-:W-:-:S03]  /*79d0*/  IADD3.X R17, R23, c[0x0][0x4a4], RZ, P3, !PT ;  /* 0x0001290017117a10 */ /* 0x000fc60001ffe4ff */
[----:B------:R1:W-:Y:S04]  /*79e0*/  STG.E.U16 [R28.64], R7 ;  /* 0x000000071c007986 */ /* 0x0003e8000c10150c */
[----:B0-----:R1:W-:Y:S02]  /*79f0*/  STG.E.U8 [R16.64], R21 ;  /* 0x0000001510007986 */ /* 0x0013e4000c10110c */
.L_x_764:
[----:B------:R-:W-:Y:S05]  /*7a00*/  BSYNC B0 ;  /* 0x0000000000007941 */ /* 0x000fea0003800000 */
.L_x_763:
[----:B------:R-:W-:Y:S01]  /*7a10*/  BSSY B0, `(.L_x_765) ;  /* 0x0000012000007945 */ /* 0x000fe20003800000 */
[----:B------:R-:W-:Y:S05]  /*7a20*/  @P1 BRA `(.L_x_766) ;  /* 0x0000010000001947 */ /* 0x000fea0003800000 */
[----:B------:R-:W-:Y:S01]  /*7a30*/  FSET.BF.LT.FTZ.AND R18, R18, c[0x0][0x648], PT ;  /* 0x0001920012127a0a */ /* 0x000fe20003811000 */
[----:B-1---5:R-:W-:Y:S01]  /*7a40*/  HADD2.F32 R7, -RZ, R35.H0_H0 ;  /* 0x20000023ff077230 */ /* 0x022fe20000004100 */
[----:B------:R-:W-:Y:S02]  /*7a50*/  IMAD R34, R34, c[0x0][0x3d0], RZ ;  /* 0x0000f40022227a24 */ /* 0x000fe400078e02ff */
[----:B------:R-:W1:Y:S02]  /*7a60*/  F2I.FTZ.U32.TRUNC.NTZ R21, R18 ;  /* 0x0000001200157305 */ /* 0x000e64000021f000 */
[----:B------:R-:W-:-:S02]  /*7a70*/  FMUL.FTZ R17, R18, R7 ;  /* 0x0000000712117220 */ /* 0x000fc40000410000 */
[----:B------:R-:W-:-:S04]  /*7a80*/  IMAD.WIDE.U32 R6, R33, c[0x0][0x3d0], RZ ;  /* 0x0000f40021067a25 */ /* 0x000fc800078e00ff */
[----:B------:R-:W-:Y:S01]  /*7a90*/  IMAD R23, R33, c[0x0][0x3d4], R34 ;  /* 0x0000f50021177a24 */ /* 0x000fe200078e0222 */
[----:B------:R-:W-:Y:S01]  /*7aa0*/  LEA R16, P0, R6, c[0x0][0x300], 0x1 ;  /* 0x0000c00006107a11 */ /* 0x000fe200078008ff */
[----:B------:R-:W-:Y:S01]  /*7ab0*/  FMUL.FTZ R17, R0, R17 ;  /* 0x0000001100117220 */ /* 0x000fe20000410000 */
[C---:B0-----:R-:W-:Y:S02]  /*7ac0*/  IADD3 R28, P1, R6.reuse, c[0x0][0x4a0], RZ ;  /* 0x00012800061c7a10 */ /* 0x041fe40007f3e0ff */
[----:B------:R-:W-:Y:S02]  /*7ad0*/  IADD3 R23, R7, R23, RZ ;  /* 0x0000001707177210 */ /* 0x000fe40007ffe0ff */
[----:B------:R-:W-:Y:S02]  /*7ae0*/  F2FP.PACK_AB R7, RZ, R17 ;  /* 0x00000011ff07723e */ /* 0x000fe400000000ff */
[----:B------:R-:W-:Y:S02]  /*7af0*/  LEA.HI.X R17, R6, c[0x0][0x304], R23, 0x1, P0 ;  /* 0x0000c10006117a11 */ /* 0x000fe400000f0c17 */
[----:B------:R-:W-:-:S03]  /*7b00*/  IADD3.X R29, R23, c[0x0][0x4a4], RZ, P1, !PT ;  /* 0x00012900171d7a10 */ /* 0x000fc60000ffe4ff */
[----:B------:R0:W-:Y:S04]  /*7b10*/  STG.E.U16 [R16.64], R7 ;  /* 0x0000000710007986 */ /* 0x0001e8000c10150c */
[----:B-1----:R0:W-:Y:S02]  /*7b20*/  STG.E.U8 [R28.64], R21 ;  /* 0x000000151c007986 */ /* 0x0021e4000c10110c */
.L_x_766:
[----:B------:R-:W-:Y:S05]  /*7b30*/  BSYNC B0 ;  /* 0x0000000000007941 */ /* 0x000fea0003800000 */
.L_x_765:
[----:B------:R-:W-:Y:S05]  /*7b40*/  @P2 BRA `(.L_x_767) ;  /* 0x0000010000002947 */ /* 0x000fea0003800000 */
[----:B-1----:R-:W-:Y:S01]  /*7b50*/  FSET.BF.LT.FTZ.AND R8, R19, c[0x0][0x648], PT ;  /* 0x0001920013087a0a */ /* 0x002fe20003811000 */
[----:B0----5:R-:W-:Y:S01]  /*7b60*/  HADD2.F32 R7, -RZ, R26.H0_H0 ;  /* 0x2000001aff077230 */ /* 0x021fe20000004100 */
[----:B------:R-:W-:Y:S02]  /*7b70*/  IMAD R37, R37, c[0x0][0x3d0], RZ ;  /* 0x0000f40025257a24 */ /* 0x000fe400078e02ff */
[----:B------:R-:W0:Y:S02]  /*7b80*/  F2I.FTZ.U32.TRUNC.NTZ R21, R8 ;  /* 0x0000000800157305 */ /* 0x000e24000021f000 */
[----:B------:R-:W-:-:S02]  /*7b90*/  FMUL.FTZ R17, R8, R7 ;  /* 0x0000000708117220 */ /* 0x000fc40000410000 */
[----:B------:R-:W-:-:S04]  /*7ba0*/  IMAD.WIDE.U32 R6, R36, c[0x0][0x3d0], RZ ;  /* 0x0000f40024067a25 */ /* 0x000fc800078e00ff */
[----:B------:R-:W-:Y:S01]  /*7bb0*/  IMAD R19, R36, c[0x0][0x3d4], R37 ;  /* 0x0000f50024137a24 */ /* 0x000fe200078e0225 */
[----:B------:R-:W-:Y:S01]  /*7bc0*/  LEA R16, P0, R6, c[0x0][0x300], 0x1 ;  /* 0x0000c00006107a11 */ /* 0x000fe200078008ff */
        /* <DEDUP_REMOVED lines=8> */
.L_x_767:
        /* <DEDUP_REMOVED lines=11> */
.L_x_768:
[----:B------:R-:W-:Y:S05]  /*7d00*/  EXIT ;  /* 0x000000000000794d */ /* 0x000fea0003800000 */
        .weak           $__internal_12_$__cuda_sm20_dblrcp_rn_slowpath_v3
        .type           $__internal_12_$__cuda_sm20_dblrcp_rn_slowpath_v3,@function
        .size           $__internal_12_$__cuda_sm20_dblrcp_rn_slowpath_v3,($__internal_13_$__cuda_sm20_div_u64 - $__internal_12_$__cuda_sm20_dblrcp_rn_slowpath_v3)
$__internal_12_$__cuda_sm20_dblrcp_rn_slowpath_v3:
        /* <DEDUP_REMOVED lines=23> */
.L_x_772:
        /* <DEDUP_REMOVED lines=10> */
.L_x_770:
[----:B------:R-:W-:Y:S01]  /*7f20*/  LOP3.LUT R9, R7, 0x80000, RZ, 0xfc, !PT ;  /* 0x0008000007097812 */ /* 0x000fe200078efcff */
[----:B------:R-:W-:Y:S02]  /*7f30*/  IMAD.MOV.U32 R8, RZ, RZ, R6 ;  /* 0x000000ffff087224 */ /* 0x000fe400078e0006 */
.L_x_771:
[----:B0-----:R-:W-:Y:S01]  /*7f40*/  MOV R6, R10 ;  /* 0x0000000a00067202 */ /* 0x001fe20000000f00 */
[----:B------:R-:W-:-:S04]  /*7f50*/  IMAD.MOV.U32 R7, RZ, RZ, 0x0 ;  /* 0x00000000ff077424 */ /* 0x000fc800078e00ff */
[----:B------:R-:W-:Y:S05]  /*7f60*/  RET.REL.NODEC R6 `(_ZN2at6native43_GLOBAL__N__7cc8d1ed_10_Dropout_cu_0e96ed3820fused_dropout_kernelIN3c104HalfEfmLin1ELi1EhEEvNS_4cuda6detail10TensorInfoIKT_T1_EENS7_IS8_SA_EENS7_IT4_SA_EESA_T0_NS_15PhiloxCudaStateE) ;  /* 0xffff809006007950 */ /* 0x000fea0003c3ffff */
        .weak           $__internal_13_$__cuda_sm20_div_u64
        .type           $__internal_13_$__cuda_sm20_div_u64,@function
        .size           $__internal_13_$__cuda_sm20_div_u64,(.L_x_11336 - $__internal_13_$__cuda_sm20_div_u64)
$__internal_13_$__cuda_sm20_div_u64:
        /* <DEDUP_REMOVED lines=68> */
[----:B------:R-:W-:Y:S06]  /*83b0*/  RET.REL.NODEC R6 `(_ZN2at6native43_GLOBAL__N__7cc8d1ed_10_Dropout_cu_0e96ed3820fused_dropout_kernelIN3c104HalfEfmLin1ELi1EhEEvNS_4cuda6detail10TensorInfoIKT_T1_EENS7_IS8_SA_EENS7_IT4_SA_EESA_T0_NS_15PhiloxCudaStateE) ;  /* 0xffff7c4006007950 */ /* 0x000fec0003c3ffff */
.L_x_773:
        /* <DEDUP_REMOVED lines=12> */
.L_x_11336:


//--------------------- .text._ZN2at6native43_GLOBAL__N__7cc8d1ed_10_Dropout_cu_0e96ed3820fused_dropout_kernelIN3c104HalfEfmLi1ELi1EhEEvNS_4cuda6detail10TensorInfoIKT_T1_EENS7_IS8_SA_EENS7_IT4_SA_EESA_T0_NS_15PhiloxCudaStateE --------------------------
	.section	.text._ZN2at6native43_GLOBAL__N__7cc8d1ed_10_Dropout_cu_0e96ed3820fused_dropout_kernelIN3c104HalfEfmLi1ELi1EhEEvNS_4cuda6detail10TensorInfoIKT_T1_EENS7_IS8_SA_EENS7_IT4_SA_EESA_T0_NS_15PhiloxCudaStateE,"ax",@progbits
	.sectioninfo	@"SHI_REGISTERS=58"
	.align	128
.text._ZN2at6native43_GLOBAL__N__7cc8d1ed_10_Dropout_cu_0e96ed3820fused_dropout_kernelIN3c104HalfEfmLi1ELi1EhEEvNS_4cuda6detail10TensorInfoIKT_T1_EENS7_IS8_SA_EENS7_IT4_SA_EESA_T0_NS_15PhiloxCudaStateE:
        .type           _ZN2at6native43_GLOBAL__N__7cc8d1ed_10_Dropout_cu_0e96ed3820fused_dropout_kernelIN3c104HalfEfmLi1ELi1EhEEvNS_4cuda6detail10TensorInfoIKT_T1_EENS7_IS8_SA_EENS7_IT4_SA_EESA_T0_NS_15PhiloxCudaStateE,@function
        .size           _ZN2at6native43_GLOBAL__N__7cc8d1ed_10_Dropout_cu_0e96ed3820fused_dropout_kernelIN3c104HalfEfmLi1ELi1EhEEvNS_4cuda6detail10TensorInfoIKT_T1_EENS7_IS8_SA_EENS7_IT4_SA_EESA_T0_NS_15PhiloxCudaStateE,(.L_x_11339 - _ZN2at6native43_GLOBAL__N__7cc8d1ed_10_Dropout_cu_0e96ed3820fused_dropout_kernelIN3c104HalfEfmLi1ELi1EhEEvNS_4cuda6detail10TensorInfoIKT_T1_EENS7_IS8_SA_EENS7_IT4_SA_EESA_T0_NS_15PhiloxCudaStateE)
        .other          _ZN2at6native43_GLOBAL__N__7cc8d1ed_10_Dropout_cu_0e96ed3820fused_dropout_kernelIN3c104HalfEfmLi1ELi1EhEEvNS_4cuda6detail10TensorInfoIKT_T1_EENS7_IS8_SA_EENS7_IT4_SA_EESA_T0_NS_15PhiloxCudaStateE,@"STO_CUDA_ENTRY STV_DEFAULT"
_ZN2at6native43_GLOBAL__N__7cc8d1ed_10_Dropout_cu_0e96ed3820fused_dropout_kernelIN3c104HalfEfmLi1ELi1EhEEvNS_4cuda6detail10TensorInfoIKT_T1_EENS7_IS8_SA_EENS7_IT4_SA_EESA_T0_NS_15PhiloxCudaStateE:
        /* <DEDUP_REMOVED lines=92> */
[----:B------:R-:W-:Y:S05]  /*05c0*/  CALL.REL.NOINC `($__internal_14_$__cuda_sm20_dblrcp_rn_slowpath_v3) ;  /* 0x000011f000007944 */ /* 0x000fea0003c00000 */
.L_x_774:
        /* <DEDUP_REMOVED lines=14> */
[----:B------:R-:W-:Y:S05]  /*06b0*/  CALL.REL.NOINC `($__internal_15_$__cuda_sm20_div_u64) ;  /* 0x0000137000007944 */ /* 0x000fea0003c00000 */
[----:B------:R-:W-:Y:S02]  /*06c0*/  IMAD.MOV.U32 R16, RZ, RZ, R15 ;  /* 0x000000ffff107224 */ /* 0x000fe400078e000f */
[----:B------:R-:W-:Y:S01]  /*06d0*/  IMAD.MOV.U32 R17, RZ, RZ, R20 ;  /* 0x000000ffff117224 */ /* 0x000fe200078e0014 */
[----:B------:R-:W-:Y:S05]  /*06e0*/  BRA `(.L_x_776) ;  /* 0x0000016000007947 */ /* 0x000fea0003800000 */
.L_x_775:
[----:B------:R-:W-:-:S05]  /*06f0*/  MOV R15, c[0x0][0x0] ;  /* 0x00000000000f7a02 */ /* 0x000fca0000000f00 */
        /* <DEDUP_REMOVED lines=21> */
.L_x_776:
        /* <DEDUP_REMOVED lines=15> */
[----:B------:R-:W-:Y:S01]  /*0940*/  IMAD R32, R32, -0x326172a9, RZ ;  /* 0xcd9e8d5720207824 */ /* 0x000fe200078e02ff */
[----:B------:R-:W-:Y:S01]  /*0950*/  MOV R18, R0 ;  /* 0x0000000000127202 */ /* 0x000fe20000000f00 */
[----:B------:R-:W-:Y:S02]  /*0960*/  IMAD.MOV.U32 R19, RZ, RZ, RZ ;  /* 0x000000ffff137224 */ /* 0x000fe400078e00ff */
[----:B------:R-:W-:Y:S02]  /*0970*/  IMAD.MOV.U32 R20, RZ, RZ, RZ ;  /* 0x000000ffff147224 */ /* 0x000fe400078e00ff */
.L_x_789:
        /* <DEDUP_REMOVED lines=13> */
.L_x_778:
[----:B------:R-:W-:Y:S05]  /*0a50*/  BSYNC B0 ;  /* 0x0000000000007941 */ /* 0x000fea0003800000 */
.L_x_777:
[----:B------:R-:W-:Y:S01]  /*0a60*/  IMAD.HI.U32 R21, R0, -0x326172a9, RZ ;  /* 0xcd9e8d5700157827 */ /* 0x000fe200078e00ff */
[----:B------:R-:W-:Y:S02]  /*0a70*/  LOP3.LUT R23, R23, R20, R55, 0x96, !PT ;  /* 0x0000001417177212 */ /* 0x000fe400078e9637 */
[----:B------:R-:W-:Y:S01]  /*0a80*/  IADD3 R24, R54, -0x61c88647, RZ ;  /* 0x9e3779b936187810 */ /* 0x000fe20007ffe0ff */
[----:B------:R-:W-:Y:S01]  /*0a90*/  IMAD R25, R0, -0x326172a9, RZ ;  /* 0xcd9e8d5700197824 */ /* 0x000fe200078e02ff */
[----:B------:R-:W-:Y:S01]  /*0aa0*/  LOP3.LUT R21, R21, R3, R54, 0x96, !PT ;  /* 0x0000000315157212 */ /* 0x000fe200078e9636 */
[----:B------:R-:W-:Y:S01]  /*0ab0*/  IMAD.WIDE.U32 R22, R23, -0x326172a9, RZ ;  /* 0xcd9e8d5717167825 */ /* 0x000fe200078e00ff */
[----:B------:R-:W-:-:S03]  /*0ac0*/  ISETP.NE.AND P0, PT, R17, 0x1, PT ;  /* 0x000000011100780c */ /* 0x000fc60003f05270 */
        /* <DEDUP_REMOVED lines=9> */
[C---:B------:R-:W-:Y:S01]  /*0b60*/  IADD3 R29, R54.reuse, -0x255992d5, RZ ;  /* 0xdaa66d2b361d7810 */ /* 0x040fe20007ffe0ff */
[----:B------:R-:W-:Y:S01]  /*0b70*/  IMAD.MOV.U32 R48, RZ, RZ, R30 ;  /* 0x000000ffff307224 */ /* 0x000fe200078e001e */
        /* <DEDUP_REMOVED lines=42> */
[----:B------:R-:W-:Y:S01]  /*0e20*/  IMAD.MOV.U32 R48, RZ, RZ, R21 ;  /* 0x000000ffff307224 */ /* 0x000fe200078e0015 */
[----:B------:R-:W-:Y:S01]  /*0e30*/  MOV R49, R26 ;  /* 0x0000001a00317202 */ /* 0x000fe20000000f00 */
[----:B------:R-:W-:Y:S02]  /*0e40*/  IMAD.MOV.U32 R46, RZ, RZ, R22 ;  /* 0x000000ffff2e7224 */ /* 0x000fe400078e0016 */
[----:B------:R-:W-:-:S08]  /*0e50*/  IMAD.MOV.U32 R47, RZ, RZ, R34 ;  /* 0x000000ffff2f7224 */ /* 0x000fd000078e0022 */
[----:B------:R-:W-:Y:S05]  /*0e60*/  @!P0 BRA `(.L_x_779) ;  /* 0x0000009000008947 */ /* 0x000fea0003800000 */
[----:B------:R-:W-:Y:S02]  /*0e70*/  IMAD.MOV.U32 R49, RZ, RZ, R31 ;  /* 0x000000ffff317224 */ /* 0x000fe400078e001f */
[----:B------:R-:W-:Y:S02]  /*0e80*/  IMAD.MOV.U32 R48, RZ, RZ, R32 ;  /* 0x000000ffff307224 */ /* 0x000fe400078e0020 */
[----:B------:R-:W-:Y:S02]  /*0e90*/  IMAD.MOV.U32 R46, RZ, RZ, R30 ;  /* 0x000000ffff2e7224 */ /* 0x000fe400078e001e */
[----:B------:R-:W-:Y:S01]  /*0ea0*/  IMAD.MOV.U32 R47, RZ, RZ, R26 ;  /* 0x000000ffff2f7224 */ /* 0x000fe200078e001a */
[----:B------:R-:W-:Y:S05]  /*0eb0*/  BRA `(.L_x_779) ;  /* 0x0000004000007947 */ /* 0x000fea0003800000 */
.L_x_780:
[----:B------:R-:W-:Y:S01]  /*0ec0*/  IMAD.MOV.U32 R49, RZ, RZ, R30 ;  /* 0x000000ffff317224 */ /* 0x000fe200078e001e */
[----:B------:R-:W-:Y:S01]  /*0ed0*/  MOV R46, R21 ;  /* 0x00000015002e7202 */ /* 0x000fe20000000f00 */
[----:B------:R-:W-:Y:S02]  /*0ee0*/  IMAD.MOV.U32 R48, RZ, RZ, R26 ;  /* 0x000000ffff307224 */ /* 0x000fe400078e001a */
[----:B------:R-:W-:-:S02]  /*0ef0*/  IMAD.MOV.U32 R47, RZ, RZ, R22 ;  /* 0x000000ffff2f7224 */ /* 0x000fc400078e0016 */
.L_x_779:
        /* <DEDUP_REMOVED lines=45> */
[----:B------:R-:W1:Y:S01]  /*11d0*/  I2F.U32 R28, R49 ;  /* 0x00000031001c7306 */ /* 0x000e620000201000 */
[----:B------:R-:W-:-:S07]  /*11e0*/  HFMA2.MMA R33, -RZ, RZ, 0.1171875, 0 ;  /* 0x2f800000ff217435 */ /* 0x000fce00000001ff */
[----:B------:R-:W2:Y:S08]  /*11f0*/  I2F.U32 R48, R48 ;  /* 0x0000003000307306 */ /* 0x000eb00000201000 */
[----:B------:R-:W3:Y:S08]  /*1200*/  I2F.U32 R46, R46 ;  /* 0x0000002e002e7306 */ /* 0x000ef00000201000 */
[----:B------:R0:W4:Y:S01]  /*1210*/  I2F.U32 R32, R47 ;  /* 0x0000002f00207306 */ /* 0x0001220000201000 */
[----:B------:R-:W-:Y:S01]  /*1220*/  BSSY B0, `(.L_x_781) ;  /* 0x0000013000007945 */ /* 0x000fe20003800000 */
[----:B-1----:R-:W-:Y:S01]  /*1230*/  FFMA.FTZ R28, R28, R33, 1.1641532182693481445e-10 ;  /* 0x2f0000001c1c7423 */ /* 0x002fe20000010021 */
[----:B------:R-:W-:Y:S05]  /*1240*/  @P0 BRA `(.L_x_782) ;  /* 0x0000010000000947 */ /* 0x000fea0003800000 */
[----:B0-2---:R-:W-:Y:S01]  /*1250*/  FSET.BF.LT.FTZ.AND R31, R28, c[0x0][0x648], PT ;  /* 0x000192001c1f7a0a */ /* 0x005fe20003811000 */
[----:B-----5:R-:W-:Y:S01]  /*1260*/  HADD2.F32 R24, -RZ, R42.H0_H0 ;  /* 0x2000002aff187230 */ /* 0x020fe20000004100 */
[----:B------:R-:W-:-:S02]  /*1270*/  IMAD R27, R19, c[0x0][0x3d0], RZ ;  /* 0x0000f400131b7a24 */ /* 0x000fc400078e02ff */
        /* <DEDUP_REMOVED lines=8> */
[----:B------:R-:W-:Y:S02]  /*1300*/  F2FP.PACK_AB R29, RZ, R25 ;  /* 0x00000019ff1d723e */ /* 0x000fe400000000ff */
[----:B------:R-:W-:Y:S02]  /*1310*/  LEA.HI.X R27, R28, c[0x0][0x304], R47, 0x1, P0 ;  /* 0x0000c1001c1b7a11 */ /* 0x000fe400000f0c2f */
[----:B------:R-:W-:-:S03]  /*1320*/  IADD3.X R25, R47, c[0x0][0x4a4], RZ, P4, !PT ;  /* 0x000129002f197a10 */ /* 0x000fc600027fe4ff */
[----:B------:R1:W-:Y:S04]  /*1330*/  STG.E.U16 [R26.64], R29 ;  /* 0x0000001d1a007986 */ /* 0x0003e8000c101508 */
[----:B0-----:R1:W-:Y:S02]  /*1340*/  STG.E.U8 [R24.64], R31 ;  /* 0x0000001f18007986 */ /* 0x0013e4000c101108 */
.L_x_782:
[----:B--2---:R-:W-:Y:S05]  /*1350*/  BSYNC B0 ;  /* 0x0000000000007941 */ /* 0x004fea0003800000 */
.L_x_781:
[----:B------:R-:W-:Y:S01]  /*1360*/  BSSY B0, `(.L_x_783) ;  /* 0x0000014000007945 */ /* 0x000fe20003800000 */
[-C--:B---3--:R-:W-:Y:S02]  /*1370*/  FFMA.FTZ R46, R46, R33.reuse, 1.1641532182693481445e-10 ;  /* 0x2f0000002e2e7423 */ /* 0x088fe40000010021 */
[----:B0-----:R-:W-:Y:S01]  /*1380*/  FFMA.FTZ R30, R48, R33, 1.1641532182693481445e-10 ;  /* 0x2f000000301e7423 */ /* 0x001fe20000010021 */
[----:B------:R-:W-:Y:S05]  /*1390*/  @P1 BRA `(.L_x_784) ;  /* 0x0000010000001947 */ /* 0x000fea0003800000 */
[----:B------:R-:W-:Y:S01]  /*13a0*/  FSET.BF.LT.FTZ.AND R30, R30, c[0x0][0x648], PT ;  /* 0x000192001e1e7a0a */ /* 0x000fe20003811000 */
[----:B-1---5:R-:W-:Y:S01]  /*13b0*/  HADD2.F32 R25, -RZ, R43.H0_H0 ;  /* 0x2000002bff197230 */ /* 0x022fe20000004100 */
[----:B------:R-:W-:-:S02]  /*13c0*/  IMAD R29, R38, c[0x0][0x3d0], RZ ;  /* 0x0000f400261d7a24 */ /* 0x000fc400078e02ff */
[----:B------:R-:W0:Y:S02]  /*13d0*/  F2I.FTZ.U32.TRUNC.NTZ R31, R30 ;  /* 0x0000001e001f7305 */ /* 0x000e24000021f000 */
[----:B------:R-:W-:Y:S02]  /*13e0*/  FMUL.FTZ R27, R30, R25 ;  /* 0x000000191e1b7220 */ /* 0x000fe40000410000 */
        /* <DEDUP_REMOVED lines=11> */
.L_x_784:
[----:B------:R-:W-:Y:S05]  /*14a0*/  BSYNC B0 ;  /* 0x0000000000007941 */ /* 0x000fea0003800000 */
.L_x_783:
[----:B------:R-:W-:Y:S01]  /*14b0*/  BSSY B0, `(.L_x_785) ;  /* 0x0000012000007945 */ /* 0x000fe20003800000 */
[----:B------:R-:W-:Y:S05]  /*14c0*/  @P2 BRA `(.L_x_786) ;  /* 0x0000010000002947 */ /* 0x000fea0003800000 */
[----:B------:R-:W-:Y:S01]  /*14d0*/  FSET.BF.LT.FTZ.AND R46, R46, c[0x0][0x648], PT ;  /* 0x000192002e2e7a0a */ /* 0x000fe20003811000 */
[----:B-1---5:R-:W-:Y:S01]  /*14e0*/  HADD2.F32 R25, -RZ, R44.H0_H0 ;  /* 0x2000002cff197230 */ /* 0x022fe20000004100 */
        /* <DEDUP_REMOVED lines=14> */
.L_x_786:
[----:B------:R-:W-:Y:S05]  /*15d0*/  BSYNC B0 ;  /* 0x0000000000007941 */ /* 0x000fea0003800000 */
.L_x_785:
[----:B----4-:R-:W-:Y:S01]  /*15e0*/  FFMA.FTZ R30, R32, R33, 1.1641532182693481445e-10 ;  /* 0x2f000000201e7423 */ /* 0x010fe20000010021 */
        /* <DEDUP_REMOVED lines=17> */
.L_x_787:
        /* <DEDUP_REMOVED lines=11> */
.L_x_788:
[----:B------:R-:W-:Y:S05]  /*17b0*/  EXIT ;  /* 0x000000000000794d */ /* 0x000fea0003800000 */
        .weak           $__internal_14_$__cuda_sm20_dblrcp_rn_slowpath_v3
        .type           $__internal_14_$__cuda_sm20_dblrcp_rn_slowpath_v3,@function
        .size           $__internal_14_$__cuda_sm20_dblrcp_rn_slowpath_v3,($__internal_15_$__cuda_sm20_div_u64 - $__internal_14_$__cuda_sm20_dblrcp_rn_slowpath_v3)
$__internal_14_$__cuda_sm20_dblrcp_rn_slowpath_v3:
        /* <DEDUP_REMOVED lines=23> */
.L_x_792:
        /* <DEDUP_REMOVED lines=10> */
.L_x_790:
[----:B------:R-:W-:Y:S01]  /*19d0*/  LOP3.LUT R21, R15, 0x80000, RZ, 0xfc, !PT ;  /* 0x000800000f157812 */ /* 0x000fe200078efcff */
[----:B------:R-:W-:Y:S02]  /*19e0*/  IMAD.MOV.U32 R20, RZ, RZ, R14 ;  /* 0x000000ffff147224 */ /* 0x000fe400078e000e */
.L_x_791:
[----:B------:R-:W-:Y:S02]  /*19f0*/  IMAD.MOV.U32 R17, RZ, RZ, 0x0 ;  /* 0x00000000ff117424 */ /* 0x000fe400078e00ff */
[----:B01----:R-:W-:Y:S02]  /*1a00*/  IMAD.MOV.U32 R22, RZ, RZ, R20 ;  /* 0x000000ffff167224 */ /* 0x003fe400078e0014 */
[----:B------:R-:W-:Y:S01]  /*1a10*/  IMAD.MOV.U32 R23, RZ, RZ, R21 ;  /* 0x000000ffff177224 */ /* 0x000fe200078e0015 */
[----:B------:R-:W-:Y:S06]  /*1a20*/  RET.REL.NODEC R16 `(_ZN2at6native43_GLOBAL__N__7cc8d1ed_10_Dropout_cu_0e96ed3820fused_dropout_kernelIN3c104HalfEfmLi1ELi1EhEEvNS_4cuda6detail10TensorInfoIKT_T1_EENS7_IS8_SA_EENS7_IT4_SA_EESA_T0_NS_15PhiloxCudaStateE) ;  /* 0xffffe5d010007950 */ /* 0x000fec0003c3ffff */
        .weak           $__internal_15_$__cuda_sm20_div_u64
        .type           $__internal_15_$__cuda_sm20_div_u64,@function
        .size           $__internal_15_$__cuda_sm20_div_u64,(.L_x_11339 - $__internal_15_$__cuda_sm20_div_u64)
$__internal_15_$__cuda_sm20_div_u64:
[----:B------:R-:W-:Y:S02]  /*1a30*/  UMOV UR5, URZ ;  /* 0x0000003f00057c82 */ /* 0x000fe40008000000 */
[----:B------:R-:W0:Y:S08]  /*1a40*/  I2F.U64.RP R15, UR4 ;  /* 0x00000004000f7d12 */ /* 0x000e300008309000 */
[----:B0-----:R-:W0:Y:S02]  /*1a50*/  MUFU.RCP R15, R15 ;  /* 0x0000000f000f7308 */ /* 0x001e240000001000 */
[----:B0-----:R-:W-:-:S06]  /*1a60*/  IADD3 R20, R15, 0x1ffffffe, RZ ;  /* 0x1ffffffe0f147810 */ /* 0x001fcc0007ffe0ff */
[----:B------:R-:W0:Y:S02]  /*1a70*/  F2I.U64.TRUNC R20, R20 ;  /* 0x0000001400147311 */ /* 0x000e24000020d800 */
[----:B0-----:R-:W-:-:S04]  /*1a80*/  IMAD.WIDE.U32 R22, R20, UR4, RZ ;  /* 0x0000000414167c25 */ /* 0x001fc8000f8e00ff */
[----:B------:R-:W-:Y:S01]  /*1a90*/  IMAD R23, R21, UR4, R23 ;  /* 0x0000000415177c24 */ /* 0x000fe2000f8e0217 */
[----:B------:R-:W-:-:S05]  /*1aa0*/  IADD3 R17, P0, RZ, -R22, RZ ;  /* 0x80000016ff117210 */ /* 0x000fca0007f1e0ff */
[----:B------:R-:W-:-:S04]  /*1ab0*/  IMAD.HI.U32 R22, R20, R17, RZ ;  /* 0x0000001114167227 */ /* 0x000fc800078e00ff */
[----:B------:R-:W-:Y:S02]  /*1ac0*/  IMAD.X R19, RZ, RZ, ~R23, P0 ;  /* 0x000000ffff137224 */ /* 0x000fe400000e0e17 */
        /* <DEDUP_REMOVED lines=12> */
[----:B------:R-:W-:Y:S01]  /*1b90*/  IMAD.HI.U32 R22, R23, R17, RZ ;  /* 0x0000001117167227 */ /* 0x000fe200078e00ff */
[----:B------:R-:W-:-:S05]  /*1ba0*/  IADD3.X R20, RZ, ~R20, RZ, P0, !PT ;  /* 0x80000014ff147210 */ /* 0x000fca00007fe4ff */
        /* <DEDUP_REMOVED lines=40> */
[----:B------:R-:W-:Y:S06]  /*1e30*/  RET.REL.NODEC R16 `(_ZN2at6native43_GLOBAL__N__7cc8d1ed_10_Dropout_cu_0e96ed3820fused_dropout_kernelIN3c104HalfEfmLi1ELi1EhEEvNS_4cuda6detail10TensorInfoIKT_T1_EENS7_IS8_SA_EENS7_IT4_SA_EESA_T0_NS_15PhiloxCudaStateE) ;  /* 0xffffe1c010007950 */ /* 0x000fec0003c3ffff */
.L_x_793:
        /* <DEDUP_REMOVED lines=12> */
.L_x_11339:


//--------------------- .text._ZN2at6native43_GLOBAL__N__7cc8d1ed_10_Dropout_cu_0e96ed3824fused_dropout_kernel_vecIN3c104HalfEfmLi1ELi2EhEEvNS_4cuda6detail10TensorInfoIKT_T1_EENS7_IS8_SA_EENS7_IT4_SA_EESA_T0_NS_15PhiloxCudaStateE --------------------------
	.section	.text._ZN2at6native43_GLOBAL__N__7cc8d1ed_10_Dropout_cu_0e96ed3824fused_dropout_kernel_vecIN3c104HalfEfmLi1ELi2EhEEvNS_4cuda6detail10TensorInfoIKT_T1_EENS7_IS8_SA_EENS7_IT4_SA_EESA_T0_NS_15PhiloxCudaStateE,"ax",@progbits
	.sectioninfo	@"SHI_REGISTERS=48"
	.align	128
.text._ZN2at6native43_GLOBAL__N__7cc8d1ed_10_Dropout_cu_0e96ed3824fused_dropout_kernel_vecIN3c104HalfEfmLi1ELi2EhEEvNS_4cuda6detail10TensorInfoIKT_T1_EENS7_IS8_SA_EENS7_IT4_SA_EESA_T0_NS_15PhiloxCudaStateE:
        .type           _ZN2at6native43_GLOBAL__N__7cc8d1ed_10_Dropout_cu_0e96ed3824fused_dropout_kernel_vecIN3c104HalfEfmLi1ELi2EhEEvNS_4cuda6detail10TensorInfoIKT_T1_EENS7_IS8_SA_EENS7_IT4_SA_EESA_T0_NS_15PhiloxCudaStateE,@function
        .size           _ZN2at6native43_GLOBAL__N__7cc8d1ed_10_Dropout_cu_0e96ed3824fused_dropout_kernel_vecIN3c104HalfEfmLi1ELi2EhEEvNS_4cuda6detail10TensorInfoIKT_T1_EENS7_IS8_SA_EENS7_IT4_SA_EESA_T0_NS_15PhiloxCudaStateE,(.L_x_11342 - _ZN2at6native43_GLOBAL__N__7cc8d1ed_10_Dropout_cu_0e96ed3824fused_dropout_kernel_vecIN3c104HalfEfmLi1ELi2EhEEvNS_4cuda6detail10TensorInfoIKT_T1_EENS7_IS8_SA_EENS7_IT4_SA_EESA_T0_NS_15PhiloxCudaStateE)
        .other          _ZN2at6native43_GLOBAL__N__7cc8d1ed_10_Dropout_cu_0e96ed3824fused_dropout_kernel_vecIN3c104HalfEfmLi1ELi2EhEEvNS_4cuda6detail10TensorInfoIKT_T1_EENS7_IS8_SA_EENS7_IT4_SA_EESA_T0_NS_15PhiloxCudaStateE,@"STO_CUDA_ENTRY STV_DEFAULT"
_ZN2at6native43_GLOBAL__N__7cc8d1ed_10_Dropout_cu_0e96ed3824fused_dropout_kernel_vecIN3c104HalfEfmLi1ELi2EhEEvNS_4cuda6detail10TensorInfoIKT_T1_EENS7_IS8_SA_EENS7_IT4_SA_EESA_T0_NS_15PhiloxCudaStateE:
        /* <DEDUP_REMOVED lines=102> */
[----:B------:R-:W-:Y:S05]  /*0660*/  CALL.REL.NOINC `($__internal_16_$__cuda_sm20_dblrcp_rn_slowpath_v3) ;  /* 0x0000075000007944 */ /* 0x000fea0003c00000 */
.L_x_794:
        /* <DEDUP_REMOVED lines=8> */
.L_x_799:
        /* <DEDUP_REMOVED lines=13> */
.L_x_796:
[----:B------:R-:W-:Y:S05]  /*07c0*/  BSYNC B0 ;  /* 0x0000000000007941 */ /* 0x000fea0003800000 */
.L_x_795:
        /* <DEDUP_REMOVED lines=54> */
.L_x_798:
[----:B------:R-:W-:Y:S02]  /*0b30*/  IMAD.MOV.U32 R42, RZ, RZ, R34 ;  /* 0x000000ffff2a7224 */ /* 0x000fe400078e0022 */
[----:B------:R-:W-:Y:S02]  /*0b40*/  IMAD.MOV.U32 R34, RZ, RZ, R25 ;  /* 0x000000ffff227224 */ /* 0x000fe400078e0019 */
.L_x_797:
        /* <DEDUP_REMOVED lines=19> */
[--C-:B--2---:R-:W-:Y:S02]  /*0c80*/  HADD2.F32 R44, -RZ, R24.reuse.H0_H0 ;  /* 0x20000018ff2c7230 */ /* 0x104fe40000004100 */
[----:B------:R-:W-:Y:S01]  /*0c90*/  HADD2.F32 R45, -RZ, R24.H1_H1 ;  /* 0x30000018ff2d7230 */ /* 0x000fe20000004100 */
[----:B------:R-:W-:Y:S02]  /*0ca0*/  IADD3 R24, P1, R18, c[0x0][0x4a0], RZ ;  /* 0x0001280012187a10 */ /* 0x000fe40007f3e0ff */
[----:B------:R-:W-:Y:S01]  /*0cb0*/  FMUL.FTZ R25, R43, R44 ;  /* 0x0000002c2b197220 */ /* 0x000fe20000410000 */
[----:B------:R-:W-:Y:S01]  /*0cc0*/  LEA R18, P0, R41, R18, 0x1 ;  /* 0x0000001229127211 */ /* 0x000fe200078008ff */
[----:B------:R-:W-:-:S02]  /*0cd0*/  FMUL.FTZ R45, R35, R45 ;  /* 0x0000002d232d7220 */ /* 0x000fc40000410000 */
[C---:B------:R-:W-:Y:S02]  /*0ce0*/  FMUL.FTZ R25, R36.reuse, R25 ;  /* 0x0000001924197220 */ /* 0x040fe40000410000 */
[----:B------:R-:W-:Y:S02]  /*0cf0*/  FMUL.FTZ R34, R36, R45 ;  /* 0x0000002d24227220 */ /* 0x000fe40000410000 */
[----:B------:R-:W-:-:S03]  /*0d00*/  IMAD.MOV.U32 R35, RZ, RZ, R28 ;  /* 0x000000ffff237224 */ /* 0x000fc600078e001c */
[----:B------:R-:W-:Y:S01]  /*0d10*/  F2FP.PACK_AB R43, R34, R25 ;  /* 0x00000019222b723e */ /* 0x000fe200000000ff */
        /* <DEDUP_REMOVED lines=10> */
        .weak           $__internal_16_$__cuda_sm20_dblrcp_rn_slowpath_v3
        .type           $__internal_16_$__cuda_sm20_dblrcp_rn_slowpath_v3,@function
        .size           $__internal_16_$__cuda_sm20_dblrcp_rn_slowpath_v3,(.L_x_11342 - $__internal_16_$__cuda_sm20_dblrcp_rn_slowpath_v3)
$__internal_16_$__cuda_sm20_dblrcp_rn_slowpath_v3:
        /* <DEDUP_REMOVED lines=25> */
.L_x_802:
        /* <DEDUP_REMOVED lines=9> */
.L_x_800:
[----:B------:R-:W-:Y:S01]  /*0fe0*/  LOP3.LUT R23, R29, 0x80000, RZ, 0xfc, !PT ;  /* 0x000800001d177812 */ /* 0x000fe200078efcff */
[----:B------:R-:W-:Y:S02]  /*0ff0*/  IMAD.MOV.U32 R22, RZ, RZ, R28 ;  /* 0x000000ffff167224 */ /* 0x000fe400078e001c */
.L_x_801:
[----:B------:R-:W-:Y:S02]  /*1000*/  IMAD.MOV.U32 R37, RZ, RZ, 0x0 ;  /* 0x00000000ff257424 */ /* 0x000fe400078e00ff */
[----:B01----:R-:W-:Y:S02]  /*1010*/  IMAD.MOV.U32 R24, RZ, RZ, R22 ;  /* 0x000000ffff187224 */ /* 0x003fe400078e0016 */
[----:B------:R-:W-:Y:S01]  /*1020*/  IMAD.MOV.U32 R25, RZ, RZ, R23 ;  /* 0x000000ffff197224 */ /* 0x000fe200078e0017 */
[----:B------:R-:W-:Y:S06]  /*1030*/  RET.REL.NODEC R36 `(_ZN2at6native43_GLOBAL__N__7cc8d1ed_10_Dropout_cu_0e96ed3824fused_dropout_kernel_vecIN3c104HalfEfmLi1ELi2EhEEvNS_4cuda6detail10TensorInfoIKT_T1_EENS7_IS8_SA_EENS7_IT4_SA_EESA_T0_NS_15PhiloxCudaStateE) ;  /* 0xffffefc024007950 */ /* 0x000fec0003c3ffff */
.L_x_803:
        /* <DEDUP_REMOVED lines=12> */
.L_x_11342:


//--------------------- .text._ZN2at6native43_GLOBAL__N__7cc8d1ed_10_Dropout_cu_0e96ed3824fused_dropout_kernel_vecIN3c104HalfEfmLi1ELi4EhEEvNS_4cuda6detail10TensorInfoIKT_T1_EENS7_IS8_SA_EENS7_IT4_SA_EESA_T0_NS_15PhiloxCudaStateE --------------------------
	.section	.text._ZN2at6native43_GLOBAL__N__7cc8d1ed_10_Dropout_cu_0e96ed3824fused_dropout_kernel_vecIN3c104HalfEfmLi1ELi4EhEEvNS_4cuda6detail10TensorInfoIKT_T1_EENS7_IS8_SA_EENS7_IT4_SA_EESA_T0_NS_15PhiloxCudaStateE,"ax",@progbits
	.sectioninfo	@"SHI_REGISTERS=51"
	.align	128
.text._ZN2at6native43_GLOBAL__N__7cc8d1ed_10_Dropout_cu_0e96ed3824fused_dropout_kernel_vecIN3c104HalfEfmLi1ELi4EhEEvNS_4cuda6detail10TensorInfoIKT_T1_EENS7_IS8_SA_EENS7_IT4_SA_EESA_T0_NS_15PhiloxCudaStateE:
        .type           _ZN2at6native43_GLOBAL__N__7cc8d1ed_10_Dropout_cu_0e96ed3824fused_dropout_kernel_vecIN3c104HalfEfmLi1ELi4EhEEvNS_4cuda6detail10TensorInfoIKT_T1_EENS7_IS8_SA_EENS7_IT4_SA_EESA_T0_NS_15PhiloxCudaStateE,@function
        .size           _ZN2at6native43_GLOBAL__N__7cc8d1ed_10_Dropout_cu_0e96ed3824fused_dropout_kernel_vecIN3c104HalfEfmLi1ELi4EhEEvNS_4cuda6detail10TensorInfoIKT_T1_EENS7_IS8_SA_EENS7_IT4_SA_EESA_T0_NS_15PhiloxCudaStateE,(.L_x_11344 - _ZN2at6native43_GLOBAL__N__7cc8d1ed_10_Dropout_cu_0e96ed3824fused_dropout_kernel_vecIN3c104HalfEfmLi1ELi4EhEEvNS_4cuda6detail10TensorInfoIKT_T1_EENS7_IS8_SA_EENS7_IT4_SA_EESA_T0_NS_15PhiloxCudaStateE)
        .other          _ZN2at6native43_GLOBAL__N__7cc8d1ed_10_Dropout_cu_0e96ed3824fused_dropout_kernel_vecIN3c104HalfEfmLi1ELi4EhEEvNS_4cuda6detail10TensorInfoIKT_T1_EENS7_IS8_SA_EENS7_IT4_SA_EESA_T0_NS_15PhiloxCudaStateE,@"STO_CUDA_ENTRY STV_DEFAULT"
_ZN2at6native43_GLOBAL__N__7cc8d1ed_10_Dropout_cu_0e96ed3824fused_dropout_kernel_vecIN3c104HalfEfmLi1ELi4EhEEvNS_4cuda6detail10TensorInfoIKT_T1_EENS7_IS8_SA_EENS7_IT4_SA_EESA_T0_NS_15PhiloxCudaStateE:
[----:B------:R-:W-:Y:S02]  /*0000*/  IMAD.MOV.U32 R1, RZ, RZ, c[0x0][0x28] ;  /* 0x00000a00ff017624 */ /* 0x000fe400078e00ff */
[----:B------:R-:W-:Y:S01]  /*0010*/  ULDC.U8 UR4, c[0x0][0x664] ;  /* 0x0001990000047ab9 */ /* 0x000fe20000000000 */
[----:B------:R-:W-:Y:S01]  /*0020*/  IMAD.MOV.U32 R32, RZ, RZ, c[0x0][0x658] ;  /* 0x00019600ff207624 */ /* 0x000fe200078e00ff */
[----:B------:R-:W-:Y:S01]  /*0030*/  ISETP.NE.AND P0, PT, RZ, UR4, PT ;  /* 0x00000004ff007c0c */ /* 0x000fe2000bf05270 */
[----:B------:R-:W-:Y:S01]  /*0040*/  IMAD.MOV.U32 R3, RZ, RZ, c[0x0][0x65c] ;  /* 0x00019700ff037624 */ /* 0x000fe200078e00ff */
[----:B------:R-:W-:-:S11]  /*0050*/  ULDC.64 UR4, c[0x0][0x118] ;  /* 0x0000460000047ab9 */ /* 0x000fd60000000a00 */
[----:B------:R-:W-:-:S05]  /*0060*/  @P0 IMAD.MOV.U32 R2, RZ, RZ, R32 ;  /* 0x000000ffff020224 */ /* 0x000fca00078e0020 */
[----:B------:R-:W2:Y:S01]  /*0070*/  @P0 LDG.E.64 R4, [R2.64] ;  /* 0x0000000402040981 */ /* 0x000ea2000c1e1b00 */
[----:B------:R-:W-:Y:S02]  /*0080*/  IMAD.MOV.U32 R46, RZ, RZ, c[0x0][0x650] ;  /* 0x00019400ff2e7624 */ /* 0x000fe400078e00ff */
[----:B------:R-:W-:-:S06]  /*0090*/  IMAD.MOV.U32 R47, RZ, RZ, c[0x0][0x654] ;  /* 0x00019500ff2f7624 */ /* 0x000fcc00078e00ff */
[----:B------:R-:W3:Y:S04]  /*00a0*/  @P0 LDG.E.64 R46, [R46.64] ;  /* 0x000000042e2e0981 */ /* 0x000ee8000c1e1b00 */
[----:B------:R-:W0:Y:S04]  /*00b0*/  S2R R37, SR_CTAID.X ;  /* 0x0000000000257919 */ /* 0x000e280000002500 */
[----:B------:R-:W0:Y:S02]  /*00c0*/  S2R R0, SR_TID.X ;  /* 0x0000000000007919 */ /* 0x000e240000002100 */
[----:B0-----:R-:W-:-:S04]  /*00d0*/  IMAD R37, R37, c[0x0][0x0], R0 ;  /* 0x0000000025257a24 */ /* 0x001fc800078e0200 */
[----:B------:R-:W-:Y:S01]  /*00e0*/  IMAD.WIDE.U32 R34, R37, 0x4, RZ ;  /* 0x0000000425227825 */ /* 0x000fe200078e00ff */
[----:B--2---:R-:W-:-:S05]  /*00f0*/  @P0 IADD3 R32, P1, R4, c[0x0][0x660], RZ ;  /* 0x0001980004200a10 */ /* 0x004fca0007f3e0ff */
[----:B------:R-:W-:Y:S01]  /*0100*/  @P0 IMAD.X R3, RZ, RZ, R5, P1 ;  /* 0x000000ffff030224 */ /* 0x000fe200008e0605 */
[----:B------:R-:W-:Y:S01]  /*0110*/  ISETP.GE.U32.AND P0, PT, R34, c[0x0][0x640], PT ;  /* 0x0001900022007a0c */ /* 0x000fe20003f06070 */
[----:B------:R-:W-:Y:S01]  /*0120*/  IMAD.WIDE.U32 R4, R37, -0x326172a9, RZ ;  /* 0xcd9e8d5725047825 */ /* 0x000fe200078e00ff */
        /* <DEDUP_REMOVED lines=52> */
[----:B------:R-:W-:Y:S02]  /*0470*/  IADD3 R15, R46, -0xe443238, RZ ;  /* 0xf1bbcdc82e0f7810 */ /* 0x000fe40007ffe0ff */
[----:B------:R-:W-:Y:S01]  /*0480*/  FSETP.GEU.AND P0, PT, |R30|, 5.8789094863358348022e-39, PT ;  /* 0x004004021e00780b */ /* 0x000fe20003f0e200 */
[----:B0-----:R-:W0:Y:S01]  /*0490*/  DFMA R28, -R22, R30, 1 ;  /* 0x3ff00000161c742b */ /* 0x001e22000000011e */
[----:B------:R-:W-:Y:S01]  /*04a0*/  IMAD.WIDE.U32 R18, R18, -0x326172a9, RZ ;  /* 0xcd9e8d5712127825 */ /* 0x000fe200078e00ff */
[----:B------:R-:W-:-:S04]  /*04b0*/  LOP3.LUT R20, R41, R20, R13, 0x96, !PT ;  /* 0x0000001429147212 */ /* 0x000fc800078e960d */
[----:B------:R-:W-:Y:S01]  /*04c0*/  LOP3.LUT R26, R19, R16, R14, 0x96, !PT ;  /* 0x00000010131a7212 */ /* 0x000fe200078e960e */
[----:B0-----:R-:W0:Y:S01]  /*04d0*/  DFMA R28, R28, R28, R28 ;  /* 0x0000001c1c1c722b */ /* 0x001e22000000001c */
[----:B------:R-:W-:Y:S01]  /*04e0*/  IMAD.WIDE.U32 R20, R20, -0x326172a9, RZ ;  /* 0xcd9e8d5714147825 */ /* 0x000fe200078e00ff */
[----:B------:R-:W-:Y:S02]  /*04f0*/  IADD3 R16, R47, -0x24c28bd8, RZ ;  /* 0xdb3d74282f107810 */ /* 0x000fe40007ffe0ff */
[----:B------:R-:W-:Y:S01]  /*0500*/  IADD3 R19, R46, -0x700cb87f, RZ ;  /* 0x8ff347812e137810 */ /* 0x000fe20007ffe0ff */
[----:B------:R-:W-:Y:S01]  /*0510*/  IMAD.WIDE.U32 R26, R26, -0x2daee0ad, RZ ;  /* 0xd2511f531a1a7825 */ /* 0x000fe200078e00ff */
[----:B0-----:R0:W1:Y:S02]  /*0520*/  DFMA R28, R30, R28, R30 ;  /* 0x0000001c1e1c722b */ /* 0x001064000000001e */
[----:B0-----:R-:W-:Y:S02]  /*0530*/  LOP3.LUT R31, R21, R18, R15, 0x96, !PT ;  /* 0x00000012151f7212 */ /* 0x001fe400078e960f */
[----:B------:R-:W-:-:S02]  /*0540*/  LOP3.LUT R40, R27, R40, R16, 0x96, !PT ;  /* 0x000000281b287212 */ /* 0x000fc400078e9610 */
[----:B-1----:R-:W0:Y:S01]  /*0550*/  DFMA R24, -R22, R28, 1 ;  /* 0x3ff000001618742b */ /* 0x002e22000000011c */
[----:B------:R-:W-:Y:S01]  /*0560*/  IMAD.HI.U32 R21, R31, -0x2daee0ad, RZ ;  /* 0xd2511f531f157827 */ /* 0x000fe200078e00ff */
[----:B------:R-:W-:-:S03]  /*0570*/  IADD3 R18, R47, -0x695add53, RZ ;  /* 0x96a522ad2f127810 */ /* 0x000fc60007ffe0ff */
[----:B------:R-:W-:Y:S01]  /*0580*/  IMAD.HI.U32 R27, R40, -0x326172a9, RZ ;  /* 0xcd9e8d57281b7827 */ /* 0x000fe200078e00ff */
[----:B0-----:R0:W1:Y:S01]  /*0590*/  DFMA R24, R28, R24, R28 ;  /* 0x000000181c18722b */ /* 0x001062000000001c */
[----:B------:R-:W-:Y:S02]  /*05a0*/  LOP3.LUT R38, R21, R26, R18, 0x96, !PT ;  /* 0x0000001a15267212 */ /* 0x000fe400078e9612 */
[----:B------:R-:W-:Y:S01]  /*05b0*/  IMAD.MOV.U32 R21, RZ, RZ, R36 ;  /* 0x000000ffff157224 */ /* 0x000fe200078e0024 */
[----:B------:R-:W-:Y:S01]  /*05c0*/  LOP3.LUT R39, R27, R20, R19, 0x96, !PT ;  /* 0x000000141b277212 */ /* 0x000fe200078e9613 */
[----:B------:R-:W-:Y:S02]  /*05d0*/  IMAD.MOV.U32 R20, RZ, RZ, R37 ;  /* 0x000000ffff147224 */ /* 0x000fe400078e0025 */
[----:B------:R-:W-:Y:S02]  /*05e0*/  IMAD.MOV.U32 R26, RZ, RZ, R33 ;  /* 0x000000ffff1a7224 */ /* 0x000fe400078e0021 */
[----:B------:R-:W-:Y:S01]  /*05f0*/  IMAD.MOV.U32 R27, RZ, RZ, R31 ;  /* 0x000000ffff1b7224 */ /* 0x000fe200078e001f */
[----:B------:R-:W-:Y:S05]  /*0600*/  @P0 BRA `(.L_x_804) ;  /* 0x0000004000000947 */ /* 0x000fea0003800000 */
[----:B01----:R-:W-:Y:S02]  /*0610*/  LOP3.LUT R24, R23, 0x7fffffff, RZ, 0xc0, !PT ;  /* 0x7fffffff17187812 */ /* 0x003fe400078ec0ff */
[----:B------:R-:W-:-:S02]  /*0620*/  MOV R36, 0x650 ;  /* 0x0000065000247802 */ /* 0x000fc40000000f00 */
[----:B------:R-:W-:Y:S02]  /*0630*/  IADD3 R24, R24, -0x100000, RZ ;  /* 0xfff0000018187810 */ /* 0x000fe40007ffe0ff */
[----:B------:R-:W-:Y:S05]  /*0640*/  CALL.REL.NOINC `($__internal_17_$__cuda_sm20_dblrcp_rn_slowpath_v3) ;  /* 0x000008f000007944 */ /* 0x000fea0003c00000 */
.L_x_804:
[----:B01----:R-:W0:Y:S01]  /*0650*/  F2F.F32.F64 R30, R24 ;  /* 0x00000018001e7310 */ /* 0x003e220000301000 */
[----:B------:R-:W0:Y:S01]  /*0660*/  DSETP.GEU.AND P0, PT, |R24|, c[0x2][0x0], PT ;  /* 0x008000001800762a */ /* 0x000e220003f0e200 */
[----:B------:R-:W-:Y:S01]  /*0670*/  IMAD.MOV.U32 R28, RZ, RZ, c[0x0][0x0] ;  /* 0x00000000ff1c7624 */ /* 0x000fe200078e00ff */
[----:B------:R-:W-:Y:S01]  /*0680*/  LOP3.LUT R32, R32, 0x3, RZ, 0xc0, !PT ;  /* 0x0000000320207812 */ /* 0x000fe200078ec0ff */
[----:B------:R-:W-:Y:S02]  /*0690*/  IMAD R40, R40, -0x326172a9, RZ ;  /* 0xcd9e8d5728287824 */ /* 0x000fe400078e02ff */
[----:B------:R-:W-:Y:S02]  /*06a0*/  IMAD.MOV.U32 R33, RZ, RZ, RZ ;  /* 0x000000ffff217224 */ /* 0x000fe400078e00ff */
[----:B------:R-:W-:-:S07]  /*06b0*/  IMAD R28, R28, c[0x0][0xc], RZ ;  /* 0x000003001c1c7a24 */ /* 0x000fce00078e02ff */
[----:B0-----:R-:W-:Y:S02]  /*06c0*/  @!P0 FMUL R30, R30, 1.175494350822287508e-38 ;  /* 0x008000001e1e8820 */ /* 0x001fe40000400000 */
.L_x_809:
[----:B------:R-:W-:Y:S01]  /*06d0*/  IADD3 R21, R21, 0x1, RZ ;  /* 0x0000000115157810 */ /* 0x000fe20007ffe0ff */
[----:B------:R-:W-:Y:S03]  /*06e0*/  BSSY B0, `(.L_x_805) ;  /* 0x000000c000007945 */ /* 0x000fe60003800000 */
[C---:B------:R-:W-:Y:S01]  /*06f0*/  ISETP.NE.AND P0, PT, R21.reuse, RZ, PT ;  /* 0x000000ff1500720c */ /* 0x040fe20003f05270 */
[----:B------:R-:W-:-:S12]  /*0700*/  IMAD.HI.U32 R22, R21, -0x2daee0ad, RZ ;  /* 0xd2511f5315167827 */ /* 0x000fd800078e00ff */
[----:B0-----:R-:W-:Y:S05]  /*0710*/  @P0 BRA `(.L_x_806) ;  /* 0x0000008000000947 */ /* 0x001fea0003800000 */
        /* <DEDUP_REMOVED lines=8> */
.L_x_806:
[----:B------:R-:W-:Y:S05]  /*07a0*/  BSYNC B0 ;  /* 0x0000000000007941 */ /* 0x000fea0003800000 */
.L_x_805:
        /* <DEDUP_REMOVED lines=9> */
[----:B------:R-:W-:Y:S01]  /*0840*/  IMAD.WIDE.U32 R36, R25, -0x2daee0ad, RZ ;  /* 0xd2511f5319247825 */ /* 0x000fe200078e00ff */
[----:B------:R-:W-:-:S03]  /*0850*/  LOP3.LUT R24, R43, R29, R0, 0x96, !PT ;  /* 0x0000001d2b187212 */ /* 0x000fc600078e9600 */
[----:B------:R-:W-:Y:S01]  /*0860*/  IMAD R35, R27, -0x2daee0ad, RZ ;  /* 0xd2511f531b237824 */ /* 0x000fe200078e02ff */
[----:B------:R-:W-:Y:S01]  /*0870*/  LOP3.LUT R23, R37, R42, R4, 0x96, !PT ;  /* 0x0000002a25177212 */ /* 0x000fe200078e9604 */
[----:B------:R-:W-:-:S04]  /*0880*/  IMAD.WIDE.U32 R24, R24, -0x326172a9, RZ ;  /* 0xcd9e8d5718187825 */ /* 0x000fc800078e00ff */
[----:B------:R-:W-:Y:S01]  /*0890*/  IMAD.MOV.U32 R44, RZ, RZ, R40 ;  /* 0x000000ffff2c7224 */ /* 0x000fe200078e0028 */
        /* <DEDUP_REMOVED lines=29> */
[----:B------:R-:W-:-:S04]  /*0a70*/  LOP3.LUT R31, R23, R36, R19, 0x96, !PT ;  /* 0x00000024171f7212 */ /* 0x000fc800078e9613 */
        /* <DEDUP_REMOVED lines=11> */
[----:B------:R-:W-:Y:S01]  /*0b30*/  IMAD.MOV.U32 R44, RZ, RZ, R39 ;  /* 0x000000ffff2c7224 */ /* 0x000fe200078e0027 */
[----:B------:R-:W-:Y:S01]  /*0b40*/  MOV R45, R40 ;  /* 0x00000028002d7202 */ /* 0x000fe20000000f00 */
[----:B------:R-:W-:Y:S02]  /*0b50*/  IMAD.MOV.U32 R48, RZ, RZ, R38 ;  /* 0x000000ffff307224 */ /* 0x000fe400078e0026 */
[----:B------:R-:W-:Y:S01]  /*0b60*/  IMAD.MOV.U32 R43, RZ, RZ, R35 ;  /* 0x000000ffff2b7224 */ /* 0x000fe200078e0023 */
[----:B------:R-:W-:Y:S05]  /*0b70*/  BRA `(.L_x_807) ;  /* 0x0000004000007947 */ /* 0x000fea0003800000 */
.L_x_808:
[----:B------:R-:W-:Y:S02]  /*0b80*/  IMAD.MOV.U32 R44, RZ, RZ, R38 ;  /* 0x000000ffff2c7224 */ /* 0x000fe400078e0026 */
[----:B------:R-:W-:Y:S02]  /*0b90*/  IMAD.MOV.U32 R45, RZ, RZ, R35 ;  /* 0x000000ffff2d7224 */ /* 0x000fe400078e0023 */
[----:B------:R-:W-:Y:S02]  /*0ba0*/  IMAD.MOV.U32 R48, RZ, RZ, R31 ;  /* 0x000000ffff307224 */ /* 0x000fe400078e001f */
[----:B------:R-:W-:-:S02]  /*0bb0*/  IMAD.MOV.U32 R43, RZ, RZ, R22 ;  /* 0x000000ffff2b7224 */ /* 0x000fc400078e0016 */
.L_x_807:
[C---:B------:R-:W-:Y:S01]  /*0bc0*/  IMAD.SHL.U32 R36, R34.reuse, 0x2, RZ ;  /* 0x0000000222247824 */ /* 0x040fe200078e00ff */
[----:B------:R-:W-:-:S04]  /*0bd0*/  SHF.L.U64.HI R23, R34, 0x1, R17 ;  /* 0x0000000122177819 */ /* 0x000fc80000010211 */
[----:B------:R-:W-:-:S04]  /*0be0*/  IADD3 R24, P0, R36, c[0x0][0x160], RZ ;  /* 0x0000580024187a10 */ /* 0x000fc80007f1e0ff */
[----:B------:R-:W-:-:S06]  /*0bf0*/  IADD3.X R25, R23, c[0x0][0x164], RZ, P0, !PT ;  /* 0x0000590017197a10 */ /* 0x000fcc00007fe4ff */
[----:B------:R-:W2:Y:S01]  /*0c00*/  LDG.E.64 R24, [R24.64] ;  /* 0x0000000418187981 */ /* 0x000ea2000c1e1b00 */
[----:B------:R-:W0:Y:S01]  /*0c10*/  I2F.U32 R44, R44 ;  /* 0x0000002c002c7306 */ /* 0x000e220000201000 */
[----:B------:R-:W-:Y:S01]  /*0c20*/  IMAD.MOV.U32 R39, RZ, RZ, 0x2f800000 ;  /* 0x2f800000ff277424 */ /* 0x000fe200078e00ff */
[----:B------:R-:W-:Y:S01]  /*0c30*/  IADD3 R36, P0, R36, c[0x0][0x300], RZ ;  /* 0x0000c00024247a10 */ /* 0x000fe20007f1e0ff */
[----:B------:R-:W-:Y:S05]  /*0c40*/  WARPSYNC 0xffffffff ;  /* 0xffffffff00007948 */ /* 0x000fea0003800000 */
[----:B------:R-:W1:Y:S01]  /*0c50*/  I2F.U32 R42, R45 ;  /* 0x0000002d002a7306 */ /* 0x000e620000201000 */
[----:B0-----:R-:W-:-:S07]  /*0c60*/  FFMA.FTZ R41, R44, R39, 1.1641532182693481445e-10 ;  /* 0x2f0000002c297423 */ /* 0x001fce0000010027 */
[----:B------:R-:W0:Y:S01]  /*0c70*/  I2F.U32 R40, R48 ;  /* 0x0000003000287306 */ /* 0x000e220000201000 */
[----:B------:R-:W-:Y:S01]  /*0c80*/  FSET.BF.LT.FTZ.AND R41, R41, c[0x0][0x648], PT ;  /* 0x0001920029297a0a */ /* 0x000fe20003811000 */
[----:B-1----:R-:W-:-:S06]  /*0c90*/  FFMA.FTZ R37, R42, R39, 1.1641532182693481445e-10 ;  /* 0x2f0000002a257423 */ /* 0x002fcc0000010027 */
[----:B------:R-:W-:Y:S01]  /*0ca0*/  F2I.FTZ.U32.TRUNC.NTZ R35, R41 ;  /* 0x0000002900237305 */ /* 0x000fe2000021f000 */
[----:B------:R-:W-:-:S07]  /*0cb0*/  FSET.BF.LT.FTZ.AND R37, R37, c[0x0][0x648], PT ;  /* 0x0001920025257a0a */ /* 0x000fce0003811000 */
[----:B------:R-:W1:Y:S01]  /*0cc0*/  F2I.FTZ.U32.TRUNC.NTZ R42, R37 ;  /* 0x00000025002a7305 */ /* 0x000e62000021f000 */
[----:B0-----:R-:W-:-:S05]  /*0cd0*/  FFMA.FTZ R40, R40, R39, 1.1641532182693481445e-10 ;  /* 0x2f00000028287423 */ /* 0x001fca0000010027 */
[----:B------:R-:W-:Y:S02]  /*0ce0*/  FSET.BF.LT.FTZ.AND R40, R40, c[0x0][0x648], PT ;  /* 0x0001920028287a0a */ /* 0x000fe40003811000 */
[----:B------:R-:W0:Y:S01]  /*0cf0*/  I2F.U32 R38, R43 ;  /* 0x0000002b00267306 */ /* 0x000e220000201000 */
[----:B-1----:R-:W-:Y:S01]  /*0d00*/  PRMT R35, R42, 0x7604, R35 ;  /* 0x000076042a237816 */ /* 0x002fe20000000023 */
[----:B0-----:R-:W-:-:S06]  /*0d10*/  FFMA.FTZ R39, R38, R39, 1.1641532182693481445e-10 ;  /* 0x2f00000026277423 */ /* 0x001fcc0000010027 */
[----:B------:R-:W0:Y:S01]  /*0d20*/  F2I.FTZ.U32.TRUNC.NTZ R38, R40 ;  /* 0x0000002800267305 */ /* 0x000e22000021f000 */
[----:B------:R-:W-:Y:S02]  /*0d30*/  FSET.BF.LT.FTZ.AND R39, R39, c[0x0][0x648], PT ;  /* 0x0001920027277a0a */ /* 0x000fe40003811000 */
[----:B0-----:R-:W-:Y:S01]  /*0d40*/  PRMT R38, R38, 0x7054, R35 ;  /* 0x0000705426267816 */ /* 0x001fe20000000023 */
[--C-:B--2---:R-:W-:Y:S02]  /*0d50*/  HADD2.F32 R42, -RZ, R24.reuse.H0_H0 ;  /* 0x20000018ff2a7230 */ /* 0x104fe40000004100 */
[----:B------:R-:W-:Y:S02]  /*0d60*/  HADD2.F32 R24, -RZ, R24.H1_H1 ;  /* 0x30000018ff187230 */ /* 0x000fe40000004100 */
[--C-:B------:R-:W-:Y:S02]  /*0d70*/  HADD2.F32 R43, -RZ, R25.reuse.H0_H0 ;  /* 0x20000019ff2b7230 */ /* 0x100fe40000004100 */
[----:B------:R-:W-:Y:S01]  /*0d80*/  HADD2.F32 R44, -RZ, R25.H1_H1 ;  /* 0x30000019ff2c7230 */ /* 0x000fe20000004100 */
[----:B------:R-:W-:Y:S01]  /*0d90*/  FMUL.FTZ R25, R41, R42 ;  /* 0x0000002a29197220 */ /* 0x000fe20000410000 */
[----:B------:R-:W-:Y:S01]  /*0da0*/  IADD3 R42, P1, R34, c[0x0][0x4a0], RZ ;  /* 0x00012800222a7a10 */ /* 0x000fe20007f3e0ff */
[----:B------:R-:W-:Y:S01]  /*0db0*/  FMUL.FTZ R37, R37, R24 ;  /* 0x0000001825257220 */ /* 0x000fe20000410000 */
[----:B------:R-:W0:Y:S01]  /*0dc0*/  F2I.FTZ.U32.TRUNC.NTZ R41, R39 ;  /* 0x0000002700297305 */ /* 0x000e22000021f000 */
[----:B------:R-:W-:-:S02]  /*0dd0*/  FMUL.FTZ R24, R30, R25 ;  /* 0x000000191e187220 */ /* 0x000fc40000410000 */
[----:B------:R-:W-:Y:S02]  /*0de0*/  FMUL.FTZ R37, R30, R37 ;  /* 0x000000251e257220 */ /* 0x000fe40000410000 */
[----:B------:R-:W-:Y:S02]  /*0df0*/  FMUL.FTZ R43, R40, R43 ;  /* 0x0000002b282b7220 */ /* 0x000fe40000410000 */
[----:B------:R-:W-:Y:S01]  /*0e00*/  FMUL.FTZ R45, R39, R44 ;  /* 0x0000002c272d7220 */ /* 0x000fe20000410000 */
[----:B------:R-:W-:Y:S01]  /*0e10*/  F2FP.PACK_AB R24, R37, R24 ;  /* 0x000000182518723e */ /* 0x000fe200000000ff */
[C---:B------:R-:W-:Y:S01]  /*0e20*/  FMUL.FTZ R25, R30.reuse, R43 ;  /* 0x0000002b1e197220 */ /* 0x040fe20000410000 */
[----:B------:R-:W-:Y:S01]  /*0e30*/  IADD3.X R37, R23, c[0x0][0x304], RZ, P0, !PT ;  /* 0x0000c10017257a10 */ /* 0x000fe200007fe4ff */
[----:B------:R-:W-:Y:S01]  /*0e40*/  FMUL.FTZ R40, R30, R45 ;  /* 0x0000002d1e287220 */ /* 0x000fe20000410000 */
[----:B------:R-:W-:Y:S02]  /*0e50*/  LEA R34, P0, R28, R34, 0x2 ;  /* 0x000000221c227211 */ /* 0x000fe400078010ff */
[----:B------:R-:W-:-:S02]  /*0e60*/  IADD3.X R43, R17, c[0x0][0x4a4], RZ, P1, !PT ;  /* 0x00012900112b7a10 */ /* 0x000fc40000ffe4ff */
[----:B------:R-:W-:Y:S01]  /*0e70*/  F2FP.PACK_AB R25, R40, R25 ;  /* 0x000000192819723e */ /* 0x000fe200000000ff */
[----:B------:R-:W-:Y:S01]  /*0e80*/  IMAD.X R17, RZ, RZ, R17, P0 ;  /* 0x000000ffff117224 */ /* 0x000fe200000e0611 */
[----:B------:R-:W-:Y:S01]  /*0e90*/  ISETP.GE.U32.AND P0, PT, R34, c[0x0][0x640], PT ;  /* 0x0001900022007a0c */ /* 0x000fe20003f06070 */
[----:B------:R-:W-:Y:S01]  /*0ea0*/  IMAD.MOV.U32 R40, RZ, RZ, R22 ;  /* 0x000000ffff287224 */ /* 0x000fe200078e0016 */
[----:B0-----:R-:W-:Y:S01]  /*0eb0*/  PRMT R41, R41, 0x654, R38 ;  /* 0x0000065429297816 */ /* 0x001fe20000000026 */
[----:B------:R0:W-:Y:S01]  /*0ec0*/  STG.E.64 [R36.64], R24 ;  /* 0x0000001824007986 */ /* 0x0001e2000c101b04 */
[----:B------:R-:W-:Y:S01]  /*0ed0*/  ISETP.GE.U32.AND.EX P0, PT, R17, c[0x0][0x644], PT, P0 ;  /* 0x0001910011007a0c */ /* 0x000fe20003f06100 */
[----:B------:R-:W-:Y:S01]  /*0ee0*/  IMAD.MOV.U32 R38, RZ, RZ, R29 ;  /* 0x000000ffff267224 */ /* 0x000fe200078e001d */
[----:B------:R-:W-:Y:S01]  /*0ef0*/  MOV R39, R31 ;  /* 0x0000001f00277202 */ /* 0x000fe20000000f00 */
[----:B------:R0:W-:Y:S04]  /*0f00*/  STG.E [R42.64], R41 ;  /* 0x000000292a007986 */ /* 0x0001e8000c101904 */
[----:B------:R-:W-:Y:S06]  /*0f10*/  BAR.SYNC.DEFER_BLOCKING 0x0 ;  /* 0x0000000000007b1d */ /* 0x000fec0000010000 */
[----:B------:R-:W-:Y:S05]  /*0f20*/  @!P0 BRA `(.L_x_809) ;  /* 0xfffff7a000008947 */ /* 0x000fea000383ffff */
[----:B------:R-:W-:Y:S05]  /*0f30*/  EXIT ;  /* 0x000000000000794d */ /* 0x000fea0003800000 */
        .weak           $__internal_17_$__cuda_sm20_dblrcp_rn_slowpath_v3
        .type           $__internal_17_$__cuda_sm20_dblrcp_rn_slowpath_v3,@function
        .size           $__internal_17_$__cuda_sm20_dblrcp_rn_slowpath_v3,(.L_x_11344 - $__internal_17_$__cuda_sm20_dblrcp_rn_slowpath_v3)
$__internal_17_$__cuda_sm20_dblrcp_rn_slowpath_v3:
        /* <DEDUP_REMOVED lines=25> */
.L_x_812:
        /* <DEDUP_REMOVED lines=9> */
.L_x_810:
[----:B------:R-:W-:Y:S01]  /*1160*/  LOP3.LUT R23, R31, 0x80000, RZ, 0xfc, !PT ;  /* 0x000800001f177812 */ /* 0x000fe200078efcff */
[----:B------:R-:W-:Y:S02]  /*1170*/  IMAD.MOV.U32 R22, RZ, RZ, R30 ;  /* 0x000000ffff167224 */ /* 0x000fe400078e001e */
.L_x_811:
[----:B------:R-:W-:Y:S02]  /*1180*/  IMAD.MOV.U32 R37, RZ, RZ, 0x0 ;  /* 0x00000000ff257424 */ /* 0x000fe400078e00ff */
[----:B01----:R-:W-:Y:S02]  /*1190*/  IMAD.MOV.U32 R24, RZ, RZ, R22 ;  /* 0x000000ffff187224 */ /* 0x003fe400078e0016 */
[----:B------:R-:W-:Y:S01]  /*11a0*/  IMAD.MOV.U32 R25, RZ, RZ, R23 ;  /* 0x000000ffff197224 */ /* 0x000fe200078e0017 */
[----:B------:R-:W-:Y:S06]  /*11b0*/  RET.REL.NODEC R36 `(_ZN2at6native43_GLOBAL__N__7cc8d1ed_10_Dropout_cu_0e96ed3824fused_dropout_kernel_vecIN3c104HalfEfmLi1ELi4EhEEvNS_4cuda6detail10TensorInfoIKT_T1_EENS7_IS8_SA_EENS7_IT4_SA_EESA_T0_NS_15PhiloxCudaStateE) ;  /* 0xffffee4024007950 */ /* 0x000fec0003c3ffff */
.L_x_813:
        /* <DEDUP_REMOVED lines=12> */
.L_x_11344:


//--------------------- .text._ZN2at6native43_GLOBAL__N__7cc8d1ed_10_Dropout_cu_0e96ed3824fused_dropout_kernel_vecIN3c104HalfEfmLi1ELi8EhEEvNS_4cuda6detail10TensorInfoIKT_T1_EENS7_IS8_SA_EENS7_IT4_SA_EESA_T0_NS_15PhiloxCudaStateE --------------------------
	.section	.text._ZN2at6native43_GLOBAL__N__7cc8d1ed_10_Dropout_cu_0e96ed3824fused_dropout_kernel_vecIN3c104HalfEfmLi1ELi8EhEEvNS_4cuda6detail10TensorInfoIKT_T1_EENS7_IS8_SA_EENS7_IT4_SA_EESA_T0_NS_15PhiloxCudaStateE,"ax",@progbits
	.sectioninfo	@"SHI_REGISTERS=61"
	.align	128
.text._ZN2at6native43_GLOBAL__N__7cc8d1ed_10_Dropout_cu_0e96ed3824fused_dropout_kernel_vecIN3c104HalfEfmLi1ELi8EhEEvNS_4cuda6detail10TensorInfoIKT_T1_EENS7_IS8_SA_EENS7_IT4_SA_EESA_T0_NS_15PhiloxCudaStateE:
        .type           _ZN2at6native43_GLOBAL__N__7cc8d1ed_10_Dropout_cu_0e96ed3824fused_dropout_kernel_vecIN3c104HalfEfmLi1ELi8EhEEvNS_4cuda6detail10TensorInfoIKT_T1_EENS7_IS8_SA_EENS7_IT4_SA_EESA_T0_NS_15PhiloxCudaStateE,@function
        .size           _ZN2at6native43_GLOBAL__N__7cc8d1ed_10_Dropout_cu_0e96ed3824fused_dropout_kernel_vecIN3c104HalfEfmLi1ELi8EhEEvNS_4cuda6detail10TensorInfoIKT_T1_EENS7_IS8_SA_EENS7_IT4_SA_EESA_T0_NS_15PhiloxCudaStateE,(.L_x_11346 - _ZN2at6native43_GLOBAL__N__7cc8d1ed_10_Dropout_cu_0e96ed3824fused_dropout_kernel_vecIN3c104HalfEfmLi1ELi8EhEEvNS_4cuda6detail10TensorInfoIKT_T1_EENS7_IS8_SA_EENS7_IT4_SA_EESA_T0_NS_15PhiloxCudaStateE)
        .other          _ZN2at6native43_GLOBAL__N__7cc8d1ed_10_Dropout_cu_0e96ed3824fused_dropout_kernel_vecIN3c104HalfEfmLi1ELi8EhEEvNS_4cuda6detail10TensorInfoIKT_T1_EENS7_IS8_SA_EENS7_IT4_SA_EESA_T0_NS_15PhiloxCudaStateE,@"STO_CUDA_ENTRY STV_DEFAULT"
_ZN2at6native43_GLOBAL__N__7cc8d1ed_10_Dropout_cu_0e96ed3824fused_dropout_kernel_vecIN3c104HalfEfmLi1ELi8EhEEvNS_4cuda6detail10TensorInfoIKT_T1_EENS7_IS8_SA_EENS7_IT4_SA_EESA_T0_NS_15PhiloxCudaStateE:
        /* <DEDUP_REMOVED lines=9> */
[----:B------:R-:W-:Y:S01]  /*0090*/  MOV R26, c[0x0][0x650] ;  /* 0x00019400001a7a02 */ /* 0x000fe20000000f00 */
        /* <DEDUP_REMOVED lines=48> */
[----:B------:R-:W-:Y:S02]  /*03a0*/  IADD3 R10, R26, 0x1715609d, RZ ;  /* 0x1715609d1a0a7810 */ /* 0x000fe40007ffe0ff */
[----:B------:R-:W-:Y:S01]  /*03b0*/  IADD3 R23, R27, -0x695add53, RZ ;  /* 0x96a522ad1b177810 */ /* 0x000fe20007ffe0ff */
[----:B------:R-:W-:Y:S01]  /*03c0*/  IMAD.WIDE.U32 R18, R18, -0x326172a9, RZ ;  /* 0xcd9e8d5712127825 */ /* 0x000fe200078e00ff */
[----:B------:R-:W-:Y:S01]  /*03d0*/  LOP3.LUT R28, R13, R20, R9, 0x96, !PT ;  /* 0x000000140d1c7212 */ /* 0x000fe200078e9609 */
[----:B0-----:R-:W0:Y:S03]  /*03e0*/  MUFU.RCP64H R35, R15 ;  /* 0x0000000f00237308 */ /* 0x001e260000001800 */
        /* <DEDUP_REMOVED lines=31> */
[----:B------:R-:W-:Y:S01]  /*05e0*/  IMAD.MOV.U32 R28, RZ, RZ, R35 ;  /* 0x000000ffff1c7224 */ /* 0x000fe200078e0023 */
[----:B------:R-:W-:Y:S01]  /*05f0*/  MOV R31, R39 ;  /* 0x00000027001f7202 */ /* 0x000fe20000000f00 */
[----:B------:R-:W-:Y:S05]  /*0600*/  @P0 BRA `(.L_x_814) ;  /* 0x0000006000000947 */ /* 0x000fea0003800000 */
[----:B-1----:R-:W-:Y:S02]  /*0610*/  LOP3.LUT R12, R15, 0x7fffffff, RZ, 0xc0, !PT ;  /* 0x7fffffff0f0c7812 */ /* 0x002fe400078ec0ff */
[----:B------:R-:W-:-:S02]  /*0620*/  MOV R40, 0x650 ;  /* 0x0000065000287802 */ /* 0x000fc40000000f00 */
[----:B------:R-:W-:Y:S02]  /*0630*/  IADD3 R33, R12, -0x100000, RZ ;  /* 0xfff000000c217810 */ /* 0x000fe40007ffe0ff */
[----:B------:R-:W-:Y:S05]  /*0640*/  CALL.REL.NOINC `($__internal_18_$__cuda_sm20_dblrcp_rn_slowpath_v3) ;  /* 0x0000197000007944 */ /* 0x000fea0003c00000 */
[----:B------:R-:W-:Y:S02]  /*0650*/  IMAD.MOV.U32 R12, RZ, RZ, R14 ;  /* 0x000000ffff0c7224 */ /* 0x000fe400078e000e */
[----:B------:R-:W-:-:S05]  /*0660*/  IMAD.MOV.U32 R13, RZ, RZ, R15 ;  /* 0x000000ffff0d7224 */ /* 0x000fca00078e000f */
.L_x_814:
[----:B-1----:R-:W0:Y:S01]  /*0670*/  F2F.F32.F64 R33, R12 ;  /* 0x0000000c00217310 */ /* 0x002e220000301000 */
[----:B------:R-:W0:Y:S01]  /*0680*/  DSETP.GEU.AND P0, PT, |R12|, c[0x2][0x0], PT ;  /* 0x008000000c00762a */ /* 0x000e220003f0e200 */
[----:B------:R-:W-:Y:S01]  /*0690*/  IMAD R34, R29, -0x326172a9, RZ ;  /* 0xcd9e8d571d227824 */ /* 0x000fe200078e02ff */
[----:B------:R-:W-:Y:S01]  /*06a0*/  LOP3.LUT R35, R22, 0x3, RZ, 0xc0, !PT ;  /* 0x0000000316237812 */ /* 0x000fe200078ec0ff */
[----:B------:R-:W-:-:S11]  /*06b0*/  IMAD.MOV.U32 R29, RZ, RZ, RZ ;  /* 0x000000ffff1d7224 */ /* 0x000fd600078e00ff */
[----:B0-----:R-:W-:Y:S02]  /*06c0*/  @!P0 FMUL R33, R33, 1.175494350822287508e-38 ;  /* 0x0080000021218820 */ /* 0x001fe40000400000 */
.L_x_827:
        /* <DEDUP_REMOVED lines=18> */
.L_x_817:
[----:B------:R-:W-:Y:S05]  /*07f0*/  BSYNC B0 ;  /* 0x0000000000007941 */ /* 0x000fea0003800000 */
.L_x_816:
        /* <DEDUP_REMOVED lines=46> */
[----:B------:R-:W-:Y:S02]  /*0ae0*/  LOP3.LUT R44, R44, R12, R23, 0x96, !PT ;  /* 0x0000000c2c2c7212 */ /* 0x000fe400078e9617 */
[----:B------:R-:W-:Y:S01]  /*0af0*/  MOV R37, R15 ;  /* 0x0000000f00257202 */ /* 0x000fe20000000f00 */
[----:B------:R-:W-:Y:S05]  /*0b00*/  @!P0 BRA `(.L_x_818) ;  /* 0x0000009000008947 */ /* 0x000fea0003800000 */
[----:B------:R-:W-:Y:S01]  /*0b10*/  ISETP.NE.AND P1, PT, R35, 0x2, PT ;  /* 0x000000022300780c */ /* 0x000fe20003f25270 */
[----:B------:R-:W-:Y:S02]  /*0b20*/  IMAD.MOV.U32 R45, RZ, RZ, R40 ;  /* 0x000000ffff2d7224 */ /* 0x000fe400078e0028 */
[----:B------:R-:W-:-:S02]  /*0b30*/  IMAD.MOV.U32 R40, RZ, RZ, R46 ;  /* 0x000000ffff287224 */ /* 0x000fc400078e002e */
[----:B------:R-:W-:Y:S02]  /*0b40*/  IMAD.MOV.U32 R41, RZ, RZ, R15 ;  /* 0x000000ffff297224 */ /* 0x000fe400078e000f */
[----:B------:R-:W-:-:S06]  /*0b50*/  IMAD.MOV.U32 R37, RZ, RZ, R56 ;  /* 0x000000ffff257224 */ /* 0x000fcc00078e0038 */
[----:B------:R-:W-:Y:S01]  /*0b60*/  @P1 IMAD.MOV.U32 R45, RZ, RZ, R46 ;  /* 0x000000ffff2d1224 */ /* 0x000fe200078e002e */
[----:B------:R-:W-:Y:S01]  /*0b70*/  @P1 MOV R40, R15 ;  /* 0x0000000f00281202 */ /* 0x000fe20000000f00 */
[----:B------:R-:W-:Y:S02]  /*0b80*/  @P1 IMAD.MOV.U32 R41, RZ, RZ, R56 ;  /* 0x000000ffff291224 */ /* 0x000fe400078e0038 */
[----:B------:R-:W-:Y:S02]  /*0b90*/  @P1 IMAD.MOV.U32 R37, RZ, RZ, R44 ;  /* 0x000000ffff251224 */ /* 0x000fe400078e002c */
.L_x_818:
[----:B------:R-:W-:Y:S01]  /*0ba0*/  IMAD.WIDE.U32 R12, R25, -0x326172a9, RZ ;  /* 0xcd9e8d57190c7825 */ /* 0x000fe200078e00ff */
[----:B------:R-:W-:Y:S03]  /*0bb0*/  BSSY B0, `(.L_x_819) ;  /* 0x0000014000007945 */ /* 0x000fe60003800000 */
[----:B------:R-:W-:Y:S01]  /*0bc0*/  IMAD.HI.U32 R39, R22, -0x2daee0ad, RZ ;  /* 0xd2511f5316277827 */ /* 0x000fe200078e00ff */
[----:B------:R-:W-:-:S03]  /*0bd0*/  LOP3.LUT R15, R12, R2, RZ, 0x3c, !PT ;  /* 0x000000020c0f7212 */ /* 0x000fc600078e3cff */
[----:B------:R-:W-:Y:S01]  /*0be0*/  IMAD.MOV.U32 R32, RZ, RZ, R13 ;  /* 0x000000ffff207224 */ /* 0x000fe200078e000d */
[----:B------:R-:W-:Y:S05]  /*0bf0*/  @P2 BRA `(.L_x_820) ;  /* 0x000000f000002947 */ /* 0x000fea0003800000 */
[----:B------:R-:W-:Y:S01]  /*0c00*/  IADD3 R31, R31, 0x1, RZ ;  /* 0x000000011f1f7810 */ /* 0x000fe20007ffe0ff */
[----:B------:R-:W-:Y:S01]  /*0c10*/  IMAD.MOV.U32 R32, RZ, RZ, R13 ;  /* 0x000000ffff207224 */ /* 0x000fe200078e000d */
[----:B------:R-:W-:Y:S02]  /*0c20*/  LOP3.LUT R15, R12, R2, RZ, 0x3c, !PT ;  /* 0x000000020c0f7212 */ /* 0x000fe400078e3cff */
        /* <DEDUP_REMOVED lines=12> */
.L_x_820:
[----:B------:R-:W-:Y:S05]  /*0cf0*/  BSYNC B0 ;  /* 0x0000000000007941 */ /* 0x000fea0003800000 */
.L_x_819:
        /* <DEDUP_REMOVED lines=36> */
[----:B------:R-:W-:-:S04]  /*0f40*/  IMAD.HI.U32 R15, R28, -0x2daee0ad, RZ ;  /* 0xd2511f531c0f7827 */ /* 0x000fc800078e00ff */
[----:B------:R-:W-:Y:S01]  /*0f50*/  IMAD.WIDE.U32 R12, R12, -0x326172a9, RZ ;  /* 0xcd9e8d570c0c7825 */ /* 0x000fe200078e00ff */
[----:B------:R-:W-:-:S03]  /*0f60*/  LOP3.LUT R30, R15, R38, R23, 0x96, !PT ;  /* 0x000000260f1e7212 */ /* 0x000fc600078e9617 */
[----:B------:R-:W-:Y:S01]  /*0f70*/  IMAD.MOV.U32 R34, RZ, RZ, R12 ;  /* 0x000000ffff227224 */ /* 0x000fe200078e000c */
[----:B------:R-:W-:Y:S01]  /*0f80*/  LOP3.LUT R32, R13, R14, R24, 0x96, !PT ;  /* 0x0000000e0d207212 */ /* 0x000fe200078e9618 */
[----:B------:R-:W-:Y:S02]  /*0f90*/  IMAD.MOV.U32 R47, RZ, RZ, R42 ;  /* 0x000000ffff2f7224 */ /* 0x000fe400078e002a */
[----:B------:R-:W-:Y:S01]  /*0fa0*/  IMAD.MOV.U32 R38, RZ, RZ, R45 ;  /* 0x000000ffff267224 */ /* 0x000fe200078e002d */
[----:B------:R-:W-:Y:S01]  /*0fb0*/  MOV R43, R32 ;  /* 0x00000020002b7202 */ /* 0x000fe20000000f00 */
        /* <DEDUP_REMOVED lines=10> */
[----:B------:R-:W-:Y:S01]  /*1060*/  IMAD.MOV.U32 R38, RZ, RZ, R45 ;  /* 0x000000ffff267224 */ /* 0x000fe200078e002d */
[----:B------:R-:W-:Y:S01]  /*1070*/  MOV R43, R30 ;  /* 0x0000001e002b7202 */ /* 0x000fe20000000f00 */
[----:B------:R-:W-:Y:S02]  /*1080*/  IMAD.MOV.U32 R39, RZ, RZ, R40 ;  /* 0x000000ffff277224 */ /* 0x000fe400078e0028 */
[----:B------:R-:W-:Y:S02]  /*1090*/  IMAD.MOV.U32 R56, RZ, RZ, R42 ;  /* 0x000000ffff387224 */ /* 0x000fe400078e002a */
[----:B------:R-:W-:Y:S02]  /*10a0*/  IMAD.MOV.U32 R44, RZ, RZ, R32 ;  /* 0x000000ffff2c7224 */ /* 0x000fe400078e0020 */
[----:B------:R-:W-:Y:S01]  /*10b0*/  IMAD.MOV.U32 R47, RZ, RZ, R34 ;  /* 0x000000ffff2f7224 */ /* 0x000fe200078e0022 */
[----:B------:R-:W-:Y:S05]  /*10c0*/  BRA `(.L_x_821) ;  /* 0x0000091000007947 */ /* 0x000fea0003800000 */
.L_x_815:
[C---:B------:R-:W-:Y:S01]  /*10d0*/  ISETP.NE.AND P0, PT, R48.reuse, -0x1, PT ;  /* 0xffffffff3000780c */ /* 0x040fe20003f05270 */
[----:B------:R-:W-:Y:S01]  /*10e0*/  BSSY B0, `(.L_x_822) ;  /* 0x000000e000007945 */ /* 0x000fe20003800000 */
[C---:B------:R-:W-:Y:S01]  /*10f0*/  IADD3 R12, R48.reuse, 0x1, RZ ;  /* 0x00000001300c7810 */ /* 0x040fe20007ffe0ff */
[----:B------:R-:W-:Y:S01]  /*1100*/  IMAD.MOV.U32 R39, RZ, RZ, R31 ;  /* 0x000000ffff277224 */ /* 0x000fe200078e001f */
[----:B------:R-:W-:-:S03]  /*1110*/  IADD3 R22, R48, 0x2, RZ ;  /* 0x0000000230167810 */ /* 0x000fc60007ffe0ff */
        /* <DEDUP_REMOVED lines=10> */
.L_x_823:
[----:B------:R-:W-:Y:S05]  /*11c0*/  BSYNC B0 ;  /* 0x0000000000007941 */ /* 0x000fea0003800000 */
.L_x_822:
[C---:B------:R-:W-:Y:S01]  /*11d0*/  ISETP.NE.AND P0, PT, R22.reuse, RZ, PT ;  /* 0x000000ff1600720c */ /* 0x040fe20003f05270 */
[----:B------:R-:W-:Y:S01]  /*11e0*/  IMAD.WIDE.U32 R14, R25, -0x326172a9, RZ ;  /* 0xcd9e8d57190e7825 */ /* 0x000fe200078e00ff */
[----:B------:R-:W-:Y:S01]  /*11f0*/  LOP3.LUT R12, R29, R27, RZ, 0x3c, !PT ;  /* 0x0000001b1d0c7212 */ /* 0x000fe200078e3cff */
[----:B------:R-:W-:Y:S02]  /*1200*/  BSSY B0, `(.L_x_824) ;  /* 0x0000018000007945 */ /* 0x000fe40003800000 */
[----:B------:R-:W-:Y:S01]  /*1210*/  IMAD.HI.U32 R43, R22, -0x2daee0ad, RZ ;  /* 0xd2511f53162b7827 */ /* 0x000fe200078e00ff */
[----:B------:R-:W-:Y:S02]  /*1220*/  LOP3.LUT R28, R12, R13, RZ, 0x3c, !PT ;  /* 0x0000000d0c1c7212 */ /* 0x000fe400078e3cff */
[----:B------:R-:W-:Y:S01]  /*1230*/  LOP3.LUT R47, R14, R2, RZ, 0x3c, !PT ;  /* 0x000000020e2f7212 */ /* 0x000fe200078e3cff */
[----:B------:R-:W-:Y:S01]  /*1240*/  IMAD.MOV.U32 R31, RZ, RZ, R39 ;  /* 0x000000ffff1f7224 */ /* 0x000fe200078e0027 */
[----:B------:R-:W-:Y:S01]  /*1250*/  MOV R13, R15 ;  /* 0x0000000f000d7202 */ /* 0x000fe20000000f00 */
[----:B------:R-:W-:-:S04]  /*1260*/  IMAD.HI.U32 R30, R28, -0x326172a9, RZ ;  /* 0xcd9e8d571c1e7827 */ /* 0x000fc800078e00ff */
[----:B------:R-:W-:Y:S01]  /*1270*/  IMAD.MOV.U32 R37, RZ, RZ, R47 ;  /* 0x000000ffff257224 */ /* 0x000fe200078e002f */
[----:B------:R-:W-:Y:S05]  /*1280*/  @P0 BRA `(.L_x_825) ;  /* 0x000000f000000947 */ /* 0x000fea0003800000 */
[----:B------:R-:W-:Y:S01]  /*1290*/  IADD3 R31, R39, 0x1, RZ ;  /* 0x00000001271f7810 */ /* 0x000fe20007ffe0ff */
[----:B------:R-:W-:Y:S02]  /*12a0*/  IMAD.MOV.U32 R37, RZ, RZ, R47 ;  /* 0x000000ffff257224 */ /* 0x000fe400078e002f */
[----:B------:R-:W-:Y:S01]  /*12b0*/  IMAD.MOV.U32 R13, RZ, RZ, R15 ;  /* 0x000000ffff0d7224 */ /* 0x000fe200078e000f */
        /* <DEDUP_REMOVED lines=12> */
.L_x_825:
[----:B------:R-:W-:Y:S05]  /*1380*/  BSYNC B0 ;  /* 0x0000000000007941 */ /* 0x000fea0003800000 */
.L_x_824:
        /* <DEDUP_REMOVED lines=89> */
[----:B------:R-:W-:-:S04]  /*1920*/  IMAD.WIDE.U32 R42, R41, -0x326172a9, RZ ;  /* 0xcd9e8d57292a7825 */ /* 0x000fc800078e00ff */
[----:B------:R-:W-:Y:S01]  /*1930*/  IMAD.HI.U32 R47, R15, -0x2daee0ad, RZ ;  /* 0xd2511f530f2f7827 */ /* 0x000fe200078e00ff */
[----:B------:R-:W-:Y:S02]  /*1940*/  LOP3.LUT R56, R43, R39, R24, 0x96, !PT ;  /* 0x000000272b387212 */ /* 0x000fe400078e9618 */
[----:B------:R-:W-:Y:S01]  /*1950*/  MOV R39, R45 ;  /* 0x0000002d00277202 */ /* 0x000fe20000000f00 */
[----:B------:R-:W-:Y:S01]  /*1960*/  IMAD.MOV.U32 R38, RZ, RZ, R32 ;  /* 0x000000ffff267224 */ /* 0x000fe200078e0020 */
[----:B------:R-:W-:Y:S01]  /*1970*/  LOP3.LUT R47, R47, R48, R23, 0x96, !PT ;  /* 0x000000302f2f7212 */ /* 0x000fe200078e9617 */
[----:B------:R-:W-:Y:S02]  /*1980*/  IMAD.MOV.U32 R44, RZ, RZ, R42 ;  /* 0x000000ffff2c7224 */ /* 0x000fe400078e002a */
[----:B------:R-:W-:Y:S02]  /*1990*/  IMAD.MOV.U32 R34, RZ, RZ, R12 ;  /* 0x000000ffff227224 */ /* 0x000fe400078e000c */
[----:B------:R-:W-:-:S02]  /*19a0*/  IMAD.MOV.U32 R41, RZ, RZ, R40 ;  /* 0x000000ffff297224 */ /* 0x000fc400078e0028 */
[----:B------:R-:W-:Y:S02]  /*19b0*/  IMAD.MOV.U32 R37, RZ, RZ, R46 ;  /* 0x000000ffff257224 */ /* 0x000fe400078e002e */
[----:B------:R-:W-:Y:S02]  /*19c0*/  IMAD R43, R15, -0x2daee0ad, RZ ;  /* 0xd2511f530f2b7824 */ /* 0x000fe400078e02ff */
[----:B------:R-:W-:Y:S02]  /*19d0*/  IMAD.MOV.U32 R32, RZ, RZ, R14 ;  /* 0x000000ffff207224 */ /* 0x000fe400078e000e */
.L_x_821:
[C---:B------:R-:W-:Y:S01]  /*19e0*/  IMAD.SHL.U32 R42, R36.reuse, 0x2, RZ ;  /* 0x00000002242a7824 */ /* 0x040fe200078e00ff */
[----:B------:R-:W-:-:S04]  /*19f0*/  SHF.L.U64.HI R40, R36, 0x1, R21 ;  /* 0x0000000124287819 */ /* 0x000fc80000010215 */
[----:B------:R-:W-:-:S04]  /*1a00*/  IADD3 R12, P0, R42, c[0x0][0x160], RZ ;  /* 0x000058002a0c7a10 */ /* 0x000fc80007f1e0ff */
[----:B------:R-:W-:-:S06]  /*1a10*/  IADD3.X R13, R40, c[0x0][0x164], RZ, P0, !PT ;  /* 0x00005900280d7a10 */ /* 0x000fcc00007fe4ff */
[----:B------:R-:W2:Y:S01]  /*1a20*/  LDG.E.128 R12, [R12.64] ;  /* 0x000000040c0c7981 */ /* 0x000ea2000c1e1d00 */
[----:B------:R-:W0:Y:S01]  /*1a30*/  I2F.U32 R38, R38 ;  /* 0x0000002600267306 */ /* 0x000e220000201000 */
[----:B------:R-:W-:Y:S01]  /*1a40*/  HFMA2.MMA R45, -RZ, RZ, 0.1171875, 0 ;  /* 0x2f800000ff2d7435 */ /* 0x000fe200000001ff */
        /* <DEDUP_REMOVED lines=36> */
[----:B--2---:R-:W-:Y:S02]  /*1c90*/  HADD2.F32 R48, -RZ, R12.H0_H0 ;  /* 0x2000000cff307230 */ /* 0x004fe40000004100 */
[----:B------:R-:W-:-:S02]  /*1ca0*/  HADD2.F32 R53, -RZ, R13.H0_H0 ;  /* 0x2000000dff357230 */ /* 0x000fc40000004100 */
[----:B------:R-:W-:Y:S01]  /*1cb0*/  HADD2.F32 R13, -RZ, R13.H1_H1 ;  /* 0x3000000dff0d7230 */ /* 0x000fe20000004100 */
[----:B------:R-:W-:Y:S01]  /*1cc0*/  FMUL.FTZ R48, R43, R48 ;  /* 0x000000302b307220 */ /* 0x000fe20000410000 */
[----:B------:R-:W-:Y:S01]  /*1cd0*/  HADD2.F32 R12, -RZ, R12.H1_H1 ;  /* 0x3000000cff0c7230 */ /* 0x000fe20000004100 */
[----:B------:R2:W3:Y:S01]  /*1ce0*/  F2I.FTZ.U32.TRUNC.NTZ R43, R45 ;  /* 0x0000002d002b7305 */ /* 0x0004e2000021f000 */
[--C-:B------:R-:W-:Y:S01]  /*1cf0*/  HADD2.F32 R52, -RZ, R14.reuse.H0_H0 ;  /* 0x2000000eff347230 */ /* 0x100fe20000004100 */
[----:B------:R-:W-:Y:S01]  /*1d00*/  FMUL.FTZ R50, R50, R53 ;  /* 0x0000003532327220 */ /* 0x000fe20000410000 */
[----:B------:R-:W-:Y:S01]  /*1d10*/  HADD2.F32 R54, -RZ, R14.H1_H1 ;  /* 0x3000000eff367230 */ /* 0x000fe20000004100 */
[----:B------:R-:W-:Y:S01]  /*1d20*/  FMUL.FTZ R44, R44, R13 ;  /* 0x0000000d2c2c7220 */ /* 0x000fe20000410000 */
[--C-:B------:R-:W-:Y:S01]  /*1d30*/  HADD2.F32 R14, -RZ, R15.reuse.H0_H0 ;  /* 0x2000000fff0e7230 */ /* 0x100fe20000004100 */
[----:B------:R-:W-:Y:S01]  /*1d40*/  FMUL.FTZ R12, R51, R12 ;  /* 0x0000000c330c7220 */ /* 0x000fe20000410000 */
[----:B------:R-:W-:Y:S01]  /*1d50*/  HADD2.F32 R15, -RZ, R15.H1_H1 ;  /* 0x3000000fff0f7230 */ /* 0x000fe20000004100 */
[----:B------:R-:W-:-:S02]  /*1d60*/  FMUL.FTZ R13, R33, R50 ;  /* 0x00000032210d7220 */ /* 0x000fc40000410000 */
[----:B------:R-:W-:Y:S02]  /*1d70*/  FMUL.FTZ R52, R49, R52 ;  /* 0x0000003431347220 */ /* 0x000fe40000410000 */
[----:B------:R-:W-:Y:S02]  /*1d80*/  FMUL.FTZ R54, R47, R54 ;  /* 0x000000362f367220 */ /* 0x000fe40000410000 */
[----:B------:R-:W-:Y:S02]  /*1d90*/  FMUL.FTZ R50, R33, R44 ;  /* 0x0000002c21327220 */ /* 0x000fe40000410000 */
[----:B------:R-:W-:Y:S02]  /*1da0*/  FMUL.FTZ R14, R45, R14 ;  /* 0x0000000e2d0e7220 */ /* 0x000fe40000410000 */
[----:B------:R-:W-:Y:S01]  /*1db0*/  FMUL.FTZ R44, R56, R15 ;  /* 0x0000000f382c7220 */ /* 0x000fe20000410000 */
[----:B------:R-:W-:Y:S01]  /*1dc0*/  F2FP.PACK_AB R13, R50, R13 ;  /* 0x0000000d320d723e */ /* 0x000fe200000000ff */
[----:B------:R-:W-:-:S02]  /*1dd0*/  FMUL.FTZ R48, R33, R48 ;  /* 0x0000003021307220 */ /* 0x000fc40000410000 */
[C---:B0-----:R-:W-:Y:S02]  /*1de0*/  FMUL.FTZ R47, R33.reuse, R12 ;  /* 0x0000000c212f7220 */ /* 0x041fe40000410000 */
[C---:B------:R-:W-:Y:S02]  /*1df0*/  FMUL.FTZ R52, R33.reuse, R52 ;  /* 0x0000003421347220 */ /* 0x040fe40000410000 */
[----:B------:R-:W-:Y:S01]  /*1e00*/  FMUL.FTZ R15, R33, R54 ;  /* 0x00000036210f7220 */ /* 0x000fe20000410000 */
[----:B------:R-:W-:Y:S01]  /*1e10*/  F2FP.PACK_AB R12, R47, R48 ;  /* 0x000000302f0c723e */ /* 0x000fe200000000ff */
[----:B--2---:R-:W-:Y:S01]  /*1e20*/  FMUL.FTZ R45, R33, R14 ;  /* 0x0000000e212d7220 */ /* 0x004fe20000410000 */
[----:B-1----:R-:W-:Y:S01]  /*1e30*/  LOP3.LUT R48, R41, 0xff, RZ, 0xc0, !PT ;  /* 0x000000ff29307812 */ /* 0x002fe200078ec0ff */
[----:B------:R-:W-:Y:S01]  /*1e40*/  FMUL.FTZ R44, R33, R44 ;  /* 0x0000002c212c7220 */ /* 0x000fe20000410000 */
[----:B------:R-:W-:Y:S02]  /*1e50*/  F2FP.PACK_AB R14, R15, R52 ;  /* 0x000000340f0e723e */ /* 0x000fe400000000ff */
[----:B---3--:R-:W-:-:S02]  /*1e60*/  LOP3.LUT R41, R43, 0xff, RZ, 0xc0, !PT ;  /* 0x000000ff2b297812 */ /* 0x008fc400078ec0ff */
[----:B------:R-:W-:Y:S02]  /*1e70*/  IADD3.X R43, R40, c[0x0][0x304], RZ, P0, !PT ;  /* 0x0000c100282b7a10 */ /* 0x000fe400007fe4ff */
[----:B------:R-:W-:Y:S01]  /*1e80*/  F2FP.PACK_AB R15, R44, R45 ;  /* 0x0000002d2c0f723e */ /* 0x000fe200000000ff */
[----:B------:R-:W-:Y:S01]  /*1e90*/  IMAD.MOV.U32 R44, RZ, RZ, c[0x0][0x0] ;  /* 0x00000000ff2c7624 */ /* 0x000fe200078e00ff */
[----:B------:R-:W-:Y:S02]  /*1ea0*/  IADD3 R40, P0, R36, c[0x0][0x4a0], RZ ;  /* 0x0001280024287a10 */ /* 0x000fe40007f1e0ff */
[----:B------:R-:W-:Y:S01]  /*1eb0*/  PRMT R46, R46, 0x7604, R41 ;  /* 0x000076042e2e7816 */ /* 0x000fe20000000029 */
[----:B------:R0:W-:Y:S01]  /*1ec0*/  STG.E.128 [R42.64], R12 ;  /* 0x0000000c2a007986 */ /* 0x0001e2000c101d04 */
[----:B------:R-:W-:Y:S02]  /*1ed0*/  IADD3.X R41, R21, c[0x0][0x4a4], RZ, P0, !PT ;  /* 0x0001290015297a10 */ /* 0x000fe400007fe4ff */
        /* <DEDUP_REMOVED lines=13> */
.L_x_826:
[----:B------:R-:W-:Y:S05]  /*1fb0*/  EXIT ;  /* 0x000000000000794d */ /* 0x000fea0003800000 */
        .weak           $__internal_18_$__cuda_sm20_dblrcp_rn_slowpath_v3
        .type           $__internal_18_$__cuda_sm20_dblrcp_rn_slowpath_v3,@function
        .size           $__internal_18_$__cuda_sm20_dblrcp_rn_slowpath_v3,(.L_x_11346 - $__internal_18_$__cuda_sm20_dblrcp_rn_slowpath_v3)
$__internal_18_$__cuda_sm20_dblrcp_rn_slowpath_v3:
[----:B------:R-:W-:Y:S01]  /*1fc0*/  IMAD.MOV.U32 R38, RZ, RZ, R14 ;  /* 0x000000ffff267224 */ /* 0x000fe200078e000e */
[----:B------:R-:W-:-:S06]  /*1fd0*/  MOV R39, R15 ;  /* 0x0000000f00277202 */ /* 0x000fcc0000000f00 */
        /* <DEDUP_REMOVED lines=11> */
[----:B------:R-:W-:Y:S02]  /*2090*/  IMAD.MOV.U32 R34, RZ, RZ, R38 ;  /* 0x000000ffff227224 */ /* 0x000fe400078e0026 */
[----:B------:R-:W-:Y:S01]  /*20a0*/  IMAD.MOV.U32 R14, RZ, RZ, R33 ;  /* 0x000000ffff0e7224 */ /* 0x000fe200078e0021 */
[----:B------:R-:W0:Y:S05]  /*20b0*/  MUFU.RCP64H R15, R35 ;  /* 0x00000023000f7308 */ /* 0x000e2a0000001800 */
        /* <DEDUP_REMOVED lines=10> */
.L_x_830:
        /* <DEDUP_REMOVED lines=10> */
.L_x_828:
[----:B------:R-:W-:Y:S02]  /*2200*/  LOP3.LUT R13, R39, 0x80000, RZ, 0xfc, !PT ;  /* 0x00080000270d7812 */ /* 0x000fe400078efcff */
[----:B------:R-:W-:-:S03]  /*2210*/  MOV R12, R38 ;  /* 0x00000026000c7202 */ /* 0x000fc60000000f00 */
.L_x_829:
[----:B------:R-:W-:Y:S02]  /*2220*/  IMAD.MOV.U32 R41, RZ, RZ, 0x0 ;  /* 0x00000000ff297424 */ /* 0x000fe400078e00ff */
[----:B01----:R-:W-:Y:S02]  /*2230*/  IMAD.MOV.U32 R14, RZ, RZ, R12 ;  /* 0x000000ffff0e7224 */ /* 0x003fe400078e000c */
[----:B------:R-:W-:Y:S01]  /*2240*/  IMAD.MOV.U32 R15, RZ, RZ, R13 ;  /* 0x000000ffff0f7224 */ /* 0x000fe200078e000d */
[----:B------:R-:W-:Y:S06]  /*2250*/  RET.REL.NODEC R40 `(_ZN2at6native43_GLOBAL__N__7cc8d1ed_10_Dropout_cu_0e96ed3824fused_dropout_kernel_vecIN3c104HalfEfmLi1ELi8EhEEvNS_4cuda6detail10TensorInfoIKT_T1_EENS7_IS8_SA_EENS7_IT4_SA_EESA_T0_NS_15PhiloxCudaStateE) ;  /* 0xffffdda028007950 */ /* 0x000fec0003c3ffff */
.L_x_831:
        /* <DEDUP_REMOVED lines=10> */
.L_x_11346:


//--------------------- .text._ZN2at6native43_GLOBAL__N__7cc8d1ed_10_Dropout_cu_0e96ed3824fused_dropout_kernel_vecIN3c104HalfEfmLi1ELi16EhEEvNS_4cuda6detail10TensorInfoIKT_T1_EENS7_IS8_SA_EENS7_IT4_SA_EESA_T0_NS_15PhiloxCudaStateE --------------------------
	.section	.text._ZN2at6native43_GLOBAL__N__7cc8d1ed_10_Dropout_cu_0e96ed3824fused_dropout_kernel_vecIN3c104HalfEfmLi1ELi16EhEEvNS_4cuda6detail10TensorInfoIKT_T1_EENS7_IS8_SA_EENS7_IT4_SA_EESA_T0_NS_15PhiloxCudaStateE,"ax",@progbits
	.sectioninfo	@"SHI_REGISTERS=56"
	.align	128
.text._ZN2at6native43_GLOBAL__N__7cc8d1ed_10_Dropout_cu_0e96ed3824fused_dropout_kernel_vecIN3c104HalfEfmLi1ELi16EhEEvNS_4cuda6detail10TensorInfoIKT_T1_EENS7_IS8_SA_EENS7_IT4_SA_EESA_T0_NS_15PhiloxCudaStateE:
        .type           _ZN2at6native43_GLOBAL__N__7cc8d1ed_10_Dropout_cu_0e96ed3824fused_dropout_kernel_vecIN3c104HalfEfmLi1ELi16EhEEvNS_4cuda6detail10TensorInfoIKT_T1_EENS7_IS8_SA_EENS7_IT4_SA_EESA_T0_NS_15PhiloxCudaStateE,@function
        .size           _ZN2at6native43_GLOBAL__N__7cc8d1ed_10_Dropout_cu_0e96ed3824fused_dropout_kernel_vecIN3c104HalfEfmLi1ELi16EhEEvNS_4cuda6detail10TensorInfoIKT_T1_EENS7_IS8_SA_EENS7_IT4_SA_EESA_T0_NS_15PhiloxCudaStateE,(.L_x_11348 - _ZN2at6native43_GLOBAL__N__7cc8d1ed_10_Dropout_cu_0e96ed3824fused_dropout_kernel_vecIN3c104HalfEfmLi1ELi16EhEEvNS_4cuda6detail10TensorInfoIKT_T1_EENS7_IS8_SA_EENS7_IT4_SA_EESA_T0_NS_15PhiloxCudaStateE)
        .other          _ZN2at6native43_GLOBAL__N__7cc8d1ed_10_Dropout_cu_0e96ed3824fused_dropout_kernel_vecIN3c104HalfEfmLi1ELi16EhEEvNS_4cuda6detail10TensorInfoIKT_T1_EENS7_IS8_SA_EENS7_IT4_SA_EESA_T0_NS_15PhiloxCudaStateE,@"STO_CUDA_ENTRY STV_DEFAULT"
_ZN2at6native43_GLOBAL__N__7cc8d1ed_10_Dropout_cu_0e96ed3824fused_dropout_kernel_vecIN3c104HalfEfmLi1ELi16EhEEvNS_4cuda6detail10TensorInfoIKT_T1_EENS7_IS8_SA_EENS7_IT4_SA_EESA_T0_NS_15PhiloxCudaStateE:
[----:B------:R-:W-:Y:S02]  /*0000*/  IMAD.MOV.U32 R1, RZ, RZ, c[0x0][0x28] ;  /* 0x00000a00ff017624 */ /* 0x000fe400078e00ff */
[----:B------:R-:W-:Y:S01]  /*0010*/  ULDC.U8 UR4, c[0x0][0x664] ;  /* 0x0001990000047ab9 */ /* 0x000fe20000000000 */
[----:B------:R-:W-:Y:S01]  /*0020*/  IMAD.MOV.U32 R0, RZ, RZ, c[0x0][0x658] ;  /* 0x00019600ff007624 */ /* 0x000fe200078e00ff */
[----:B------:R-:W-:Y:S01]  /*0030*/  ISETP.NE.AND P0, PT, RZ, UR4, PT ;  /* 0x00000004ff007c0c */ /* 0x000fe2000bf05270 */
[----:B------:R-:W-:Y:S02]  /*0040*/  ULDC.64 UR4, c[0x0][0x650] ;  /* 0x0001940000047ab9 */ /* 0x000fe40000000a00 */
[----:B------:R-:W-:Y:S01]  /*0050*/  IMAD.U32 R6, RZ, RZ, UR4 ;  /* 0x00000004ff067e24 */ /* 0x000fe2000f8e00ff */
[----:B------:R-:W-:Y:S01]  /*0060*/  MOV R7, UR5 ;  /* 0x0000000500077c02 */ /* 0x000fe20008000f00 */
[----:B------:R-:W-:Y:S01]  /*0070*/  IMAD.MOV.U32 R9, RZ, RZ, c[0x0][0x65c] ;  /* 0x00019700ff097624 */ /* 0x000fe200078e00ff */
[----:B------:R-:W-:-:S07]  /*0080*/  ULDC.64 UR8, c[0x0][0x118] ;  /* 0x0000460000087ab9 */ /* 0x000fce0000000a00 */
[----:B------:R-:W2:Y:S01]  /*0090*/  @P0 LDG.E.64 R6, [R6.64] ;  /* 0x0000000806060981 */ /* 0x000ea2000c1e1b00 */
[----:B------:R-:W-:Y:S01]  /*00a0*/  @P0 MOV R12, R0 ;  /* 0x00000000000c0202 */ /* 0x000fe20000000f00 */
[----:B------:R-:W-:-:S05]  /*00b0*/  @P0 IMAD.MOV.U32 R13, RZ, RZ, R9 ;  /* 0x000000ffff0d0224 */ /* 0x000fca00078e0009 */
[----:B------:R-:W3:Y:S04]  /*00c0*/  @P0 LDG.E.64 R2, [R12.64] ;  /* 0x000000080c020981 */ /* 0x000ee8000c1e1b00 */
[----:B------:R-:W0:Y:S04]  /*00d0*/  S2R R4, SR_CTAID.X ;  /* 0x0000000000047919 */ /* 0x000e280000002500 */
[----:B------:R-:W0:Y:S01]  /*00e0*/  S2R R5, SR_TID.X ;  /* 0x0000000000057919 */ /* 0x000e220000002100 */
[----:B--2---:R-:W1:Y:S01]  /*00f0*/  @P0 R2UR UR4, R6 ;  /* 0x00000000060403c2 */ /* 0x004e6200000e0000 */
[----:B---3--:R-:W-:-:S07]  /*0100*/  @P0 IADD3 R0, P1, R2, c[0x0][0x660], RZ ;  /* 0x0001980002000a10 */ /* 0x008fce0007f3e0ff */
[----:B------:R2:W3:Y:S01]  /*0110*/  @P0 R2UR UR5, R7 ;  /* 0x00000000070503c2 */ /* 0x0004e200000e0000 */
[----:B0-----:R-:W-:Y:S02]  /*0120*/  IMAD R2, R4, c[0x0][0x0], R5 ;  /* 0x0000000004027a24 */ /* 0x001fe400078e0205 */
[----:B------:R-:W-:Y:S02]  /*0130*/  @P0 IMAD.X R9, RZ, RZ, R3, P1 ;  /* 0x000000ffff090224 */ /* 0x000fe400008e0603 */
        /* <DEDUP_REMOVED lines=13> */
[----:B---3--:R-:W-:Y:S01]  /*0210*/  LOP3.LUT R12, R9, UR5, RZ, 0x3c, !PT ;  /* 0x00000005090c7c12 */ /* 0x008fe2000f8e3cff */
        /* <DEDUP_REMOVED lines=50> */
[----:B------:R-:W-:Y:S01]  /*0540*/  MOV R12, c[0x0][0x648] ;  /* 0x00019200000c7a02 */ /* 0x000fe20000000f00 */
[----:B------:R-:W-:-:S04]  /*0550*/  IMAD.MOV.U32 R3, RZ, RZ, R21 ;  /* 0x000000ffff037224 */ /* 0x000fc800078e0015 */
        /* <DEDUP_REMOVED lines=17> */
[----:B------:R-:W-:Y:S05]  /*0670*/  CALL.REL.NOINC `($__internal_19_$__cuda_sm20_dblrcp_rn_slowpath_v3) ;  /* 0x0000318000007944 */ /* 0x000fea0003c00000 */
.L_x_832:
[----:B-1----:R-:W0:Y:S01]  /*0680*/  F2F.F32.F64 R11, R14 ;  /* 0x0000000e000b7310 */ /* 0x002e220000301000 */
[----:B------:R-:W1:Y:S01]  /*0690*/  DSETP.GEU.AND P0, PT, |R14|, c[0x2][0x0], PT ;  /* 0x008000000e00762a */ /* 0x000e620003f0e200 */
[----:B------:R-:W-:Y:S01]  /*06a0*/  IMAD R10, R10, -0x326172a9, RZ ;  /* 0xcd9e8d570a0a7824 */ /* 0x000fe200078e02ff */
[----:B------:R-:W-:Y:S02]  /*06b0*/  LOP3.LUT R9, R0, 0x3, RZ, 0xc0, !PT ;  /* 0x0000000300097812 */ /* 0x000fe400078ec0ff */
[----:B------:R-:W-:Y:S01]  /*06c0*/  MOV R4, RZ ;  /* 0x000000ff00047202 */ /* 0x000fe20000000f00 */
[----:B0-----:R-:W0:Y:S02]  /*06d0*/  R2UR UR6, R11 ;  /* 0x000000000b0673c2 */ /* 0x001e2400000e0000 */
[----:B0-----:R-:W-:-:S07]  /*06e0*/  IMAD.U32 R12, RZ, RZ, UR6 ;  /* 0x00000006ff0c7e24 */ /* 0x001fce000f8e00ff */
[----:B-1----:R-:W-:-:S04]  /*06f0*/  @!P0 FMUL R12, R12, 1.175494350822287508e-38 ;  /* 0x008000000c0c8820 */ /* 0x002fc80000400000 */
[----:B------:R0:W1:Y:S03]  /*0700*/  @!P0 R2UR UR6, R12 ;  /* 0x000000000c0683c2 */ /* 0x00006600000e0000 */
.L_x_855:
[----:B------:R-:W-:Y:S01]  /*0710*/  ISETP.NE.AND P0, PT, R9, RZ, PT ;  /* 0x000000ff0900720c */ /* 0x000fe20003f05270 */
[----:B------:R-:W-:Y:S02]  /*0720*/  IMAD R14, R6, -0x2daee0ad, RZ ;  /* 0xd2511f53060e7824 */ /* 0x000fe400078e02ff */
[----:B0-----:R-:W-:Y:S02]  /*0730*/  IMAD.MOV.U32 R12, RZ, RZ, R8 ;  /* 0x000000ffff0c7224 */ /* 0x001fe400078e0008 */
[----:B------:R-:W-:-:S08]  /*0740*/  IMAD.MOV.U32 R13, RZ, RZ, R10 ;  /* 0x000000ffff0d7224 */ /* 0x000fd000078e000a */
        /* <DEDUP_REMOVED lines=14> */
.L_x_835:
[----:B------:R-:W-:Y:S05]  /*0830*/  BSYNC B0 ;  /* 0x0000000000007941 */ /* 0x000fea0003800000 */
.L_x_834:
[C---:B------:R-:W-:Y:S01]  /*0840*/  IMAD.HI.U32 R0, R2.reuse, -0x326172a9, RZ ;  /* 0xcd9e8d5702007827 */ /* 0x040fe200078e00ff */
[----:B------:R-:W-:Y:S02]  /*0850*/  LOP3.LUT R7, R7, UR5, R4, 0x96, !PT ;  /* 0x0000000507077c12 */ /* 0x000fe4000f8e9604 */
[----:B------:R-:W-:Y:S01]  /*0860*/  MOV R15, 0xd2511f53 ;  /* 0xd2511f53000f7802 */ /* 0x000fe20000000f00 */
[----:B------:R-:W-:Y:S01]  /*0870*/  IMAD R19, R2, -0x326172a9, RZ ;  /* 0xcd9e8d5702137824 */ /* 0x000fe200078e02ff */
[----:B------:R-:W-:Y:S01]  /*0880*/  LOP3.LUT R0, R0, UR4, R5, 0x96, !PT ;  /* 0x0000000400007c12 */ /* 0x000fe2000f8e9605 */
[----:B------:R-:W-:Y:S01]  /*0890*/  IMAD.WIDE.U32 R16, R7, -0x326172a9, RZ ;  /* 0xcd9e8d5707107825 */ /* 0x000fe200078e00ff */
[----:B------:R-:W-:Y:S02]  /*08a0*/  ISETP.NE.AND P0, PT, R9, 0x1, PT ;  /* 0x000000010900780c */ /* 0x000fe40003f05270 */
[C---:B------:R-:W-:Y:S01]  /*08b0*/  IADD3 R23, R22.reuse, 0x2, RZ ;  /* 0x0000000216177810 */ /* 0x040fe20007ffe0ff */
[----:B------:R-:W-:Y:S01]  /*08c0*/  IMAD R7, R22, R15, -0x2daee0ad ;  /* 0xd2511f5316077424 */ /* 0x000fe200078e020f */
[----:B------:R-:W-:Y:S01]  /*08d0*/  LOP3.LUT R19, R17, UR7, R19, 0x96, !PT ;  /* 0x0000000711137c12 */ /* 0x000fe2000f8e9613 */
[----:B------:R-:W-:Y:S01]  /*08e0*/  IMAD.WIDE.U32 R10, R0, -0x2daee0ad, RZ ;  /* 0xd2511f53000a7825 */ /* 0x000fe200078e00ff */
[----:B------:R-:W-:-:S02]  /*08f0*/  ISETP.NE.AND P2, PT, R23, RZ, PT ;  /* 0x000000ff1700720c */ /* 0x000fc40003f45270 */
[----:B------:R-:W-:Y:S01]  /*0900*/  LOP3.LUT R8, R4, UR5, RZ, 0x3c, !PT ;  /* 0x0000000504087c12 */ /* 0x000fe2000f8e3cff */
        /* <DEDUP_REMOVED lines=39> */
[----:B------:R-:W-:Y:S01]  /*0b80*/  IMAD.MOV.U32 R12, RZ, RZ, R14 ;  /* 0x000000ffff0c7224 */ /* 0x000fe200078e000e */
[----:B------:R-:W-:-:S09]  /*0b90*/  MOV R21, R26 ;  /* 0x0000001a00157202 */ /* 0x000fd20000000f00 */
[----:B------:R-:W-:Y:S01]  /*0ba0*/  @P1 IMAD.MOV.U32 R13, RZ, RZ, R14 ;  /* 0x000000ffff0d1224 */ /* 0x000fe200078e000e */
[----:B------:R-:W-:Y:S01]  /*0bb0*/  @P1 MOV R11, R26 ;  /* 0x0000001a000b1202 */ /* 0x000fe20000000f00 */
[----:B------:R-:W-:Y:S02]  /*0bc0*/  @P1 IMAD.MOV.U32 R12, RZ, RZ, R18 ;  /* 0x000000ffff0c1224 */ /* 0x000fe400078e0012 */
[----:B------:R-:W-:Y:S02]  /*0bd0*/  @P1 IMAD.MOV.U32 R21, RZ, RZ, R28 ;  /* 0x000000ffff151224 */ /* 0x000fe400078e001c */
.L_x_836:
[----:B------:R-:W-:Y:S01]  /*0be0*/  IMAD.WIDE.U32 R18, R2, -0x326172a9, RZ ;  /* 0xcd9e8d5702127825 */ /* 0x000fe200078e00ff */
[----:B------:R-:W-:Y:S03]  /*0bf0*/  BSSY B0, `(.L_x_837) ;  /* 0x0000014000007945 */ /* 0x000fe60003800000 */
[----:B------:R-:W-:Y:S01]  /*0c00*/  IMAD.HI.U32 R23, R23, -0x2daee0ad, RZ ;  /* 0xd2511f5317177827 */ /* 0x000fe200078e00ff */
[----:B------:R-:W-:-:S03]  /*0c10*/  LOP3.LUT R17, R18, UR7, RZ, 0x3c, !PT ;  /* 0x0000000712117c12 */ /* 0x000fc6000f8e3cff */
[----:B------:R-:W-:Y:S01]  /*0c20*/  IMAD.MOV.U32 R10, RZ, RZ, R19 ;  /* 0x000000ffff0a7224 */ /* 0x000fe200078e0013 */
[----:B------:R-:W-:Y:S05]  /*0c30*/  @P2 BRA `(.L_x_838) ;  /* 0x000000f000002947 */ /* 0x000fea0003800000 */
[----:B------:R-:W-:Y:S02]  /*0c40*/  IADD3 R5, R5, 0x1, RZ ;  /* 0x0000000105057810 */ /* 0x000fe40007ffe0ff */
[----:B------:R-:W-:Y:S02]  /*0c50*/  LOP3.LUT R17, R18, UR7, RZ, 0x3c, !PT ;  /* 0x0000000712117c12 */ /* 0x000fe4000f8e3cff */
[----:B------:R-:W-:Y:S02]  /*0c60*/  ISETP.NE.AND P1, PT, R5, RZ, PT ;  /* 0x000000ff0500720c */ /* 0x000fe40003f25270 */
[----:B------:R-:W-:-:S11]  /*0c70*/  MOV R10, R19 ;  /* 0x00000013000a7202 */ /* 0x000fd60000000f00 */
        /* <DEDUP_REMOVED lines=8> */
[----:B------:R-:W-:-:S05]  /*0d00*/  @P1 IMAD.MOV R7, RZ, RZ, R4 ;  /* 0x000000ffff071224 */ /* 0x000fca00078e0204 */
[----:B------:R-:W-:Y:S02]  /*0d10*/  LOP3.LUT R8, R7, UR5, RZ, 0x3c, !PT ;  /* 0x0000000507087c12 */ /* 0x000fe4000f8e3cff */
[----:B------:R-:W-:Y:S02]  /*0d20*/  MOV R4, R7 ;  /* 0x0000000700047202 */ /* 0x000fe40000000f00 */
.L_x_838:
[----:B------:R-:W-:Y:S05]  /*0d30*/  BSYNC B0 ;  /* 0x0000000000007941 */ /* 0x000fea0003800000 */
.L_x_837:
        /* <DEDUP_REMOVED lines=43> */
[----:B------:R-:W-:-:S05]  /*0ff0*/  LOP3.LUT R24, R37, UR25, R24, 0x96, !PT ;  /* 0x0000001925187c12 */ /* 0x000fca000f8e9618 */
        /* <DEDUP_REMOVED lines=11> */
.L_x_839:
[----:B------:R-:W-:Y:S01]  /*10b0*/  BSSY B0, `(.L_x_840) ;  /* 0x0000011000007945 */ /* 0x000fe20003800000 */
[----:B------:R-:W-:Y:S05]  /*10c0*/  @P1 BRA `(.L_x_841) ;  /* 0x000000f000001947 */ /* 0x000fea0003800000 */
[----:B------:R-:W-:-:S04]  /*10d0*/  IADD3 R5, R5, 0x1, RZ ;  /* 0x0000000105057810 */ /* 0x000fc80007ffe0ff */
[----:B------:R-:W-:-:S13]  /*10e0*/  ISETP.NE.AND P1, PT, R5, RZ, PT ;  /* 0x000000ff0500720c */ /* 0x000fda0003f25270 */
[----:B------:R-:W-:Y:S05]  /*10f0*/  @P1 BRA `(.L_x_841) ;  /* 0x000000c000001947 */ /* 0x000fea0003800000 */
[----:B------:R-:W-:Y:S01]  /*1100*/  IADD3 R8, R2, 0x1, RZ ;  /* 0x0000000102087810 */ /* 0x000fe20007ffe0ff */
[----:B------:R-:W-:Y:S01]  /*1110*/  IMAD.MOV.U32 R17, RZ, RZ, -0x326172a9 ;  /* 0xcd9e8d57ff117424 */ /* 0x000fe200078e00ff */
[----:B------:R-:W-:Y:S01]  /*1120*/  IADD3 R0, R4, 0x1, RZ ;  /* 0x0000000104007810 */ /* 0x000fe20007ffe0ff */
[----:B------:R-:W-:Y:S01]  /*1130*/  HFMA2.MMA R5, -RZ, RZ, 0, 0 ;  /* 0x00000000ff057435 */ /* 0x000fe200000001ff */
[----:B------:R-:W-:Y:S01]  /*1140*/  ISETP.NE.AND P1, PT, R8, RZ, PT ;  /* 0x000000ff0800720c */ /* 0x000fe20003f25270 */
[----:B------:R-:W-:Y:S02]  /*1150*/  IMAD R17, R2, R17, -0x326172a9 ;  /* 0xcd9e8d5702117424 */ /* 0x000fe400078e0211 */
[----:B------:R-:W-:-:S03]  /*1160*/  IMAD.HI.U32 R10, R8, -0x326172a9, RZ ;  /* 0xcd9e8d57080a7827 */ /* 0x000fc600078e00ff */
[----:B------:R-:W-:Y:S01]  /*1170*/  LOP3.LUT R17, R17, UR7, RZ, 0x3c, !PT ;  /* 0x0000000711117c12 */ /* 0x000fe2000f8e3cff */
[----:B------:R-:W-:-:S06]  /*1180*/  IMAD.MOV.U32 R2, RZ, RZ, R8 ;  /* 0x000000ffff027224 */ /* 0x000fcc00078e0008 */
[----:B------:R-:W-:-:S05]  /*1190*/  @P1 IMAD.MOV R0, RZ, RZ, R4 ;  /* 0x000000ffff001224 */ /* 0x000fca00078e0204 */
[----:B------:R-:W-:Y:S02]  /*11a0*/  LOP3.LUT R8, R0, UR5, RZ, 0x3c, !PT ;  /* 0x0000000500087c12 */ /* 0x000fe4000f8e3cff */
[----:B------:R-:W-:Y:S02]  /*11b0*/  MOV R4, R0 ;  /* 0x0000000000047202 */ /* 0x000fe40000000f00 */
.L_x_841:
[----:B------:R-:W-:Y:S05]  /*11c0*/  BSYNC B0 ;  /* 0x0000000000007941 */ /* 0x000fea0003800000 */
.L_x_840:
[----:B------:R-:W-:Y:S01]  /*11d0*/  LOP3.LUT R30, R10, UR4, R5, 0x96, !PT ;  /* 0x000000040a1e7c12 */ /* 0x000fe2000f8e9605 */
[----:B------:R-:W-:Y:S01]  /*11e0*/  IMAD R14, R14, -0x2daee0ad, RZ ;  /* 0xd2511f530e0e7824 */ /* 0x000fe200078e02ff */
[----:B------:R-:W-:Y:S01]  /*11f0*/  LOP3.LUT R34, R8, R7, RZ, 0x3c, !PT ;  /* 0x0000000708227212 */ /* 0x000fe200078e3cff */
[----:B------:R-:W-:Y:S01]  /*1200*/  IMAD R7, R6, R15, -0x5b5dc15a ;  /* 0xa4a23ea606077424 */ /* 0x000fe200078e020f */
[----:B------:R-:W-:Y:S01]  /*1210*/  IADD3 R0, R22, 0x4, RZ ;  /* 0x0000000416007810 */ /* 0x000fe20007ffe0ff */
[----:B------:R-:W-:Y:S01]  /*1220*/  IMAD.WIDE.U32 R30, R30, -0x2daee0ad, RZ ;  /* 0xd2511f531e1e7825 */ /* 0x000fe200078e00ff */
[----:B------:R-:W-:-:S03]  /*1230*/  ISETP.NE.AND P1, PT, R22, -0x4, PT ;  /* 0xfffffffc1600780c */ /* 0x000fc60003f25270 */
        /* <DEDUP_REMOVED lines=37> */
[----:B------:R-:W-:-:S03]  /*1490*/  IMAD.HI.U32 R19, R0, -0x2daee0ad, RZ ;  /* 0xd2511f5300137827 */ /* 0x000fc600078e00ff */
        /* <DEDUP_REMOVED lines=11> */
.L_x_842:
[----:B------:R-:W-:Y:S01]  /*1550*/  BSSY B0, `(.L_x_843) ;  /* 0x0000011000007945 */ /* 0x000fe20003800000 */
[----:B------:R-:W-:Y:S05]  /*1560*/  @P1 BRA `(.L_x_844) ;  /* 0x000000f000001947 */ /* 0x000fea0003800000 */
[----:B------:R-:W-:-:S04]  /*1570*/  IADD3 R5, R5, 0x1, RZ ;  /* 0x0000000105057810 */ /* 0x000fc80007ffe0ff */
[----:B------:R-:W-:-:S13]  /*1580*/  ISETP.NE.AND P1, PT, R5, RZ, PT ;  /* 0x000000ff0500720c */ /* 0x000fda0003f25270 */
[----:B------:R-:W-:Y:S05]  /*1590*/  @P1 BRA `(.L_x_844) ;  /* 0x000000c000001947 */ /* 0x000fea0003800000 */
[----:B------:R-:W-:Y:S01]  /*15a0*/  IADD3 R8, R2, 0x1, RZ ;  /* 0x0000000102087810 */ /* 0x000fe20007ffe0ff */
[----:B------:R-:W-:Y:S01]  /*15b0*/  HFMA2.MMA R5, -RZ, RZ, -22.46875, -0.0003259181976318359375 ;  /* 0xcd9e8d57ff057435 */ /* 0x000fe200000001ff */
[----:B------:R-:W-:Y:S02]  /*15c0*/  IADD3 R14, R4, 0x1, RZ ;  /* 0x00000001040e7810 */ /* 0x000fe40007ffe0ff */
[C---:B------:R-:W-:Y:S01]  /*15d0*/  ISETP.NE.AND P1, PT, R8.reuse, RZ, PT ;  /* 0x000000ff0800720c */ /* 0x040fe20003f25270 */
[----:B------:R-:W-:-:S06]  /*15e0*/  IMAD.HI.U32 R10, R8, -0x326172a9, RZ ;  /* 0xcd9e8d57080a7827 */ /* 0x000fcc00078e00ff */
[----:B------:R-:W-:Y:S01]  /*15f0*/  IMAD R17, R2, R5, -0x326172a9 ;  /* 0xcd9e8d5702117424 */ /* 0x000fe200078e0205 */
[----:B------:R-:W-:Y:S01]  /*1600*/  MOV R2, R8 ;  /* 0x0000000800027202 */ /* 0x000fe20000000f00 */
[----:B------:R-:W-:-:S03]  /*1610*/  IMAD.MOV.U32 R5, RZ, RZ, RZ ;  /* 0x000000ffff057224 */ /* 0x000fc600078e00ff */
[----:B------:R-:W-:Y:S01]  /*1620*/  LOP3.LUT R17, R17, UR7, RZ, 0x3c, !PT ;  /* 0x0000000711117c12 */ /* 0x000fe2000f8e3cff */
[----:B------:R-:W-:-:S04]  /*1630*/  @P1 IMAD.MOV R14, RZ, RZ, R4 ;  /* 0x000000ffff0e1224 */ /* 0x000fc800078e0204 */
[----:B------:R-:W-:Y:S01]  /*1640*/  IMAD.MOV.U32 R4, RZ, RZ, R14 ;  /* 0x000000ffff047224 */ /* 0x000fe200078e000e */
[----:B------:R-:W-:Y:S02]  /*1650*/  LOP3.LUT R8, R14, UR5, RZ, 0x3c, !PT ;  /* 0x000000050e087c12 */ /* 0x000fe4000f8e3cff */
.L_x_844:
[----:B------:R-:W-:Y:S05]  /*1660*/  BSYNC B0 ;  /* 0x0000000000007941 */ /* 0x000fea0003800000 */
.L_x_843:
[----:B------:R-:W-:Y:S01]  /*1670*/  LOP3.LUT R14, R10, UR4, R5, 0x96, !PT ;  /* 0x000000040a0e7c12 */ /* 0x000fe2000f8e9605 */
[----:B------:R-:W-:Y:S01]  /*1680*/  IMAD.MOV.U32 R37, RZ, RZ, R13 ;  /* 0x000000ffff257224 */ /* 0x000fe200078e000d */
[----:B------:R-:W-:Y:S01]  /*1690*/  LOP3.LUT R30, R8, R19, RZ, 0x3c, !PT ;  /* 0x00000013081e7212 */ /* 0x000fe200078e3cff */
[----:B------:R-:W-:Y:S02]  /*16a0*/  IMAD R19, R6, R15, 0x76f35df9 ;  /* 0x76f35df906137424 */ /* 0x000fe400078e020f */
[----:B------:R-:W-:-:S04]  /*16b0*/  IMAD.WIDE.U32 R14, R14, -0x2daee0ad, RZ ;  /* 0xd2511f530e0e7825 */ /* 0x000fc800078e00ff */
        /* <DEDUP_REMOVED lines=35> */
[----:B------:R-:W-:Y:S01]  /*18f0*/  IMAD R19, R7, -0x2daee0ad, RZ ;  /* 0xd2511f5307137824 */ /* 0x000fe200078e02ff */
[----:B------:R-:W-:Y:S01]  /*1900*/  LOP3.LUT R7, R15, UR25, R16, 0x96, !PT ;  /* 0x000000190f077c12 */ /* 0x000fe2000f8e9610 */
[----:B------:R-:W-:-:S03]  /*1910*/  IMAD.MOV.U32 R10, RZ, RZ, R14 ;  /* 0x000000ffff0a7224 */ /* 0x000fc600078e000e */
[----:B------:R-:W-:Y:S02]  /*1920*/  MOV R27, R19 ;  /* 0x00000013001b7202 */ /* 0x000fe40000000f00 */
[----:B------:R-:W-:Y:S01]  /*1930*/  MOV R22, R7 ;  /* 0x0000000700167202 */ /* 0x000fe20000000f00 */
        /* <DEDUP_REMOVED lines=16> */
.L_x_833:
        /* <DEDUP_REMOVED lines=14> */
.L_x_847:
[----:B------:R-:W-:Y:S05]  /*1b20*/  BSYNC B0 ;  /* 0x0000000000007941 */ /* 0x000fea0003800000 */
.L_x_846:
[----:B------:R-:W-:Y:S01]  /*1b30*/  IADD3 R31, R22, 0x2, RZ ;  /* 0x00000002161f7810 */ /* 0x000fe20007ffe0ff */
[----:B------:R-:W-:Y:S01]  /*1b40*/  BSSY B0, `(.L_x_848) ;  /* 0x000001d000007945 */ /* 0x000fe20003800000 */
[----:B------:R-:W-:Y:S01]  /*1b50*/  LOP3.LUT R16, R4, UR5, RZ, 0x3c, !PT ;  /* 0x0000000504107c12 */ /* 0x000fe2000f8e3cff */
[----:B------:R-:W-:Y:S01]  /*1b60*/  IMAD.MOV.U32 R24, RZ, RZ, R15 ;  /* 0x000000ffff187224 */ /* 0x000fe200078e000f */
[----:B------:R-:W-:Y:S02]  /*1b70*/  ISETP.NE.AND P2, PT, R31, RZ, PT ;  /* 0x000000ff1f00720c */ /* 0x000fe40003f45270 */
[----:B------:R-:W-:Y:S01]  /*1b80*/  LOP3.LUT R8, R16, R11, RZ, 0x3c, !PT ;  /* 0x0000000b10087212 */ /* 0x000fe200078e3cff */
[----:B------:R-:W-:Y:S01]  /*1b90*/  IMAD.WIDE.U32 R10, R2, -0x326172a9, RZ ;  /* 0xcd9e8d57020a7825 */ /* 0x000fe200078e00ff */
[C---:B------:R-:W-:Y:S02]  /*1ba0*/  IADD3 R30, R22.reuse, 0x3, RZ ;  /* 0x00000003161e7810 */ /* 0x040fe40007ffe0ff */
[----:B------:R-:W-:Y:S01]  /*1bb0*/  IADD3 R0, R22, 0x4, RZ ;  /* 0x0000000416007810 */ /* 0x000fe20007ffe0ff */
[----:B------:R-:W-:Y:S01]  /*1bc0*/  IMAD.HI.U32 R6, R8, -0x326172a9, RZ ;  /* 0xcd9e8d5708067827 */ /* 0x000fe200078e00ff */
[----:B------:R-:W-:-:S02]  /*1bd0*/  LOP3.LUT R25, R10, UR7, RZ, 0x3c, !PT ;  /* 0x000000070a197c12 */ /* 0x000fc4000f8e3cff */
[----:B------:R-:W-:Y:S02]  /*1be0*/  ISETP.NE.AND P0, PT, R30, RZ, PT ;  /* 0x000000ff1e00720c */ /* 0x000fe40003f05270 */
        /* <DEDUP_REMOVED lines=18> */
.L_x_849:
[----:B------:R-:W-:Y:S05]  /*1d10*/  BSYNC B0 ;  /* 0x0000000000007941 */ /* 0x000fea0003800000 */
.L_x_848:
[----:B------:R-:W-:Y:S01]  /*1d20*/  BSSY B0, `(.L_x_850) ;  /* 0x0000019000007945 */ /* 0x000fe20003800000 */
[----:B------:R-:W-:Y:S01]  /*1d30*/  IMAD.HI.U32 R31, R31, -0x2daee0ad, RZ ;  /* 0xd2511f531f1f7827 */ /* 0x000fe200078e00ff */
[----:B------:R-:W-:-:S03]  /*1d40*/  MOV R21, R16 ;  /* 0x0000001000157202 */ /* 0x000fc60000000f00 */
[----:B------:R-:W-:Y:S02]  /*1d50*/  IMAD.MOV.U32 R23, RZ, RZ, R25 ;  /* 0x000000ffff177224 */ /* 0x000fe400078e0019 */
        /* <DEDUP_REMOVED lines=21> */
.L_x_851:
[----:B------:R-:W-:Y:S05]  /*1eb0*/  BSYNC B0 ;  /* 0x0000000000007941 */ /* 0x000fea0003800000 */
.L_x_850:
        /* <DEDUP_REMOVED lines=8> */
[----:B------:R-:W-:Y:S02]  /*1f40*/  MOV R19, R23 ;  /* 0x0000001700137202 */ /* 0x000fe40000000f00 */
[----:B------:R-:W-:-:S02]  /*1f50*/  ISETP.NE.AND P0, PT, R5, RZ, PT ;  /* 0x000000ff0500720c */ /* 0x000fc40003f05270 */
[----:B------:R-:W-:-:S11]  /*1f60*/  MOV R18, R26 ;  /* 0x0000001a00127202 */ /* 0x000fd60000000f00 */
[----:B------:R-:W-:Y:S05]  /*1f70*/  @P0 BRA `(.L_x_853) ;  /* 0x000000c000000947 */ /* 0x000fea0003800000 */
[----:B------:R-:W-:Y:S01]  /*1f80*/  IADD3 R29, R2, 0x1, RZ ;  /* 0x00000001021d7810 */ /* 0x000fe20007ffe0ff */
[----:B------:R-:W-:Y:S01]  /*1f90*/  IMAD.MOV.U32 R5, RZ, RZ, -0x326172a9 ;  /* 0xcd9e8d57ff057424 */ /* 0x000fe200078e00ff */
[----:B------:R-:W-:Y:S02]  /*1fa0*/  IADD3 R28, R4, 0x1, RZ ;  /* 0x00000001041c7810 */ /* 0x000fe40007ffe0ff */
[C---:B------:R-:W-:Y:S01]  /*1fb0*/  ISETP.NE.AND P0, PT, R29.reuse, RZ, PT ;  /* 0x000000ff1d00720c */ /* 0x040fe20003f05270 */
[----:B------:R-:W-:Y:S01]  /*1fc0*/  IMAD R19, R2, R5, -0x326172a9 ;  /* 0xcd9e8d5702137424 */ /* 0x000fe200078e0205 */
[----:B------:R-:W-:Y:S01]  /*1fd0*/  HFMA2.MMA R5, -RZ, RZ, 0, 0 ;  /* 0x00000000ff057435 */ /* 0x000fe200000001ff */
[----:B------:R-:W-:Y:S01]  /*1fe0*/  IMAD.HI.U32 R18, R29, -0x326172a9, RZ ;  /* 0xcd9e8d571d127827 */ /* 0x000fe200078e00ff */
[----:B------:R-:W-:Y:S02]  /*1ff0*/  MOV R2, R29 ;  /* 0x0000001d00027202 */ /* 0x000fe40000000f00 */
[----:B------:R-:W-:-:S07]  /*2000*/  LOP3.LUT R19, R19, UR7, RZ, 0x3c, !PT ;  /* 0x0000000713137c12 */ /* 0x000fce000f8e3cff */
[----:B------:R-:W-:-:S04]  /*2010*/  @P0 IMAD.MOV R28, RZ, RZ, R4 ;  /* 0x000000ffff1c0224 */ /* 0x000fc800078e0204 */
[----:B------:R-:W-:Y:S01]  /*2020*/  IMAD.MOV.U32 R4, RZ, RZ, R28 ;  /* 0x000000ffff047224 */ /* 0x000fe200078e001c */
[----:B------:R-:W-:Y:S02]  /*2030*/  LOP3.LUT R29, R28, UR5, RZ, 0x3c, !PT ;  /* 0x000000051c1d7c12 */ /* 0x000fe4000f8e3cff */
.L_x_853:
[----:B------:R-:W-:Y:S05]  /*2040*/  BSYNC B0 ;  /* 0x0000000000007941 */ /* 0x000fea0003800000 */
.L_x_852:
        /* <DEDUP_REMOVED lines=194> */
[----:B------:R-:W-:Y:S01]  /*2c70*/  IMAD.HI.U32 R18, R19, -0x2daee0ad, RZ ;  /* 0xd2511f5313127827 */ /* 0x000fe200078e00ff */
[----:B------:R-:W-:-:S03]  /*2c80*/  MOV R33, R13 ;  /* 0x0000000d00217202 */ /* 0x000fc60000000f00 */
[----:B------:R-:W-:Y:S01]  /*2c90*/  IMAD R35, R30, -0x2daee0ad, RZ ;  /* 0xd2511f531e237824 */ /* 0x000fe200078e02ff */
[----:B------:R-:W-:Y:S01]  /*2ca0*/  LOP3.LUT R27, R18, UR26, R21, 0x96, !PT ;  /* 0x0000001a121b7c12 */ /* 0x000fe2000f8e9615 */
[----:B------:R-:W-:Y:S01]  /*2cb0*/  IMAD.HI.U32 R46, R44, -0x2daee0ad, RZ ;  /* 0xd2511f532c2e7827 */ /* 0x000fe200078e00ff */
[----:B------:R-:W-:-:S03]  /*2cc0*/  MOV R21, R14 ;  /* 0x0000000e00157202 */ /* 0x000fc60000000f00 */
[----:B------:R-:W-:Y:S01]  /*2cd0*/  IMAD R15, R15, -0x2daee0ad, RZ ;  /* 0xd2511f530f0f7824 */ /* 0x000fe200078e02ff */
[----:B------:R-:W-:Y:S01]  /*2ce0*/  LOP3.LUT R46, R46, UR26, R35, 0x96, !PT ;  /* 0x0000001a2e2e7c12 */ /* 0x000fe2000f8e9623 */
[----:B------:R-:W-:Y:S02]  /*2cf0*/  IMAD R31, R31, -0x326172a9, RZ ;  /* 0xcd9e8d571f1f7824 */ /* 0x000fe400078e02ff */
[----:B------:R-:W-:-:S04]  /*2d00*/  IMAD.HI.U32 R16, R25, -0x2daee0ad, RZ ;  /* 0xd2511f5319107827 */ /* 0x000fc800078e00ff */
[----:B------:R-:W-:Y:S01]  /*2d10*/  IMAD.WIDE.U32 R40, R11, -0x326172a9, RZ ;  /* 0xcd9e8d570b287825 */ /* 0x000fe200078e00ff */
[----:B------:R-:W-:-:S03]  /*2d20*/  LOP3.LUT R23, R16, UR26, R15, 0x96, !PT ;  /* 0x0000001a10177c12 */ /* 0x000fc6000f8e960f */
[----:B------:R-:W-:Y:S01]  /*2d30*/  IMAD.MOV.U32 R37, RZ, RZ, R7 ;  /* 0x000000ffff257224 */ /* 0x000fe200078e0007 */
[----:B------:R-:W-:Y:S01]  /*2d40*/  LOP3.LUT R24, R41, UR25, R31, 0x96, !PT ;  /* 0x0000001929187c12 */ /* 0x000fe2000f8e961f */
[----:B------:R-:W-:Y:S02]  /*2d50*/  IMAD.MOV.U32 R11, RZ, RZ, R12 ;  /* 0x000000ffff0b7224 */ /* 0x000fe400078e000c */
[----:B------:R-:W-:Y:S02]  /*2d60*/  IMAD R44, R44, -0x2daee0ad, RZ ;  /* 0xd2511f532c2c7824 */ /* 0x000fe400078e02ff */
[----:B------:R-:W-:Y:S02]  /*2d70*/  IMAD R25, R25, -0x2daee0ad, RZ ;  /* 0xd2511f5319197824 */ /* 0x000fe400078e02ff */
[----:B------:R-:W-:Y:S02]  /*2d80*/  IMAD R22, R19, -0x2daee0ad, RZ ;  /* 0xd2511f5313167824 */ /* 0x000fe400078e02ff */
[----:B------:R-:W-:-:S02]  /*2d90*/  IMAD.MOV.U32 R7, RZ, RZ, R17 ;  /* 0x000000ffff077224 */ /* 0x000fc400078e0011 */
.L_x_845:
[C---:B------:R-:W-:Y:S02]  /*2da0*/  SHF.L.U32 R34, R20.reuse, 0x1, RZ ;  /* 0x0000000114227819 */ /* 0x040fe400000006ff */
[----:B------:R-:W-:-:S02]  /*2db0*/  SHF.L.U64.HI R29, R20, 0x1, R3 ;  /* 0x00000001141d7819 */ /* 0x000fc40000010203 */
        /* <DEDUP_REMOVED lines=85> */
[----:B------:R-:W-:Y:S01]  /*3310*/  PRMT R32, R32, 0x7604, R53 ;  /* 0x0000760420207816 */ /* 0x000fe20000000035 */
[--C-:B--2---:R-:W-:Y:S02]  /*3320*/  HADD2.F32 R48, -RZ, R15.reuse.H0_H0 ;  /* 0x2000000fff307230 */ /* 0x104fe40000004100 */
[----:B------:R-:W-:Y:S02]  /*3330*/  HADD2.F32 R49, -RZ, R15.H1_H1 ;  /* 0x3000000fff317230 */ /* 0x000fe40000004100 */
[--C-:B------:R-:W-:Y:S01]  /*3340*/  HADD2.F32 R15, -RZ, R13.reuse.H0_H0 ;  /* 0x2000000dff0f7230 */ /* 0x100fe20000004100 */
[----:B------:R-:W-:Y:S01]  /*3350*/  FMUL.FTZ R33, R33, R48 ;  /* 0x0000003021217220 */ /* 0x000fe20000410000 */
[--C-:B------:R-:W-:Y:S02]  /*3360*/  HADD2.F32 R50, -RZ, R14.reuse.H0_H0 ;  /* 0x2000000eff327230 */ /* 0x100fe40000004100 */
[----:B------:R-:W-:Y:S01]  /*3370*/  HADD2.F32 R51, -RZ, R14.H1_H1 ;  /* 0x3000000eff337230 */ /* 0x000fe20000004100 */
[----:B------:R-:W-:Y:S01]  /*3380*/  FMUL.FTZ R15, R38, R15 ;  /* 0x0000000f260f7220 */ /* 0x000fe20000410000 */
[--C-:B------:R-:W-:Y:S01]  /*3390*/  HADD2.F32 R46, -RZ, R12.reuse.H1_H1 ;  /* 0x3000000cff2e7230 */ /* 0x100fe20000004100 */
[----:B------:R-:W-:Y:S01]  /*33a0*/  FMUL.FTZ R35, R35, R50 ;  /* 0x0000003223237220 */ /* 0x000fe20000410000 */
[----:B------:R-:W-:Y:S01]  /*33b0*/  HADD2.F32 R47, -RZ, R12.H0_H0 ;  /* 0x2000000cff2f7230 */ /* 0x000fe20000004100 */
[----:B------:R-:W-:Y:S01]  /*33c0*/  FMUL.FTZ R12, R28, R49 ;  /* 0x000000311c0c7220 */ /* 0x000fe20000410000 */
[----:B------:R-:W-:Y:S01]  /*33d0*/  HADD2.F32 R14, -RZ, R13.H1_H1 ;  /* 0x3000000dff0e7230 */ /* 0x000fe20000004100 */
[----:B------:R-:W-:Y:S01]  /*33e0*/  FMUL.FTZ R39, R39, R46 ;  /* 0x0000002e27277220 */ /* 0x000fe20000410000 */
[--C-:B---3--:R-:W-:Y:S01]  /*33f0*/  HADD2.F32 R28, -RZ, R16.reuse.H0_H0 ;  /* 0x20000010ff1c7230 */ /* 0x108fe20000004100 */
[----:B------:R-:W-:Y:S01]  /*3400*/  FMUL.FTZ R36, R36, R51 ;  /* 0x0000003324247220 */ /* 0x000fe20000410000 */
[----:B------:R-:W-:Y:S01]  /*3410*/  HADD2.F32 R38, -RZ, R17.H0_H0 ;  /* 0x20000011ff267230 */ /* 0x000fe20000004100 */
[----:B------:R-:W-:Y:S01]  /*3420*/  FMUL.FTZ R40, R40, R47 ;  /* 0x0000002f28287220 */ /* 0x000fe20000410000 */
[----:B------:R-:W-:Y:S01]  /*3430*/  HADD2.F32 R13, -RZ, R16.H1_H1 ;  /* 0x30000010ff0d7230 */ /* 0x000fe20000004100 */
[----:B------:R-:W-:Y:S01]  /*3440*/  FMUL.FTZ R14, R37, R14 ;  /* 0x0000000e250e7220 */ /* 0x000fe20000410000 */
[--C-:B------:R-:W-:Y:S01]  /*3450*/  HADD2.F32 R46, -RZ, R18.reuse.H0_H0 ;  /* 0x20000012ff2e7230 */ /* 0x100fe20000004100 */
[----:B------:R-:W-:Y:S01]  /*3460*/  FMUL.FTZ R41, R41, R28 ;  /* 0x0000001c29297220 */ /* 0x000fe20000410000 */
[----:B------:R-:W-:Y:S01]  /*3470*/  HADD2.F32 R18, -RZ, R18.H1_H1 ;  /* 0x30000012ff127230 */ /* 0x000fe20000004100 */
[----:B------:R-:W-:Y:S01]  /*3480*/  FMUL.FTZ R43, R43, R38 ;  /* 0x000000262b2b7220 */ /* 0x000fe20000410000 */
[----:B------:R-:W-:Y:S01]  /*3490*/  IADD3 R28, P0, R34, c[0x0][0x300], RZ ;  /* 0x0000c000221c7a10 */ /* 0x000fe20007f1e0ff */
[----:B------:R-:W-:Y:S01]  /*34a0*/  FMUL.FTZ R42, R42, R13 ;  /* 0x0000000d2a2a7220 */ /* 0x000fe20000410000 */
[--C-:B------:R-:W-:Y:S01]  /*34b0*/  HADD2.F32 R16, -RZ, R19.reuse.H0_H0 ;  /* 0x20000013ff107230 */ /* 0x100fe20000004100 */
[----:B------:R-:W-:Y:S01]  /*34c0*/  FMUL.FTZ R38, R12, UR6 ;  /* 0x000000060c267c20 */ /* 0x000fe20008410000 */
[----:B------:R-:W-:Y:S01]  /*34d0*/  IADD3.X R29, R29, c[0x0][0x304], RZ, P0, !PT ;  /* 0x0000c1001d1d7a10 */ /* 0x000fe200007fe4ff */
[----:B------:R-:W-:Y:S01]  /*34e0*/  FMUL.FTZ R35, R35, UR6 ;  /* 0x0000000623237c20 */ /* 0x000fe20008410000 */
[----:B------:R-:W-:Y:S01]  /*34f0*/  HADD2.F32 R19, -RZ, R19.H1_H1 ;  /* 0x30000013ff137230 */ /* 0x000fe20000004100 */
[----:B------:R-:W-:Y:S01]  /*3500*/  FMUL.FTZ R36, R36, UR6 ;  /* 0x0000000624247c20 */ /* 0x000fe20008410000 */
[----:B------:R-:W-:Y:S01]  /*3510*/  HADD2.F32 R17, -RZ, R17.H1_H1 ;  /* 0x30000011ff117230 */ /* 0x000fe20000004100 */
[----:B------:R-:W-:-:S02]  /*3520*/  FMUL.FTZ R33, R33, UR6 ;  /* 0x0000000621217c20 */ /* 0x000fc40008410000 */
[----:B------:R-:W-:Y:S02]  /*3530*/  FMUL.FTZ R12, R40, UR6 ;  /* 0x00000006280c7c20 */ /* 0x000fe40008410000 */
[----:B------:R-:W-:Y:S02]  /*3540*/  FMUL.FTZ R39, R39, UR6 ;  /* 0x0000000627277c20 */ /* 0x000fe40008410000 */
[----:B------:R-:W-:Y:S01]  /*3550*/  FMUL.FTZ R13, R15, UR6 ;  /* 0x000000060f0d7c20 */ /* 0x000fe20008410000 */
[----:B------:R-:W-:Y:S01]  /*3560*/  F2FP.PACK_AB R15, R38, R33 ;  /* 0x00000021260f723e */ /* 0x000fe200000000ff */
[----:B------:R-:W-:Y:S01]  /*3570*/  FMUL.FTZ R34, R14, UR6 ;  /* 0x000000060e227c20 */ /* 0x000fe20008410000 */
[----:B------:R-:W-:Y:S01]  /*3580*/  F2FP.PACK_AB R14, R36, R35 ;  /* 0x00000023240e723e */ /* 0x000fe200000000ff */
[----:B------:R-:W-:Y:S01]  /*3590*/  FMUL.FTZ R45, R45, R46 ;  /* 0x0000002e2d2d7220 */ /* 0x000fe20000410000 */
[----:B------:R-:W-:Y:S01]  /*35a0*/  F2FP.PACK_AB R12, R39, R12 ;  /* 0x0000000c270c723e */ /* 0x000fe200000000ff */
[----:B------:R-:W-:Y:S01]  /*35b0*/  FMUL.FTZ R18, R25, R18 ;  /* 0x0000001219127220 */ /* 0x000fe20000410000 */
[----:B------:R-:W-:Y:S01]  /*35c0*/  F2FP.PACK_AB R13, R34, R13 ;  /* 0x0000000d220d723e */ /* 0x000fe200000000ff */
        /* <DEDUP_REMOVED lines=12> */
[----:B------:R-:W-:Y:S01]  /*3690*/  FMUL.FTZ R41, R41, UR6 ;  /* 0x0000000629297c20 */ /* 0x000fe20008410000 */
[----:B------:R-:W-:Y:S01]  /*36a0*/  MOV R22, R0 ;  /* 0x0000000000167202 */ /* 0x000fe20000000f00 */
[----:B------:R-:W-:-:S02]  /*36b0*/  FMUL.FTZ R42, R42, UR6 ;  /* 0x000000062a2a7c20 */ /* 0x000fc40008410000 */
[----:B------:R-:W-:Y:S02]  /*36c0*/  FMUL.FTZ R43, R43, UR6 ;  /* 0x000000062b2b7c20 */ /* 0x000fe40008410000 */
[----:B------:R-:W-:Y:S01]  /*36d0*/  FMUL.FTZ R44, R44, UR6 ;  /* 0x000000062c2c7c20 */ /* 0x000fe20008410000 */
[----:B0-----:R-:W-:Y:S02]  /*36e0*/  F2FP.PACK_AB R14, R18, R45 ;  /* 0x0000002d120e723e */ /* 0x001fe400000000ff */
[----:B------:R-:W-:Y:S02]  /*36f0*/  PRMT R18, R24, 0x1054, R21 ;  /* 0x0000105418127816 */ /* 0x000fe40000000015 */
[----:B------:R-:W-:Y:S02]  /*3700*/  MOV R21, c[0x0][0x0] ;  /* 0x0000000000157a02 */ /* 0x000fe40000000f00 */
[----:B------:R-:W-:Y:S02]  /*3710*/  F2FP.PACK_AB R15, R30, R27 ;  /* 0x0000001b1e0f723e */ /* 0x000fe400000000ff */
[----:B------:R-:W-:Y:S01]  /*3720*/  IADD3.X R27, R3, c[0x0][0x4a4], RZ, P0, !PT ;  /* 0x00012900031b7a10 */ /* 0x000fe200007fe4ff */
[----:B------:R-:W-:Y:S01]  /*3730*/  IMAD R11, R21, c[0x0][0xc], RZ ;  /* 0x00000300150b7a24 */ /* 0x000fe200078e02ff */
[----:B------:R-:W-:-:S02]  /*3740*/  F2FP.PACK_AB R12, R42, R41 ;  /* 0x000000292a0c723e */ /* 0x000fc400000000ff */
[----:B------:R-:W-:Y:S02]  /*3750*/  F2FP.PACK_AB R13, R44, R43 ;  /* 0x0000002b2c0d723e */ /* 0x000fe400000000ff */
[----:B------:R-:W-:-:S03]  /*3760*/  LEA R20, P0, R11, R20, 0x4 ;  /* 0x000000140b147211 */ /* 0x000fc600078020ff */
[----:B------:R0:W-:Y:S02]  /*3770*/  STG.E.128 [R28.64+0x10], R12 ;  /* 0x0000100c1c007986 */ /* 0x0001e4000c101d08 */
[----:B------:R-:W-:Y:S01]  /*3780*/  IMAD.X R3, RZ, RZ, R3, P0 ;  /* 0x000000ffff037224 */ /* 0x000fe200000e0603 */
[----:B------:R-:W-:Y:S01]  /*3790*/  ISETP.GE.U32.AND P0, PT, R20, c[0x0][0x640], PT ;  /* 0x0001900014007a0c */ /* 0x000fe20003f06070 */
[----:B------:R0:W-:Y:S04]  /*37a0*/  STG.E.128 [R26.64], R16 ;  /* 0x000000101a007986 */ /* 0x0001e8000c101d08 */
[----:B------:R-:W-:Y:S01]  /*37b0*/  BAR.SYNC.DEFER_BLOCKING 0x0 ;  /* 0x0000000000007b1d */ /* 0x000fe20000010000 */
[----:B------:R-:W-:-:S13]  /*37c0*/  ISETP.GE.U32.AND.EX P0, PT, R3, c[0x0][0x644], PT, P0 ;  /* 0x0001910003007a0c */ /* 0x000fda0003f06100 */
[----:B0-----:R-:W-:Y:S01]  /*37d0*/  @P0 CALL.REL.NOINC `(.L_x_854) ;  /* 0x0000001000000944 */ /* 0x001fe20003c00000 */
[----:B------:R-:W-:Y:S05]  /*37e0*/  BRA `(.L_x_855) ;  /* 0xffffcf2000007947 */ /* 0x000fea000383ffff */
.L_x_854:
[----:B------:R-:W-:Y:S05]  /*37f0*/  EXIT ;  /* 0x000000000000794d */ /* 0x000fea0003800000 */
        .weak           $__internal_19_$__cuda_sm20_dblrcp_rn_slowpath_v3
        .type           $__internal_19_$__cuda_sm20_dblrcp_rn_slowpath_v3,@function
        .size           $__internal_19_$__cuda_sm20_dblrcp_rn_slowpath_v3,(.L_x_11348 - $__internal_19_$__cuda_sm20_dblrcp_rn_slowpath_v3)
$__internal_19_$__cuda_sm20_dblrcp_rn_slowpath_v3:
        /* <DEDUP_REMOVED lines=23> */
.L_x_858:
        /* <DEDUP_REMOVED lines=10> */
.L_x_856:
[----:B------:R-:W-:Y:S02]  /*3a10*/  LOP3.LUT R15, R13, 0x80000, RZ, 0xfc, !PT ;  /* 0x000800000d0f7812 */ /* 0x000fe400078efcff */
[----:B------:R-:W-:Y:S02]  /*3a20*/  MOV R14, R12 ;  /* 0x0000000c000e7202 */ /* 0x000fe40000000f00 */
.L_x_857:
[----:B0-----:R-:W-:Y:S01]  /*3a30*/  IMAD.MOV.U32 R12, RZ, RZ, R4 ;  /* 0x000000ffff0c7224 */ /* 0x001fe200078e0004 */
[----:B------:R-:W-:-:S04]  /*3a40*/  MOV R13, 0x0 ;  /* 0x00000000000d7802 */ /* 0x000fc80000000f00 */
[----:B------:R-:W-:Y:S05]  /*3a50*/  RET.REL.NODEC R12 `(_ZN2at6native43_GLOBAL__N__7cc8d1ed_10_Dropout_cu_0e96ed3824fused_dropout_kernel_vecIN3c104HalfEfmLi1ELi16EhEEvNS_4cuda6detail10TensorInfoIKT_T1_EENS7_IS8_SA_EENS7_IT4_SA_EESA_T0_NS_15PhiloxCudaStateE) ;  /* 0xffffc5a00c007950 */ /* 0x000fea0003c3ffff */
.L_x_859:
        /* <DEDUP_REMOVED lines=10> */
.L_x_11348:


//--------------------- .text._ZN2at6native43_GLOBAL__N__7cc8d1ed_10_Dropout_cu_0e96ed3820fused_dropout_kernelIffmLin1ELin1EhEEvNS_4cuda6detail10TensorInfoIKT_T1_EENS5_IS6_S8_EENS5_IT4_S8_EES8_T0_NS_15PhiloxCudaStateE --------------------------
	.section	.text._ZN2at6native43_GLOBAL__N__7cc8d1ed_10_Dropout_cu_0e96ed3820fused_dropout_kernelIffmLin1ELin1EhEEvNS_4cuda6detail10TensorInfoIKT_T1_EENS5_IS6_S8_EENS5_IT4_S8_EES8_T0_NS_15PhiloxCudaStateE,"ax",@progbits
	.sectioninfo	@"SHI_REGISTERS=62"
	.align	128
.text._ZN2at6native43_GLOBAL__N__7cc8d1ed_10_Dropout_cu_0e96ed3820fused_dropout_kernelIffmLin1ELin1EhEEvNS_4cuda6detail10TensorInfoIKT_T1_EENS5_IS6_S8_EENS5_IT4_S8_EES8_T0_NS_15PhiloxCudaStateE:
        .type           _ZN2at6native43_GLOBAL__N__7cc8d1ed_10_Dropout_cu_0e96ed3820fused_dropout_kernelIffmLin1ELin1EhEEvNS_4cuda6detail10TensorInfoIKT_T1_EENS5_IS6_S8_EENS5_IT4_S8_EES8_T0_NS_15PhiloxCudaStateE,@function
        .size           _ZN2at6native43_GLOBAL__N__7cc8d1ed_10_Dropout_cu_0e96ed3820fused_dropout_kernelIffmLin1ELin1EhEEvNS_4cuda6detail10TensorInfoIKT_T1_EENS5_IS6_S8_EENS5_IT4_S8_EES8_T0_NS_15PhiloxCudaStateE,(.L_x_11350 - _ZN2at6native43_GLOBAL__N__7cc8d1ed_10_Dropout_cu_0e96ed3820fused_dropout_kernelIffmLin1ELin1EhEEvNS_4cuda6detail10TensorInfoIKT_T1_EENS5_IS6_S8_EENS5_IT4_S8_EES8_T0_NS_15PhiloxCudaStateE)
        .other          _ZN2at6native43_GLOBAL__N__7cc8d1ed_10_Dropout_cu_0e96ed3820fused_dropout_kernelIffmLin1ELin1EhEEvNS_4cuda6detail10TensorInfoIKT_T1_EENS5_IS6_S8_EENS5_IT4_S8_EES8_T0_NS_15PhiloxCudaStateE,@"STO_CUDA_ENTRY STV_DEFAULT"
_ZN2at6native43_GLOBAL__N__7cc8d1ed_10_Dropout_cu_0e96ed3820fused_dropout_kernelIffmLin1ELin1EhEEvNS_4cuda6detail10TensorInfoIKT_T1_EENS5_IS6_S8_EENS5_IT4_S8_EES8_T0_NS_15PhiloxCudaStateE:
        /* <DEDUP_REMOVED lines=108> */
[----:B------:R-:W-:Y:S05]  /*06c0*/  CALL.REL.NOINC `($__internal_20_$__cuda_sm20_dblrcp_rn_slowpath_v3) ;  /* 0x0000d2f000007944 */ /* 0x000fea0003c00000 */
.L_x_860:
        /* <DEDUP_REMOVED lines=21> */
[----:B-1----:R-:W-:Y:S05]  /*0820*/  CALL.REL.NOINC `($__internal_21_$__cuda_sm20_div_u64) ;  /* 0x0000d3f000007944 */ /* 0x002fea0003c00000 */
[----:B------:R-:W-:Y:S05]  /*0830*/  BRA `(.L_x_862) ;  /* 0x0000016000007947 */ /* 0x000fea0003800000 */
.L_x_861:
        /* <DEDUP_REMOVED lines=22> */
.L_x_862:
        /* <DEDUP_REMOVED lines=33> */
.L_x_1075:
[----:B------:R-:W-:Y:S01]  /*0bb0*/  IADD3 R29, R29, 0x1, RZ ;  /* 0x000000011d1d7810 */ /* 0x000fe20007ffe0ff */
[----:B------:R-:W-:Y:S03]  /*0bc0*/  BSSY B0, `(.L_x_863) ;  /* 0x000000c000007945 */ /* 0x000fe60003800000 */
[C---:B------:R-:W-:Y:S01]  /*0bd0*/  ISETP.NE.AND P0, PT, R29.reuse, RZ, PT ;  /* 0x000000ff1d00720c */ /* 0x040fe20003f05270 */
[----:B------:R-:W-:-:S12]  /*0be0*/  IMAD.HI.U32 R6, R29, -0x2daee0ad, RZ ;  /* 0xd2511f531d067827 */ /* 0x000fd800078e00ff */
[----:B0----5:R-:W-:Y:S05]  /*0bf0*/  @P0 BRA `(.L_x_864) ;  /* 0x0000008000000947 */ /* 0x021fea0003800000 */
        /* <DEDUP_REMOVED lines=8> */
.L_x_864:
[----:B------:R-:W-:Y:S05]  /*0c80*/  BSYNC B0 ;  /* 0x0000000000007941 */ /* 0x000fea0003800000 */
.L_x_863:
        /* <DEDUP_REMOVED lines=72> */
.L_x_866:
[----:B------:R-:W-:Y:S01]  /*1110*/  IMAD.MOV.U32 R5, RZ, RZ, R0 ;  /* 0x000000ffff057224 */ /* 0x000fe200078e0000 */
[----:B------:R-:W-:Y:S01]  /*1120*/  MOV R6, R10 ;  /* 0x0000000a00067202 */ /* 0x000fe20000000f00 */
[----:B------:R-:W-:Y:S02]  /*1130*/  IMAD.MOV.U32 R7, RZ, RZ, R18 ;  /* 0x000000ffff077224 */ /* 0x000fe400078e0012 */
[----:B------:R-:W-:Y:S02]  /*1140*/  IMAD.MOV.U32 R9, RZ, RZ, R26 ;  /* 0x000000ffff097224 */ /* 0x000fe400078e001a */
.L_x_865:
        /* <DEDUP_REMOVED lines=29> */
.L_x_883:
        /* <DEDUP_REMOVED lines=11> */
[----:B-1----:R-:W-:Y:S05]  /*13d0*/  CALL.REL.NOINC `($__internal_21_$__cuda_sm20_div_u64) ;  /* 0x0000c84000007944 */ /* 0x002fea0003c00000 */
        /* <DEDUP_REMOVED lines=9> */
.L_x_872:
        /* <DEDUP_REMOVED lines=22> */
.L_x_873:
[----:B------:R-:W-:Y:S05]  /*15d0*/  BSYNC B1 ;  /* 0x0000000000017941 */ /* 0x000fea0003800000 */
.L_x_871:
        /* <DEDUP_REMOVED lines=15> */
[----:B-1----:R-:W-:Y:S05]  /*16d0*/  CALL.REL.NOINC `($__internal_21_$__cuda_sm20_div_u64) ;  /* 0x0000c54000007944 */ /* 0x002fea0003c00000 */
        /* <DEDUP_REMOVED lines=11> */
.L_x_875:
        /* <DEDUP_REMOVED lines=23> */
.L_x_876:
[----:B------:R-:W-:Y:S05]  /*1900*/  BSYNC B1 ;  /* 0x0000000000017941 */ /* 0x000fea0003800000 */
.L_x_874:
        /* <DEDUP_REMOVED lines=28> */
.L_x_878:
        /* <DEDUP_REMOVED lines=23> */
.L_x_879:
[----:B------:R-:W-:Y:S05]  /*1c40*/  BSYNC B1 ;  /* 0x0000000000017941 */ /* 0x000fea0003800000 */
.L_x_877:
        /* <DEDUP_REMOVED lines=17> */
[----:B-1----:R-:W-:Y:S05]  /*1d60*/  CALL.REL.NOINC `($__internal_21_$__cuda_sm20_div_u64) ;  /* 0x0000beb000007944 */ /* 0x002fea0003c00000 */
        /* <DEDUP_REMOVED lines=11> */
.L_x_881:
        /* <DEDUP_REMOVED lines=22> */
.L_x_882:
[----:B------:R-:W-:Y:S05]  /*1f80*/  BSYNC B1 ;  /* 0x0000000000017941 */ /* 0x000fea0003800000 */
.L_x_880:
[----:B------:R-:W0:Y:S01]  /*1f90*/  LDC.64 R10, c[0x0][R0+0x210] ;  /* 0x00008400000a7b82 */ /* 0x000e220000000a00 */
[----:B------:R-:W-:Y:S02]  /*1fa0*/  IMAD.MOV.U32 R2, RZ, RZ, R44 ;  /* 0x000000ffff027224 */ /* 0x000fe400078e002c */
[-C--:B0-----:R-:W-:Y:S02]  /*1fb0*/  IMAD R9, R11, R34.reuse, RZ ;  /* 0x000000220b097224 */ /* 0x081fe400078e02ff */
[----:B------:R-:W-:-:S04]  /*1fc0*/  IMAD.WIDE.U32 R2, R10, R34, R2 ;  /* 0x000000220a027225 */ /* 0x000fc800078e0002 */
[----:B------:R-:W-:-:S05]  /*1fd0*/  IMAD R7, R10, R7, R9 ;  /* 0x000000070a077224 */ /* 0x000fca00078e0209 */
[----:B------:R-:W-:Y:S01]  /*1fe0*/  IADD3 R3, R3, R7, RZ ;  /* 0x0000000703037210 */ /* 0x000fe20007ffe0ff */
[----:B------:R-:W-:Y:S05]  /*1ff0*/  @P3 BRA `(.L_x_883) ;  /* 0xfffff32000003947 */ /* 0x000fea000383ffff */
.L_x_870:
        /* <DEDUP_REMOVED lines=11> */
[----:B-1----:R-:W-:Y:S05]  /*20b0*/  CALL.REL.NOINC `($__internal_21_$__cuda_sm20_div_u64) ;  /* 0x0000bb6000007944 */ /* 0x002fea0003c00000 */
        /* <DEDUP_REMOVED lines=9> */
.L_x_885:
        /* <DEDUP_REMOVED lines=23> */
.L_x_886:
[----:B------:R-:W-:Y:S05]  /*22c0*/  BSYNC B1 ;  /* 0x0000000000017941 */ /* 0x000fea0003800000 */
.L_x_884:
        /* <DEDUP_REMOVED lines=26> */
.L_x_888:
        /* <DEDUP_REMOVED lines=23> */
.L_x_889:
[----:B------:R-:W-:Y:S05]  /*25e0*/  BSYNC B1 ;  /* 0x0000000000017941 */ /* 0x000fea0003800000 */
.L_x_887:
        /* <DEDUP_REMOVED lines=26> */
.L_x_891:
        /* <DEDUP_REMOVED lines=23> */
.L_x_892:
[----:B------:R-:W-:Y:S05]  /*2900*/  BSYNC B1 ;  /* 0x0000000000017941 */ /* 0x000fea0003800000 */
.L_x_890:
[----:B------:R-:W0:Y:S02]  /*2910*/  LDC.64 R6, c[0x0][R5+0x218] ;  /* 0x0000860005067b82 */ /* 0x000e240000000a00 */
[-C--:B0-----:R-:W-:Y:S02]  /*2920*/  IMAD R0, R7, R10.reuse, RZ ;  /* 0x0000000a07007224 */ /* 0x081fe400078e02ff */
[----:B------:R-:W-:-:S04]  /*2930*/  IMAD.WIDE.U32 R2, R6, R10, R2 ;  /* 0x0000000a06027225 */ /* 0x000fc800078e0002 */
[----:B------:R-:W-:-:S04]  /*2940*/  IMAD R9, R6, R9, R0 ;  /* 0x0000000906097224 */ /* 0x000fc800078e0200 */
[----:B------:R-:W-:Y:S02]  /*2950*/  IMAD.IADD R3, R3, 0x1, R9 ;  /* 0x0000000103037824 */ /* 0x000fe400078e0209 */
.L_x_869:
[----:B------:R-:W-:Y:S02]  /*2960*/  IMAD R5, R49, c[0x0][0x230], RZ ;  /* 0x00008c0031057a24 */ /* 0x000fe400078e02ff */
[----:B------:R-:W-:-:S04]  /*2970*/  IMAD.WIDE.U32 R2, R48, c[0x0][0x230], R2 ;  /* 0x00008c0030027a25 */ /* 0x000fc800078e0002 */
[----:B------:R-:W-:Y:S01]  /*2980*/  IMAD R5, R48, c[0x0][0x234], R5 ;  /* 0x00008d0030057a24 */ /* 0x000fe200078e0205 */
[----:B------:R-:W-:-:S03]  /*2990*/  LEA R6, P0, R2, c[0x0][0x160], 0x2 ;  /* 0x0000580002067a11 */ /* 0x000fc600078010ff */
[----:B------:R-:W-:-:S05]  /*29a0*/  IMAD.IADD R3, R3, 0x1, R5 ;  /* 0x0000000103037824 */ /* 0x000fca00078e0205 */
[----:B------:R-:W-:-:S05]  /*29b0*/  LEA.HI.X R7, R2, c[0x0][0x164], R3, 0x2, P0 ;  /* 0x0000590002077a11 */ /* 0x000fca00000f1403 */
[----:B------:R0:W5:Y:S02]  /*29c0*/  LDG.E R12, [R6.64] ;  /* 0x0000000c060c7981 */ /* 0x000164000c1e1900 */
.L_x_868:
[----:B------:R-:W-:Y:S05]  /*29d0*/  BSYNC B0 ;  /* 0x0000000000007941 */ /* 0x000fea0003800000 */
.L_x_867:
        /* <DEDUP_REMOVED lines=22> */
.L_x_909:
        /* <DEDUP_REMOVED lines=9> */
[----:B-1---5:R-:W-:Y:S05]  /*2bd0*/  CALL.REL.NOINC `($__internal_21_$__cuda_sm20_div_u64) ;  /* 0x0000b04000007944 */ /* 0x022fea0003c00000 */
        /* <DEDUP_REMOVED lines=9> */
.L_x_898:
        /* <DEDUP_REMOVED lines=22> */
.L_x_899:
[----:B------:R-:W-:Y:S05]  /*2dd0*/  BSYNC B1 ;  /* 0x0000000000017941 */ /* 0x000fea0003800000 */
.L_x_897:
        /* <DEDUP_REMOVED lines=15> */
[----:B-1---5:R-:W-:Y:S05]  /*2ed0*/  CALL.REL.NOINC `($__internal_21_$__cuda_sm20_div_u64) ;  /* 0x0000ad4000007944 */ /* 0x022fea0003c00000 */
        /* <DEDUP_REMOVED lines=11> */
.L_x_901:
        /* <DEDUP_REMOVED lines=23> */
.L_x_902:
[----:B------:R-:W-:Y:S05]  /*3100*/  BSYNC B1 ;  /* 0x0000000000017941 */ /* 0x000fea0003800000 */
.L_x_900:
        /* <DEDUP_REMOVED lines=16> */
[----:B-1---5:R-:W-:Y:S05]  /*3210*/  CALL.REL.NOINC `($__internal_21_$__cuda_sm20_div_u64) ;  /* 0x0000aa0000007944 */ /* 0x022fea0003c00000 */
        /* <DEDUP_REMOVED lines=11> */
.L_x_904:
        /* <DEDUP_REMOVED lines=23> */
.L_x_905:
[----:B------:R-:W-:Y:S05]  /*3440*/  BSYNC B1 ;  /* 0x0000000000017941 */ /* 0x000fea0003800000 */
.L_x_903:
        /* <DEDUP_REMOVED lines=16> */
[----:B-1---5:R-:W-:Y:S05]  /*3550*/  CALL.REL.NOINC `($__internal_21_$__cuda_sm20_div_u64) ;  /* 0x0000a6c000007944 */ /* 0x022fea0003c00000 */
        /* <DEDUP_REMOVED lines=11> */
.L_x_907:
        /* <DEDUP_REMOVED lines=22> */
.L_x_908:
[----:B------:R-:W-:Y:S05]  /*3770*/  BSYNC B1 ;  /* 0x0000000000017941 */ /* 0x000fea0003800000 */
.L_x_906:
        /* <DEDUP_REMOVED lines=10> */
.L_x_896:
[----:B------:R-:W-:-:S13]  /*3820*/  ISETP.NE.AND P0, PT, RZ, UR9, PT ;  /* 0x00000009ff007c0c */ /* 0x000fda000bf05270 */
[----:B------:R-:W-:Y:S05]  /*3830*/  @!P0 BRA `(.L_x_895) ;  /* 0x0000094000008947 */ /* 0x000fea0003800000 */
[----:B------:R-:W-:Y:S01]  /*3840*/  IMAD.SHL.U32 R5, R5, 0x8, RZ ;  /* 0x0000000805057824 */ /* 0x000fe200078e00ff */
[----:B------:R-:W-:Y:S03]  /*3850*/  BSSY B1, `(.L_x_910) ;  /* 0x0000029000017945 */ /* 0x000fe60003800000 */
[----:B0-----:R-:W0:Y:S02]  /*3860*/  LDC.64 R6, c[0x0][R5+0x160] ;  /* 0x0000580005067b82 */ /* 0x001e240000000a00 */
[----:B0-----:R-:W-:-:S04]  /*3870*/  LOP3.LUT R0, R49, R7, RZ, 0xfc, !PT ;  /* 0x0000000731007212 */ /* 0x001fc800078efcff */
[----:B------:R-:W-:-:S13]  /*3880*/  ISETP.NE.U32.AND P0, PT, R0, RZ, PT ;  /* 0x000000ff0000720c */ /* 0x000fda0003f05070 */
[----:B------:R-:W-:Y:S05]  /*3890*/  @!P0 BRA `(.L_x_911) ;  /* 0x000000d000008947 */ /* 0x000fea0003800000 */
[----:B------:R-:W-:Y:S01]  /*38a0*/  MOV R24, R6 ;  /* 0x0000000600187202 */ /* 0x000fe20000000f00 */
[----:B------:R-:W-:Y:S01]  /*38b0*/  IMAD.MOV.U32 R25, RZ, RZ, R7 ;  /* 0x000000ffff197224 */ /* 0x000fe200078e0007 */
[----:B------:R-:W-:Y:S02]  /*38c0*/  MOV R34, 0x38e0 ;  /* 0x000038e000227802 */ /* 0x000fe40000000f00 */
[----:B-1---5:R-:W-:Y:S05]  /*38d0*/  CALL.REL.NOINC `($__internal_21_$__cuda_sm20_div_u64) ;  /* 0x0000a34000007944 */ /* 0x022fea0003c00000 */
        /* <DEDUP_REMOVED lines=9> */
.L_x_911:
        /* <DEDUP_REMOVED lines=23> */
.L_x_912:
[----:B------:R-:W-:Y:S05]  /*3ae0*/  BSYNC B1 ;  /* 0x0000000000017941 */ /* 0x000fea0003800000 */
.L_x_910:
        /* <DEDUP_REMOVED lines=16> */
[----:B-1---5:R-:W-:Y:S05]  /*3bf0*/  CALL.REL.NOINC `($__internal_21_$__cuda_sm20_div_u64) ;  /* 0x0000a02000007944 */ /* 0x022fea0003c00000 */
        /* <DEDUP_REMOVED lines=9> */
.L_x_914:
        /* <DEDUP_REMOVED lines=23> */
.L_x_915:
[----:B------:R-:W-:Y:S05]  /*3e00*/  BSYNC B1 ;  /* 0x0000000000017941 */ /* 0x000fea0003800000 */
.L_x_913:
        /* <DEDUP_REMOVED lines=26> */
.L_x_917:
        /* <DEDUP_REMOVED lines=23> */
.L_x_918:
[----:B------:R-:W-:Y:S05]  /*4120*/  BSYNC B1 ;  /* 0x0000000000017941 */ /* 0x000fea0003800000 */
.L_x_916:
[----:B------:R-:W0:Y:S02]  /*4130*/  LDC.64 R6, c[0x0][R5+0x218] ;  /* 0x0000860005067b82 */ /* 0x000e240000000a00 */
[-C--:B0-----:R-:W-:Y:S02]  /*4140*/  IMAD R0, R7, R34.reuse, RZ ;  /* 0x0000002207007224 */ /* 0x081fe400078e02ff */
[----:B------:R-:W-:-:S04]  /*4150*/  IMAD.WIDE.U32 R2, R6, R34, R2 ;  /* 0x0000002206027225 */ /* 0x000fc800078e0002 */
[----:B------:R-:W-:-:S05]  /*4160*/  IMAD R31, R6, R31, R0 ;  /* 0x0000001f061f7224 */ /* 0x000fca00078e0200 */
[----:B------:R-:W-:-:S03]  /*4170*/  IADD3 R3, R3, R31, RZ ;  /* 0x0000001f03037210 */ /* 0x000fc60007ffe0ff */
.L_x_895:
[----:B------:R-:W-:Y:S02]  /*4180*/  IMAD R49, R49, c[0x0][0x230], RZ ;  /* 0x00008c0031317a24 */ /* 0x000fe400078e02ff */
[----:B------:R-:W-:-:S04]  /*4190*/  IMAD.WIDE.U32 R2, R48, c[0x0][0x230], R2 ;  /* 0x00008c0030027a25 */ /* 0x000fc800078e0002 */
[----:B------:R-:W-:Y:S01]  /*41a0*/  IMAD R49, R48, c[0x0][0x234], R49 ;  /* 0x00008d0030317a24 */ /* 0x000fe200078e0231 */
[----:B0-----:R-:W-:-:S03]  /*41b0*/  LEA R6, P0, R2, c[0x0][0x160], 0x2 ;  /* 0x0000580002067a11 */ /* 0x001fc600078010ff */
[----:B------:R-:W-:-:S05]  /*41c0*/  IMAD.IADD R3, R3, 0x1, R49 ;  /* 0x0000000103037824 */ /* 0x000fca00078e0231 */
[----:B------:R-:W-:-:S05]  /*41d0*/  LEA.HI.X R7, R2, c[0x0][0x164], R3, 0x2, P0 ;  /* 0x0000590002077a11 */ /* 0x000fca00000f1403 */
[----:B------:R0:W5:Y:S02]  /*41e0*/  LDG.E R8, [R6.64] ;  /* 0x0000000c06087981 */ /* 0x000164000c1e1900 */
.L_x_894:
[----:B------:R-:W-:Y:S05]  /*41f0*/  BSYNC B0 ;  /* 0x0000000000007941 */ /* 0x000fea0003800000 */
.L_x_893:
        /* <DEDUP_REMOVED lines=21> */
.L_x_935:
        /* <DEDUP_REMOVED lines=9> */
[----:B-1---5:R-:W-:Y:S05]  /*43e0*/  CALL.REL.NOINC `($__internal_21_$__cuda_sm20_div_u64) ;  /* 0x0000983000007944 */ /* 0x022fea0003c00000 */
        /* <DEDUP_REMOVED lines=9> */
.L_x_924:
        /* <DEDUP_REMOVED lines=22> */
.L_x_925:
[----:B------:R-:W-:Y:S05]  /*45e0*/  BSYNC B1 ;  /* 0x0000000000017941 */ /* 0x000fea0003800000 */
.L_x_923:
        /* <DEDUP_REMOVED lines=27> */
.L_x_927:
        /* <DEDUP_REMOVED lines=23> */
.L_x_928:
[----:B------:R-:W-:Y:S05]  /*4910*/  BSYNC B1 ;  /* 0x0000000000017941 */ /* 0x000fea0003800000 */
.L_x_926:
        /* <DEDUP_REMOVED lines=28> */
.L_x_930:
        /* <DEDUP_REMOVED lines=23> */
.L_x_931:
[----:B------:R-:W-:Y:S05]  /*4c50*/  BSYNC B1 ;  /* 0x0000000000017941 */ /* 0x000fea0003800000 */
.L_x_929:
        /* <DEDUP_REMOVED lines=28> */
.L_x_933:
        /* <DEDUP_REMOVED lines=22> */
.L_x_934:
[----:B------:R-:W-:Y:S05]  /*4f80*/  BSYNC B1 ;  /* 0x0000000000017941 */ /* 0x000fea0003800000 */
.L_x_932:
        /* <DEDUP_REMOVED lines=10> */
.L_x_922:
        /* <DEDUP_REMOVED lines=21> */
.L_x_937:
        /* <DEDUP_REMOVED lines=23> */
.L_x_938:
[----:B------:R-:W-:Y:S05]  /*52f0*/  BSYNC B1 ;  /* 0x0000000000017941 */ /* 0x000fea0003800000 */
.L_x_936:
        /* <DEDUP_REMOVED lines=26> */
.L_x_940:
        /* <DEDUP_REMOVED lines=23> */
.L_x_941:
[----:B------:R-:W-:Y:S05]  /*5610*/  BSYNC B1 ;  /* 0x0000000000017941 */ /* 0x000fea0003800000 */
.L_x_939:
        /* <DEDUP_REMOVED lines=26> */
.L_x_943:
        /* <DEDUP_REMOVED lines=23> */
.L_x_944:
[----:B------:R-:W-:Y:S05]  /*5930*/  BSYNC B1 ;  /* 0x0000000000017941 */ /* 0x000fea0003800000 */
.L_x_942:
[----:B------:R-:W0:Y:S02]  /*5940*/  LDC.64 R24, c[0x0][R4+0x218] ;  /* 0x0000860004187b82 */ /* 0x000e240000000a00 */
[-C--:B0-----:R-:W-:Y:S02]  /*5950*/  IMAD R0, R25, R34.reuse, RZ ;  /* 0x0000002219007224 */ /* 0x081fe400078e02ff */
[----:B------:R-:W-:-:S04]  /*5960*/  IMAD.WIDE.U32 R2, R24, R34, R2 ;  /* 0x0000002218027225 */ /* 0x000fc800078e0002 */
[----:B------:R-:W-:-:S05]  /*5970*/  IMAD R31, R24, R31, R0 ;  /* 0x0000001f181f7224 */ /* 0x000fca00078e0200 */
[----:B------:R-:W-:-:S03]  /*5980*/  IADD3 R3, R3, R31, RZ ;  /* 0x0000001f03037210 */ /* 0x000fc60007ffe0ff */
.L_x_921:
[----:B------:R-:W-:Y:S02]  /*5990*/  IMAD R49, R49, c[0x0][0x230], RZ ;  /* 0x00008c0031317a24 */ /* 0x000fe400078e02ff */
[----:B------:R-:W-:-:S04]  /*59a0*/  IMAD.WIDE.U32 R2, R48, c[0x0][0x230], R2 ;  /* 0x00008c0030027a25 */ /* 0x000fc800078e0002 */
[----:B------:R-:W-:Y:S01]  /*59b0*/  IMAD R49, R48, c[0x0][0x234], R49 ;  /* 0x00008d0030317a24 */ /* 0x000fe200078e0231 */
[----:B------:R-:W-:-:S03]  /*59c0*/  LEA R24, P0, R2, c[0x0][0x160], 0x2 ;  /* 0x0000580002187a11 */ /* 0x000fc600078010ff */
[----:B------:R-:W-:-:S05]  /*59d0*/  IMAD.IADD R3, R3, 0x1, R49 ;  /* 0x0000000103037824 */ /* 0x000fca00078e0231 */
[----:B------:R-:W-:-:S05]  /*59e0*/  LEA.HI.X R25, R2, c[0x0][0x164], R3, 0x2, P0 ;  /* 0x0000590002197a11 */ /* 0x000fca00000f1403 */
[----:B------:R0:W5:Y:S02]  /*59f0*/  LDG.E R4, [R24.64] ;  /* 0x0000000c18047981 */ /* 0x000164000c1e1900 */
.L_x_920:
[----:B------:R-:W-:Y:S05]  /*5a00*/  BSYNC B0 ;  /* 0x0000000000007941 */ /* 0x000fea0003800000 */
.L_x_919:
        /* <DEDUP_REMOVED lines=21> */
.L_x_961:
        /* <DEDUP_REMOVED lines=19> */
.L_x_950:
        /* <DEDUP_REMOVED lines=22> */
.L_x_951:
[----:B------:R-:W-:Y:S05]  /*5df0*/  BSYNC B1 ;  /* 0x0000000000017941 */ /* 0x000fea0003800000 */
.L_x_949:
        /* <DEDUP_REMOVED lines=27> */
.L_x_953:
        /* <DEDUP_REMOVED lines=23> */
.L_x_954:
[----:B------:R-:W-:Y:S05]  /*6120*/  BSYNC B1 ;  /* 0x0000000000017941 */ /* 0x000fea0003800000 */
.L_x_952:
        /* <DEDUP_REMOVED lines=28> */
.L_x_956:
        /* <DEDUP_REMOVED lines=23> */
.L_x_957:
[----:B------:R-:W-:Y:S05]  /*6460*/  BSYNC B1 ;  /* 0x0000000000017941 */ /* 0x000fea0003800000 */
.L_x_955:
        /* <DEDUP_REMOVED lines=28> */
.L_x_959:
        /* <DEDUP_REMOVED lines=22> */
.L_x_960:
[----:B------:R-:W-:Y:S05]  /*6790*/  BSYNC B1 ;  /* 0x0000000000017941 */ /* 0x000fea0003800000 */
.L_x_958:
        /* <DEDUP_REMOVED lines=10> */
.L_x_948:
        /* <DEDUP_REMOVED lines=21> */
.L_x_963:
        /* <DEDUP_REMOVED lines=23> */
.L_x_964:
[----:B------:R-:W-:Y:S05]  /*6b00*/  BSYNC B1 ;  /* 0x0000000000017941 */ /* 0x000fea0003800000 */
.L_x_962:
        /* <DEDUP_REMOVED lines=26> */
.L_x_966:
        /* <DEDUP_REMOVED lines=23> */
.L_x_967:
[----:B------:R-:W-:Y:S05]  /*6e20*/  BSYNC B1 ;  /* 0x0000000000017941 */ /* 0x000fea0003800000 */
.L_x_965:
        /* <DEDUP_REMOVED lines=26> */
.L_x_969:
        /* <DEDUP_REMOVED lines=23> */
.L_x_970:
[----:B------:R-:W-:Y:S05]  /*7140*/  BSYNC B1 ;  /* 0x0000000000017941 */ /* 0x000fea0003800000 */
.L_x_968:
[----:B------:R-:W0:Y:S02]  /*7150*/  LDC.64 R24, c[0x0][R39+0x218] ;  /* 0x0000860027187b82 */ /* 0x000e240000000a00 */
[-C--:B0-----:R-:W-:Y:S02]  /*7160*/  IMAD R25, R25, R34.reuse, RZ ;  /* 0x0000002219197224 */ /* 0x081fe400078e02ff */
[----:B------:R-:W-:-:S04]  /*7170*/  IMAD.WIDE.U32 R44, R24, R34, R44 ;  /* 0x00000022182c7225 */ /* 0x000fc800078e002c */
[----:B------:R-:W-:-:S04]  /*7180*/  IMAD R25, R24, R31, R25 ;  /* 0x0000001f18197224 */ /* 0x000fc800078e0219 */
[----:B------:R-:W-:Y:S02]  /*7190*/  IMAD.IADD R45, R45, 0x1, R25 ;  /* 0x000000012d2d7824 */ /* 0x000fe400078e0219 */
.L_x_947:
[----:B------:R-:W-:Y:S02]  /*71a0*/  IMAD R49, R49, c[0x0][0x230], RZ ;  /* 0x00008c0031317a24 */ /* 0x000fe400078e02ff */
[----:B------:R-:W-:-:S04]  /*71b0*/  IMAD.WIDE.U32 R24, R48, c[0x0][0x230], R44 ;  /* 0x00008c0030187a25 */ /* 0x000fc800078e002c */
[----:B------:R-:W-:Y:S01]  /*71c0*/  IMAD R49, R48, c[0x0][0x234], R49 ;  /* 0x00008d0030317a24 */ /* 0x000fe200078e0231 */
[----:B------:R-:W-:-:S04]  /*71d0*/  LEA R34, P0, R24, c[0x0][0x160], 0x2 ;  /* 0x0000580018227a11 */ /* 0x000fc800078010ff */
[----:B------:R-:W-:-:S04]  /*71e0*/  IADD3 R25, R25, R49, RZ ;  /* 0x0000003119197210 */ /* 0x000fc80007ffe0ff */
[----:B------:R-:W-:-:S05]  /*71f0*/  LEA.HI.X R35, R24, c[0x0][0x164], R25, 0x2, P0 ;  /* 0x0000590018237a11 */ /* 0x000fca00000f1419 */
[----:B------:R0:W5:Y:S02]  /*7200*/  LDG.E R39, [R34.64] ;  /* 0x0000000c22277981 */ /* 0x000164000c1e1900 */
.L_x_946:
[----:B------:R-:W-:Y:S05]  /*7210*/  BSYNC B0 ;  /* 0x0000000000007941 */ /* 0x000fea0003800000 */
.L_x_945:
        /* <DEDUP_REMOVED lines=20> */
.L_x_987:
        /* <DEDUP_REMOVED lines=20> */
.L_x_976:
        /* <DEDUP_REMOVED lines=22> */
.L_x_977:
[----:B------:R-:W-:Y:S05]  /*7600*/  BSYNC B1 ;  /* 0x0000000000017941 */ /* 0x000fea0003800000 */
.L_x_975:
        /* <DEDUP_REMOVED lines=27> */
.L_x_979:
        /* <DEDUP_REMOVED lines=23> */
.L_x_980:
[----:B------:R-:W-:Y:S05]  /*7930*/  BSYNC B1 ;  /* 0x0000000000017941 */ /* 0x000fea0003800000 */
.L_x_978:
        /* <DEDUP_REMOVED lines=29> */
.L_x_982:
        /* <DEDUP_REMOVED lines=23> */
.L_x_983:
[----:B------:R-:W-:Y:S05]  /*7c80*/  BSYNC B1 ;  /* 0x0000000000017941 */ /* 0x000fea0003800000 */
.L_x_981:
        /* <DEDUP_REMOVED lines=28> */
.L_x_985:
        /* <DEDUP_REMOVED lines=22> */
.L_x_986:
[----:B------:R-:W-:Y:S05]  /*7fb0*/  BSYNC B1 ;  /* 0x0000000000017941 */ /* 0x000fea0003800000 */
.L_x_984:
        /* <DEDUP_REMOVED lines=11> */
.L_x_974:
        /* <DEDUP_REMOVED lines=22> */
.L_x_989:
        /* <DEDUP_REMOVED lines=23> */
.L_x_990:
[----:B------:R-:W-:Y:S05]  /*8340*/  BSYNC B1 ;  /* 0x0000000000017941 */ /* 0x000fea0003800000 */
.L_x_988:
        /* <DEDUP_REMOVED lines=26> */
.L_x_992:
        /* <DEDUP_REMOVED lines=23> */
.L_x_993:
[----:B------:R-:W-:Y:S05]  /*8660*/  BSYNC B1 ;  /* 0x0000000000017941 */ /* 0x000fea0003800000 */
.L_x_991:
        /* <DEDUP_REMOVED lines=26> */
.L_x_995:
        /* <DEDUP_REMOVED lines=23> */
.L_x_996:
[----:B------:R-:W-:Y:S05]  /*8980*/  BSYNC B1 ;  /* 0x0000000000017941 */ /* 0x000fea0003800000 */
.L_x_994:
[----:B------:R-:W0:Y:S02]  /*8990*/  LDC.64 R24, c[0x0][R41+0x218] ;  /* 0x0000860029187b82 */ /* 0x000e240000000a00 */
[-C--:B0-----:R-:W-:Y:S02]  /*89a0*/  IMAD R25, R25, R34.reuse, RZ ;  /* 0x0000002219197224 */ /* 0x081fe400078e02ff */
[----:B------:R-:W-:-:S04]  /*89b0*/  IMAD.WIDE.U32 R46, R24, R34, R46 ;  /* 0x00000022182e7225 */ /* 0x000fc800078e002e */
[----:B------:R-:W-:-:S05]  /*89c0*/  IMAD R25, R24, R31, R25 ;  /* 0x0000001f18197224 */ /* 0x000fca00078e0219 */
[----:B------:R-:W-:-:S03]  /*89d0*/  IADD3 R47, R47, R25, RZ ;  /* 0x000000192f2f7210 */ /* 0x000fc60007ffe0ff */
.L_x_973:
[----:B------:R-:W-:Y:S01]  /*89e0*/  IMAD R33, R49, c[0x0][0x3d0], RZ ;  /* 0x0000f40031217a24 */ /* 0x000fe200078e02ff */
[----:B------:R-:W-:Y:S01]  /*89f0*/  FSET.BF.LT.FTZ.AND R31, R16, c[0x0][0x648], PT ;  /* 0x00019200101f7a0a */ /* 0x000fe20003811000 */
[----:B------:R-:W-:-:S04]  /*8a00*/  IMAD.WIDE.U32 R24, R48, c[0x0][0x3d0], R46 ;  /* 0x0000f40030187a25 */ /* 0x000fc800078e002e */
[----:B------:R-:W-:Y:S01]  /*8a10*/  IMAD R35, R48, c[0x0][0x3d4], R33 ;  /* 0x0000f50030237a24 */ /* 0x000fe200078e0221 */
[C---:B------:R-:W-:Y:S01]  /*8a20*/  LEA R36, P0, R24.reuse, c[0x0][0x300], 0x2 ;  /* 0x0000c00018247a11 */ /* 0x040fe200078010ff */
[----:B------:R-:W0:Y:S01]  /*8a30*/  F2I.FTZ.U32.TRUNC.NTZ R33, R31 ;  /* 0x0000001f00217305 */ /* 0x000e22000021f000 */
[----:B------:R-:W-:Y:S01]  /*8a40*/  IADD3 R34, P1, R24, c[0x0][0x4a0], RZ ;  /* 0x0001280018227a10 */ /* 0x000fe20007f3e0ff */
[----:B------:R-:W-:Y:S02]  /*8a50*/  IMAD.IADD R25, R25, 0x1, R35 ;  /* 0x0000000119197824 */ /* 0x000fe400078e0223 */
[----:B-----5:R-:W-:-:S03]  /*8a60*/  FMUL.FTZ R16, R12, R31 ;  /* 0x0000001f0c107220 */ /* 0x020fc60000410000 */
[----:B------:R-:W-:Y:S02]  /*8a70*/  LEA.HI.X R37, R24, c[0x0][0x304], R25, 0x2, P0 ;  /* 0x0000c10018257a11 */ /* 0x000fe400000f1419 */
[----:B------:R-:W-:Y:S01]  /*8a80*/  IADD3.X R35, R25, c[0x0][0x4a4], RZ, P1, !PT ;  /* 0x0001290019237a10 */ /* 0x000fe20000ffe4ff */
[----:B-1----:R-:W-:-:S05]  /*8a90*/  FMUL.FTZ R25, R16, UR23 ;  /* 0x0000001710197c20 */ /* 0x002fca0008410000 */
[----:B------:R1:W-:Y:S04]  /*8aa0*/  STG.E [R36.64], R25 ;  /* 0x0000001924007986 */ /* 0x0003e8000c10190c */
[----:B0-----:R1:W-:Y:S02]  /*8ab0*/  STG.E.U8 [R34.64], R33 ;  /* 0x0000002122007986 */ /* 0x0013e4000c10110c */
.L_x_972:
[----:B------:R-:W-:Y:S05]  /*8ac0*/  BSYNC B0 ;  /* 0x0000000000007941 */ /* 0x000fea0003800000 */
.L_x_971:
        /* <DEDUP_REMOVED lines=18> */
.L_x_1013:
        /* <DEDUP_REMOVED lines=10> */
[----:B-1----:R-:W-:Y:S02]  /*8c90*/  MOV R25, R47 ;  /* 0x0000002f00197202 */ /* 0x002fe40000000f00 */
[----:B------:R-:W-:Y:S02]  /*8ca0*/  MOV R34, 0x8cc0 ;  /* 0x00008cc000227802 */ /* 0x000fe40000000f00 */
[----:B-----5:R-:W-:Y:S05]  /*8cb0*/  CALL.REL.NOINC `($__internal_21_$__cuda_sm20_div_u64) ;  /* 0x00004f6000007944 */ /* 0x020fea0003c00000 */
        /* <DEDUP_REMOVED lines=11> */
.L_x_1002:
[----:B------:R-:W0:Y:S01]  /*8d70*/  I2F.U32.RP R9, R46 ;  /* 0x0000002e00097306 */ /* 0x000e220000209000 */
[----:B------:R-:W-:Y:S01]  /*8d80*/  IMAD.MOV R31, RZ, RZ, -R46 ;  /* 0x000000ffff1f7224 */ /* 0x000fe200078e0a2e */
[----:B------:R-:W-:Y:S01]  /*8d90*/  ISETP.NE.U32.AND P2, PT, R46, RZ, PT ;  /* 0x000000ff2e00720c */ /* 0x000fe20003f45070 */
[----:B------:R-:W-:-:S05]  /*8da0*/  IMAD.MOV.U32 R57, RZ, RZ, RZ ;  /* 0x000000ffff397224 */ /* 0x000fca00078e00ff */
[----:B0-----:R-:W0:Y:S02]  /*8db0*/  MUFU.RCP R9, R9 ;  /* 0x0000000900097308 */ /* 0x001e240000001000 */
[----:B0-----:R-:W-:-:S06]  /*8dc0*/  IADD3 R24, R9, 0xffffffe, RZ ;  /* 0x0ffffffe09187810 */ /* 0x001fcc0007ffe0ff */
[----:B-1----:R0:W1:Y:S02]  /*8dd0*/  F2I.FTZ.U32.TRUNC.NTZ R25, R24 ;  /* 0x0000001800197305 */ /* 0x002064000021f000 */
        /* <DEDUP_REMOVED lines=15> */
.L_x_1003:
[----:B------:R-:W-:Y:S05]  /*8ed0*/  BSYNC B1 ;  /* 0x0000000000017941 */ /* 0x000fea0003800000 */
.L_x_1001:
        /* <DEDUP_REMOVED lines=16> */
[----:B-----5:R-:W-:Y:S05]  /*8fe0*/  CALL.REL.NOINC `($__internal_21_$__cuda_sm20_div_u64) ;  /* 0x00004c3000007944 */ /* 0x020fea0003c00000 */
        /* <DEDUP_REMOVED lines=11> */
.L_x_1005:
        /* <DEDUP_REMOVED lines=23> */
.L_x_1006:
[----:B------:R-:W-:Y:S05]  /*9210*/  BSYNC B1 ;  /* 0x0000000000017941 */ /* 0x000fea0003800000 */
.L_x_1004:
        /* <DEDUP_REMOVED lines=28> */
.L_x_1008:
        /* <DEDUP_REMOVED lines=23> */
.L_x_1009:
[----:B------:R-:W-:Y:S05]  /*9550*/  BSYNC B1 ;  /* 0x0000000000017941 */ /* 0x000fea0003800000 */
.L_x_1007:
        /* <DEDUP_REMOVED lines=28> */
.L_x_1011:
        /* <DEDUP_REMOVED lines=22> */
.L_x_1012:
[----:B------:R-:W-:Y:S05]  /*9880*/  BSYNC B1 ;  /* 0x0000000000017941 */ /* 0x000fea0003800000 */
.L_x_1010:
        /* <DEDUP_REMOVED lines=12> */
.L_x_1000:
[----:B------:R-:W-:-:S13]  /*9950*/  ISETP.NE.AND P0, PT, RZ, UR24, PT ;  /* 0x00000018ff007c0c */ /* 0x000fda000bf05270 */
[----:B------:R-:W-:Y:S05]  /*9960*/  @!P0 BRA `(.L_x_999) ;  /* 0x00000a7000008947 */ /* 0x000fea0003800000 */
[----:B01----:R-:W-:Y:S01]  /*9970*/  HFMA2.MMA R25, -RZ, RZ, 0, 4.76837158203125e-07 ;  /* 0x00000008ff197435 */ /* 0x003fe200000001ff */
        /* <DEDUP_REMOVED lines=11> */
[----:B-----5:R-:W-:Y:S05]  /*9a30*/  CALL.REL.NOINC `($__internal_21_$__cuda_sm20_div_u64) ;  /* 0x000041e000007944 */ /* 0x020fea0003c00000 */
        /* <DEDUP_REMOVED lines=11> */
.L_x_1015:
[----:B------:R-:W0:Y:S01]  /*9af0*/  I2F.U32.RP R9, R46 ;  /* 0x0000002e00097306 */ /* 0x000e220000209000 */
[----:B------:R-:W-:Y:S01]  /*9b00*/  IMAD.MOV R31, RZ, RZ, -R46 ;  /* 0x000000ffff1f7224 */ /* 0x000fe200078e0a2e */
        /* <DEDUP_REMOVED lines=21> */
.L_x_1016:
[----:B------:R-:W-:Y:S05]  /*9c60*/  BSYNC B1 ;  /* 0x0000000000017941 */ /* 0x000fea0003800000 */
.L_x_1014:
        /* <DEDUP_REMOVED lines=32> */
.L_x_1018:
        /* <DEDUP_REMOVED lines=23> */
.L_x_1019:
[----:B------:R-:W-:Y:S05]  /*9fe0*/  BSYNC B1 ;  /* 0x0000000000017941 */ /* 0x000fea0003800000 */
.L_x_1017:
        /* <DEDUP_REMOVED lines=32> */
.L_x_1021:
        /* <DEDUP_REMOVED lines=23> */
.L_x_1022:
[----:B------:R-:W-:Y:S05]  /*a360*/  BSYNC B1 ;  /* 0x0000000000017941 */ /* 0x000fea0003800000 */
.L_x_1020:
[----:B------:R-:W0:Y:S01]  /*a370*/  LDC.64 R44, c[0x0][R44+0x218] ;  /* 0x000086002c2c7b82 */ /* 0x000e220000000a00 */
[----:B------:R-:W-:Y:S02]  /*a380*/  IMAD.MOV.U32 R40, RZ, RZ, R16 ;  /* 0x000000ffff287224 */ /* 0x000fe400078e0010 */
[-C--:B0-----:R-:W-:Y:S02]  /*a390*/  IMAD R33, R45, R34.reuse, RZ ;  /* 0x000000222d217224 */ /* 0x081fe400078e02ff */
[----:B------:R-:W-:-:S04]  /*a3a0*/  IMAD.WIDE.U32 R24, R44, R34, R40 ;  /* 0x000000222c187225 */ /* 0x000fc800078e0028 */
[----:B------:R-:W-:Y:S01]  /*a3b0*/  IMAD R31, R44, R31, R33 ;  /* 0x0000001f2c1f7224 */ /* 0x000fe200078e0221 */
[----:B------:R-:W-:-:S03]  /*a3c0*/  MOV R16, R24 ;  /* 0x0000001800107202 */ /* 0x000fc60000000f00 */
[----:B------:R-:W-:Y:S02]  /*a3d0*/  IMAD.IADD R41, R25, 0x1, R31 ;  /* 0x0000000119297824 */ /* 0x000fe400078e021f */
.L_x_999:
[----:B------:R-:W-:Y:S01]  /*a3e0*/  FSET.BF.LT.FTZ.AND R15, R15, c[0x0][0x648], PT ;  /* 0x000192000f0f7a0a */ /* 0x000fe20003811000 */
[----:B------:R-:W-:Y:S01]  /*a3f0*/  IMAD R9, R9, c[0x0][0x3d0], RZ ;  /* 0x0000f40009097a24 */ /* 0x000fe200078e02ff */
[----:B------:R-:W-:Y:S02]  /*a400*/  MOV R40, R16 ;  /* 0x0000001000287202 */ /* 0x000fe40000000f00 */
[----:B------:R-:W2:Y:S01]  /*a410*/  F2I.FTZ.U32.TRUNC.NTZ R31, R15 ;  /* 0x0000000f001f7305 */ /* 0x000ea2000021f000 */
[C---:B------:R-:W-:Y:S02]  /*a420*/  IMAD R9, R10.reuse, c[0x0][0x3d4], R9 ;  /* 0x0000f5000a097a24 */ /* 0x040fe400078e0209 */
[----:B01----:R-:W-:-:S04]  /*a430*/  IMAD.WIDE.U32 R24, R10, c[0x0][0x3d0], R40 ;  /* 0x0000f4000a187a25 */ /* 0x003fc800078e0028 */
[----:B------:R-:W-:Y:S01]  /*a440*/  IMAD.IADD R25, R25, 0x1, R9 ;  /* 0x0000000119197824 */ /* 0x000fe200078e0209 */
[----:B------:R-:W-:Y:S01]  /*a450*/  LEA R36, P0, R24, c[0x0][0x300], 0x2 ;  /* 0x0000c00018247a11 */ /* 0x000fe200078010ff */
[----:B-----5:R-:W-:Y:S01]  /*a460*/  FMUL.FTZ R9, R8, R15 ;  /* 0x0000000f08097220 */ /* 0x020fe20000410000 */
[C---:B------:R-:W-:Y:S02]  /*a470*/  IADD3 R34, P1, R24.reuse, c[0x0][0x4a0], RZ ;  /* 0x0001280018227a10 */ /* 0x040fe40007f3e0ff */
[----:B------:R-:W-:Y:S01]  /*a480*/  LEA.HI.X R37, R24, c[0x0][0x304], R25, 0x2, P0 ;  /* 0x0000c10018257a11 */ /* 0x000fe200000f1419 */
[----:B------:R-:W-:Y:S01]  /*a490*/  FMUL.FTZ R9, R9, UR23 ;  /* 0x0000001709097c20 */ /* 0x000fe20008410000 */
[----:B------:R-:W-:-:S04]  /*a4a0*/  IADD3.X R35, R25, c[0x0][0x4a4], RZ, P1, !PT ;  /* 0x0001290019237a10 */ /* 0x000fc80000ffe4ff */
[----:B------:R0:W-:Y:S04]  /*a4b0*/  STG.E [R36.64], R9 ;  /* 0x0000000924007986 */ /* 0x0001e8000c10190c */
[----:B--2---:R0:W-:Y:S02]  /*a4c0*/  STG.E.U8 [R34.64], R31 ;  /* 0x0000001f22007986 */ /* 0x0041e4000c10110c */
.L_x_998:
[----:B------:R-:W-:Y:S05]  /*a4d0*/  BSYNC B0 ;  /* 0x0000000000007941 */ /* 0x000fea0003800000 */
.L_x_997:
[----:B------:R-:W-:Y:S01]  /*a4e0*/  BSSY B0, `(.L_x_1023) ;  /* 0x00001a7000007945 */ /* 0x000fe20003800000 */
[----:B------:R-:W-:Y:S05]  /*a4f0*/  @P3 BRA `(.L_x_1024) ;  /* 0x00001a5000003947 */ /* 0x000fea0003800000 */
[----:B0-----:R-:W-:Y:S01]  /*a500*/  MOV R9, c[0x0][0x498] ;  /* 0x0001260000097a02 */ /* 0x001fe20000000f00 */
        /* <DEDUP_REMOVED lines=15> */
.L_x_1039:
[----:B------:R-:W-:Y:S01]  /*a600*/  MOV R24, 0x8 ;  /* 0x0000000800187802 */ /* 0x000fe20000000f00 */
        /* <DEDUP_REMOVED lines=23> */
.L_x_1028:
        /* <DEDUP_REMOVED lines=22> */
.L_x_1029:
[----:B------:R-:W-:Y:S05]  /*a8e0*/  BSYNC B1 ;  /* 0x0000000000017941 */ /* 0x000fea0003800000 */
.L_x_1027:
        /* <DEDUP_REMOVED lines=29> */
.L_x_1031:
        /* <DEDUP_REMOVED lines=23> */
.L_x_1032:
[----:B------:R-:W-:Y:S05]  /*ac30*/  BSYNC B1 ;  /* 0x0000000000017941 */ /* 0x000fea0003800000 */
.L_x_1030:
        /* <DEDUP_REMOVED lines=28> */
.L_x_1034:
        /* <DEDUP_REMOVED lines=23> */
.L_x_1035:
[----:B------:R-:W-:Y:S05]  /*af70*/  BSYNC B1 ;  /* 0x0000000000017941 */ /* 0x000fea0003800000 */
.L_x_1033:
        /* <DEDUP_REMOVED lines=29> */
.L_x_1037:
        /* <DEDUP_REMOVED lines=22> */
.L_x_1038:
[----:B------:R-:W-:Y:S05]  /*b2b0*/  BSYNC B1 ;  /* 0x0000000000017941 */ /* 0x000fea0003800000 */
.L_x_1036:
        /* <DEDUP_REMOVED lines=13> */
.L_x_1026:
        /* <DEDUP_REMOVED lines=11> */
[----:B------:R-:W-:Y:S01]  /*b440*/  MOV R24, R44 ;  /* 0x0000002c00187202 */ /* 0x000fe20000000f00 */
[----:B-1----:R-:W-:Y:S01]  /*b450*/  IMAD.MOV.U32 R25, RZ, RZ, R45 ;  /* 0x000000ffff197224 */ /* 0x002fe200078e002d */
[----:B------:R-:W-:Y:S02]  /*b460*/  MOV R34, 0xb480 ;  /* 0x0000b48000227802 */ /* 0x000fe40000000f00 */
[----:B-----5:R-:W-:Y:S05]  /*b470*/  CALL.REL.NOINC `($__internal_21_$__cuda_sm20_div_u64) ;  /* 0x000027a000007944 */ /* 0x020fea0003c00000 */
        /* <DEDUP_REMOVED lines=11> */
.L_x_1041:
[----:B------:R-:W0:Y:S01]  /*b530*/  I2F.U32.RP R5, R44 ;  /* 0x0000002c00057306 */ /* 0x000e220000209000 */
[----:B------:R-:W-:Y:S02]  /*b540*/  IADD3 R7, RZ, -R44, RZ ;  /* 0x8000002cff077210 */ /* 0x000fe40007ffe0ff */
[----:B------:R-:W-:-:S05]  /*b550*/  ISETP.NE.U32.AND P2, PT, R44, RZ, PT ;  /* 0x000000ff2c00720c */ /* 0x000fca0003f45070 */
[----:B0-----:R-:W0:Y:S02]  /*b560*/  MUFU.RCP R5, R5 ;  /* 0x0000000500057308 */ /* 0x001e240000001000 */
[----:B0-----:R-:W-:Y:S01]  /*b570*/  IADD3 R24, R5, 0xffffffe, RZ ;  /* 0x0ffffffe05187810 */ /* 0x001fe20007ffe0ff */
[----:B------:R-:W-:-:S05]  /*b580*/  IMAD.MOV.U32 R5, RZ, RZ, RZ ;  /* 0x000000ffff057224 */ /* 0x000fca00078e00ff */
[----:B-1----:R0:W1:Y:S02]  /*b590*/  F2I.FTZ.U32.TRUNC.NTZ R25, R24 ;  /* 0x0000001800197305 */ /* 0x002064000021f000 */
        /* <DEDUP_REMOVED lines=16> */
.L_x_1042:
[----:B------:R-:W-:Y:S05]  /*b6a0*/  BSYNC B1 ;  /* 0x0000000000017941 */ /* 0x000fea0003800000 */
.L_x_1040:
        /* <DEDUP_REMOVED lines=33> */
.L_x_1044:
        /* <DEDUP_REMOVED lines=23> */
.L_x_1045:
[----:B------:R-:W-:Y:S05]  /*ba30*/  BSYNC B1 ;  /* 0x0000000000017941 */ /* 0x000fea0003800000 */
.L_x_1043:
        /* <DEDUP_REMOVED lines=33> */
.L_x_1047:
        /* <DEDUP_REMOVED lines=23> */
.L_x_1048:
[----:B------:R-:W-:Y:S05]  /*bdc0*/  BSYNC B1 ;  /* 0x0000000000017941 */ /* 0x000fea0003800000 */
.L_x_1046:
        /* <DEDUP_REMOVED lines=8> */
.L_x_1025:
[----:B------:R-:W-:Y:S01]  /*be50*/  IMAD R7, R5, c[0x0][0x3d0], RZ ;  /* 0x0000f40005077a24 */ /* 0x000fe200078e02ff */
[----:B------:R-:W-:Y:S01]  /*be60*/  FSET.BF.LT.FTZ.AND R5, R14, c[0x0][0x648], PT ;  /* 0x000192000e057a0a */ /* 0x000fe20003811000 */
[----:B------:R-:W-:Y:S01]  /*be70*/  IMAD.MOV.U32 R15, RZ, RZ, R9 ;  /* 0x000000ffff0f7224 */ /* 0x000fe200078e0009 */
[----:B------:R-:W-:Y:S01]  /*be80*/  MOV R14, R10 ;  /* 0x0000000a000e7202 */ /* 0x000fe20000000f00 */
[----:B------:R-:W-:Y:S01]  /*be90*/  IMAD R7, R6, c[0x0][0x3d4], R7 ;  /* 0x0000f50006077a24 */ /* 0x000fe200078e0207 */
[----:B------:R-:W0:Y:S01]  /*bea0*/  F2I.FTZ.U32.TRUNC.NTZ R31, R5 ;  /* 0x00000005001f7305 */ /* 0x000e22000021f000 */
[----:B-----5:R-:W-:Y:S02]  /*beb0*/  FMUL.FTZ R9, R4, R5 ;  /* 0x0000000504097220 */ /* 0x020fe40000410000 */
[----:B------:R-:W-:-:S04]  /*bec0*/  IMAD.WIDE.U32 R14, R6, c[0x0][0x3d0], R14 ;  /* 0x0000f400060e7a25 */ /* 0x000fc800078e000e */
[----:B-1----:R-:W-:Y:S01]  /*bed0*/  FMUL.FTZ R9, R9, UR23 ;  /* 0x0000001709097c20 */ /* 0x002fe20008410000 */
[----:B------:R-:W-:Y:S02]  /*bee0*/  IADD3 R7, R15, R7, RZ ;  /* 0x000000070f077210 */ /* 0x000fe40007ffe0ff */
[C---:B------:R-:W-:Y:S02]  /*bef0*/  LEA R24, P0, R14.reuse, c[0x0][0x300], 0x2 ;  /* 0x0000c0000e187a11 */ /* 0x040fe400078010ff */
[C---:B------:R-:W-:Y:S02]  /*bf00*/  IADD3 R6, P1, R14.reuse, c[0x0][0x4a0], RZ ;  /* 0x000128000e067a10 */ /* 0x040fe40007f3e0ff */
[----:B------:R-:W-:Y:S02]  /*bf10*/  LEA.HI.X R25, R14, c[0x0][0x304], R7, 0x2, P0 ;  /* 0x0000c1000e197a11 */ /* 0x000fe400000f1407 */
[----:B------:R-:W-:-:S03]  /*bf20*/  IADD3.X R7, R7, c[0x0][0x4a4], RZ, P1, !PT ;  /* 0x0001290007077a10 */ /* 0x000fc60000ffe4ff */
[----:B------:R1:W-:Y:S04]  /*bf30*/  STG.E [R24.64], R9 ;  /* 0x0000000918007986 */ /* 0x0003e8000c10190c */
[----:B0-----:R1:W-:Y:S02]  /*bf40*/  STG.E.U8 [R6.64], R31 ;  /* 0x0000001f06007986 */ /* 0x0013e4000c10110c */
.L_x_1024:
[----:B------:R-:W-:Y:S05]  /*bf50*/  BSYNC B0 ;  /* 0x0000000000007941 */ /* 0x000fea0003800000 */
.L_x_1023:
[----:B------:R-:W-:Y:S05]  /*bf60*/  @P4 BRA `(.L_x_1049) ;  /* 0x0000199000004947 */ /* 0x000fea0003800000 */
[----:B------:R-:W-:Y:S01]  /*bf70*/  IMAD.MOV.U32 R5, RZ, RZ, c[0x0][0x498] ;  /* 0x00012600ff057624 */ /* 0x000fe200078e00ff */
[----:B-1----:R-:W-:-:S04]  /*bf80*/  HFMA2.MMA R6, -RZ, RZ, 0, 0 ;  /* 0x00000000ff067435 */ /* 0x002fc800000001ff */
        /* <DEDUP_REMOVED lines=13> */
[----:B0-----:R-:W-:-:S03]  /*c060*/  MOV R9, UR25 ;  /* 0x0000001900097c02 */ /* 0x001fc60008000f00 */
.L_x_1064:
        /* <DEDUP_REMOVED lines=25> */
.L_x_1053:
        /* <DEDUP_REMOVED lines=22> */
.L_x_1054:
[----:B------:R-:W-:Y:S05]  /*c360*/  BSYNC B0 ;  /* 0x0000000000007941 */ /* 0x000fea0003800000 */
.L_x_1052:
        /* <DEDUP_REMOVED lines=29> */
.L_x_1056:
        /* <DEDUP_REMOVED lines=23> */
.L_x_1057:
[----:B------:R-:W-:Y:S05]  /*c6b0*/  BSYNC B0 ;  /* 0x0000000000007941 */ /* 0x000fea0003800000 */
.L_x_1055:
        /* <DEDUP_REMOVED lines=28> */
.L_x_1059:
        /* <DEDUP_REMOVED lines=23> */
.L_x_1060:
[----:B------:R-:W-:Y:S05]  /*c9f0*/  BSYNC B0 ;  /* 0x0000000000007941 */ /* 0x000fea0003800000 */
.L_x_1058:
        /* <DEDUP_REMOVED lines=29> */
.L_x_1062:
        /* <DEDUP_REMOVED lines=22> */
.L_x_1063:
[----:B------:R-:W-:Y:S05]  /*cd30*/  BSYNC B0 ;  /* 0x0000000000007941 */ /* 0x000fea0003800000 */
.L_x_1061:
        /* <DEDUP_REMOVED lines=9> */
.L_x_1051:
        /* <DEDUP_REMOVED lines=14> */
[----:B-----5:R-:W-:Y:S05]  /*ceb0*/  CALL.REL.NOINC `($__internal_21_$__cuda_sm20_div_u64) ;  /* 0x00000d6000007944 */ /* 0x020fea0003c00000 */
        /* <DEDUP_REMOVED lines=9> */
.L_x_1066:
[----:B------:R-:W1:Y:S01]  /*cf50*/  I2F.U32.RP R0, R14 ;  /* 0x0000000e00007306 */ /* 0x000e620000209000 */
[----:B------:R-:W-:Y:S01]  /*cf60*/  IADD3 R3, RZ, -R14, RZ ;  /* 0x8000000eff037210 */ /* 0x000fe20007ffe0ff */
[----:B0-----:R-:W-:Y:S01]  /*cf70*/  HFMA2.MMA R9, -RZ, RZ, 0, 0 ;  /* 0x00000000ff097435 */ /* 0x001fe200000001ff */
[----:B------:R-:W-:-:S05]  /*cf80*/  ISETP.NE.U32.AND P2, PT, R14, RZ, PT ;  /* 0x000000ff0e00720c */ /* 0x000fca0003f45070 */
[----:B-1----:R-:W0:Y:S02]  /*cf90*/  MUFU.RCP R0, R0 ;  /* 0x0000000000007308 */ /* 0x002e240000001000 */
        /* <DEDUP_REMOVED lines=18> */
.L_x_1067:
[----:B------:R-:W-:Y:S05]  /*d0c0*/  BSYNC B0 ;  /* 0x0000000000007941 */ /* 0x000fea0003800000 */
.L_x_1065:
        /* <DEDUP_REMOVED lines=31> */
.L_x_1069:
        /* <DEDUP_REMOVED lines=23> */
.L_x_1070:
[----:B------:R-:W-:Y:S05]  /*d430*/  BSYNC B0 ;  /* 0x0000000000007941 */ /* 0x000fea0003800000 */
.L_x_1068:
        /* <DEDUP_REMOVED lines=31> */
.L_x_1072:
        /* <DEDUP_REMOVED lines=23> */
.L_x_1073:
[----:B------:R-:W-:Y:S05]  /*d7a0*/  BSYNC B0 ;  /* 0x0000000000007941 */ /* 0x000fea0003800000 */
.L_x_1071:
[----:B------:R0:W1:Y:S02]  /*d7b0*/  LDC.64 R14, c[0x0][R7+0x218] ;  /* 0x00008600070e7b82 */ /* 0x0000640000000a00 */
[----:B0-----:R-:W-:Y:S01]  /*d7c0*/  MOV R7, R5 ;  /* 0x0000000500077202 */ /* 0x001fe20000000f00 */
[----:B-1----:R-:W-:-:S04]  /*d7d0*/  IMAD R0, R15, R34, RZ ;  /* 0x000000220f007224 */ /* 0x002fc800078e02ff */
[----:B------:R-:W-:-:S04]  /*d7e0*/  IMAD.WIDE.U32 R6, R14, R34, R6 ;  /* 0x000000220e067225 */ /* 0x000fc800078e0006 */
[----:B------:R-:W-:-:S04]  /*d7f0*/  IMAD R9, R14, R9, R0 ;  /* 0x000000090e097224 */ /* 0x000fc800078e0200 */
[----:B------:R-:W-:-:S03]  /*d800*/  IMAD.IADD R5, R7, 0x1, R9 ;  /* 0x0000000107057824 */ /* 0x000fc600078e0209 */
.L_x_1050:
[----:B------:R-:W-:Y:S01]  /*d810*/  FSET.BF.LT.FTZ.AND R0, R13, c[0x0][0x648], PT ;  /* 0x000192000d007a0a */ /* 0x000fe20003811000 */
[----:B------:R-:W-:Y:S01]  /*d820*/  IMAD R3, R3, c[0x0][0x3d0], RZ ;  /* 0x0000f40003037a24 */ /* 0x000fe200078e02ff */
[----:B------:R-:W-:Y:S02]  /*d830*/  MOV R7, R5 ;  /* 0x0000000500077202 */ /* 0x000fe40000000f00 */
[----:B0-----:R-:W0:Y:S01]  /*d840*/  F2I.FTZ.U32.TRUNC.NTZ R9, R0 ;  /* 0x0000000000097305 */ /* 0x001e22000021f000 */
[C---:B------:R-:W-:Y:S02]  /*d850*/  IMAD R3, R2.reuse, c[0x0][0x3d4], R3 ;  /* 0x0000f50002037a24 */ /* 0x040fe400078e0203 */
[----:B------:R-:W-:-:S04]  /*d860*/  IMAD.WIDE.U32 R6, R2, c[0x0][0x3d0], R6 ;  /* 0x0000f40002067a25 */ /* 0x000fc800078e0006 */
[----:B------:R-:W-:Y:S01]  /*d870*/  IMAD.IADD R7, R7, 0x1, R3 ;  /* 0x0000000107077824 */ /* 0x000fe200078e0203 */
[C---:B------:R-:W-:Y:S01]  /*d880*/  LEA R2, P0, R6.reuse, c[0x0][0x300], 0x2 ;  /* 0x0000c00006027a11 */ /* 0x040fe200078010ff */
[----:B-----5:R-:W-:Y:S01]  /*d890*/  FMUL.FTZ R5, R39, R0 ;  /* 0x0000000027057220 */ /* 0x020fe20000410000 */
[C---:B------:R-:W-:Y:S02]  /*d8a0*/  IADD3 R14, P1, R6.reuse, c[0x0][0x4a0], RZ ;  /* 0x00012800060e7a10 */ /* 0x040fe40007f3e0ff */
[----:B------:R-:W-:Y:S01]  /*d8b0*/  LEA.HI.X R3, R6, c[0x0][0x304], R7, 0x2, P0 ;  /* 0x0000c10006037a11 */ /* 0x000fe200000f1407 */
[----:B------:R-:W-:Y:S01]  /*d8c0*/  FMUL.FTZ R5, R5, UR23 ;  /* 0x0000001705057c20 */ /* 0x000fe20008410000 */
[----:B------:R-:W-:-:S04]  /*d8d0*/  IADD3.X R15, R7, c[0x0][0x4a4], RZ, P1, !PT ;  /* 0x00012900070f7a10 */ /* 0x000fc80000ffe4ff */
[----:B------:R1:W-:Y:S04]  /*d8e0*/  STG.E [R2.64], R5 ;  /* 0x0000000502007986 */ /* 0x0003e8000c10190c */
[----:B0-----:R1:W-:Y:S02]  /*d8f0*/  STG.E.U8 [R14.64], R9 ;  /* 0x000000090e007986 */ /* 0x0013e4000c10110c */
.L_x_1049:
        /* <DEDUP_REMOVED lines=11> */
.L_x_1074:
[----:B------:R-:W-:Y:S05]  /*d9b0*/  EXIT ;  /* 0x000000000000794d */ /* 0x000fea0003800000 */
        .weak           $__internal_20_$__cuda_sm20_dblrcp_rn_slowpath_v3
        .type           $__internal_20_$__cuda_sm20_dblrcp_rn_slowpath_v3,@function
        .size           $__internal_20_$__cuda_sm20_dblrcp_rn_slowpath_v3,($__internal_21_$__cuda_sm20_div_u64 - $__internal_20_$__cuda_sm20_dblrcp_rn_slowpath_v3)
$__internal_20_$__cuda_sm20_dblrcp_rn_slowpath_v3:
        /* <DEDUP_REMOVED lines=23> */
.L_x_1078:
        /* <DEDUP_REMOVED lines=10> */
.L_x_1076:
[----:B------:R-:W-:Y:S01]  /*dbd0*/  LOP3.LUT R7, R5, 0x80000, RZ, 0xfc, !PT ;  /* 0x0008000005077812 */ /* 0x000fe200078efcff */
[----:B------:R-:W-:Y:S02]  /*dbe0*/  IMAD.MOV.U32 R6, RZ, RZ, R4 ;  /* 0x000000ffff067224 */ /* 0x000fe400078e0004 */
.L_x_1077:
[----:B0-----:R-:W-:Y:S01]  /*dbf0*/  MOV R4, R12 ;  /* 0x0000000c00047202 */ /* 0x001fe20000000f00 */
[----:B------:R-:W-:-:S04]  /*dc00*/  IMAD.MOV.U32 R5, RZ, RZ, 0x0 ;  /* 0x00000000ff057424 */ /* 0x000fc800078e00ff */
[----:B------:R-:W-:Y:S05]  /*dc10*/  RET.REL.NODEC R4 `(_ZN2at6native43_GLOBAL__N__7cc8d1ed_10_Dropout_cu_0e96ed3820fused_dropout_kernelIffmLin1ELin1EhEEvNS_4cuda6detail10TensorInfoIKT_T1_EENS5_IS6_S8_EENS5_IT4_S8_EES8_T0_NS_15PhiloxCudaStateE) ;  /* 0xffff23e004007950 */ /* 0x000fea0003c3ffff */
        .weak           $__internal_21_$__cuda_sm20_div_u64
        .type           $__internal_21_$__cuda_sm20_div_u64,@function
        .size           $__internal_21_$__cuda_sm20_div_u64,(.L_x_11350 - $__internal_21_$__cuda_sm20_div_u64)
$__internal_21_$__cuda_sm20_div_u64:
        /* <DEDUP_REMOVED lines=66> */
[----:B------:R-:W-:Y:S06]  /*e040*/  RET.REL.NODEC R34 `(_ZN2at6native43_GLOBAL__N__7cc8d1ed_10_Dropout_cu_0e96ed3820fused_dropout_kernelIffmLin1ELin1EhEEvNS_4cuda6detail10TensorInfoIKT_T1_EENS5_IS6_S8_EENS5_IT4_S8_EES8_T0_NS_15PhiloxCudaStateE) ;  /* 0xffff1fb022007950 */ /* 0x000fec0003c3ffff */
.L_x_1079:
        /* <DEDUP_REMOVED lines=11> */
.L_x_11350:


//--------------------- .text._ZN2at6native43_GLOBAL__N__7cc8d1ed_10_Dropout_cu_0e96ed3820fused_dropout_kernelIffmLin1ELi1EhEEvNS_4cuda6detail10TensorInfoIKT_T1_EENS5_IS6_S8_EENS5_IT4_S8_EES8_T0_NS_15PhiloxCudaStateE --------------------------
	.section	.text._ZN2at6native43_GLOBAL__N__7cc8d1ed_10_Dropout_cu_0e96ed3820fused_dropout_kernelIffmLin1ELi1EhEEvNS_4cuda6detail10TensorInfoIKT_T1_EENS5_IS6_S8_EENS5_IT4_S8_EES8_T0_NS_15PhiloxCudaStateE,"ax",@progbits
	.sectioninfo	@"SHI_REGISTERS=62"
	.align	128
.text._ZN2at6native43_GLOBAL__N__7cc8d1ed_10_Dropout_cu_0e96ed3820fused_dropout_kernelIffmLin1ELi1EhEEvNS_4cuda6detail10TensorInfoIKT_T1_EENS5_IS6_S8_EENS5_IT4_S8_EES8_T0_NS_15PhiloxCudaStateE:
        .type           _ZN2at6native43_GLOBAL__N__7cc8d1ed_10_Dropout_cu_0e96ed3820fused_dropout_kernelIffmLin1ELi1EhEEvNS_4cuda6detail10TensorInfoIKT_T1_EENS5_IS6_S8_EENS5_IT4_S8_EES8_T0_NS_15PhiloxCudaStateE,@function
        .size           _ZN2at6native43_GLOBAL__N__7cc8d1ed_10_Dropout_cu_0e96ed3820fused_dropout_kernelIffmLin1ELi1EhEEvNS_4cuda6detail10TensorInfoIKT_T1_EENS5_IS6_S8_EENS5_IT4_S8_EES8_T0_NS_15PhiloxCudaStateE,(.L_x_11353 - _ZN2at6native43_GLOBAL__N__7cc8d1ed_10_Dropout_cu_0e96ed3820fused_dropout_kernelIffmLin1ELi1EhEEvNS_4cuda6detail10TensorInfoIKT_T1_EENS5_IS6_S8_EENS5_IT4_S8_EES8_T0_NS_15PhiloxCudaStateE)
        .other          _ZN2at6native43_GLOBAL__N__7cc8d1ed_10_Dropout_cu_0e96ed3820fused_dropout_kernelIffmLin1ELi1EhEEvNS_4cuda6detail10TensorInfoIKT_T1_EENS5_IS6_S8_EENS5_IT4_S8_EES8_T0_NS_15PhiloxCudaStateE,@"STO_CUDA_ENTRY STV_DEFAULT"
_ZN2at6native43_GLOBAL__N__7cc8d1ed_10_Dropout_cu_0e96ed3820fused_dropout_kernelIffmLin1ELi1EhEEvNS_4cuda6detail10TensorInfoIKT_T1_EENS5_IS6_S8_EENS5_IT4_S8_EES8_T0_NS_15PhiloxCudaStateE:
        /* <DEDUP_REMOVED lines=108> */
[----:B------:R-:W-:Y:S05]  /*06c0*/  CALL.REL.NOINC `($__internal_22_$__cuda_sm20_dblrcp_rn_slowpath_v3) ;  /* 0x000075c000007944 */ /* 0x000fea0003c00000 */
.L_x_1080:
        /* <DEDUP_REMOVED lines=18> */
[----:B------:R-:W-:Y:S05]  /*07f0*/  CALL.REL.NOINC `($__internal_23_$__cuda_sm20_div_u64) ;  /* 0x000076f000007944 */ /* 0x000fea0003c00000 */
[----:B------:R-:W-:Y:S01]  /*0800*/  MOV R9, R43 ;  /* 0x0000002b00097202 */ /* 0x000fe20000000f00 */
[----:B------:R-:W-:Y:S05]  /*0810*/  BRA `(.L_x_1082) ;  /* 0x0000017000007947 */ /* 0x000fea0003800000 */
.L_x_1081:
        /* <DEDUP_REMOVED lines=23> */
.L_x_1082:
        /* <DEDUP_REMOVED lines=25> */
.L_x_1199:
        /* <DEDUP_REMOVED lines=13> */
.L_x_1084:
[----:B------:R-:W-:Y:S05]  /*0bf0*/  BSYNC B0 ;  /* 0x0000000000007941 */ /* 0x000fea0003800000 */
.L_x_1083:
        /* <DEDUP_REMOVED lines=72> */
.L_x_1086:
[----:B------:R-:W-:Y:S01]  /*1080*/  IMAD.MOV.U32 R7, RZ, RZ, R16 ;  /* 0x000000ffff077224 */ /* 0x000fe200078e0010 */
[----:B------:R-:W-:Y:S01]  /*1090*/  MOV R21, R14 ;  /* 0x0000000e00157202 */ /* 0x000fe20000000f00 */
[----:B------:R-:W-:Y:S02]  /*10a0*/  IMAD.MOV.U32 R8, RZ, RZ, R19 ;  /* 0x000000ffff087224 */ /* 0x000fe400078e0013 */
[----:B------:R-:W-:Y:S02]  /*10b0*/  IMAD.MOV.U32 R22, RZ, RZ, R24 ;  /* 0x000000ffff167224 */ /* 0x000fe400078e0018 */
.L_x_1085:
        /* <DEDUP_REMOVED lines=29> */
.L_x_1103:
        /* <DEDUP_REMOVED lines=11> */
[----:B------:R-:W-:Y:S05]  /*1340*/  CALL.REL.NOINC `($__internal_23_$__cuda_sm20_div_u64) ;  /* 0x00006ba000007944 */ /* 0x000fea0003c00000 */
        /* <DEDUP_REMOVED lines=10> */
.L_x_1092:
        /* <DEDUP_REMOVED lines=22> */
.L_x_1093:
[----:B------:R-:W-:Y:S05]  /*1550*/  BSYNC B1 ;  /* 0x0000000000017941 */ /* 0x000fea0003800000 */
.L_x_1091:
        /* <DEDUP_REMOVED lines=15> */
[----:B------:R-:W-:Y:S05]  /*1650*/  CALL.REL.NOINC `($__internal_23_$__cuda_sm20_div_u64) ;  /* 0x0000689000007944 */ /* 0x000fea0003c00000 */
        /* <DEDUP_REMOVED lines=12> */
.L_x_1095:
        /* <DEDUP_REMOVED lines=23> */
.L_x_1096:
[----:B------:R-:W-:Y:S05]  /*1890*/  BSYNC B1 ;  /* 0x0000000000017941 */ /* 0x000fea0003800000 */
.L_x_1094:
        /* <DEDUP_REMOVED lines=29> */
.L_x_1098:
        /* <DEDUP_REMOVED lines=23> */
.L_x_1099:
[----:B------:R-:W-:Y:S05]  /*1be0*/  BSYNC B1 ;  /* 0x0000000000017941 */ /* 0x000fea0003800000 */
.L_x_1097:
        /* <DEDUP_REMOVED lines=29> */
.L_x_1101:
        /* <DEDUP_REMOVED lines=23> */
.L_x_1102:
[----:B------:R-:W-:Y:S05]  /*1f30*/  BSYNC B1 ;  /* 0x0000000000017941 */ /* 0x000fea0003800000 */
.L_x_1100:
        /* <DEDUP_REMOVED lines=11> */
.L_x_1090:
        /* <DEDUP_REMOVED lines=24> */
.L_x_1105:
        /* <DEDUP_REMOVED lines=23> */
.L_x_1106:
[----:B------:R-:W-:Y:S05]  /*22e0*/  BSYNC B1 ;  /* 0x0000000000017941 */ /* 0x000fea0003800000 */
.L_x_1104:
        /* <DEDUP_REMOVED lines=29> */
.L_x_1108:
        /* <DEDUP_REMOVED lines=23> */
.L_x_1109:
[----:B------:R-:W-:Y:S05]  /*2630*/  BSYNC B1 ;  /* 0x0000000000017941 */ /* 0x000fea0003800000 */
.L_x_1107:
        /* <DEDUP_REMOVED lines=29> */
.L_x_1111:
        /* <DEDUP_REMOVED lines=23> */
.L_x_1112:
[----:B------:R-:W-:Y:S05]  /*2980*/  BSYNC B1 ;  /* 0x0000000000017941 */ /* 0x000fea0003800000 */
.L_x_1110:
[----:B------:R-:W0:Y:S02]  /*2990*/  LDC.64 R6, c[0x0][R23+0x218] ;  /* 0x0000860017067b82 */ /* 0x000e240000000a00 */
[-C--:B0-----:R-:W-:Y:S02]  /*29a0*/  IMAD R7, R7, R31.reuse, RZ ;  /* 0x0000001f07077224 */ /* 0x081fe400078e02ff */
[----:B------:R-:W-:-:S04]  /*29b0*/  IMAD.WIDE.U32 R20, R6, R31, R20 ;  /* 0x0000001f06147225 */ /* 0x000fc800078e0014 */
[----:B------:R-:W-:-:S05]  /*29c0*/  IMAD R7, R6, R27, R7 ;  /* 0x0000001b06077224 */ /* 0x000fca00078e0207 */
[----:B------:R-:W-:-:S03]  /*29d0*/  IADD3 R21, R21, R7, RZ ;  /* 0x0000000715157210 */ /* 0x000fc60007ffe0ff */
.L_x_1089:
[----:B------:R-:W-:Y:S02]  /*29e0*/  IMAD R23, R29, c[0x0][0x230], RZ ;  /* 0x00008c001d177a24 */ /* 0x000fe400078e02ff */
[----:B------:R-:W-:-:S04]  /*29f0*/  IMAD.WIDE.U32 R6, R28, c[0x0][0x230], R20 ;  /* 0x00008c001c067a25 */ /* 0x000fc800078e0014 */
[----:B------:R-:W-:Y:S01]  /*2a00*/  IMAD R23, R28, c[0x0][0x234], R23 ;  /* 0x00008d001c177a24 */ /* 0x000fe200078e0217 */
[----:B------:R-:W-:-:S03]  /*2a10*/  LEA R20, P0, R6, c[0x0][0x160], 0x2 ;  /* 0x0000580006147a11 */ /* 0x000fc600078010ff */
[----:B------:R-:W-:-:S05]  /*2a20*/  IMAD.IADD R7, R7, 0x1, R23 ;  /* 0x0000000107077824 */ /* 0x000fca00078e0217 */
[----:B------:R-:W-:-:S05]  /*2a30*/  LEA.HI.X R21, R6, c[0x0][0x164], R7, 0x2, P0 ;  /* 0x0000590006157a11 */ /* 0x000fca00000f1407 */
[----:B------:R0:W5:Y:S02]  /*2a40*/  LDG.E R20, [R20.64] ;  /* 0x0000000c14147981 */ /* 0x000164000c1e1900 */
.L_x_1088:
[----:B------:R-:W-:Y:S05]  /*2a50*/  BSYNC B0 ;  /* 0x0000000000007941 */ /* 0x000fea0003800000 */
.L_x_1087:
        /* <DEDUP_REMOVED lines=28> */
.L_x_1129:
        /* <DEDUP_REMOVED lines=11> */
[----:B-----5:R-:W-:Y:S05]  /*2cd0*/  CALL.REL.NOINC `($__internal_23_$__cuda_sm20_div_u64) ;  /* 0x0000521000007944 */ /* 0x020fea0003c00000 */
        /* <DEDUP_REMOVED lines=10> */
.L_x_1118:
        /* <DEDUP_REMOVED lines=22> */
.L_x_1119:
[----:B------:R-:W-:Y:S05]  /*2ee0*/  BSYNC B1 ;  /* 0x0000000000017941 */ /* 0x000fea0003800000 */
.L_x_1117:
        /* <DEDUP_REMOVED lines=17> */
[----:B-----5:R-:W-:Y:S05]  /*3000*/  CALL.REL.NOINC `($__internal_23_$__cuda_sm20_div_u64) ;  /* 0x00004ee000007944 */ /* 0x020fea0003c00000 */
        /* <DEDUP_REMOVED lines=12> */
.L_x_1121:
        /* <DEDUP_REMOVED lines=23> */
.L_x_1122:
[----:B------:R-:W-:Y:S05]  /*3240*/  BSYNC B1 ;  /* 0x0000000000017941 */ /* 0x000fea0003800000 */
.L_x_1120:
        /* <DEDUP_REMOVED lines=29> */
.L_x_1124:
        /* <DEDUP_REMOVED lines=23> */
.L_x_1125:
[----:B------:R-:W-:Y:S05]  /*3590*/  BSYNC B1 ;  /* 0x0000000000017941 */ /* 0x000fea0003800000 */
.L_x_1123:
        /* <DEDUP_REMOVED lines=29> */
.L_x_1127:
        /* <DEDUP_REMOVED lines=23> */
.L_x_1128:
[----:B------:R-:W-:Y:S05]  /*38e0*/  BSYNC B1 ;  /* 0x0000000000017941 */ /* 0x000fea0003800000 */
.L_x_1126:
        /* <DEDUP_REMOVED lines=12> */
.L_x_1116:
        /* <DEDUP_REMOVED lines=24> */
.L_x_1131:
        /* <DEDUP_REMOVED lines=23> */
.L_x_1132:
[----:B------:R-:W-:Y:S05]  /*3ca0*/  BSYNC B1 ;  /* 0x0000000000017941 */ /* 0x000fea0003800000 */
.L_x_1130:
        /* <DEDUP_REMOVED lines=19> */
[----:B-----5:R-:W-:Y:S05]  /*3de0*/  CALL.REL.NOINC `($__internal_23_$__cuda_sm20_div_u64) ;  /* 0x0000410000007944 */ /* 0x020fea0003c00000 */
        /* <DEDUP_REMOVED lines=10> */
.L_x_1134:
        /* <DEDUP_REMOVED lines=23> */
.L_x_1135:
[----:B------:R-:W-:Y:S05]  /*4000*/  BSYNC B1 ;  /* 0x0000000000017941 */ /* 0x000fea0003800000 */
.L_x_1133:
        /* <DEDUP_REMOVED lines=29> */
.L_x_1137:
        /* <DEDUP_REMOVED lines=23> */
.L_x_1138:
[----:B------:R-:W-:Y:S05]  /*4350*/  BSYNC B1 ;  /* 0x0000000000017941 */ /* 0x000fea0003800000 */
.L_x_1136:
[----:B------:R-:W0:Y:S01]  /*4360*/  LDC.64 R30, c[0x0][R30+0x218] ;  /* 0x000086001e1e7b82 */ /* 0x000e220000000a00 */
[----:B------:R-:W-:Y:S01]  /*4370*/  MOV R29, R27 ;  /* 0x0000001b001d7202 */ /* 0x000fe20000000f00 */
[----:B0-----:R-:W-:-:S04]  /*4380*/  IMAD R7, R31, R6, RZ ;  /* 0x000000061f077224 */ /* 0x001fc800078e02ff */
[----:B------:R-:W-:-:S04]  /*4390*/  IMAD.WIDE.U32 R28, R30, R6, R28 ;  /* 0x000000061e1c7225 */ /* 0x000fc800078e001c */
[----:B------:R-:W-:-:S04]  /*43a0*/  IMAD R7, R30, R37, R7 ;  /* 0x000000251e077224 */ /* 0x000fc800078e0207 */
[----:B------:R-:W-:-:S05]  /*43b0*/  IMAD.IADD R27, R29, 0x1, R7 ;  /* 0x000000011d1b7824 */ /* 0x000fca00078e0207 */
.L_x_1115:
[----:B------:R-:W-:Y:S01]  /*43c0*/  MOV R29, R27 ;  /* 0x0000001b001d7202 */ /* 0x000fe20000000f00 */
[----:B------:R-:W-:-:S04]  /*43d0*/  IMAD R31, R33, c[0x0][0x230], RZ ;  /* 0x00008c00211f7a24 */ /* 0x000fc800078e02ff */
[----:B------:R-:W-:-:S04]  /*43e0*/  IMAD.WIDE.U32 R6, R32, c[0x0][0x230], R28 ;  /* 0x00008c0020067a25 */ /* 0x000fc800078e001c */
[----:B------:R-:W-:Y:S01]  /*43f0*/  IMAD R31, R32, c[0x0][0x234], R31 ;  /* 0x00008d00201f7a24 */ /* 0x000fe200078e021f */
[----:B------:R-:W-:-:S03]  /*4400*/  LEA R32, P1, R6, c[0x0][0x160], 0x2 ;  /* 0x0000580006207a11 */ /* 0x000fc600078210ff */
[----:B------:R-:W-:-:S05]  /*4410*/  IMAD.IADD R7, R7, 0x1, R31 ;  /* 0x0000000107077824 */ /* 0x000fca00078e021f */
[----:B------:R-:W-:-:S05]  /*4420*/  LEA.HI.X R33, R6, c[0x0][0x164], R7, 0x2, P1 ;  /* 0x0000590006217a11 */ /* 0x000fca00008f1407 */
[----:B------:R0:W5:Y:S02]  /*4430*/  LDG.E R32, [R32.64] ;  /* 0x0000000c20207981 */ /* 0x000164000c1e1900 */
.L_x_1114:
[----:B------:R-:W-:Y:S05]  /*4440*/  BSYNC B0 ;  /* 0x0000000000007941 */ /* 0x000fea0003800000 */
.L_x_1113:
        /* <DEDUP_REMOVED lines=28> */
.L_x_1155:
        /* <DEDUP_REMOVED lines=23> */
.L_x_1144:
        /* <DEDUP_REMOVED lines=22> */
.L_x_1145:
[----:B------:R-:W-:Y:S05]  /*48e0*/  BSYNC B1 ;  /* 0x0000000000017941 */ /* 0x000fea0003800000 */
.L_x_1143:
        /* <DEDUP_REMOVED lines=30> */
.L_x_1147:
        /* <DEDUP_REMOVED lines=23> */
.L_x_1148:
[----:B------:R-:W-:Y:S05]  /*4c40*/  BSYNC B1 ;  /* 0x0000000000017941 */ /* 0x000fea0003800000 */
.L_x_1146:
        /* <DEDUP_REMOVED lines=29> */
.L_x_1150:
        /* <DEDUP_REMOVED lines=23> */
.L_x_1151:
[----:B------:R-:W-:Y:S05]  /*4f90*/  BSYNC B1 ;  /* 0x0000000000017941 */ /* 0x000fea0003800000 */
.L_x_1149:
        /* <DEDUP_REMOVED lines=29> */
.L_x_1153:
        /* <DEDUP_REMOVED lines=23> */
.L_x_1154:
[----:B------:R-:W-:Y:S05]  /*52e0*/  BSYNC B1 ;  /* 0x0000000000017941 */ /* 0x000fea0003800000 */
.L_x_1152:
        /* <DEDUP_REMOVED lines=12> */
.L_x_1142:
        /* <DEDUP_REMOVED lines=25> */
.L_x_1157:
        /* <DEDUP_REMOVED lines=23> */
.L_x_1158:
[----:B------:R-:W-:Y:S05]  /*56b0*/  BSYNC B1 ;  /* 0x0000000000017941 */ /* 0x000fea0003800000 */
.L_x_1156:
        /* <DEDUP_REMOVED lines=31> */
.L_x_1160:
        /* <DEDUP_REMOVED lines=23> */
.L_x_1161:
[----:B------:R-:W-:Y:S05]  /*5a20*/  BSYNC B1 ;  /* 0x0000000000017941 */ /* 0x000fea0003800000 */
.L_x_1159:
        /* <DEDUP_REMOVED lines=30> */
.L_x_1163:
        /* <DEDUP_REMOVED lines=23> */
.L_x_1164:
[----:B------:R-:W-:Y:S05]  /*5d80*/  BSYNC B1 ;  /* 0x0000000000017941 */ /* 0x000fea0003800000 */
.L_x_1162:
[----:B------:R-:W0:Y:S01]  /*5d90*/  LDC.64 R30, c[0x0][R30+0x218] ;  /* 0x000086001e1e7b82 */ /* 0x000e220000000a00 */
[----:B------:R-:W-:Y:S01]  /*5da0*/  MOV R29, R27 ;  /* 0x0000001b001d7202 */ /* 0x000fe20000000f00 */
[----:B0-----:R-:W-:-:S04]  /*5db0*/  IMAD R7, R31, R6, RZ ;  /* 0x000000061f077224 */ /* 0x001fc800078e02ff */
[----:B------:R-:W-:-:S04]  /*5dc0*/  IMAD.WIDE.U32 R28, R30, R6, R28 ;  /* 0x000000061e1c7225 */ /* 0x000fc800078e001c */
[----:B------:R-:W-:-:S04]  /*5dd0*/  IMAD R7, R30, R37, R7 ;  /* 0x000000251e077224 */ /* 0x000fc800078e0207 */
[----:B------:R-:W-:-:S05]  /*5de0*/  IMAD.IADD R27, R29, 0x1, R7 ;  /* 0x000000011d1b7824 */ /* 0x000fca00078e0207 */
.L_x_1141:
        /* <DEDUP_REMOVED lines=8> */
.L_x_1140:
[----:B------:R-:W-:Y:S05]  /*5e70*/  BSYNC B0 ;  /* 0x0000000000007941 */ /* 0x000fea0003800000 */
.L_x_1139:
        /* <DEDUP_REMOVED lines=23> */
.L_x_1181:
        /* <DEDUP_REMOVED lines=22> */
.L_x_1170:
        /* <DEDUP_REMOVED lines=22> */
.L_x_1171:
[----:B------:R-:W-:Y:S05]  /*62b0*/  BSYNC B1 ;  /* 0x0000000000017941 */ /* 0x000fea0003800000 */
.L_x_1169:
        /* <DEDUP_REMOVED lines=28> */
.L_x_1173:
        /* <DEDUP_REMOVED lines=22> */
.L_x_1174:
[----:B------:R-:W-:Y:S05]  /*65e0*/  BSYNC B1 ;  /* 0x0000000000017941 */ /* 0x000fea0003800000 */
.L_x_1172:
        /* <DEDUP_REMOVED lines=29> */
.L_x_1176:
        /* <DEDUP_REMOVED lines=23> */
.L_x_1177:
[----:B------:R-:W-:Y:S05]  /*6930*/  BSYNC B1 ;  /* 0x0000000000017941 */ /* 0x000fea0003800000 */
.L_x_1175:
        /* <DEDUP_REMOVED lines=28> */
.L_x_1179:
        /* <DEDUP_REMOVED lines=23> */
.L_x_1180:
[----:B------:R-:W-:Y:S05]  /*6c70*/  BSYNC B1 ;  /* 0x0000000000017941 */ /* 0x000fea0003800000 */
.L_x_1178:
        /* <DEDUP_REMOVED lines=11> */
.L_x_1168:
        /* <DEDUP_REMOVED lines=24> */
.L_x_1183:
        /* <DEDUP_REMOVED lines=23> */
.L_x_1184:
[----:B------:R-:W-:Y:S05]  /*7020*/  BSYNC B1 ;  /* 0x0000000000017941 */ /* 0x000fea0003800000 */
.L_x_1182:
        /* <DEDUP_REMOVED lines=29> */
.L_x_1186:
        /* <DEDUP_REMOVED lines=23> */
.L_x_1187:
[----:B------:R-:W-:Y:S05]  /*7370*/  BSYNC B1 ;  /* 0x0000000000017941 */ /* 0x000fea0003800000 */
.L_x_1185:
        /* <DEDUP_REMOVED lines=28> */
.L_x_1189:
        /* <DEDUP_REMOVED lines=23> */
.L_x_1190:
[----:B------:R-:W-:Y:S05]  /*76b0*/  BSYNC B1 ;  /* 0x0000000000017941 */ /* 0x000fea0003800000 */
.L_x_1188:
[----:B------:R-:W0:Y:S02]  /*76c0*/  LDC.64 R38, c[0x0][R38+0x218] ;  /* 0x0000860026267b82 */ /* 0x000e240000000a00 */
[-C--:B0-----:R-:W-:Y:S02]  /*76d0*/  IMAD R7, R39, R6.reuse, RZ ;  /* 0x0000000627077224 */ /* 0x081fe400078e02ff */
[----:B------:R-:W-:-:S04]  /*76e0*/  IMAD.WIDE.U32 R28, R38, R6, R28 ;  /* 0x00000006261c7225 */ /* 0x000fc800078e001c */
[----:B------:R-:W-:-:S05]  /*76f0*/  IMAD R7, R38, R31, R7 ;  /* 0x0000001f26077224 */ /* 0x000fca00078e0207 */
[----:B------:R-:W-:-:S03]  /*7700*/  IADD3 R29, R29, R7, RZ ;  /* 0x000000071d1d7210 */ /* 0x000fc60007ffe0ff */
.L_x_1167:
[----:B------:R-:W-:Y:S02]  /*7710*/  IMAD R27, R27, c[0x0][0x230], RZ ;  /* 0x00008c001b1b7a24 */ /* 0x000fe400078e02ff */
[----:B------:R-:W-:-:S04]  /*7720*/  IMAD.WIDE.U32 R6, R26, c[0x0][0x230], R28 ;  /* 0x00008c001a067a25 */ /* 0x000fc800078e001c */
[----:B------:R-:W-:Y:S01]  /*7730*/  IMAD R27, R26, c[0x0][0x234], R27 ;  /* 0x00008d001a1b7a24 */ /* 0x000fe200078e021b */
[----:B------:R-:W-:-:S03]  /*7740*/  LEA R26, P3, R6, c[0x0][0x160], 0x2 ;  /* 0x00005800061a7a11 */ /* 0x000fc600078610ff */
[----:B------:R-:W-:-:S05]  /*7750*/  IMAD.IADD R7, R7, 0x1, R27 ;  /* 0x0000000107077824 */ /* 0x000fca00078e021b */
[----:B------:R-:W-:-:S05]  /*7760*/  LEA.HI.X R27, R6, c[0x0][0x164], R7, 0x2, P3 ;  /* 0x00005900061b7a11 */ /* 0x000fca00018f1407 */
[----:B------:R0:W5:Y:S02]  /*7770*/  LDG.E R26, [R26.64] ;  /* 0x0000000c1a1a7981 */ /* 0x000164000c1e1900 */
.L_x_1166:
[----:B------:R-:W-:Y:S05]  /*7780*/  BSYNC B0 ;  /* 0x0000000000007941 */ /* 0x000fea0003800000 */
.L_x_1165:
[----:B------:R-:W-:Y:S01]  /*7790*/  ISETP.GE.U32.AND P3, PT, R11, c[0x0][0x640], PT ;  /* 0x000190000b007a0c */ /* 0x000fe20003f66070 */
[----:B------:R-:W-:Y:S03]  /*77a0*/  BSSY B0, `(.L_x_1191) ;  /* 0x0000011000007945 */ /* 0x000fe60003800000 */
[----:B------:R-:W-:-:S13]  /*77b0*/  ISETP.GE.U32.AND.EX P3, PT, R12, c[0x0][0x644], PT, P3 ;  /* 0x000191000c007a0c */ /* 0x000fda0003f66130 */
[----:B------:R-:W-:Y:S05]  /*77c0*/  @P3 BRA `(.L_x_1192) ;  /* 0x000000e000003947 */ /* 0x000fea0003800000 */
[----:B------:R-:W-:Y:S01]  /*77d0*/  IMAD R6, R12, c[0x0][0x3d0], RZ ;  /* 0x0000f4000c067a24 */ /* 0x000fe200078e02ff */
[----:B0-----:R-:W-:Y:S01]  /*77e0*/  FSET.BF.LT.FTZ.AND R27, R16, c[0x0][0x648], PT ;  /* 0x00019200101b7a0a */ /* 0x001fe20003811000 */
[----:B------:R-:W-:-:S03]  /*77f0*/  IMAD.WIDE.U32 R30, R11, c[0x0][0x3d0], RZ ;  /* 0x0000f4000b1e7a25 */ /* 0x000fc600078e00ff */
[----:B------:R-:W0:Y:S01]  /*7800*/  F2I.FTZ.U32.TRUNC.NTZ R39, R27 ;  /* 0x0000001b00277305 */ /* 0x000e22000021f000 */
[----:B------:R-:W-:Y:S01]  /*7810*/  IMAD R7, R11, c[0x0][0x3d4], R6 ;  /* 0x0000f5000b077a24 */ /* 0x000fe200078e0206 */
[C---:B------:R-:W-:Y:S02]  /*7820*/  LEA R28, P3, R30.reuse, c[0x0][0x300], 0x2 ;  /* 0x0000c0001e1c7a11 */ /* 0x040fe400078610ff */
[----:B------:R-:W-:Y:S02]  /*7830*/  IADD3 R6, P4, R30, c[0x0][0x4a0], RZ ;  /* 0x000128001e067a10 */ /* 0x000fe40007f9e0ff */
[----:B------:R-:W-:Y:S01]  /*7840*/  IADD3 R7, R31, R7, RZ ;  /* 0x000000071f077210 */ /* 0x000fe20007ffe0ff */
[----:B-----5:R-:W-:-:S03]  /*7850*/  FMUL.FTZ R31, R20, R27 ;  /* 0x0000001b141f7220 */ /* 0x020fc60000410000 */
[----:B------:R-:W-:Y:S01]  /*7860*/  LEA.HI.X R29, R30, c[0x0][0x304], R7, 0x2, P3 ;  /* 0x0000c1001e1d7a11 */ /* 0x000fe200018f1407 */
[----:B------:R-:W-:Y:S01]  /*7870*/  FMUL.FTZ R31, R0, R31 ;  /* 0x0000001f001f7220 */ /* 0x000fe20000410000 */
[----:B------:R-:W-:-:S04]  /*7880*/  IADD3.X R7, R7, c[0x0][0x4a4], RZ, P4, !PT ;  /* 0x0001290007077a10 */ /* 0x000fc800027fe4ff */
[----:B------:R1:W-:Y:S04]  /*7890*/  STG.E [R28.64], R31 ;  /* 0x0000001f1c007986 */ /* 0x0003e8000c10190c */
[----:B0-----:R1:W-:Y:S02]  /*78a0*/  STG.E.U8 [R6.64], R39 ;  /* 0x0000002706007986 */ /* 0x0013e4000c10110c */
.L_x_1192:
[----:B------:R-:W-:Y:S05]  /*78b0*/  BSYNC B0 ;  /* 0x0000000000007941 */ /* 0x000fea0003800000 */
.L_x_1191:
[----:B------:R-:W-:Y:S01]  /*78c0*/  BSSY B0, `(.L_x_1193) ;  /* 0x0000010000007945 */ /* 0x000fe20003800000 */
[----:B------:R-:W-:Y:S05]  /*78d0*/  @P0 BRA `(.L_x_1194) ;  /* 0x000000e000000947 */ /* 0x000fea0003800000 */
[----:B------:R-:W-:Y:S01]  /*78e0*/  IMAD R8, R23, c[0x0][0x3d0], RZ ;  /* 0x0000f40017087a24 */ /* 0x000fe200078e02ff */
[----:B------:R-:W-:Y:S01]  /*78f0*/  FSET.BF.LT.FTZ.AND R23, R17, c[0x0][0x648], PT ;  /* 0x0001920011177a0a */ /* 0x000fe20003811000 */
[----:B-1----:R-:W-:-:S04]  /*7900*/  IMAD.WIDE.U32 R6, R21, c[0x0][0x3d0], RZ ;  /* 0x0000f40015067a25 */ /* 0x002fc800078e00ff */
[----:B------:R-:W-:Y:S01]  /*7910*/  IMAD R17, R21, c[0x0][0x3d4], R8 ;  /* 0x0000f50015117a24 */ /* 0x000fe200078e0208 */
[C---:B0-----:R-:W-:Y:S01]  /*7920*/  LEA R28, P0, R6.reuse, c[0x0][0x300], 0x2 ;  /* 0x0000c000061c7a11 */ /* 0x041fe200078010ff */
[----:B------:R-:W0:Y:S01]  /*7930*/  F2I.FTZ.U32.TRUNC.NTZ R21, R23 ;  /* 0x0000001700157305 */ /* 0x000e22000021f000 */
[----:B------:R-:W-:Y:S01]  /*7940*/  IADD3 R16, P3, R6, c[0x0][0x4a0], RZ ;  /* 0x0001280006107a10 */ /* 0x000fe20007f7e0ff */
[----:B------:R-:W-:Y:S02]  /*7950*/  IMAD.IADD R17, R7, 0x1, R17 ;  /* 0x0000000107117824 */ /* 0x000fe400078e0211 */
[----:B-----5:R-:W-:-:S03]  /*7960*/  FMUL.FTZ R7, R32, R23 ;  /* 0x0000001720077220 */ /* 0x020fc60000410000 */
[----:B------:R-:W-:Y:S01]  /*7970*/  LEA.HI.X R29, R6, c[0x0][0x304], R17, 0x2, P0 ;  /* 0x0000c100061d7a11 */ /* 0x000fe200000f1411 */
[----:B------:R-:W-:Y:S01]  /*7980*/  FMUL.FTZ R7, R0, R7 ;  /* 0x0000000700077220 */ /* 0x000fe20000410000 */
[----:B------:R-:W-:-:S04]  /*7990*/  IADD3.X R17, R17, c[0x0][0x4a4], RZ, P3, !PT ;  /* 0x0001290011117a10 */ /* 0x000fc80001ffe4ff */
[----:B------:R1:W-:Y:S04]  /*79a0*/  STG.E [R28.64], R7 ;  /* 0x000000071c007986 */ /* 0x0003e8000c10190c */
[----:B0-----:R1:W-:Y:S02]  /*79b0*/  STG.E.U8 [R16.64], R21 ;  /* 0x0000001510007986 */ /* 0x0013e4000c10110c */
.L_x_1194:
[----:B------:R-:W-:Y:S05]  /*79c0*/  BSYNC B0 ;  /* 0x0000000000007941 */ /* 0x000fea0003800000 */
.L_x_1193:
[----:B------:R-:W-:Y:S01]  /*79d0*/  BSSY B0, `(.L_x_1195) ;  /* 0x0000010000007945 */ /* 0x000fe20003800000 */
[----:B------:R-:W-:Y:S05]  /*79e0*/  @P1 BRA `(.L_x_1196) ;  /* 0x000000e000001947 */ /* 0x000fea0003800000 */
[----:B------:R-:W-:Y:S01]  /*79f0*/  IMAD R34, R34, c[0x0][0x3d0], RZ ;  /* 0x0000f40022227a24 */ /* 0x000fe200078e02ff */
[----:B------:R-:W-:Y:S01]  /*7a00*/  FSET.BF.LT.FTZ.AND R18, R18, c[0x0][0x648], PT ;  /* 0x0001920012127a0a */ /* 0x000fe20003811000 */
[----:B-1----:R-:W-:-:S03]  /*7a10*/  IMAD.WIDE.U32 R6, R33, c[0x0][0x3d0], RZ ;  /* 0x0000f40021067a25 */ /* 0x002fc600078e00ff */
[----:B------:R-:W1:Y:S01]  /*7a20*/  F2I.FTZ.U32.TRUNC.NTZ R21, R18 ;  /* 0x0000001200157305 */ /* 0x000e62000021f000 */
[----:B------:R-:W-:Y:S01]  /*7a30*/  IMAD R17, R33, c[0x0][0x3d4], R34 ;  /* 0x0000f50021117a24 */ /* 0x000fe200078e0222 */
[C---:B0-----:R-:W-:Y:S02]  /*7a40*/  LEA R28, P0, R6.reuse, c[0x0][0x300], 0x2 ;  /* 0x0000c000061c7a11 */ /* 0x041fe400078010ff */
[----:B------:R-:W-:Y:S02]  /*7a50*/  IADD3 R16, P1, R6, c[0x0][0x4a0], RZ ;  /* 0x0001280006107a10 */ /* 0x000fe40007f3e0ff */
[----:B------:R-:W-:Y:S01]  /*7a60*/  IADD3 R17, R7, R17, RZ ;  /* 0x0000001107117210 */ /* 0x000fe20007ffe0ff */
[----:B-----5:R-:W-:-:S03]  /*7a70*/  FMUL.FTZ R7, R35, R18 ;  /* 0x0000001223077220 */ /* 0x020fc60000410000 */
[----:B------:R-:W-:Y:S01]  /*7a80*/  LEA.HI.X R29, R6, c[0x0][0x304], R17, 0x2, P0 ;  /* 0x0000c100061d7a11 */ /* 0x000fe200000f1411 */
[----:B------:R-:W-:Y:S01]  /*7a90*/  FMUL.FTZ R7, R0, R7 ;  /* 0x0000000700077220 */ /* 0x000fe20000410000 */
[----:B------:R-:W-:-:S04]  /*7aa0*/  IADD3.X R17, R17, c[0x0][0x4a4], RZ, P1, !PT ;  /* 0x0001290011117a10 */ /* 0x000fc80000ffe4ff */
[----:B------:R0:W-:Y:S04]  /*7ab0*/  STG.E [R28.64], R7 ;  /* 0x000000071c007986 */ /* 0x0001e8000c10190c */
[----:B-1----:R0:W-:Y:S02]  /*7ac0*/  STG.E.U8 [R16.64], R21 ;  /* 0x0000001510007986 */ /* 0x0021e4000c10110c */
.L_x_1196:
[----:B------:R-:W-:Y:S05]  /*7ad0*/  BSYNC B0 ;  /* 0x0000000000007941 */ /* 0x000fea0003800000 */
.L_x_1195:
[----:B------:R-:W-:Y:S05]  /*7ae0*/  @P2 BRA `(.L_x_1197) ;  /* 0x000000e000002947 */ /* 0x000fea0003800000 */
[----:B01----:R-:W-:Y:S01]  /*7af0*/  FSET.BF.LT.FTZ.AND R21, R19, c[0x0][0x648], PT ;  /* 0x0001920013157a0a */ /* 0x003fe20003811000 */
[----:B------:R-:W-:Y:S02]  /*7b00*/  IMAD R37, R37, c[0x0][0x3d0], RZ ;  /* 0x0000f40025257a24 */ /* 0x000fe400078e02ff */
[C---:B------:R-:W-:Y:S01]  /*7b10*/  IMAD.WIDE.U32 R6, R36.reuse, c[0x0][0x3d0], RZ ;  /* 0x0000f40024067a25 */ /* 0x040fe200078e00ff */
[----:B------:R-:W0:Y:S03]  /*7b20*/  F2I.FTZ.U32.TRUNC.NTZ R23, R21 ;  /* 0x0000001500177305 */ /* 0x000e26000021f000 */
[----:B------:R-:W-:Y:S01]  /*7b30*/  IMAD R19, R36, c[0x0][0x3d4], R37 ;  /* 0x0000f50024137a24 */ /* 0x000fe200078e0225 */
[----:B------:R-:W-:-:S02]  /*7b40*/  LEA R16, P0, R6, c[0x0][0x300], 0x2 ;  /* 0x0000c00006107a11 */ /* 0x000fc400078010ff */
        /* <DEDUP_REMOVED lines=8> */
.L_x_1197:
        /* <DEDUP_REMOVED lines=11> */
.L_x_1198:
[----:B------:R-:W-:Y:S05]  /*7c80*/  EXIT ;  /* 0x000000000000794d */ /* 0x000fea0003800000 */
        .weak           $__internal_22_$__cuda_sm20_dblrcp_rn_slowpath_v3
        .type           $__internal_22_$__cuda_sm20_dblrcp_rn_slowpath_v3,@function
        .size           $__internal_22_$__cuda_sm20_dblrcp_rn_slowpath_v3,($__internal_23_$__cuda_sm20_div_u64 - $__internal_22_$__cuda_sm20_dblrcp_rn_slowpath_v3)
$__internal_22_$__cuda_sm20_dblrcp_rn_slowpath_v3:
        /* <DEDUP_REMOVED lines=23> */
.L_x_1202:
        /* <DEDUP_REMOVED lines=10> */
.L_x_1200:
[----:B------:R-:W-:Y:S01]  /*7ea0*/  LOP3.LUT R9, R7, 0x80000, RZ, 0xfc, !PT ;  /* 0x0008000007097812 */ /* 0x000fe200078efcff */
[----:B------:R-:W-:Y:S02]  /*7eb0*/  IMAD.MOV.U32 R8, RZ, RZ, R6 ;  /* 0x000000ffff087224 */ /* 0x000fe400078e0006 */
.L_x_1201:
[----:B0-----:R-:W-:Y:S01]  /*7ec0*/  MOV R6, R10 ;  /* 0x0000000a00067202 */ /* 0x001fe20000000f00 */
[----:B------:R-:W-:-:S04]  /*7ed0*/  IMAD.MOV.U32 R7, RZ, RZ, 0x0 ;  /* 0x00000000ff077424 */ /* 0x000fc800078e00ff */
[----:B------:R-:W-:Y:S05]  /*7ee0*/  RET.REL.NODEC R6 `(_ZN2at6native43_GLOBAL__N__7cc8d1ed_10_Dropout_cu_0e96ed3820fused_dropout_kernelIffmLin1ELi1EhEEvNS_4cuda6detail10TensorInfoIKT_T1_EENS5_IS6_S8_EENS5_IT4_S8_EES8_T0_NS_15PhiloxCudaStateE) ;  /* 0xffff811006007950 */ /* 0x000fea0003c3ffff */
        .weak           $__internal_23_$__cuda_sm20_div_u64
        .type           $__internal_23_$__cuda_sm20_div_u64,@function
        .size           $__internal_23_$__cuda_sm20_div_u64,(.L_x_11353 - $__internal_23_$__cuda_sm20_div_u64)
$__internal_23_$__cuda_sm20_div_u64:
        /* <DEDUP_REMOVED lines=68> */
[----:B------:R-:W-:Y:S06]  /*8330*/  RET.REL.NODEC R6 `(_ZN2at6native43_GLOBAL__N__7cc8d1ed_10_Dropout_cu_0e96ed3820fused_dropout_kernelIffmLin1ELi1EhEEvNS_4cuda6detail10TensorInfoIKT_T1_EENS5_IS6_S8_EENS5_IT4_S8_EES8_T0_NS_15PhiloxCudaStateE) ;  /* 0xffff7cc006007950 */ /* 0x000fec0003c3ffff */
.L_x_1203:
        /* <DEDUP_REMOVED lines=12> */
.L_x_11353:


//--------------------- .text._ZN2at6native43_GLOBAL__N__7cc8d1ed_10_Dropout_cu_0e96ed3820fused_dropout_kernelIffmLi1ELi1EhEEvNS_4cuda6detail10TensorInfoIKT_T1_EENS5_IS6_S8_EENS5_IT4_S8_EES8_T0_NS_15PhiloxCudaStateE --------------------------
	.section	.text._ZN2at6native43_GLOBAL__N__7cc8d1ed_10_Dropout_cu_0e96ed3820fused_dropout_kernelIffmLi1ELi1EhEEvNS_4cuda6detail10TensorInfoIKT_T1_EENS5_IS6_S8_EENS5_IT4_S8_EES8_T0_NS_15PhiloxCudaStateE,"ax",@progbits
	.sectioninfo	@"SHI_REGISTERS=58"
	.align	128
.text._ZN2at6native43_GLOBAL__N__7cc8d1ed_10_Dropout_cu_0e96ed3820fused_dropout_kernelIffmLi1ELi1EhEEvNS_4cuda6detail10TensorInfoIKT_T1_EENS5_IS6_S8_EENS5_IT4_S8_EES8_T0_NS_15PhiloxCudaStateE:
        .type           _ZN2at6native43_GLOBAL__N__7cc8d1ed_10_Dropout_cu_0e96ed3820fused_dropout_kernelIffmLi1ELi1EhEEvNS_4cuda6detail10TensorInfoIKT_T1_EENS5_IS6_S8_EENS5_IT4_S8_EES8_T0_NS_15PhiloxCudaStateE,@function
        .size           _ZN2at6native43_GLOBAL__N__7cc8d1ed_10_Dropout_cu_0e96ed3820fused_dropout_kernelIffmLi1ELi1EhEEvNS_4cuda6detail10TensorInfoIKT_T1_EENS5_IS6_S8_EENS5_IT4_S8_EES8_T0_NS_15PhiloxCudaStateE,(.L_x_11356 - _ZN2at6native43_GLOBAL__N__7cc8d1ed_10_Dropout_cu_0e96ed3820fused_dropout_kernelIffmLi1ELi1EhEEvNS_4cuda6detail10TensorInfoIKT_T1_EENS5_IS6_S8_EENS5_IT4_S8_EES8_T0_NS_15PhiloxCudaStateE)
        .other          _ZN2at6native43_GLOBAL__N__7cc8d1ed_10_Dropout_cu_0e96ed3820fused_dropout_kernelIffmLi1ELi1EhEEvNS_4cuda6detail10TensorInfoIKT_T1_EENS5_IS6_S8_EENS5_IT4_S8_EES8_T0_NS_15PhiloxCudaStateE,@"STO_CUDA_ENTRY STV_DEFAULT"
_ZN2at6native43_GLOBAL__N__7cc8d1ed_10_Dropout_cu_0e96ed3820fused_dropout_kernelIffmLi1ELi1EhEEvNS_4cuda6detail10TensorInfoIKT_T1_EENS5_IS6_S8_EENS5_IT4_S8_EES8_T0_NS_15PhiloxCudaStateE:
        /* <DEDUP_REMOVED lines=12> */
[----:B------:R-:W-:-:S03]  /*00c0*/  MOV R14, c[0x0][0x648] ;  /* 0x00019200000e7a02 */ /* 0x000fc60000000f00 */
[----:B------:R-:W0:Y:S02]  /*00d0*/  S2R R0, SR_CTAID.X ;  /* 0x0000000000007919 */ /* 0x000e240000002500 */
[----:B------:R-:W-:Y:S02]  /*00e0*/  FMUL.FTZ R14, R14, 1 ;  /* 0x3f8000000e0e7820 */ /* 0x000fe40000410000 */
[----:B------:R-:W0:Y:S04]  /*00f0*/  S2R R3, SR_TID.X ;  /* 0x0000000000037919 */ /* 0x000e280000002100 */
        /* <DEDUP_REMOVED lines=76> */
[----:B------:R-:W-:Y:S05]  /*05c0*/  CALL.REL.NOINC `($__internal_24_$__cuda_sm20_dblrcp_rn_slowpath_v3) ;  /* 0x0000117000007944 */ /* 0x000fea0003c00000 */
.L_x_1204:
        /* <DEDUP_REMOVED lines=14> */
[----:B------:R-:W-:Y:S05]  /*06b0*/  CALL.REL.NOINC `($__internal_25_$__cuda_sm20_div_u64) ;  /* 0x000012f000007944 */ /* 0x000fea0003c00000 */
[----:B------:R-:W-:Y:S02]  /*06c0*/  IMAD.MOV.U32 R16, RZ, RZ, R15 ;  /* 0x000000ffff107224 */ /* 0x000fe400078e000f */
[----:B------:R-:W-:Y:S01]  /*06d0*/  IMAD.MOV.U32 R17, RZ, RZ, R20 ;  /* 0x000000ffff117224 */ /* 0x000fe200078e0014 */
[----:B------:R-:W-:Y:S05]  /*06e0*/  BRA `(.L_x_1206) ;  /* 0x0000016000007947 */ /* 0x000fea0003800000 */
.L_x_1205:
        /* <DEDUP_REMOVED lines=21> */
[----:B------:R-:W-:-:S03]  /*0840*/  @!P2 LOP3.LUT R16, RZ, R20, RZ, 0x33, !PT ;  /* 0x00000014ff10a212 */ /* 0x000fc600078e33ff */
.L_x_1206:
        /* <DEDUP_REMOVED lines=19> */
.L_x_1219:
        /* <DEDUP_REMOVED lines=13> */
.L_x_1208:
[----:B------:R-:W-:Y:S05]  /*0a50*/  BSYNC B0 ;  /* 0x0000000000007941 */ /* 0x000fea0003800000 */
.L_x_1207:
        /* <DEDUP_REMOVED lines=70> */
.L_x_1210:
[----:B------:R-:W-:Y:S01]  /*0ec0*/  IMAD.MOV.U32 R49, RZ, RZ, R30 ;  /* 0x000000ffff317224 */ /* 0x000fe200078e001e */
[----:B------:R-:W-:Y:S01]  /*0ed0*/  MOV R48, R26 ;  /* 0x0000001a00307202 */ /* 0x000fe20000000f00 */
[----:B------:R-:W-:Y:S02]  /*0ee0*/  IMAD.MOV.U32 R46, RZ, RZ, R21 ;  /* 0x000000ffff2e7224 */ /* 0x000fe400078e0015 */
[----:B------:R-:W-:-:S02]  /*0ef0*/  IMAD.MOV.U32 R47, RZ, RZ, R22 ;  /* 0x000000ffff2f7224 */ /* 0x000fc400078e0016 */
.L_x_1209:
        /* <DEDUP_REMOVED lines=26> */
[----:B------:R0:W5:Y:S02]  /*10a0*/  @!P0 LDG.E R42, [R24.64] ;  /* 0x00000008182a8981 */ /* 0x000164000c1e1900 */
[----:B------:R-:W-:Y:S02]  /*10b0*/  @!P1 IMAD R53, R36, c[0x0][0x234], R53 ;  /* 0x00008d0024359a24 */ /* 0x000fe400078e0235 */
[----:B------:R-:W-:Y:S02]  /*10c0*/  @!P3 IMAD R51, R41, c[0x0][0x230], RZ ;  /* 0x00008c002933ba24 */ /* 0x000fe400078e02ff */
[----:B------:R-:W-:Y:S01]  /*10d0*/  @!P2 IMAD.WIDE.U32 R28, R37, c[0x0][0x230], RZ ;  /* 0x00008c00251caa25 */ /* 0x000fe200078e00ff */
[----:B------:R-:W-:-:S03]  /*10e0*/  @!P1 IADD3 R27, R27, R53, RZ ;  /* 0x000000351b1b9210 */ /* 0x000fc60007ffe0ff */
[----:B------:R-:W-:Y:S01]  /*10f0*/  @!P2 IMAD R31, R37, c[0x0][0x234], R30 ;  /* 0x00008d00251faa24 */ /* 0x000fe200078e021e */
[----:B------:R-:W-:Y:S01]  /*1100*/  @!P1 LEA R30, P5, R26, c[0x0][0x160], 0x2 ;  /* 0x000058001a1e9a11 */ /* 0x000fe200078a10ff */
[----:B------:R-:W-:Y:S01]  /*1110*/  @!P3 IMAD.WIDE.U32 R32, R40, c[0x0][0x230], RZ ;  /* 0x00008c002820ba25 */ /* 0x000fe200078e00ff */
[----:B------:R-:W-:-:S03]  /*1120*/  @!P2 LEA R50, P4, R28, c[0x0][0x160], 0x2 ;  /* 0x000058001c32aa11 */ /* 0x000fc600078810ff */
[----:B------:R-:W-:Y:S02]  /*1130*/  @!P3 IMAD R51, R40, c[0x0][0x234], R51 ;  /* 0x00008d002833ba24 */ /* 0x000fe400078e0233 */
[----:B------:R-:W-:Y:S01]  /*1140*/  @!P2 IMAD.IADD R29, R29, 0x1, R31 ;  /* 0x000000011d1da824 */ /* 0x000fe200078e021f */
[----:B------:R-:W-:Y:S01]  /*1150*/  @!P1 LEA.HI.X R31, R26, c[0x0][0x164], R27, 0x2, P5 ;  /* 0x000059001a1f9a11 */ /* 0x000fe200028f141b */
[----:B------:R-:W-:Y:S01]  /*1160*/  @!P3 IMAD.IADD R27, R33, 0x1, R51 ;  /* 0x00000001211bb824 */ /* 0x000fe200078e0233 */
[----:B------:R-:W-:Y:S02]  /*1170*/  @!P3 LEA R26, P5, R32, c[0x0][0x160], 0x2 ;  /* 0x00005800201aba11 */ /* 0x000fe400078a10ff */
[----:B------:R-:W-:Y:S01]  /*1180*/  @!P2 LEA.HI.X R51, R28, c[0x0][0x164], R29, 0x2, P4 ;  /* 0x000059001c33aa11 */ /* 0x000fe200020f141d */
[----:B------:R0:W5:Y:S01]  /*1190*/  @!P1 LDG.E R43, [R30.64] ;  /* 0x000000081e2b9981 */ /* 0x000162000c1e1900 */
[----:B------:R-:W-:-:S03]  /*11a0*/  @!P3 LEA.HI.X R27, R32, c[0x0][0x164], R27, 0x2, P5 ;  /* 0x00005900201bba11 */ /* 0x000fc600028f141b */
[----:B------:R0:W5:Y:S04]  /*11b0*/  @!P2 LDG.E R44, [R50.64] ;  /* 0x00000008322ca981 */ /* 0x000168000c1e1900 */
[----:B------:R0:W5:Y:S01]  /*11c0*/  @!P3 LDG.E R45, [R26.64] ;  /* 0x000000081a2db981 */ /* 0x000162000c1e1900 */
        /* <DEDUP_REMOVED lines=9> */
[----:B------:R-:W-:-:S02]  /*1260*/  IMAD R25, R19, c[0x0][0x3d0], RZ ;  /* 0x0000f40013197a24 */ /* 0x000fc400078e02ff */
[C---:B------:R-:W-:Y:S01]  /*1270*/  IMAD.WIDE.U32 R28, R18.reuse, c[0x0][0x3d0], RZ ;  /* 0x0000f400121c7a25 */ /* 0x040fe200078e00ff */
[----:B------:R-:W0:Y:S03]  /*1280*/  F2I.FTZ.U32.TRUNC.NTZ R47, R31 ;  /* 0x0000001f002f7305 */ /* 0x000e26000021f000 */
[----:B------:R-:W-:Y:S01]  /*1290*/  IMAD R25, R18, c[0x0][0x3d4], R25 ;  /* 0x0000f50012197a24 */ /* 0x000fe200078e0219 */
[C---:B------:R-:W-:Y:S02]  /*12a0*/  LEA R26, P0, R28.reuse, c[0x0][0x300], 0x2 ;  /* 0x0000c0001c1a7a11 */ /* 0x040fe400078010ff */
        /* <DEDUP_REMOVED lines=8> */
.L_x_1212:
[----:B--2---:R-:W-:Y:S05]  /*1330*/  BSYNC B0 ;  /* 0x0000000000007941 */ /* 0x004fea0003800000 */
.L_x_1211:
[----:B------:R-:W-:Y:S01]  /*1340*/  BSSY B0, `(.L_x_1213) ;  /* 0x0000012000007945 */ /* 0x000fe20003800000 */
[-C--:B---3--:R-:W-:Y:S02]  /*1350*/  FFMA.FTZ R46, R46, R33.reuse, 1.1641532182693481445e-10 ;  /* 0x2f0000002e2e7423 */ /* 0x088fe40000010021 */
[----:B0-----:R-:W-:Y:S01]  /*1360*/  FFMA.FTZ R30, R48, R33, 1.1641532182693481445e-10 ;  /* 0x2f000000301e7423 */ /* 0x001fe20000010021 */
[----:B------:R-:W-:Y:S05]  /*1370*/  @P1 BRA `(.L_x_1214) ;  /* 0x000000e000001947 */ /* 0x000fea0003800000 */
[----:B------:R-:W-:Y:S01]  /*1380*/  FSET.BF.LT.FTZ.AND R30, R30, c[0x0][0x648], PT ;  /* 0x000192001e1e7a0a */ /* 0x000fe20003811000 */
[----:B-1----:R-:W-:Y:S02]  /*1390*/  IMAD R27, R38, c[0x0][0x3d0], RZ ;  /* 0x0000f400261b7a24 */ /* 0x002fe400078e02ff */
        /* <DEDUP_REMOVED lines=12> */
.L_x_1214:
[----:B------:R-:W-:Y:S05]  /*1460*/  BSYNC B0 ;  /* 0x0000000000007941 */ /* 0x000fea0003800000 */
.L_x_1213:
[----:B------:R-:W-:Y:S01]  /*1470*/  BSSY B0, `(.L_x_1215) ;  /* 0x0000010000007945 */ /* 0x000fe20003800000 */
[----:B------:R-:W-:Y:S05]  /*1480*/  @P2 BRA `(.L_x_1216) ;  /* 0x000000e000002947 */ /* 0x000fea0003800000 */
[----:B-1----:R-:W-:Y:S01]  /*1490*/  IMAD R26, R39, c[0x0][0x3d0], RZ ;  /* 0x0000f400271a7a24 */ /* 0x002fe200078e02ff */
[----:B------:R-:W-:Y:S01]  /*14a0*/  FSET.BF.LT.FTZ.AND R31, R46, c[0x0][0x648], PT ;  /* 0x000192002e1f7a0a */ /* 0x000fe20003811000 */
[----:B------:R-:W-:-:S04]  /*14b0*/  IMAD.WIDE.U32 R24, R37, c[0x0][0x3d0], RZ ;  /* 0x0000f40025187a25 */ /* 0x000fc800078e00ff */
[----:B------:R-:W-:Y:S01]  /*14c0*/  IMAD R27, R37, c[0x0][0x3d4], R26 ;  /* 0x0000f500251b7a24 */ /* 0x000fe200078e021a */
[C---:B------:R-:W-:Y:S01]  /*14d0*/  LEA R28, P0, R24.reuse, c[0x0][0x300], 0x2 ;  /* 0x0000c000181c7a11 */ /* 0x040fe200078010ff */
        /* <DEDUP_REMOVED lines=9> */
.L_x_1216:
[----:B------:R-:W-:Y:S05]  /*1570*/  BSYNC B0 ;  /* 0x0000000000007941 */ /* 0x000fea0003800000 */
.L_x_1215:
[----:B----4-:R-:W-:Y:S01]  /*1580*/  FFMA.FTZ R30, R32, R33, 1.1641532182693481445e-10 ;  /* 0x2f000000201e7423 */ /* 0x010fe20000010021 */
[----:B------:R-:W-:Y:S05]  /*1590*/  @P3 BRA `(.L_x_1217) ;  /* 0x000000e000003947 */ /* 0x000fea0003800000 */
[----:B------:R-:W-:Y:S01]  /*15a0*/  FSET.BF.LT.FTZ.AND R30, R30, c[0x0][0x648], PT ;  /* 0x000192001e1e7a0a */ /* 0x000fe20003811000 */
[----:B------:R-:W-:Y:S02]  /*15b0*/  IMAD R41, R41, c[0x0][0x3d0], RZ ;  /* 0x0000f40029297a24 */ /* 0x000fe400078e02ff */
[C---:B-1----:R-:W-:Y:S01]  /*15c0*/  IMAD.WIDE.U32 R24, R40.reuse, c[0x0][0x3d0], RZ ;  /* 0x0000f40028187a25 */ /* 0x042fe200078e00ff */
        /* <DEDUP_REMOVED lines=11> */
.L_x_1217:
[----:B------:R-:W-:Y:S01]  /*1680*/  LEA R18, P0, R35, R18, 0x2 ;  /* 0x0000001223127211 */ /* 0x000fe200078010ff */
[----:B------:R-:W-:Y:S01]  /*1690*/  WARPSYNC 0xffffffff ;  /* 0xffffffff00007948 */ /* 0x000fe20003800000 */
[----:B------:R-:W-:Y:S01]  /*16a0*/  BAR.SYNC.DEFER_BLOCKING 0x0 ;  /* 0x0000000000007b1d */ /* 0x000fe20000010000 */
[----:B------:R-:W-:Y:S01]  /*16b0*/  IMAD.MOV.U32 R32, RZ, RZ, R22 ;  /* 0x000000ffff207224 */ /* 0x000fe200078e0016 */
[----:B------:R-:W-:Y:S01]  /*16c0*/  IADD3.X R19, RZ, R19, RZ, P0, !PT ;  /* 0x00000013ff137210 */ /* 0x000fe200007fe4ff */
[----:B-1----:R-:W-:Y:S01]  /*16d0*/  IMAD.MOV.U32 R31, RZ, RZ, R21 ;  /* 0x000000ffff1f7224 */ /* 0x002fe200078e0015 */
[----:B------:R-:W-:Y:S01]  /*16e0*/  ISETP.GE.U32.AND P0, PT, R18, R15, PT ;  /* 0x0000000f1200720c */ /* 0x000fe20003f06070 */
[----:B------:R-:W-:-:S03]  /*16f0*/  IMAD.MOV.U32 R30, RZ, RZ, R34 ;  /* 0x000000ffff1e7224 */ /* 0x000fc600078e0022 */
[----:B------:R-:W-:-:S13]  /*1700*/  ISETP.GE.U32.AND.EX P0, PT, R19, R16, PT, P0 ;  /* 0x000000101300720c */ /* 0x000fda0003f06100 */
[----:B------:R-:W-:Y:S01]  /*1710*/  @P0 CALL.REL.NOINC `(.L_x_1218) ;  /* 0x0000001000000944 */ /* 0x000fe20003c00000 */
[----:B------:R-:W-:Y:S05]  /*1720*/  BRA `(.L_x_1219) ;  /* 0xfffff25000007947 */ /* 0x000fea000383ffff */
.L_x_1218:
[----:B------:R-:W-:Y:S05]  /*1730*/  EXIT ;  /* 0x000000000000794d */ /* 0x000fea0003800000 */
        .weak           $__internal_24_$__cuda_sm20_dblrcp_rn_slowpath_v3
        .type           $__internal_24_$__cuda_sm20_dblrcp_rn_slowpath_v3,@function
        .size           $__internal_24_$__cuda_sm20_dblrcp_rn_slowpath_v3,($__internal_25_$__cuda_sm20_div_u64 - $__internal_24_$__cuda_sm20_dblrcp_rn_slowpath_v3)
$__internal_24_$__cuda_sm20_dblrcp_rn_slowpath_v3:
        /* <DEDUP_REMOVED lines=22> */
[----:B------:R-:W-:Y:S08]  /*18a0*/  BRA `(.L_x_1221) ;  /* 0x000000c000007947 */ /* 0x000ff00003800000 */
.L_x_1222:
        /* <DEDUP_REMOVED lines=9> */
[----:B------:R-:W-:Y:S08]  /*1940*/  BRA `(.L_x_1221) ;  /* 0x0000002000007947 */ /* 0x000ff00003800000 */
.L_x_1220:
[----:B------:R-:W-:Y:S01]  /*1950*/  LOP3.LUT R21, R15, 0x80000, RZ, 0xfc, !PT ;  /* 0x000800000f157812 */ /* 0x000fe200078efcff */
[----:B------:R-:W-:-:S04]  /*1960*/  IMAD.MOV.U32 R20, RZ, RZ, R14 ;  /* 0x000000ffff147224 */ /* 0x000fc800078e000e */
.L_x_1221:
[----:B------:R-:W-:Y:S01]  /*1970*/  IMAD.MOV.U32 R17, RZ, RZ, 0x0 ;  /* 0x00000000ff117424 */ /* 0x000fe200078e00ff */
[----:B01----:R-:W-:Y:S01]  /*1980*/  MOV R22, R20 ;  /* 0x0000001400167202 */ /* 0x003fe20000000f00 */
[----:B------:R-:W-:Y:S02]  /*1990*/  IMAD.MOV.U32 R23, RZ, RZ, R21 ;  /* 0x000000ffff177224 */ /* 0x000fe400078e0015 */
[----:B------:R-:W-:Y:S05]  /*19a0*/  RET.REL.NODEC R16 `(_ZN2at6native43_GLOBAL__N__7cc8d1ed_10_Dropout_cu_0e96ed3820fused_dropout_kernelIffmLi1ELi1EhEEvNS_4cuda6detail10TensorInfoIKT_T1_EENS5_IS6_S8_EENS5_IT4_S8_EES8_T0_NS_15PhiloxCudaStateE) ;  /* 0xffffe65010007950 */ /* 0x000fea0003c3ffff */
        .weak           $__internal_25_$__cuda_sm20_div_u64
        .type           $__internal_25_$__cuda_sm20_div_u64,@function
        .size           $__internal_25_$__cuda_sm20_div_u64,(.L_x_11356 - $__internal_25_$__cuda_sm20_div_u64)
$__internal_25_$__cuda_sm20_div_u64:
        /* <DEDUP_REMOVED lines=20> */
[----:B------:R-:W-:Y:S01]  /*1af0*/  IMAD R20, R15, UR4, R21 ;  /* 0x000000040f147c24 */ /* 0x000fe2000f8e0215 */
[----:B------:R-:W-:-:S03]  /*1b00*/  HFMA2.MMA R21, -RZ, RZ, 0, 0 ;  /* 0x00000000ff157435 */ /* 0x000fc600000001ff */
        /* <DEDUP_REMOVED lines=42> */
[----:B------:R-:W-:Y:S06]  /*1db0*/  RET.REL.NODEC R16 `(_ZN2at6native43_GLOBAL__N__7cc8d1ed_10_Dropout_cu_0e96ed3820fused_dropout_kernelIffmLi1ELi1EhEEvNS_4cuda6detail10TensorInfoIKT_T1_EENS5_IS6_S8_EENS5_IT4_S8_EES8_T0_NS_15PhiloxCudaStateE) ;  /* 0xffffe24010007950 */ /* 0x000fec0003c3ffff */
.L_x_1223:
        /* <DEDUP_REMOVED lines=12> */
.L_x_11356:


//--------------------- .text._ZN2at6native43_GLOBAL__N__7cc8d1ed_10_Dropout_cu_0e96ed3824fused_dropout_kernel_vecIffmLi1ELi2EhEEvNS_4cuda6detail10TensorInfoIKT_T1_EENS5_IS6_S8_EENS5_IT4_S8_EES8_T0_NS_15PhiloxCudaStateE --------------------------
	.section	.text._ZN2at6native43_GLOBAL__N__7cc8d1ed_10_Dropout_cu_0e96ed3824fused_dropout_kernel_vecIffmLi1ELi2EhEEvNS_4cuda6detail10TensorInfoIKT_T1_EENS5_IS6_S8_EENS5_IT4_S8_EES8_T0_NS_15PhiloxCudaStateE,"ax",@progbits
	.sectioninfo	@"SHI_REGISTERS=47"
	.align	128
.text._ZN2at6native43_GLOBAL__N__7cc8d1ed_10_Dropout_cu_0e96ed3824fused_dropout_kernel_vecIffmLi1ELi2EhEEvNS_4cuda6detail10TensorInfoIKT_T1_EENS5_IS6_S8_EENS5_IT4_S8_EES8_T0_NS_15PhiloxCudaStateE:
        .type           _ZN2at6native43_GLOBAL__N__7cc8d1ed_10_Dropout_cu_0e96ed3824fused_dropout_kernel_vecIffmLi1ELi2EhEEvNS_4cuda6detail10TensorInfoIKT_T1_EENS5_IS6_S8_EENS5_IT4_S8_EES8_T0_NS_15PhiloxCudaStateE,@function
        .size           _ZN2at6native43_GLOBAL__N__7cc8d1ed_10_Dropout_cu_0e96ed3824fused_dropout_kernel_vecIffmLi1ELi2EhEEvNS_4cuda6detail10TensorInfoIKT_T1_EENS5_IS6_S8_EENS5_IT4_S8_EES8_T0_NS_15PhiloxCudaStateE,(.L_x_11359 - _ZN2at6native43_GLOBAL__N__7cc8d1ed_10_Dropout_cu_0e96ed3824fused_dropout_kernel_vecIffmLi1ELi2EhEEvNS_4cuda6detail10TensorInfoIKT_T1_EENS5_IS6_S8_EENS5_IT4_S8_EES8_T0_NS_15PhiloxCudaStateE)
        .other          _ZN2at6native43_GLOBAL__N__7cc8d1ed_10_Dropout_cu_0e96ed3824fused_dropout_kernel_vecIffmLi1ELi2EhEEvNS_4cuda6detail10TensorInfoIKT_T1_EENS5_IS6_S8_EENS5_IT4_S8_EES8_T0_NS_15PhiloxCudaStateE,@"STO_CUDA_ENTRY STV_DEFAULT"
_ZN2at6native43_GLOBAL__N__7cc8d1ed_10_Dropout_cu_0e96ed3824fused_dropout_kernel_vecIffmLi1ELi2EhEEvNS_4cuda6detail10TensorInfoIKT_T1_EENS5_IS6_S8_EENS5_IT4_S8_EES8_T0_NS_15PhiloxCudaStateE:
        /* <DEDUP_REMOVED lines=74> */
[----:B0-----:R-:W0:Y:S01]  /*04a0*/  DFMA R32, -R22, R30, 1 ;  /* 0x3ff000001620742b */ /* 0x001e22000000011e */
[----:B------:R-:W-:Y:S01]  /*04b0*/  IMAD.WIDE.U32 R38, R38, -0x326172a9, RZ ;  /* 0xcd9e8d5726267825 */ /* 0x000fe200078e00ff */
[----:B------:R-:W-:Y:S02]  /*04c0*/  LOP3.LUT R26, R25, R26, R13, 0x96, !PT ;  /* 0x0000001a191a7212 */ /* 0x000fe400078e960d */
[----:B------:R-:W-:-:S02]  /*04d0*/  IADD3 R19, R21, -0x695add53, RZ ;  /* 0x96a522ad15137810 */ /* 0x000fc40007ffe0ff */
[----:B------:R-:W-:Y:S01]  /*04e0*/  LOP3.LUT R28, R39, R16, R14, 0x96, !PT ;  /* 0x00000010271c7212 */ /* 0x000fe200078e960e */
[----:B0-----:R-:W0:Y:S01]  /*04f0*/  DFMA R32, R32, R32, R32 ;  /* 0x000000202020722b */ /* 0x001e220000000020 */
[----:B------:R-:W-:Y:S01]  /*0500*/  IMAD.WIDE.U32 R26, R26, -0x326172a9, RZ ;  /* 0xcd9e8d571a1a7825 */ /* 0x000fe200078e00ff */
[----:B------:R-:W-:-:S03]  /*0510*/  IADD3 R16, R21, -0x24c28bd8, RZ ;  /* 0xdb3d742815107810 */ /* 0x000fc60007ffe0ff */
[----:B------:R-:W-:Y:S01]  /*0520*/  IMAD.WIDE.U32 R28, R28, -0x2daee0ad, RZ ;  /* 0xd2511f531c1c7825 */ /* 0x000fe200078e00ff */
[----:B0-----:R0:W1:Y:S01]  /*0530*/  DFMA R32, R30, R32, R30 ;  /* 0x000000201e20722b */ /* 0x001062000000001e */
[----:B------:R-:W-:Y:S02]  /*0540*/  LOP3.LUT R36, R27, R38, R15, 0x96, !PT ;  /* 0x000000261b247212 */ /* 0x000fe400078e960f */
[----:B0-----:R-:W-:Y:S01]  /*0550*/  IADD3 R31, R20, -0x700cb87f, RZ ;  /* 0x8ff34781141f7810 */ /* 0x001fe20007ffe0ff */
[----:B------:R-:W-:Y:S01]  /*0560*/  IMAD.MOV.U32 R30, RZ, RZ, R37 ;  /* 0x000000ffff1e7224 */ /* 0x000fe200078e0025 */
[----:B------:R-:W-:Y:S01]  /*0570*/  LOP3.LUT R41, R29, R24, R16, 0x96, !PT ;  /* 0x000000181d297212 */ /* 0x000fe200078e9610 */
[----:B-1----:R-:W0:Y:S01]  /*0580*/  DFMA R24, -R22, R32, 1 ;  /* 0x3ff000001618742b */ /* 0x002e220000000120 */
[----:B------:R-:W-:-:S04]  /*0590*/  IMAD.HI.U32 R27, R36, -0x2daee0ad, RZ ;  /* 0xd2511f53241b7827 */ /* 0x000fc800078e00ff */
[----:B------:R-:W-:Y:S01]  /*05a0*/  IMAD.HI.U32 R29, R41, -0x326172a9, RZ ;  /* 0xcd9e8d57291d7827 */ /* 0x000fe200078e00ff */
[----:B0-----:R0:W1:Y:S01]  /*05b0*/  DFMA R24, R32, R24, R32 ;  /* 0x000000182018722b */ /* 0x0010620000000020 */
[----:B------:R-:W-:Y:S02]  /*05c0*/  LOP3.LUT R38, R27, R28, R19, 0x96, !PT ;  /* 0x0000001c1b267212 */ /* 0x000fe400078e9613 */
[----:B0-----:R-:W-:Y:S01]  /*05d0*/  IMAD.MOV.U32 R32, RZ, RZ, R34 ;  /* 0x000000ffff207224 */ /* 0x001fe200078e0022 */
[----:B------:R-:W-:Y:S01]  /*05e0*/  LOP3.LUT R40, R29, R26, R31, 0x96, !PT ;  /* 0x0000001a1d287212 */ /* 0x000fe200078e961f */
[----:B------:R-:W-:Y:S01]  /*05f0*/  IMAD.MOV.U32 R33, RZ, RZ, R35 ;  /* 0x000000ffff217224 */ /* 0x000fe200078e0023 */
[----:B------:R-:W-:Y:S05]  /*0600*/  @P0 BRA `(.L_x_1224) ;  /* 0x0000004000000947 */ /* 0x000fea0003800000 */
[----:B-1----:R-:W-:Y:S02]  /*0610*/  LOP3.LUT R24, R23, 0x7fffffff, RZ, 0xc0, !PT ;  /* 0x7fffffff17187812 */ /* 0x002fe400078ec0ff */
[----:B------:R-:W-:Y:S02]  /*0620*/  MOV R34, 0x650 ;  /* 0x0000065000227802 */ /* 0x000fe40000000f00 */
[----:B------:R-:W-:-:S02]  /*0630*/  IADD3 R24, R24, -0x100000, RZ ;  /* 0xfff0000018187810 */ /* 0x000fc40007ffe0ff */
[----:B------:R-:W-:Y:S05]  /*0640*/  CALL.REL.NOINC `($__internal_26_$__cuda_sm20_dblrcp_rn_slowpath_v3) ;  /* 0x0000072000007944 */ /* 0x000fea0003c00000 */
.L_x_1224:
        /* <DEDUP_REMOVED lines=8> */
.L_x_1229:
[----:B------:R-:W-:Y:S01]  /*06d0*/  IADD3 R32, R32, 0x1, RZ ;  /* 0x0000000120207810 */ /* 0x000fe20007ffe0ff */
[----:B------:R-:W-:Y:S03]  /*06e0*/  BSSY B0, `(.L_x_1225) ;  /* 0x000000c000007945 */ /* 0x000fe60003800000 */
[C---:B------:R-:W-:Y:S01]  /*06f0*/  ISETP.NE.AND P0, PT, R32.reuse, RZ, PT ;  /* 0x000000ff2000720c */ /* 0x040fe20003f05270 */
[----:B0-----:R-:W-:-:S12]  /*0700*/  IMAD.HI.U32 R23, R32, -0x2daee0ad, RZ ;  /* 0xd2511f5320177827 */ /* 0x001fd800078e00ff */
        /* <DEDUP_REMOVED lines=9> */
.L_x_1226:
[----:B------:R-:W-:Y:S05]  /*07a0*/  BSYNC B0 ;  /* 0x0000000000007941 */ /* 0x000fea0003800000 */
.L_x_1225:
        /* <DEDUP_REMOVED lines=54> */
.L_x_1228:
[----:B------:R-:W-:Y:S02]  /*0b10*/  IMAD.MOV.U32 R42, RZ, RZ, R38 ;  /* 0x000000ffff2a7224 */ /* 0x000fe400078e0026 */
[----:B------:R-:W-:Y:S02]  /*0b20*/  IMAD.MOV.U32 R38, RZ, RZ, R25 ;  /* 0x000000ffff267224 */ /* 0x000fe400078e0019 */
.L_x_1227:
[C---:B------:R-:W-:Y:S01]  /*0b30*/  IMAD.SHL.U32 R26, R18.reuse, 0x4, RZ ;  /* 0x00000004121a7824 */ /* 0x040fe200078e00ff */
[----:B------:R-:W-:-:S04]  /*0b40*/  SHF.L.U64.HI R27, R18, 0x2, R17 ;  /* 0x00000002121b7819 */ /* 0x000fc80000010211 */
[----:B------:R-:W-:-:S04]  /*0b50*/  IADD3 R24, P0, R26, c[0x0][0x160], RZ ;  /* 0x000058001a187a10 */ /* 0x000fc80007f1e0ff */
[----:B------:R-:W-:-:S06]  /*0b60*/  IADD3.X R25, R27, c[0x0][0x164], RZ, P0, !PT ;  /* 0x000059001b197a10 */ /* 0x000fcc00007fe4ff */
[----:B------:R-:W2:Y:S01]  /*0b70*/  LDG.E.64 R24, [R24.64] ;  /* 0x0000000418187981 */ /* 0x000ea2000c1e1b00 */
[----:B------:R0:W1:Y:S01]  /*0b80*/  I2F.U32 R23, R42 ;  /* 0x0000002a00177306 */ /* 0x0000620000201000 */
[----:B------:R-:W-:Y:S01]  /*0b90*/  IMAD.MOV.U32 R40, RZ, RZ, 0x2f800000 ;  /* 0x2f800000ff287424 */ /* 0x000fe200078e00ff */
[----:B------:R-:W-:Y:S01]  /*0ba0*/  IADD3 R26, P0, R26, c[0x0][0x300], RZ ;  /* 0x0000c0001a1a7a10 */ /* 0x000fe20007f1e0ff */
[----:B------:R-:W-:Y:S03]  /*0bb0*/  WARPSYNC 0xffffffff ;  /* 0xffffffff00007948 */ /* 0x000fe60003800000 */
[----:B------:R-:W-:Y:S02]  /*0bc0*/  IADD3.X R27, R27, c[0x0][0x304], RZ, P0, !PT ;  /* 0x0000c1001b1b7a10 */ /* 0x000fe400007fe4ff */
[----:B------:R-:W3:Y:S01]  /*0bd0*/  I2F.U32 R38, R38 ;  /* 0x0000002600267306 */ /* 0x000ee20000201000 */
[----:B0-----:R-:W-:-:S02]  /*0be0*/  IADD3 R42, P1, R18, c[0x0][0x4a0], RZ ;  /* 0x00012800122a7a10 */ /* 0x001fc40007f3e0ff */
[----:B------:R-:W-:Y:S01]  /*0bf0*/  LEA R18, P0, R39, R18, 0x1 ;  /* 0x0000001227127211 */ /* 0x000fe200078008ff */
[----:B-1----:R-:W-:-:S05]  /*0c00*/  FFMA.FTZ R23, R23, R40, 1.1641532182693481445e-10 ;  /* 0x2f00000017177423 */ /* 0x002fca0000010028 */
[----:B------:R-:W-:Y:S01]  /*0c10*/  FSET.BF.LT.FTZ.AND R41, R23, c[0x0][0x648], PT ;  /* 0x0001920017297a0a */ /* 0x000fe20003811000 */
[----:B---3--:R-:W-:-:S03]  /*0c20*/  FFMA.FTZ R40, R38, R40, 1.1641532182693481445e-10 ;  /* 0x2f00000026287423 */ /* 0x008fc60000010028 */
[----:B------:R-:W-:Y:S01]  /*0c30*/  F2I.FTZ.U32.TRUNC.NTZ R23, R41 ;  /* 0x0000002900177305 */ /* 0x000fe2000021f000 */
[----:B------:R-:W-:Y:S01]  /*0c40*/  IMAD.MOV.U32 R38, RZ, RZ, R29 ;  /* 0x000000ffff267224 */ /* 0x000fe200078e001d */
[----:B------:R-:W-:-:S06]  /*0c50*/  FSET.BF.LT.FTZ.AND R44, R40, c[0x0][0x648], PT ;  /* 0x00019200282c7a0a */ /* 0x000fcc0003811000 */
[----:B------:R-:W0:Y:S02]  /*0c60*/  F2I.FTZ.U32.TRUNC.NTZ R40, R44 ;  /* 0x0000002c00287305 */ /* 0x000e24000021f000 */
[----:B0-----:R-:W-:Y:S01]  /*0c70*/  PRMT R23, R40, 0x7604, R23 ;  /* 0x0000760428177816 */ /* 0x001fe20000000017 */
[----:B------:R-:W-:Y:S02]  /*0c80*/  IMAD.MOV.U32 R40, RZ, RZ, R28 ;  /* 0x000000ffff287224 */ /* 0x000fe400078e001c */
[----:B--2---:R-:W-:Y:S02]  /*0c90*/  FMUL.FTZ R43, R41, R24 ;  /* 0x00000018292b7220 */ /* 0x004fe40000410000 */
[----:B------:R-:W-:Y:S02]  /*0ca0*/  FMUL.FTZ R25, R44, R25 ;  /* 0x000000192c197220 */ /* 0x000fe40000410000 */
[----:B------:R-:W-:Y:S01]  /*0cb0*/  FMUL.FTZ R24, R34, R43 ;  /* 0x0000002b22187220 */ /* 0x000fe20000410000 */
[----:B------:R-:W-:Y:S01]  /*0cc0*/  IADD3.X R43, R17, c[0x0][0x4a4], RZ, P1, !PT ;  /* 0x00012900112b7a10 */ /* 0x000fe20000ffe4ff */
[----:B------:R-:W-:Y:S01]  /*0cd0*/  IMAD.X R17, RZ, RZ, R17, P0 ;  /* 0x000000ffff117224 */ /* 0x000fe200000e0611 */
[----:B------:R-:W-:Y:S01]  /*0ce0*/  ISETP.GE.U32.AND P0, PT, R18, c[0x0][0x640], PT ;  /* 0x0001900012007a0c */ /* 0x000fe20003f06070 */
[----:B------:R-:W-:-:S02]  /*0cf0*/  FMUL.FTZ R25, R34, R25 ;  /* 0x0000001922197220 */ /* 0x000fc40000410000 */
[----:B------:R-:W-:Y:S01]  /*0d00*/  IMAD.MOV.U32 R41, RZ, RZ, R22 ;  /* 0x000000ffff297224 */ /* 0x000fe200078e0016 */
[----:B------:R-:W-:Y:S02]  /*0d10*/  ISETP.GE.U32.AND.EX P0, PT, R17, c[0x0][0x644], PT, P0 ;  /* 0x0001910011007a0c */ /* 0x000fe40003f06100 */
[----:B------:R0:W-:Y:S04]  /*0d20*/  STG.E.64 [R26.64], R24 ;  /* 0x000000181a007986 */ /* 0x0001e8000c101b04 */
[----:B------:R0:W-:Y:S04]  /*0d30*/  STG.E.U16 [R42.64], R23 ;  /* 0x000000172a007986 */ /* 0x0001e8000c101504 */
[----:B------:R-:W-:Y:S06]  /*0d40*/  BAR.SYNC.DEFER_BLOCKING 0x0 ;  /* 0x0000000000007b1d */ /* 0x000fec0000010000 */
[----:B------:R-:W-:Y:S05]  /*0d50*/  @!P0 BRA `(.L_x_1229) ;  /* 0xfffff97000008947 */ /* 0x000fea000383ffff */
[----:B------:R-:W-:Y:S05]  /*0d60*/  EXIT ;  /* 0x000000000000794d */ /* 0x000fea0003800000 */
        .weak           $__internal_26_$__cuda_sm20_dblrcp_rn_slowpath_v3
        .type           $__internal_26_$__cuda_sm20_dblrcp_rn_slowpath_v3,@function
        .size           $__internal_26_$__cuda_sm20_dblrcp_rn_slowpath_v3,(.L_x_11359 - $__internal_26_$__cuda_sm20_dblrcp_rn_slowpath_v3)
$__internal_26_$__cuda_sm20_dblrcp_rn_slowpath_v3:
        /* <DEDUP_REMOVED lines=25> */
.L_x_1232:
        /* <DEDUP_REMOVED lines=9> */
.L_x_1230:
[----:B------:R-:W-:Y:S01]  /*0f90*/  LOP3.LUT R23, R29, 0x80000, RZ, 0xfc, !PT ;  /* 0x000800001d177812 */ /* 0x000fe200078efcff */
[----:B------:R-:W-:Y:S02]  /*0fa0*/  IMAD.MOV.U32 R22, RZ, RZ, R28 ;  /* 0x000000ffff167224 */ /* 0x000fe400078e001c */
.L_x_1231:
[----:B------:R-:W-:Y:S02]  /*0fb0*/  IMAD.MOV.U32 R35, RZ, RZ, 0x0 ;  /* 0x00000000ff237424 */ /* 0x000fe400078e00ff */
[----:B01----:R-:W-:Y:S02]  /*0fc0*/  IMAD.MOV.U32 R24, RZ, RZ, R22 ;  /* 0x000000ffff187224 */ /* 0x003fe400078e0016 */
[----:B------:R-:W-:Y:S01]  /*0fd0*/  IMAD.MOV.U32 R25, RZ, RZ, R23 ;  /* 0x000000ffff197224 */ /* 0x000fe200078e0017 */
[----:B------:R-:W-:Y:S06]  /*0fe0*/  RET.REL.NODEC R34 `(_ZN2at6native43_GLOBAL__N__7cc8d1ed_10_Dropout_cu_0e96ed3824fused_dropout_kernel_vecIffmLi1ELi2EhEEvNS_4cuda6detail10TensorInfoIKT_T1_EENS5_IS6_S8_EENS5_IT4_S8_EES8_T0_NS_15PhiloxCudaStateE) ;  /* 0xfffff01022007950 */ /* 0x000fec0003c3ffff */
.L_x_1233:
        /* <DEDUP_REMOVED lines=9> */
.L_x_11359:


//--------------------- .text._ZN2at6native43_GLOBAL__N__7cc8d1ed_10_Dropout_cu_0e96ed3824fused_dropout_kernel_vecIffmLi1ELi4EhEEvNS_4cuda6detail10TensorInfoIKT_T1_EENS5_IS6_S8_EENS5_IT4_S8_EES8_T0_NS_15PhiloxCudaStateE --------------------------
	.section	.text._ZN2at6native43_GLOBAL__N__7cc8d1ed_10_Dropout_cu_0e96ed3824fused_dropout_kernel_vecIffmLi1ELi4EhEEvNS_4cuda6detail10TensorInfoIKT_T1_EENS5_IS6_S8_EENS5_IT4_S8_EES8_T0_NS_15PhiloxCudaStateE,"ax",@progbits
	.sectioninfo	@"SHI_REGISTERS=53"
	.align	128
.text._ZN2at6native43_GLOBAL__N__7cc8d1ed_10_Dropout_cu_0e96ed3824fused_dropout_kernel_vecIffmLi1ELi4EhEEvNS_4cuda6detail10TensorInfoIKT_T1_EENS5_IS6_S8_EENS5_IT4_S8_EES8_T0_NS_15PhiloxCudaStateE:
        .type           _ZN2at6native43_GLOBAL__N__7cc8d1ed_10_Dropout_cu_0e96ed3824fused_dropout_kernel_vecIffmLi1ELi4EhEEvNS_4cuda6detail10TensorInfoIKT_T1_EENS5_IS6_S8_EENS5_IT4_S8_EES8_T0_NS_15PhiloxCudaStateE,@function
        .size           _ZN2at6native43_GLOBAL__N__7cc8d1ed_10_Dropout_cu_0e96ed3824fused_dropout_kernel_vecIffmLi1ELi4EhEEvNS_4cuda6detail10TensorInfoIKT_T1_EENS5_IS6_S8_EENS5_IT4_S8_EES8_T0_NS_15PhiloxCudaStateE,(.L_x_11361 - _ZN2at6native43_GLOBAL__N__7cc8d1ed_10_Dropout_cu_0e96ed3824fused_dropout_kernel_vecIffmLi1ELi4EhEEvNS_4cuda6detail10TensorInfoIKT_T1_EENS5_IS6_S8_EENS5_IT4_S8_EES8_T0_NS_15PhiloxCudaStateE)
        .other          _ZN2at6native43_GLOBAL__N__7cc8d1ed_10_Dropout_cu_0e96ed3824fused_dropout_kernel_vecIffmLi1ELi4EhEEvNS_4cuda6detail10TensorInfoIKT_T1_EENS5_IS6_S8_EENS5_IT4_S8_EES8_T0_NS_15PhiloxCudaStateE,@"STO_CUDA_ENTRY STV_DEFAULT"
_ZN2at6native43_GLOBAL__N__7cc8d1ed_10_Dropout_cu_0e96ed3824fused_dropout_kernel_vecIffmLi1ELi4EhEEvNS_4cuda6detail10TensorInfoIKT_T1_EENS5_IS6_S8_EENS5_IT4_S8_EES8_T0_NS_15PhiloxCudaStateE:
        /* <DEDUP_REMOVED lines=17> */
[----:B--2---:R-:W-:-:S04]  /*0110*/  @P0 IADD3 R42, P1, R2, c[0x0][0x660], RZ ;  /* 0x00019800022a0a10 */ /* 0x004fc80007f3e0ff */
[----:B------:R-:W-:Y:S02]  /*0120*/  @P0 IADD3.X R43, RZ, R3, RZ, P1, !PT ;  /* 0x00000003ff2b0210 */ /* 0x000fe40000ffe4ff */
[----:B------:R-:W-:Y:S02]  /*0130*/  ISETP.GE.U32.AND P0, PT, R22, c[0x0][0x640], PT ;  /* 0x0001900016007a0c */ /* 0x000fe40003f06070 */
[--C-:B------:R-:W-:Y:S02]  /*0140*/  SHF.R.U32.HI R37, RZ, 0x2, R43.reuse ;  /* 0x00000002ff257819 */ /* 0x100fe4000001162b */
[----:B------:R-:W-:Y:S02]  /*0150*/  SHF.R.U64 R36, R42, 0x2, R43 ;  /* 0x000000022a247819 */ /* 0x000fe4000000122b */
[----:B---3--:R-:W-:Y:S02]  /*0160*/  LOP3.LUT R6, R5, R37, R26, 0x96, !PT ;  /* 0x0000002505067212 */ /* 0x008fe400078e961a */
[----:B------:R-:W-:Y:S01]  /*0170*/  IADD3 R0, R27, -0x4498517b, RZ ;  /* 0xbb67ae851b007810 */ /* 0x000fe20007ffe0ff */
[----:B------:R-:W-:Y:S01]  /*0180*/  IMAD.WIDE.U32 R2, R36, -0x2daee0ad, RZ ;  /* 0xd2511f5324027825 */ /* 0x000fe200078e00ff */
[----:B------:R-:W-:-:S03]  /*0190*/  ISETP.GE.U32.AND.EX P0, PT, R23, c[0x0][0x644], PT, P0 ;  /* 0x0001910017007a0c */ /* 0x000fc60003f06100 */
        /* <DEDUP_REMOVED lines=16> */
[----:B------:R-:W-:Y:S01]  /*02a0*/  IMAD.MOV.U32 R14, RZ, RZ, c[0x0][0x648] ;  /* 0x00019200ff0e7624 */ /* 0x000fe200078e00ff */
[----:B------:R-:W-:Y:S01]  /*02b0*/  LOP3.LUT R16, R11, R8, R5, 0x96, !PT ;  /* 0x000000080b107212 */ /* 0x000fe200078e9605 */
[----:B------:R-:W-:Y:S01]  /*02c0*/  IMAD.WIDE.U32 R18, R18, -0x326172a9, RZ ;  /* 0xcd9e8d5712127825 */ /* 0x000fe200078e00ff */
[----:B------:R-:W-:-:S02]  /*02d0*/  IADD3 R7, R26, 0x78dde6e4, RZ ;  /* 0x78dde6e41a077810 */ /* 0x000fc40007ffe0ff */
        /* <DEDUP_REMOVED lines=8> */
[----:B------:R-:W-:Y:S02]  /*0360*/  LOP3.LUT R12, R17, R18, R7, 0x96, !PT ;  /* 0x00000012110c7212 */ /* 0x000fe400078e9607 */
[----:B------:R-:W-:-:S02]  /*0370*/  IADD3 R17, R27, 0x1fd5c5a3, RZ ;  /* 0x1fd5c5a31b117810 */ /* 0x000fc40007ffe0ff */
        /* <DEDUP_REMOVED lines=12> */
[C---:B------:R-:W-:Y:S02]  /*0440*/  IADD3 R18, R26.reuse, 0x5384540f, RZ ;  /* 0x5384540f1a127810 */ /* 0x040fe40007ffe0ff */
[----:B------:R-:W-:Y:S01]  /*0450*/  LOP3.LUT R24, R21, R12, R16, 0x96, !PT ;  /* 0x0000000c15187212 */ /* 0x000fe200078e9610 */
[----:B------:R-:W-:Y:S01]  /*0460*/  IMAD.WIDE.U32 R12, R13, -0x2daee0ad, RZ ;  /* 0xd2511f530d0c7825 */ /* 0x000fe200078e00ff */
[----:B------:R-:W-:Y:S02]  /*0470*/  IADD3 R19, R26, -0xe443238, RZ ;  /* 0xf1bbcdc81a137810 */ /* 0x000fe40007ffe0ff */
[----:B------:R-:W-:Y:S01]  /*0480*/  FSETP.GEU.AND P0, PT, |R34|, 5.8789094863358348022e-39, PT ;  /* 0x004004022200780b */ /* 0x000fe20003f0e200 */
[----:B0-----:R-:W0:Y:S01]  /*0490*/  DFMA R32, -R14, R34, 1 ;  /* 0x3ff000000e20742b */ /* 0x001e220000000122 */
[----:B------:R-:W-:Y:S01]  /*04a0*/  IMAD.WIDE.U32 R24, R24, -0x326172a9, RZ ;  /* 0xcd9e8d5718187825 */ /* 0x000fe200078e00ff */
[----:B------:R-:W-:Y:S02]  /*04b0*/  LOP3.LUT R29, R13, R20, R17, 0x96, !PT ;  /* 0x000000140d1d7212 */ /* 0x000fe400078e9611 */
[----:B------:R-:W-:Y:S01]  /*04c0*/  IADD3 R20, R27, -0x24c28bd8, RZ ;  /* 0xdb3d74281b147810 */ /* 0x000fe20007ffe0ff */
[----:B------:R-:W-:Y:S01]  /*04d0*/  IMAD.MOV.U32 R21, RZ, RZ, R23 ;  /* 0x000000ffff157224 */ /* 0x000fe200078e0017 */
[----:B------:R-:W-:Y:S01]  /*04e0*/  LOP3.LUT R30, R25, R28, R18, 0x96, !PT ;  /* 0x0000001c191e7212 */ /* 0x000fe200078e9612 */
[----:B0-----:R-:W0:Y:S01]  /*04f0*/  DFMA R32, R32, R32, R32 ;  /* 0x000000202020722b */ /* 0x001e220000000020 */
[----:B------:R-:W-:Y:S01]  /*0500*/  IMAD.WIDE.U32 R28, R29, -0x326172a9, RZ ;  /* 0xcd9e8d571d1c7825 */ /* 0x000fe200078e00ff */
[----:B------:R-:W-:-:S03]  /*0510*/  IADD3 R23, R27, -0x695add53, RZ ;  /* 0x96a522ad1b177810 */ /* 0x000fc60007ffe0ff */
[----:B------:R-:W-:Y:S01]  /*0520*/  IMAD.WIDE.U32 R30, R30, -0x2daee0ad, RZ ;  /* 0xd2511f531e1e7825 */ /* 0x000fe200078e00ff */
[----:B0-----:R-:W0:Y:S01]  /*0530*/  DFMA R32, R34, R32, R34 ;  /* 0x000000202220722b */ /* 0x001e220000000022 */
[----:B------:R-:W-:Y:S02]  /*0540*/  LOP3.LUT R29, R29, R24, R19, 0x96, !PT ;  /* 0x000000181d1d7212 */ /* 0x000fe400078e9613 */
[----:B------:R-:W-:Y:S02]  /*0550*/  IADD3 R24, R26, -0x700cb87f, RZ ;  /* 0x8ff347811a187810 */ /* 0x000fe40007ffe0ff */
[----:B------:R-:W-:Y:S01]  /*0560*/  LOP3.LUT R41, R31, R12, R20, 0x96, !PT ;  /* 0x0000000c1f297212 */ /* 0x000fe200078e9614 */
[----:B------:R-:W-:Y:S01]  /*0570*/  IMAD.HI.U32 R25, R29, -0x2daee0ad, RZ ;  /* 0xd2511f531d197827 */ /* 0x000fe200078e00ff */
[----:B0-----:R-:W0:-:S03]  /*0580*/  DFMA R12, -R14, R32, 1 ;  /* 0x3ff000000e0c742b */ /* 0x001e060000000120 */
[----:B------:R-:W-:Y:S01]  /*0590*/  IMAD.HI.U32 R31, R41, -0x326172a9, RZ ;  /* 0xcd9e8d57291f7827 */ /* 0x000fe200078e00ff */
[----:B------:R-:W-:Y:S02]  /*05a0*/  LOP3.LUT R30, R25, R30, R23, 0x96, !PT ;  /* 0x0000001e191e7212 */ /* 0x000fe400078e9617 */
[----:B0-----:R0:W1:Y:S01]  /*05b0*/  DFMA R12, R32, R12, R32 ;  /* 0x0000000c200c722b */ /* 0x0010620000000020 */
[----:B------:R-:W-:Y:S01]  /*05c0*/  IMAD.MOV.U32 R25, RZ, RZ, R38 ;  /* 0x000000ffff197224 */ /* 0x000fe200078e0026 */
[----:B------:R-:W-:Y:S01]  /*05d0*/  LOP3.LUT R40, R31, R28, R24, 0x96, !PT ;  /* 0x0000001c1f287212 */ /* 0x000fe200078e9618 */
[----:B0-----:R-:W-:Y:S01]  /*05e0*/  IMAD.MOV.U32 R32, RZ, RZ, R36 ;  /* 0x000000ffff207224 */ /* 0x001fe200078e0024 */
[----:B------:R-:W-:Y:S01]  /*05f0*/  MOV R38, R30 ;  /* 0x0000001e00267202 */ /* 0x000fe20000000f00 */
[----:B------:R-:W-:Y:S02]  /*0600*/  IMAD.MOV.U32 R33, RZ, RZ, R37 ;  /* 0x000000ffff217224 */ /* 0x000fe400078e0025 */
[----:B------:R-:W-:Y:S01]  /*0610*/  IMAD.MOV.U32 R36, RZ, RZ, R29 ;  /* 0x000000ffff247224 */ /* 0x000fe200078e001d */
[----:B------:R-:W-:Y:S05]  /*0620*/  @P0 BRA `(.L_x_1234) ;  /* 0x0000006000000947 */ /* 0x000fea0003800000 */
[----:B-1----:R-:W-:Y:S02]  /*0630*/  LOP3.LUT R12, R15, 0x7fffffff, RZ, 0xc0, !PT ;  /* 0x7fffffff0f0c7812 */ /* 0x002fe400078ec0ff */
[----:B------:R-:W-:-:S02]  /*0640*/  MOV R34, 0x670 ;  /* 0x0000067000227802 */ /* 0x000fc40000000f00 */
[----:B------:R-:W-:Y:S02]  /*0650*/  IADD3 R35, R12, -0x100000, RZ ;  /* 0xfff000000c237810 */ /* 0x000fe40007ffe0ff */
[----:B------:R-:W-:Y:S05]  /*0660*/  CALL.REL.NOINC `($__internal_27_$__cuda_sm20_dblrcp_rn_slowpath_v3) ;  /* 0x000008b000007944 */ /* 0x000fea0003c00000 */
[----:B------:R-:W-:Y:S02]  /*0670*/  IMAD.MOV.U32 R12, RZ, RZ, R14 ;  /* 0x000000ffff0c7224 */ /* 0x000fe400078e000e */
[----:B------:R-:W-:-:S05]  /*0680*/  IMAD.MOV.U32 R13, RZ, RZ, R15 ;  /* 0x000000ffff0d7224 */ /* 0x000fca00078e000f */
.L_x_1234:
        /* <DEDUP_REMOVED lines=8> */
.L_x_1239:
        /* <DEDUP_REMOVED lines=13> */
.L_x_1236:
[----:B------:R-:W-:Y:S05]  /*07e0*/  BSYNC B0 ;  /* 0x0000000000007941 */ /* 0x000fea0003800000 */
.L_x_1235:
        /* <DEDUP_REMOVED lines=61> */
.L_x_1238:
[----:B------:R-:W-:Y:S01]  /*0bc0*/  IMAD.MOV.U32 R42, RZ, RZ, R38 ;  /* 0x000000ffff2a7224 */ /* 0x000fe200078e0026 */
[----:B------:R-:W-:Y:S01]  /*0bd0*/  MOV R43, R46 ;  /* 0x0000002e002b7202 */ /* 0x000fe20000000f00 */
[----:B------:R-:W-:Y:S02]  /*0be0*/  IMAD.MOV.U32 R47, RZ, RZ, R44 ;  /* 0x000000ffff2f7224 */ /* 0x000fe400078e002c */
[----:B------:R-:W-:-:S02]  /*0bf0*/  IMAD.MOV.U32 R31, RZ, RZ, R28 ;  /* 0x000000ffff1f7224 */ /* 0x000fc400078e001c */
.L_x_1237:
        /* <DEDUP_REMOVED lines=11> */
[----:B0-----:R-:W-:-:S05]  /*0cb0*/  FFMA.FTZ R41, R42, R29, 1.1641532182693481445e-10 ;  /* 0x2f0000002a297423 */ /* 0x001fca000001001d */
[----:B------:R-:W-:Y:S01]  /*0cc0*/  FSET.BF.LT.FTZ.AND R41, R41, c[0x0][0x648], PT ;  /* 0x0001920029297a0a */ /* 0x000fe20003811000 */
[-C--:B-1----:R-:W-:Y:S01]  /*0cd0*/  FFMA.FTZ R38, R38, R29.reuse, 1.1641532182693481445e-10 ;  /* 0x2f00000026267423 */ /* 0x082fe2000001001d */
[----:B------:R0:W1:Y:S01]  /*0ce0*/  I2F.U32 R50, R31 ;  /* 0x0000001f00327306 */ /* 0x0000620000201000 */
[----:B---3--:R-:W-:-:S03]  /*0cf0*/  FFMA.FTZ R48, R40, R29, 1.1641532182693481445e-10 ;  /* 0x2f00000028307423 */ /* 0x008fc6000001001d */
[----:B------:R-:W-:-:S04]  /*0d00*/  FSET.BF.LT.FTZ.AND R40, R38, c[0x0][0x648], PT ;  /* 0x0001920026287a0a */ /* 0x000fc80003811000 */
[----:B------:R-:W-:Y:S01]  /*0d10*/  F2I.FTZ.U32.TRUNC.NTZ R49, R41 ;  /* 0x0000002900317305 */ /* 0x000fe2000021f000 */
[----:B0-----:R-:W-:Y:S02]  /*0d20*/  IADD3.X R31, R46, c[0x0][0x304], RZ, P0, !PT ;  /* 0x0000c1002e1f7a10 */ /* 0x001fe400007fe4ff */
[----:B------:R-:W-:Y:S01]  /*0d30*/  FSET.BF.LT.FTZ.AND R43, R48, c[0x0][0x648], PT ;  /* 0x00019200302b7a0a */ /* 0x000fe20003811000 */
[----:B-1----:R-:W-:-:S04]  /*0d40*/  FFMA.FTZ R48, R50, R29, 1.1641532182693481445e-10 ;  /* 0x2f00000032307423 */ /* 0x002fc8000001001d */
[----:B------:R-:W0:Y:S01]  /*0d50*/  F2I.FTZ.U32.TRUNC.NTZ R38, R40 ;  /* 0x0000002800267305 */ /* 0x000e22000021f000 */
[----:B------:R-:W-:-:S07]  /*0d60*/  FSET.BF.LT.FTZ.AND R48, R48, c[0x0][0x648], PT ;  /* 0x0001920030307a0a */ /* 0x000fce0003811000 */
[----:B------:R-:W1:Y:S01]  /*0d70*/  F2I.FTZ.U32.TRUNC.NTZ R42, R43 ;  /* 0x0000002b002a7305 */ /* 0x000e62000021f000 */
[----:B0-----:R-:W-:-:S07]  /*0d80*/  PRMT R49, R38, 0x7604, R49 ;  /* 0x0000760426317816 */ /* 0x001fce0000000031 */
[----:B------:R-:W0:Y:S01]  /*0d90*/  F2I.FTZ.U32.TRUNC.NTZ R29, R48 ;  /* 0x00000030001d7305 */ /* 0x000e22000021f000 */
[----:B-1----:R-:W-:Y:S02]  /*0da0*/  PRMT R38, R42, 0x7054, R49 ;  /* 0x000070542a267816 */ /* 0x002fe40000000031 */
[----:B------:R-:W-:Y:S02]  /*0db0*/  IADD3 R42, P1, R22, c[0x0][0x4a0], RZ ;  /* 0x00012800162a7a10 */ /* 0x000fe40007f3e0ff */
[----:B------:R-:W-:Y:S02]  /*0dc0*/  LEA R22, P0, R39, R22, 0x2 ;  /* 0x0000001627167211 */ /* 0x000fe400078010ff */
[----:B0-----:R-:W-:Y:S01]  /*0dd0*/  PRMT R29, R29, 0x654, R38 ;  /* 0x000006541d1d7816 */ /* 0x001fe20000000026 */
[----:B------:R-:W-:Y:S02]  /*0de0*/  IMAD.MOV.U32 R38, RZ, RZ, R45 ;  /* 0x000000ffff267224 */ /* 0x000fe400078e002d */
[----:B--2---:R-:W-:Y:S01]  /*0df0*/  FMUL.FTZ R47, R43, R14 ;  /* 0x0000000e2b2f7220 */ /* 0x004fe20000410000 */
[----:B------:R-:W-:Y:S01]  /*0e00*/  IADD3.X R43, R21, c[0x0][0x4a4], RZ, P1, !PT ;  /* 0x00012900152b7a10 */ /* 0x000fe20000ffe4ff */
[----:B------:R-:W-:Y:S01]  /*0e10*/  IMAD.X R21, RZ, RZ, R21, P0 ;  /* 0x000000ffff157224 */ /* 0x000fe200000e0615 */
[----:B------:R-:W-:Y:S01]  /*0e20*/  ISETP.GE.U32.AND P0, PT, R22, c[0x0][0x640], PT ;  /* 0x0001900016007a0c */ /* 0x000fe20003f06070 */
[----:B------:R-:W-:-:S02]  /*0e30*/  FMUL.FTZ R41, R41, R12 ;  /* 0x0000000c29297220 */ /* 0x000fc40000410000 */
[----:B------:R-:W-:Y:S01]  /*0e40*/  FMUL.FTZ R13, R40, R13 ;  /* 0x0000000d280d7220 */ /* 0x000fe20000410000 */
[----:B------:R-:W-:Y:S01]  /*0e50*/  ISETP.GE.U32.AND.EX P0, PT, R21, c[0x0][0x644], PT, P0 ;  /* 0x0001910015007a0c */ /* 0x000fe20003f06100 */
[----:B------:R-:W-:Y:S01]  /*0e60*/  FMUL.FTZ R15, R48, R15 ;  /* 0x0000000f300f7220 */ /* 0x000fe20000410000 */
[----:B------:R-:W-:Y:S01]  /*0e70*/  MOV R40, R44 ;  /* 0x0000002c00287202 */ /* 0x000fe20000000f00 */
[C---:B------:R-:W-:Y:S02]  /*0e80*/  FMUL.FTZ R12, R34.reuse, R41 ;  /* 0x00000029220c7220 */ /* 0x040fe40000410000 */
[C---:B------:R-:W-:Y:S02]  /*0e90*/  FMUL.FTZ R13, R34.reuse, R13 ;  /* 0x0000000d220d7220 */ /* 0x040fe40000410000 */
[C---:B------:R-:W-:Y:S02]  /*0ea0*/  FMUL.FTZ R14, R34.reuse, R47 ;  /* 0x0000002f220e7220 */ /* 0x040fe40000410000 */
[----:B------:R-:W-:-:S02]  /*0eb0*/  FMUL.FTZ R15, R34, R15 ;  /* 0x0000000f220f7220 */ /* 0x000fc40000410000 */
[----:B------:R-:W-:-:S03]  /*0ec0*/  IMAD.MOV.U32 R41, RZ, RZ, R28 ;  /* 0x000000ffff297224 */ /* 0x000fc600078e001c */
[----:B------:R0:W-:Y:S04]  /*0ed0*/  STG.E.128 [R30.64], R12 ;  /* 0x0000000c1e007986 */ /* 0x0001e8000c101d04 */
[----:B------:R0:W-:Y:S04]  /*0ee0*/  STG.E [R42.64], R29 ;  /* 0x0000001d2a007986 */ /* 0x0001e8000c101904 */
[----:B------:R-:W-:Y:S06]  /*0ef0*/  BAR.SYNC.DEFER_BLOCKING 0x0 ;  /* 0x0000000000007b1d */ /* 0x000fec0000010000 */
[----:B------:R-:W-:Y:S05]  /*0f00*/  @!P0 BRA `(.L_x_1239) ;  /* 0xfffff80000008947 */ /* 0x000fea000383ffff */
[----:B------:R-:W-:Y:S05]  /*0f10*/  EXIT ;  /* 0x000000000000794d */ /* 0x000fea0003800000 */
        .weak           $__internal_27_$__cuda_sm20_dblrcp_rn_slowpath_v3
        .type           $__internal_27_$__cuda_sm20_dblrcp_rn_slowpath_v3,@function
        .size           $__internal_27_$__cuda_sm20_dblrcp_rn_slowpath_v3,(.L_x_11361 - $__internal_27_$__cuda_sm20_dblrcp_rn_slowpath_v3)
$__internal_27_$__cuda_sm20_dblrcp_rn_slowpath_v3:
        /* <DEDUP_REMOVED lines=26> */
.L_x_1242:
        /* <DEDUP_REMOVED lines=10> */
.L_x_1240:
[----:B------:R-:W-:Y:S01]  /*1160*/  LOP3.LUT R13, R31, 0x80000, RZ, 0xfc, !PT ;  /* 0x000800001f0d7812 */ /* 0x000fe200078efcff */
[----:B------:R-:W-:Y:S02]  /*1170*/  IMAD.MOV.U32 R12, RZ, RZ, R30 ;  /* 0x000000ffff0c7224 */ /* 0x000fe400078e001e */
.L_x_1241:
[----:B------:R-:W-:Y:S02]  /*1180*/  IMAD.MOV.U32 R35, RZ, RZ, 0x0 ;  /* 0x00000000ff237424 */ /* 0x000fe400078e00ff */
[----:B01----:R-:W-:Y:S02]  /*1190*/  IMAD.MOV.U32 R14, RZ, RZ, R12 ;  /* 0x000000ffff0e7224 */ /* 0x003fe400078e000c */
[----:B------:R-:W-:Y:S01]  /*11a0*/  IMAD.MOV.U32 R15, RZ, RZ, R13 ;  /* 0x000000ffff0f7224 */ /* 0x000fe200078e000d */
[----:B------:R-:W-:Y:S06]  /*11b0*/  RET.REL.NODEC R34 `(_ZN2at6native43_GLOBAL__N__7cc8d1ed_10_Dropout_cu_0e96ed3824fused_dropout_kernel_vecIffmLi1ELi4EhEEvNS_4cuda6detail10TensorInfoIKT_T1_EENS5_IS6_S8_EENS5_IT4_S8_EES8_T0_NS_15PhiloxCudaStateE) ;  /* 0xffffee4022007950 */ /* 0x000fec0003c3ffff */
.L_x_1243:
        /* <DEDUP_REMOVED lines=12> */
.L_x_11361:


//--------------------- .text._ZN2at6native43_GLOBAL__N__7cc8d1ed_10_Dropout_cu_0e96ed3824fused_dropout_kernel_vecIffmLi1ELi8EhEEvNS_4cuda6detail10TensorInfoIKT_T1_EENS5_IS6_S8_EENS5_IT4_S8_EES8_T0_NS_15PhiloxCudaStateE --------------------------
	.section	.text._ZN2at6native43_GLOBAL__N__7cc8d1ed_10_Dropout_cu_0e96ed3824fused_dropout_kernel_vecIffmLi1ELi8EhEEvNS_4cuda6detail10TensorInfoIKT_T1_EENS5_IS6_S8_EENS5_IT4_S8_EES8_T0_NS_15PhiloxCudaStateE,"ax",@progbits
	.sectioninfo	@"SHI_REGISTERS=64"
	.align	128
.text._ZN2at6native43_GLOBAL__N__7cc8d1ed_10_Dropout_cu_0e96ed3824fused_dropout_kernel_vecIffmLi1ELi8EhEEvNS_4cuda6detail10TensorInfoIKT_T1_EENS5_IS6_S8_EENS5_IT4_S8_EES8_T0_NS_15PhiloxCudaStateE:
        .type           _ZN2at6native43_GLOBAL__N__7cc8d1ed_10_Dropout_cu_0e96ed3824fused_dropout_kernel_vecIffmLi1ELi8EhEEvNS_4cuda6detail10TensorInfoIKT_T1_EENS5_IS6_S8_EENS5_IT4_S8_EES8_T0_NS_15PhiloxCudaStateE,@function
        .size           _ZN2at6native43_GLOBAL__N__7cc8d1ed_10_Dropout_cu_0e96ed3824fused_dropout_kernel_vecIffmLi1ELi8EhEEvNS_4cuda6detail10TensorInfoIKT_T1_EENS5_IS6_S8_EENS5_IT4_S8_EES8_T0_NS_15PhiloxCudaStateE,(.L_x_11363 - _ZN2at6native43_GLOBAL__N__7cc8d1ed_10_Dropout_cu_0e96ed3824fused_dropout_kernel_vecIffmLi1ELi8EhEEvNS_4cuda6detail10TensorInfoIKT_T1_EENS5_IS6_S8_EENS5_IT4_S8_EES8_T0_NS_15PhiloxCudaStateE)
        .other          _ZN2at6native43_GLOBAL__N__7cc8d1ed_10_Dropout_cu_0e96ed3824fused_dropout_kernel_vecIffmLi1ELi8EhEEvNS_4cuda6detail10TensorInfoIKT_T1_EENS5_IS6_S8_EENS5_IT4_S8_EES8_T0_NS_15PhiloxCudaStateE,@"STO_CUDA_ENTRY STV_DEFAULT"
_ZN2at6native43_GLOBAL__N__7cc8d1ed_10_Dropout_cu_0e96ed3824fused_dropout_kernel_vecIffmLi1ELi8EhEEvNS_4cuda6detail10TensorInfoIKT_T1_EENS5_IS6_S8_EENS5_IT4_S8_EES8_T0_NS_15PhiloxCudaStateE:
        /* <DEDUP_REMOVED lines=51> */
[----:B------:R-:W-:Y:S01]  /*0330*/  IADD3 R10, R30, 0x1715609d, RZ ;  /* 0x1715609d1e0a7810 */ /* 0x000fe20007ffe0ff */
[----:B------:R-:W0:Y:S01]  /*0340*/  F2F.F64.F32 R18, R18 ;  /* 0x0000001200127310 */ /* 0x000e220000201800 */
[----:B------:R-:W-:Y:S01]  /*0350*/  IMAD.WIDE.U32 R16, R16, -0x2daee0ad, RZ ;  /* 0xd2511f5310107825 */ /* 0x000fe200078e00ff */
[----:B------:R-:W-:-:S02]  /*0360*/  LOP3.LUT R14, R21, R14, R7, 0x96, !PT ;  /* 0x0000000e150e7212 */ /* 0x000fc400078e9607 */
[----:B------:R-:W-:Y:S02]  /*0370*/  IADD3 R11, R30, -0x4ab325aa, RZ ;  /* 0xb54cda561e0b7810 */ /* 0x000fe40007ffe0ff */
[----:B------:R-:W-:Y:S01]  /*0380*/  LOP3.LUT R24, R17, R12, R8, 0x96, !PT ;  /* 0x0000000c11187212 */ /* 0x000fe200078e9608 */
[----:B------:R-:W-:Y:S01]  /*0390*/  IMAD.WIDE.U32 R14, R14, -0x2daee0ad, RZ ;  /* 0xd2511f530e0e7825 */ /* 0x000fe200078e00ff */
[C---:B------:R-:W-:Y:S02]  /*03a0*/  IADD3 R12, R31.reuse, 0x646e171e, RZ ;  /* 0x646e171e1f0c7810 */ /* 0x040fe40007ffe0ff */
[----:B------:R-:W-:Y:S01]  /*03b0*/  IADD3 R13, R31, 0x1fd5c5a3, RZ ;  /* 0x1fd5c5a31f0d7810 */ /* 0x000fe20007ffe0ff */
[----:B------:R-:W-:Y:S01]  /*03c0*/  IMAD.WIDE.U32 R24, R24, -0x326172a9, RZ ;  /* 0xcd9e8d5718187825 */ /* 0x000fe200078e00ff */
[----:B------:R-:W-:Y:S02]  /*03d0*/  LOP3.LUT R21, R15, R16, R9, 0x96, !PT ;  /* 0x000000100f157212 */ /* 0x000fe400078e9609 */
[----:B------:R-:W-:Y:S01]  /*03e0*/  IADD3 R15, R30, -0xe443238, RZ ;  /* 0xf1bbcdc81e0f7810 */ /* 0x000fe20007ffe0ff */
[----:B0-----:R-:W0:Y:S01]  /*03f0*/  MUFU.RCP64H R17, R19 ;  /* 0x0000001300117308 */ /* 0x001e220000001800 */
[----:B------:R-:W-:Y:S01]  /*0400*/  LOP3.LUT R22, R25, R20, R10, 0x96, !PT ;  /* 0x0000001419167212 */ /* 0x000fe200078e960a */
[----:B------:R-:W-:Y:S01]  /*0410*/  IMAD.WIDE.U32 R20, R21, -0x326172a9, RZ ;  /* 0xcd9e8d5715147825 */ /* 0x000fe200078e00ff */
[----:B------:R-:W-:-:S03]  /*0420*/  IADD3 R16, R19, 0x300402, RZ ;  /* 0x0030040213107810 */ /* 0x000fc60007ffe0ff */
[----:B------:R-:W-:Y:S01]  /*0430*/  IMAD.WIDE.U32 R22, R22, -0x2daee0ad, RZ ;  /* 0xd2511f5316167825 */ /* 0x000fe200078e00ff */
[----:B------:R-:W-:Y:S02]  /*0440*/  LOP3.LUT R46, R21, R24, R11, 0x96, !PT ;  /* 0x00000018152e7212 */ /* 0x000fe400078e960b */
[----:B------:R-:W-:Y:S02]  /*0450*/  FSETP.GEU.AND P0, PT, |R16|, 5.8789094863358348022e-39, PT ;  /* 0x004004021000780b */ /* 0x000fe40003f0e200 */
[----:B------:R-:W-:Y:S01]  /*0460*/  LOP3.LUT R28, R23, R14, R12, 0x96, !PT ;  /* 0x0000000e171c7212 */ /* 0x000fe200078e960c */
[----:B------:R-:W-:Y:S01]  /*0470*/  IMAD.WIDE.U32 R46, R46, -0x2daee0ad, RZ ;  /* 0xd2511f532e2e7825 */ /* 0x000fe200078e00ff */
[----:B------:R-:W-:Y:S01]  /*0480*/  IADD3 R14, R30, 0x5384540f, RZ ;  /* 0x5384540f1e0e7810 */ /* 0x000fe20007ffe0ff */
[----:B0-----:R-:W0:Y:S02]  /*0490*/  DFMA R24, -R18, R16, 1 ;  /* 0x3ff000001218742b */ /* 0x001e240000000110 */
[----:B------:R-:W-:Y:S01]  /*04a0*/  IMAD.WIDE.U32 R28, R28, -0x326172a9, RZ ;  /* 0xcd9e8d571c1c7825 */ /* 0x000fe200078e00ff */
[----:B------:R-:W-:-:S02]  /*04b0*/  LOP3.LUT R21, R47, R22, R13, 0x96, !PT ;  /* 0x000000162f157212 */ /* 0x000fc400078e960d */
[----:B------:R-:W-:Y:S02]  /*04c0*/  MOV R47, R35 ;  /* 0x00000023002f7202 */ /* 0x000fe40000000f00 */
[----:B------:R-:W-:Y:S01]  /*04d0*/  LOP3.LUT R22, R29, R20, R14, 0x96, !PT ;  /* 0x000000141d167212 */ /* 0x000fe200078e960e */
[----:B0-----:R0:W1:Y:S01]  /*04e0*/  DFMA R32, R24, R24, R24 ;  /* 0x000000181820722b */ /* 0x0010620000000018 */
[----:B------:R-:W-:Y:S01]  /*04f0*/  IMAD.WIDE.U32 R20, R21, -0x326172a9, RZ ;  /* 0xcd9e8d5715147825 */ /* 0x000fe200078e00ff */
[----:B0-----:R-:W-:-:S03]  /*0500*/  IADD3 R24, R31, -0x24c28bd8, RZ ;  /* 0xdb3d74281f187810 */ /* 0x001fc60007ffe0ff */
[----:B------:R-:W-:Y:S01]  /*0510*/  IMAD.WIDE.U32 R22, R22, -0x2daee0ad, RZ ;  /* 0xd2511f5316167825 */ /* 0x000fe200078e00ff */
[----:B-1----:R-:W0:Y:S01]  /*0520*/  DFMA R32, R16, R32, R16 ;  /* 0x000000201020722b */ /* 0x002e220000000010 */
[----:B------:R-:W-:Y:S02]  /*0530*/  LOP3.LUT R44, R21, R28, R15, 0x96, !PT ;  /* 0x0000001c152c7212 */ /* 0x000fe400078e960f */
[----:B------:R-:W-:Y:S01]  /*0540*/  IMAD.MOV.U32 R25, RZ, RZ, R27 ;  /* 0x000000ffff197224 */ /* 0x000fe200078e001b */
[----:B------:R-:W-:Y:S01]  /*0550*/  LOP3.LUT R46, R23, R46, R24, 0x96, !PT ;  /* 0x0000002e172e7212 */ /* 0x000fe200078e9618 */
[----:B------:R-:W-:Y:S01]  /*0560*/  IMAD.MOV.U32 R29, RZ, RZ, R38 ;  /* 0x000000ffff1d7224 */ /* 0x000fe200078e0026 */
[----:B0-----:R-:W0:Y:S01]  /*0570*/  DFMA R36, -R18, R32, 1 ;  /* 0x3ff000001224742b */ /* 0x001e220000000120 */
[----:B------:R-:W-:Y:S01]  /*0580*/  IMAD.HI.U32 R21, R44, -0x2daee0ad, RZ ;  /* 0xd2511f532c157827 */ /* 0x000fe200078e00ff */
[----:B------:R-:W-:Y:S02]  /*0590*/  IADD3 R27, R31, -0x695add53, RZ ;  /* 0x96a522ad1f1b7810 */ /* 0x000fe40007ffe0ff */
[----:B------:R-:W-:Y:S01]  /*05a0*/  IADD3 R28, R30, -0x700cb87f, RZ ;  /* 0x8ff347811e1c7810 */ /* 0x000fe20007ffe0ff */
[----:B------:R-:W-:Y:S01]  /*05b0*/  IMAD.HI.U32 R23, R46, -0x326172a9, RZ ;  /* 0xcd9e8d572e177827 */ /* 0x000fe200078e00ff */
[----:B0-----:R0:W1:Y:S01]  /*05c0*/  DFMA R16, R32, R36, R32 ;  /* 0x000000242010722b */ /* 0x0010620000000020 */
[----:B------:R-:W-:-:S02]  /*05d0*/  LOP3.LUT R41, R21, R22, R27, 0x96, !PT ;  /* 0x0000001615297212 */ /* 0x000fc400078e961b */
[----:B0-----:R-:W-:Y:S01]  /*05e0*/  IMAD.MOV.U32 R33, RZ, RZ, R39 ;  /* 0x000000ffff217224 */ /* 0x001fe200078e0027 */
[----:B------:R-:W-:Y:S01]  /*05f0*/  LOP3.LUT R45, R23, R20, R28, 0x96, !PT ;  /* 0x00000014172d7212 */ /* 0x000fe200078e961c */
[----:B------:R-:W-:Y:S05]  /*0600*/  @P0 BRA `(.L_x_1244) ;  /* 0x0000006000000947 */ /* 0x000fea0003800000 */
[----:B-1----:R-:W-:Y:S02]  /*0610*/  LOP3.LUT R16, R19, 0x7fffffff, RZ, 0xc0, !PT ;  /* 0x7fffffff13107812 */ /* 0x002fe400078ec0ff */
[----:B------:R-:W-:Y:S02]  /*0620*/  MOV R32, 0x650 ;  /* 0x0000065000207802 */ /* 0x000fe40000000f00 */
[----:B------:R-:W-:Y:S02]  /*0630*/  IADD3 R21, R16, -0x100000, RZ ;  /* 0xfff0000010157810 */ /* 0x000fe40007ffe0ff */
[----:B------:R-:W-:Y:S05]  /*0640*/  CALL.REL.NOINC `($__internal_28_$__cuda_sm20_dblrcp_rn_slowpath_v3) ;  /* 0x000018b000007944 */ /* 0x000fea0003c00000 */
[----:B-1----:R-:W-:Y:S02]  /*0650*/  IMAD.MOV.U32 R16, RZ, RZ, R18 ;  /* 0x000000ffff107224 */ /* 0x002fe400078e0012 */
[----:B------:R-:W-:-:S05]  /*0660*/  IMAD.MOV.U32 R17, RZ, RZ, R19 ;  /* 0x000000ffff117224 */ /* 0x000fca00078e0013 */
.L_x_1244:
[----:B-1----:R-:W0:Y:S01]  /*0670*/  F2F.F32.F64 R32, R16 ;  /* 0x0000001000207310 */ /* 0x002e220000301000 */
[----:B------:R-:W0:Y:S01]  /*0680*/  DSETP.GEU.AND P0, PT, |R16|, c[0x2][0x0], PT ;  /* 0x008000001000762a */ /* 0x000e220003f0e200 */
[----:B------:R-:W-:Y:S01]  /*0690*/  IMAD R46, R46, -0x326172a9, RZ ;  /* 0xcd9e8d572e2e7824 */ /* 0x000fe200078e02ff */
[----:B------:R-:W-:Y:S01]  /*06a0*/  LOP3.LUT R34, R34, 0x3, RZ, 0xc0, !PT ;  /* 0x0000000322227812 */ /* 0x000fe200078ec0ff */
[----:B------:R-:W-:-:S11]  /*06b0*/  IMAD.MOV.U32 R35, RZ, RZ, RZ ;  /* 0x000000ffff237224 */ /* 0x000fd600078e00ff */
[----:B0-----:R-:W-:Y:S02]  /*06c0*/  @!P0 FMUL R32, R32, 1.175494350822287508e-38 ;  /* 0x0080000020208820 */ /* 0x001fe40000400000 */
.L_x_1257:
        /* <DEDUP_REMOVED lines=18> */
.L_x_1247:
[----:B------:R-:W-:Y:S05]  /*07f0*/  BSYNC B0 ;  /* 0x0000000000007941 */ /* 0x000fea0003800000 */
.L_x_1246:
[C---:B------:R-:W-:Y:S01]  /*0800*/  IMAD.HI.U32 R17, R29.reuse, -0x326172a9, RZ ;  /* 0xcd9e8d571d117827 */ /* 0x040fe200078e00ff */
[----:B------:R-:W-:Y:S02]  /*0810*/  LOP3.LUT R16, R16, R35, R31, 0x96, !PT ;  /* 0x0000002310107212 */ /* 0x000fe400078e961f */
[----:B------:R-:W-:Y:S01]  /*0820*/  MOV R44, 0xd2511f53 ;  /* 0xd2511f53002c7802 */ /* 0x000fe20000000f00 */
[----:B------:R-:W-:Y:S01]  /*0830*/  IMAD R37, R29, -0x326172a9, RZ ;  /* 0xcd9e8d571d257824 */ /* 0x000fe200078e02ff */
[----:B------:R-:W-:Y:S01]  /*0840*/  LOP3.LUT R20, R17, R33, R30, 0x96, !PT ;  /* 0x0000002111147212 */ /* 0x000fe200078e961e */
[----:B------:R-:W-:Y:S01]  /*0850*/  IMAD.WIDE.U32 R18, R16, -0x326172a9, RZ ;  /* 0xcd9e8d5710127825 */ /* 0x000fe200078e00ff */
[----:B------:R-:W-:Y:S02]  /*0860*/  ISETP.NE.AND P0, PT, R34, 0x1, PT ;  /* 0x000000012200780c */ /* 0x000fe40003f05270 */
[C---:B------:R-:W-:Y:S01]  /*0870*/  ISETP.NE.AND P2, PT, R47.reuse, -0x2, PT ;  /* 0xfffffffe2f00780c */ /* 0x040fe20003f45270 */
[----:B------:R-:W-:Y:S01]  /*0880*/  IMAD R17, R47, R44, -0x2daee0ad ;  /* 0xd2511f532f117424 */ /* 0x000fe200078e022c */
[----:B------:R-:W-:Y:S01]  /*0890*/  LOP3.LUT R37, R19, R37, R2, 0x96, !PT ;  /* 0x0000002513257212 */ /* 0x000fe200078e9602 */
[----:B------:R-:W-:-:S04]  /*08a0*/  IMAD.WIDE.U32 R20, R20, -0x2daee0ad, RZ ;  /* 0xd2511f5314147825 */ /* 0x000fc800078e00ff */
[----:B------:R-:W-:Y:S01]  /*08b0*/  IMAD.WIDE.U32 R36, R37, -0x2daee0ad, RZ ;  /* 0xd2511f5325247825 */ /* 0x000fe200078e00ff */
[----:B------:R-:W-:-:S04]  /*08c0*/  LOP3.LUT R17, R21, R17, R0, 0x96, !PT ;  /* 0x0000001115117212 */ /* 0x000fc800078e9600 */
        /* <DEDUP_REMOVED lines=27> */
[----:B------:R-:W-:-:S04]  /*0a80*/  LOP3.LUT R38, R41, R20, R24, 0x96, !PT ;  /* 0x0000001429267212 */ /* 0x000fc800078e9618 */
[----:B------:R-:W-:Y:S01]  /*0a90*/  LOP3.LUT R41, R17, R18, R15, 0x96, !PT ;  /* 0x0000001211297212 */ /* 0x000fe200078e960f */
[----:B------:R-:W-:Y:S01]  /*0aa0*/  IMAD.WIDE.U32 R38, R38, -0x326172a9, RZ ;  /* 0xcd9e8d5726267825 */ /* 0x000fe200078e00ff */
[----:B------:R-:W-:-:S03]  /*0ab0*/  LOP3.LUT R18, R35, R31, RZ, 0x3c, !PT ;  /* 0x0000001f23127212 */ /* 0x000fc600078e3cff */
[----:B------:R-:W-:Y:S01]  /*0ac0*/  IMAD.HI.U32 R17, R41, -0x2daee0ad, RZ ;  /* 0xd2511f5329117827 */ /* 0x000fe200078e00ff */
[----:B------:R-:W-:-:S04]  /*0ad0*/  LOP3.LUT R16, R39, R16, R28, 0x96, !PT ;  /* 0x0000001027107212 */ /* 0x000fc800078e961c */
[----:B------:R-:W-:Y:S01]  /*0ae0*/  LOP3.LUT R40, R17, R40, R27, 0x96, !PT ;  /* 0x0000002811287212 */ /* 0x000fe200078e961b */
[----:B------:R-:W-:Y:S01]  /*0af0*/  IMAD.MOV.U32 R39, RZ, RZ, R16 ;  /* 0x000000ffff277224 */ /* 0x000fe200078e0010 */
        /* <DEDUP_REMOVED lines=10> */
.L_x_1248:
        /* <DEDUP_REMOVED lines=18> */
[----:B------:R-:W-:-:S05]  /*0cc0*/  @P1 IMAD.MOV R17, RZ, RZ, R35 ;  /* 0x000000ffff111224 */ /* 0x000fca00078e0223 */
[----:B------:R-:W-:Y:S02]  /*0cd0*/  LOP3.LUT R18, R17, R31, RZ, 0x3c, !PT ;  /* 0x0000001f11127212 */ /* 0x000fe400078e3cff */
[----:B------:R-:W-:Y:S02]  /*0ce0*/  MOV R35, R17 ;  /* 0x0000001100237202 */ /* 0x000fe40000000f00 */
.L_x_1250:
[----:B------:R-:W-:Y:S05]  /*0cf0*/  BSYNC B0 ;  /* 0x0000000000007941 */ /* 0x000fea0003800000 */
.L_x_1249:
[----:B------:R-:W-:Y:S01]  /*0d00*/  LOP3.LUT R20, R20, R33, R30, 0x96, !PT ;  /* 0x0000002114147212 */ /* 0x000fe200078e961e */
[----:B------:R-:W-:Y:S01]  /*0d10*/  IMAD R17, R23, R44, -0x2daee0ad ;  /* 0xd2511f5317117424 */ /* 0x000fe200078e022c */
[----:B------:R-:W-:Y:S01]  /*0d20*/  LOP3.LUT R21, R18, R21, RZ, 0x3c, !PT ;  /* 0x0000001512157212 */ /* 0x000fe200078e3cff */
[----:B------:R-:W-:Y:S02]  /*0d30*/  IMAD.MOV.U32 R50, RZ, RZ, R43 ;  /* 0x000000ffff327224 */ /* 0x000fe400078e002b */
[----:B------:R-:W-:-:S04]  /*0d40*/  IMAD.WIDE.U32 R22, R20, -0x2daee0ad, RZ ;  /* 0xd2511f5314167825 */ /* 0x000fc800078e00ff */
[----:B------:R-:W-:Y:S01]  /*0d50*/  IMAD.WIDE.U32 R20, R21, -0x326172a9, RZ ;  /* 0xcd9e8d5715147825 */ /* 0x000fe200078e00ff */
[----:B------:R-:W-:-:S03]  /*0d60*/  LOP3.LUT R17, R23, R17, R0, 0x96, !PT ;  /* 0x0000001117117212 */ /* 0x000fc600078e9600 */
[----:B------:R-:W-:Y:S01]  /*0d70*/  IMAD.MOV.U32 R51, RZ, RZ, R42 ;  /* 0x000000ffff337224 */ /* 0x000fe200078e002a */
        /* <DEDUP_REMOVED lines=29> */
[----:B------:R-:W-:-:S04]  /*0f50*/  IMAD.HI.U32 R17, R44, -0x2daee0ad, RZ ;  /* 0xd2511f532c117827 */ /* 0x000fc800078e00ff */
[----:B------:R-:W-:-:S04]  /*0f60*/  IMAD.WIDE.U32 R20, R20, -0x326172a9, RZ ;  /* 0xcd9e8d5714147825 */ /* 0x000fc800078e00ff */
[----:B------:R-:W-:Y:S01]  /*0f70*/  IMAD R19, R41, -0x2daee0ad, RZ ;  /* 0xd2511f5329137824 */ /* 0x000fe200078e02ff */
[----:B------:R-:W-:Y:S01]  /*0f80*/  LOP3.LUT R45, R21, R16, R28, 0x96, !PT ;  /* 0x00000010152d7212 */ /* 0x000fe200078e961c */
[----:B------:R-:W-:Y:S01]  /*0f90*/  IMAD.MOV.U32 R46, RZ, RZ, R20 ;  /* 0x000000ffff2e7224 */ /* 0x000fe200078e0014 */
[----:B------:R-:W-:Y:S01]  /*0fa0*/  LOP3.LUT R41, R17, R18, R27, 0x96, !PT ;  /* 0x0000001211297212 */ /* 0x000fe200078e961b */
[----:B------:R-:W-:Y:S01]  /*0fb0*/  IMAD.MOV.U32 R47, RZ, RZ, R19 ;  /* 0x000000ffff2f7224 */ /* 0x000fe200078e0013 */
[----:B------:R-:W-:Y:S01]  /*0fc0*/  MOV R53, R45 ;  /* 0x0000002d00357202 */ /* 0x000fe20000000f00 */
[----:B------:R-:W-:Y:S05]  /*0fd0*/  @!P0 BRA `(.L_x_1251) ;  /* 0x000009e000008947 */ /* 0x000fea0003800000 */
[----:B------:R-:W-:Y:S01]  /*0fe0*/  ISETP.NE.AND P0, PT, R34, 0x2, PT ;  /* 0x000000022200780c */ /* 0x000fe20003f05270 */
[----:B------:R-:W-:Y:S01]  /*0ff0*/  IMAD.MOV.U32 R38, RZ, RZ, R40 ;  /* 0x000000ffff267224 */ /* 0x000fe200078e0028 */
[----:B------:R-:W-:Y:S01]  /*1000*/  MOV R53, R46 ;  /* 0x0000002e00357202 */ /* 0x000fe20000000f00 */
[----:B------:R-:W-:Y:S02]  /*1010*/  IMAD.MOV.U32 R50, RZ, RZ, R43 ;  /* 0x000000ffff327224 */ /* 0x000fe400078e002b */
[----:B------:R-:W-:-:S02]  /*1020*/  IMAD.MOV.U32 R51, RZ, RZ, R42 ;  /* 0x000000ffff337224 */ /* 0x000fc400078e002a */
        /* <DEDUP_REMOVED lines=10> */
.L_x_1245:
        /* <DEDUP_REMOVED lines=15> */
.L_x_1253:
[----:B------:R-:W-:Y:S05]  /*11c0*/  BSYNC B0 ;  /* 0x0000000000007941 */ /* 0x000fea0003800000 */
.L_x_1252:
        /* <DEDUP_REMOVED lines=27> */
.L_x_1255:
[----:B------:R-:W-:Y:S05]  /*1380*/  BSYNC B0 ;  /* 0x0000000000007941 */ /* 0x000fea0003800000 */
.L_x_1254:
[----:B------:R-:W-:Y:S01]  /*1390*/  LOP3.LUT R18, R18, R39, RZ, 0x3c, !PT ;  /* 0x0000002712127212 */ /* 0x000fe200078e3cff */
[----:B------:R-:W-:Y:S01]  /*13a0*/  IMAD R16, R47, -0x2daee0ad, RZ ;  /* 0xd2511f532f107824 */ /* 0x000fe200078e02ff */
[--C-:B------:R-:W-:Y:S01]  /*13b0*/  LOP3.LUT R38, R20, R33, R30.reuse, 0x96, !PT ;  /* 0x0000002114267212 */ /* 0x100fe200078e961e */
[----:B------:R-:W-:Y:S01]  /*13c0*/  IMAD R40, R40, -0x326172a9, RZ ;  /* 0xcd9e8d5728287824 */ /* 0x000fe200078e02ff */
[----:B------:R-:W-:Y:S01]  /*13d0*/  LOP3.LUT R17, R17, R19, R30, 0x96, !PT ;  /* 0x0000001311117212 */ /* 0x000fe200078e961e */
[----:B------:R-:W-:Y:S01]  /*13e0*/  IMAD.WIDE.U32 R20, R18, -0x326172a9, RZ ;  /* 0xcd9e8d5712147825 */ /* 0x000fe200078e00ff */
[----:B------:R-:W-:Y:S02]  /*13f0*/  IADD3 R47, R16, -0x5b5dc15a, RZ ;  /* 0xa4a23ea6102f7810 */ /* 0x000fe40007ffe0ff */
[----:B------:R-:W-:Y:S01]  /*1400*/  LOP3.LUT R23, R44, R23, RZ, 0x3c, !PT ;  /* 0x000000172c177212 */ /* 0x000fe200078e3cff */
[----:B------:R-:W-:Y:S01]  /*1410*/  IMAD.WIDE.U32 R38, R38, -0x2daee0ad, RZ ;  /* 0xd2511f5326267825 */ /* 0x000fe200078e00ff */
[----:B------:R-:W-:-:S02]  /*1420*/  IADD3 R41, R16, -0x2daee0ad, RZ ;  /* 0xd2511f5310297810 */ /* 0x000fc40007ffe0ff */
[----:B------:R-:W-:Y:S01]  /*1430*/  LOP3.LUT R18, R37, R21, RZ, 0x3c, !PT ;  /* 0x0000001525127212 */ /* 0x000fe200078e3cff */
[----:B------:R-:W-:Y:S01]  /*1440*/  IMAD.HI.U32 R21, R17, -0x2daee0ad, RZ ;  /* 0xd2511f5311157827 */ /* 0x000fe200078e00ff */
[--C-:B------:R-:W-:Y:S02]  /*1450*/  LOP3.LUT R16, R39, R47, R0.reuse, 0x96, !PT ;  /* 0x0000002f27107212 */ /* 0x100fe400078e9600 */
[----:B------:R-:W-:Y:S01]  /*1460*/  MOV R50, R45 ;  /* 0x0000002d00327202 */ /* 0x000fe20000000f00 */
[----:B------:R-:W-:Y:S01]  /*1470*/  IMAD.HI.U32 R39, R23, -0x2daee0ad, RZ ;  /* 0xd2511f5317277827 */ /* 0x000fe200078e00ff */
[----:B------:R-:W-:-:S03]  /*1480*/  LOP3.LUT R21, R21, R41, R0, 0x96, !PT ;  /* 0x0000002915157212 */ /* 0x000fc600078e9600 */
[----:B------:R-:W-:Y:S02]  /*1490*/  IMAD R37, R17, -0x2daee0ad, RZ ;  /* 0xd2511f5311257824 */ /* 0x000fe400078e02ff */
[----:B------:R-:W-:-:S03]  /*14a0*/  IMAD.WIDE.U32 R18, R18, -0x2daee0ad, RZ ;  /* 0xd2511f5312127825 */ /* 0x000fc600078e00ff */
[--C-:B------:R-:W-:Y:S01]  /*14b0*/  LOP3.LUT R37, R39, R37, R4.reuse, 0x96, !PT ;  /* 0x0000002527257212 */ /* 0x100fe200078e9604 */
        /* <DEDUP_REMOVED lines=17> */
[----:B------:R-:W-:-:S04]  /*15d0*/  IMAD.HI.U32 R39, R40, -0x2daee0ad, RZ ;  /* 0xd2511f5328277827 */ /* 0x000fc800078e00ff */
[----:B------:R-:W-:Y:S01]  /*15e0*/  IMAD.WIDE.U32 R16, R41, -0x326172a9, RZ ;  /* 0xcd9e8d5729107825 */ /* 0x000fe200078e00ff */
[--C-:B------:R-:W-:Y:S02]  /*15f0*/  LOP3.LUT R41, R19, R38, R8.reuse, 0x96, !PT ;  /* 0x0000002613297212 */ /* 0x100fe400078e9608 */
[----:B------:R-:W-:Y:S01]  /*1600*/  LOP3.LUT R23, R39, R23, R8, 0x96, !PT ;  /* 0x0000001727177212 */ /* 0x000fe200078e9608 */
        /* <DEDUP_REMOVED lines=20> */
[----:B------:R-:W-:Y:S01]  /*1750*/  IMAD.HI.U32 R19, R40, -0x326172a9, RZ ;  /* 0xcd9e8d5728137827 */ /* 0x000fe200078e00ff */
[----:B------:R-:W-:-:S03]  /*1760*/  LOP3.LUT R38, R17, R20, R11, 0x96, !PT ;  /* 0x0000001411267212 */ /* 0x000fc600078e960b */
[----:B------:R-:W-:Y:S02]  /*1770*/  IMAD R20, R23, -0x326172a9, RZ ;  /* 0xcd9e8d5717147824 */ /* 0x000fe400078e02ff */
[----:B------:R-:W-:-:S04]  /*1780*/  IMAD.HI.U32 R17, R21, -0x326172a9, RZ ;  /* 0xcd9e8d5715117827 */ /* 0x000fc800078e00ff */
[----:B------:R-:W-:Y:S01]  /*1790*/  IMAD R23, R21, -0x326172a9, RZ ;  /* 0xcd9e8d5715177824 */ /* 0x000fe200078e02ff */
[----:B------:R-:W-:Y:S01]  /*17a0*/  LOP3.LUT R17, R17, R20, R11, 0x96, !PT ;  /* 0x0000001411117212 */ /* 0x000fe200078e960b */
[----:B------:R-:W-:-:S03]  /*17b0*/  IMAD.WIDE.U32 R38, R38, -0x2daee0ad, RZ ;  /* 0xd2511f5326267825 */ /* 0x000fc600078e00ff */
[----:B------:R-:W-:Y:S01]  /*17c0*/  LOP3.LUT R23, R19, R23, R14, 0x96, !PT ;  /* 0x0000001713177212 */ /* 0x000fe200078e960e */
        /* <DEDUP_REMOVED lines=19> */
[----:B------:R-:W-:-:S04]  /*1900*/  IMAD.WIDE.U32 R40, R39, -0x326172a9, RZ ;  /* 0xcd9e8d5727287825 */ /* 0x000fc800078e00ff */
[----:B------:R-:W-:Y:S01]  /*1910*/  IMAD R20, R23, -0x2daee0ad, RZ ;  /* 0xd2511f5317147824 */ /* 0x000fe200078e02ff */
[----:B------:R-:W-:Y:S01]  /*1920*/  LOP3.LUT R38, R41, R21, R28, 0x96, !PT ;  /* 0x0000001529267212 */ /* 0x000fe200078e961c */
[----:B------:R-:W-:-:S04]  /*1930*/  IMAD.HI.U32 R17, R44, -0x2daee0ad, RZ ;  /* 0xd2511f532c117827 */ /* 0x000fc800078e00ff */
[----:B------:R-:W-:Y:S01]  /*1940*/  IMAD.HI.U32 R19, R53, -0x2daee0ad, RZ ;  /* 0xd2511f5335137827 */ /* 0x000fe200078e00ff */
[----:B------:R-:W-:-:S03]  /*1950*/  LOP3.LUT R41, R17, R18, R27, 0x96, !PT ;  /* 0x0000001211297212 */ /* 0x000fc600078e961b */
[----:B------:R-:W-:Y:S01]  /*1960*/  IMAD.MOV.U32 R51, RZ, RZ, R43 ;  /* 0x000000ffff337224 */ /* 0x000fe200078e002b */
[----:B------:R-:W-:Y:S01]  /*1970*/  LOP3.LUT R47, R19, R20, R27, 0x96, !PT ;  /* 0x00000014132f7212 */ /* 0x000fe200078e961b */
[----:B------:R-:W-:Y:S02]  /*1980*/  IMAD.MOV.U32 R37, RZ, RZ, R42 ;  /* 0x000000ffff257224 */ /* 0x000fe400078e002a */
[----:B------:R-:W-:Y:S02]  /*1990*/  IMAD.MOV.U32 R39, RZ, RZ, R22 ;  /* 0x000000ffff277224 */ /* 0x000fe400078e0016 */
[----:B------:R-:W-:Y:S02]  /*19a0*/  IMAD R53, R53, -0x2daee0ad, RZ ;  /* 0xd2511f5335357824 */ /* 0x000fe400078e02ff */
[----:B------:R-:W-:Y:S02]  /*19b0*/  IMAD.MOV.U32 R45, RZ, RZ, R16 ;  /* 0x000000ffff2d7224 */ /* 0x000fe400078e0010 */
.L_x_1251:
[C---:B------:R-:W-:Y:S02]  /*19c0*/  SHF.L.U32 R48, R26.reuse, 0x2, RZ ;  /* 0x000000021a307819 */ /* 0x040fe400000006ff */
[----:B------:R-:W-:-:S02]  /*19d0*/  SHF.L.U64.HI R52, R26, 0x2, R25 ;  /* 0x000000021a347819 */ /* 0x000fc40000010219 */
[----:B------:R-:W-:-:S04]  /*19e0*/  IADD3 R42, P0, R48, c[0x0][0x160], RZ ;  /* 0x00005800302a7a10 */ /* 0x000fc80007f1e0ff */
[----:B------:R-:W-:-:S05]  /*19f0*/  IADD3.X R43, R52, c[0x0][0x164], RZ, P0, !PT ;  /* 0x00005900342b7a10 */ /* 0x000fca00007fe4ff */
[----:B------:R0:W2:Y:S04]  /*1a00*/  LDG.E.128 R16, [R42.64] ;  /* 0x000000042a107981 */ /* 0x0000a8000c1e1d00 */
[----:B------:R0:W3:Y:S01]  /*1a10*/  LDG.E.128 R20, [R42.64+0x10] ;  /* 0x000010042a147981 */ /* 0x0000e2000c1e1d00 */
[----:B------:R-:W1:Y:S01]  /*1a20*/  I2F.U32 R61, R47 ;  /* 0x0000002f003d7306 */ /* 0x000e620000201000 */
[----:B------:R-:W-:Y:S01]  /*1a30*/  IMAD.MOV.U32 R54, RZ, RZ, 0x2f800000 ;  /* 0x2f800000ff367424 */ /* 0x000fe200078e00ff */
[----:B------:R-:W-:Y:S06]  /*1a40*/  WARPSYNC 0xffffffff ;  /* 0xffffffff00007948 */ /* 0x000fec0003800000 */
[----:B------:R-:W0:Y:S08]  /*1a50*/  I2F.U32 R38, R38 ;  /* 0x0000002600267306 */ /* 0x000e300000201000 */
[----:B------:R-:W4:Y:S01]  /*1a60*/  I2F.U32 R53, R53 ;  /* 0x0000003500357306 */ /* 0x000f220000201000 */
[----:B-1----:R-:W-:-:S07]  /*1a70*/  FFMA.FTZ R61, R61, R54, 1.1641532182693481445e-10 ;  /* 0x2f0000003d3d7423 */ /* 0x002fce0000010036 */
[----:B------:R-:W1:Y:S01]  /*1a80*/  I2F.U32 R55, R40 ;  /* 0x0000002800377306 */ /* 0x000e620000201000 */
[----:B0-----:R-:W-:-:S05]  /*1a90*/  FFMA.FTZ R43, R38, R54, 1.1641532182693481445e-10 ;  /* 0x2f000000262b7423 */ /* 0x001fca0000010036 */
[----:B------:R-:W-:Y:S02]  /*1aa0*/  FSET.BF.LT.FTZ.AND R43, R43, c[0x0][0x648], PT ;  /* 0x000192002b2b7a0a */ /* 0x000fe40003811000 */
[----:B------:R-:W0:Y:S01]  /*1ab0*/  I2F.U32 R37, R37 ;  /* 0x0000002500257306 */ /* 0x000e220000201000 */
[----:B----4-:R-:W-:-:S05]  /*1ac0*/  FFMA.FTZ R42, R53, R54, 1.1641532182693481445e-10 ;  /* 0x2f000000352a7423 */ /* 0x010fca0000010036 */
[----:B------:R-:W-:Y:S02]  /*1ad0*/  FSET.BF.LT.FTZ.AND R42, R42, c[0x0][0x648], PT ;  /* 0x000192002a2a7a0a */ /* 0x000fe40003811000 */
[----:B------:R4:W5:Y:S01]  /*1ae0*/  I2F.U32 R57, R39 ;  /* 0x0000002700397306 */ /* 0x0009620000201000 */
[----:B-1----:R-:W-:-:S07]  /*1af0*/  FFMA.FTZ R55, R55, R54, 1.1641532182693481445e-10 ;  /* 0x2f00000037377423 */ /* 0x002fce0000010036 */
[----:B------:R-:W1:Y:S01]  /*1b00*/  I2F.U32 R51, R51 ;  /* 0x0000003300337306 */ /* 0x000e620000201000 */
[----:B----4-:R-:W-:Y:S01]  /*1b10*/  FSET.BF.LT.FTZ.AND R39, R61, c[0x0][0x648], PT ;  /* 0x000192003d277a0a */ /* 0x010fe20003811000 */
[----:B0-----:R-:W-:-:S05]  /*1b20*/  FFMA.FTZ R49, R37, R54, 1.1641532182693481445e-10 ;  /* 0x2f00000025317423 */ /* 0x001fca0000010036 */
[----:B------:R-:W-:Y:S01]  /*1b30*/  FSET.BF.LT.FTZ.AND R49, R49, c[0x0][0x648], PT ;  /* 0x0001920031317a0a */ /* 0x000fe20003811000 */
[----:B------:R0:W4:Y:S01]  /*1b40*/  I2F.U32 R59, R50 ;  /* 0x00000032003b7306 */ /* 0x0001220000201000 */
[----:B-----5:R-:W-:-:S07]  /*1b50*/  FFMA.FTZ R57, R57, R54, 1.1641532182693481445e-10 ;  /* 0x2f00000039397423 */ /* 0x020fce0000010036 */
[----:B------:R-:W5:Y:S01]  /*1b60*/  F2I.FTZ.U32.TRUNC.NTZ R37, R39 ;  /* 0x0000002700257305 */ /* 0x000f62000021f000 */
[----:B0-----:R-:W-:Y:S01]  /*1b70*/  FSET.BF.LT.FTZ.AND R50, R55, c[0x0][0x648], PT ;  /* 0x0001920037327a0a */ /* 0x001fe20003811000 */
[----:B-1----:R-:W-:-:S05]  /*1b80*/  FFMA.FTZ R51, R51, R54, 1.1641532182693481445e-10 ;  /* 0x2f00000033337423 */ /* 0x002fca0000010036 */
[----:B------:R-:W-:Y:S01]  /*1b90*/  FSET.BF.LT.FTZ.AND R56, R51, c[0x0][0x648], PT ;  /* 0x0001920033387a0a */ /* 0x000fe20003811000 */
[----:B------:R-:W0:Y:S01]  /*1ba0*/  F2I.FTZ.U32.TRUNC.NTZ R38, R43 ;  /* 0x0000002b00267305 */ /* 0x000e22000021f000 */
[----:B----4-:R-:W-:Y:S01]  /*1bb0*/  FFMA.FTZ R59, R59, R54, 1.1641532182693481445e-10 ;  /* 0x2f0000003b3b7423 */ /* 0x010fe20000010036 */
[----:B------:R-:W-:-:S04]  /*1bc0*/  FSET.BF.LT.FTZ.AND R54, R57, c[0x0][0x648], PT ;  /* 0x0001920039367a0a */ /* 0x000fc80003811000 */
[----:B------:R-:W-:Y:S02]  /*1bd0*/  FSET.BF.LT.FTZ.AND R59, R59, c[0x0][0x648], PT ;  /* 0x000192003b3b7a0a */ /* 0x000fe40003811000 */
[----:B------:R-:W1:Y:S01]  /*1be0*/  F2I.FTZ.U32.TRUNC.NTZ R40, R42 ;  /* 0x0000002a00287305 */ /* 0x000e62000021f000 */
[----:B-----5:R-:W-:-:S07]  /*1bf0*/  LOP3.LUT R37, R37, 0xff, RZ, 0xc0, !PT ;  /* 0x000000ff25257812 */ /* 0x020fce00078ec0ff */
[----:B------:R-:W4:Y:S01]  /*1c00*/  F2I.FTZ.U32.TRUNC.NTZ R53, R50 ;  /* 0x0000003200357305 */ /* 0x000f22000021f000 */
[----:B0-----:R-:W-:-:S07]  /*1c10*/  LOP3.LUT R38, R38, 0xff, RZ, 0xc0, !PT ;  /* 0x000000ff26267812 */ /* 0x001fce00078ec0ff */
[----:B------:R-:W0:Y:S01]  /*1c20*/  F2I.FTZ.U32.TRUNC.NTZ R47, R49 ;  /* 0x00000031002f7305 */ /* 0x000e22000021f000 */
[----:B-1----:R-:W-:-:S07]  /*1c30*/  PRMT R37, R40, 0x7604, R37 ;  /* 0x0000760428257816 */ /* 0x002fce0000000025 */
[----:B------:R-:W1:Y:S01]  /*1c40*/  F2I.FTZ.U32.TRUNC.NTZ R55, R54 ;  /* 0x0000003600377305 */ /* 0x000e62000021f000 */
[----:B----4-:R-:W-:Y:S02]  /*1c50*/  PRMT R40, R53, 0x7604, R38 ;  /* 0x0000760435287816 */ /* 0x010fe40000000026 */
[----:B0-----:R-:W-:-:S05]  /*1c60*/  LOP3.LUT R38, R47, 0xff, RZ, 0xc0, !PT ;  /* 0x000000ff2f267812 */ /* 0x001fca00078ec0ff */
[----:B------:R-:W0:Y:S01]  /*1c70*/  F2I.FTZ.U32.TRUNC.NTZ R53, R59 ;  /* 0x0000003b00357305 */ /* 0x000e22000021f000 */
[----:B-1----:R-:W-:Y:S02]  /*1c80*/  PRMT R47, R55, 0x7604, R38 ;  /* 0x00007604372f7816 */ /* 0x002fe40000000026 */
[----:B------:R-:W-:Y:S01]  /*1c90*/  IADD3 R38, P0, R48, c[0x0][0x300], RZ ;  /* 0x0000c00030267a10 */ /* 0x000fe20007f1e0ff */
[----:B--2---:R-:W-:-:S04]  /*1ca0*/  FMUL.FTZ R55, R49, R18 ;  /* 0x0000001231377220 */ /* 0x004fc80000410000 */
[----:B------:R-:W1:Y:S01]  /*1cb0*/  F2I.FTZ.U32.TRUNC.NTZ R49, R56 ;  /* 0x0000003800317305 */ /* 0x000e62000021f000 */
[----:B------:R-:W-:Y:S02]  /*1cc0*/  FMUL.FTZ R51, R59, R16 ;  /* 0x000000103b337220 */ /* 0x000fe40000410000 */
[----:B------:R-:W-:Y:S02]  /*1cd0*/  FMUL.FTZ R19, R54, R19 ;  /* 0x0000001336137220 */ /* 0x000fe40000410000 */
[----:B------:R-:W-:Y:S02]  /*1ce0*/  FMUL.FTZ R17, R56, R17 ;  /* 0x0000001138117220 */ /* 0x000fe40000410000 */
[----:B---3--:R-:W-:Y:S01]  /*1cf0*/  FMUL.FTZ R23, R42, R23 ;  /* 0x000000172a177220 */ /* 0x008fe20000410000 */
[----:B0-----:R-:W-:Y:S01]  /*1d00*/  LOP3.LUT R42, R53, 0xff, RZ, 0xc0, !PT ;  /* 0x000000ff352a7812 */ /* 0x001fe200078ec0ff */
[----:B------:R-:W-:Y:S01]  /*1d10*/  FMUL.FTZ R57, R39, R22 ;  /* 0x0000001627397220 */ /* 0x000fe20000410000 */
[----:B------:R-:W-:Y:S01]  /*1d20*/  IADD3.X R39, R52, c[0x0][0x304], RZ, P0, !PT ;  /* 0x0000c10034277a10 */ /* 0x000fe200007fe4ff */
[----:B------:R-:W-:-:S02]  /*1d30*/  FMUL.FTZ R19, R32, R19 ;  /* 0x0000001320137220 */ /* 0x000fc40000410000 */
[C---:B------:R-:W-:Y:S02]  /*1d40*/  FMUL.FTZ R18, R32.reuse, R55 ;  /* 0x0000003720127220 */ /* 0x040fe40000410000 */
[C---:B------:R-:W-:Y:S01]  /*1d50*/  FMUL.FTZ R17, R32.reuse, R17 ;  /* 0x0000001120117220 */ /* 0x040fe20000410000 */
[----:B-1----:R-:W-:Y:S01]  /*1d60*/  PRMT R48, R49, 0x7604, R42 ;  /* 0x0000760431307816 */ /* 0x002fe2000000002a */
[----:B------:R-:W-:Y:S01]  /*1d70*/  FMUL.FTZ R16, R32, R51 ;  /* 0x0000003320107220 */ /* 0x000fe20000410000 */
[----:B------:R-:W-:Y:S01]  /*1d80*/  IADD3 R42, P0, R26, c[0x0][0x4a0], RZ ;  /* 0x000128001a2a7a10 */ /* 0x000fe20007f1e0ff */
[----:B------:R-:W-:Y:S02]  /*1d90*/  IMAD.MOV.U32 R49, RZ, RZ, c[0x0][0x0] ;  /* 0x00000000ff317624 */ /* 0x000fe400078e00ff */
[----:B------:R-:W-:Y:S01]  /*1da0*/  FMUL.FTZ R43, R43, R20 ;  /* 0x000000142b2b7220 */ /* 0x000fe20000410000 */
[----:B------:R0:W-:Y:S01]  /*1db0*/  STG.E.128 [R38.64], R16 ;  /* 0x0000001026007986 */ /* 0x0001e2000c101d04 */
[----:B------:R-:W-:-:S02]  /*1dc0*/  FMUL.FTZ R21, R50, R21 ;  /* 0x0000001532157220 */ /* 0x000fc40000410000 */
[C---:B------:R-:W-:Y:S01]  /*1dd0*/  FMUL.FTZ R20, R32.reuse, R43 ;  /* 0x0000002b20147220 */ /* 0x040fe20000410000 */
[----:B------:R-:W-:Y:S01]  /*1de0*/  IADD3.X R43, R25, c[0x0][0x4a4], RZ, P0, !PT ;  /* 0x00012900192b7a10 */ /* 0x000fe200007fe4ff */
[C---:B------:R-:W-:Y:S02]  /*1df0*/  FMUL.FTZ R23, R32.reuse, R23 ;  /* 0x0000001720177220 */ /* 0x040fe40000410000 */
[C---:B------:R-:W-:Y:S02]  /*1e00*/  FMUL.FTZ R22, R32.reuse, R57 ;  /* 0x0000003920167220 */ /* 0x040fe40000410000 */
[----:B------:R-:W-:-:S05]  /*1e10*/  FMUL.FTZ R21, R32, R21 ;  /* 0x0000001520157220 */ /* 0x000fca0000410000 */
[----:B------:R1:W-:Y:S01]  /*1e20*/  STG.E.128 [R38.64+0x10], R20 ;  /* 0x0000101426007986 */ /* 0x0003e2000c101d04 */
[----:B0-----:R-:W-:Y:S01]  /*1e30*/  PRMT R17, R40, 0x5410, R37 ;  /* 0x0000541028117816 */ /* 0x001fe20000000025 */
[----:B------:R-:W-:Y:S01]  /*1e40*/  IMAD R37, R49, c[0x0][0xc], RZ ;  /* 0x0000030031257a24 */ /* 0x000fe200078e02ff */
[----:B------:R-:W-:Y:S01]  /*1e50*/  PRMT R16, R48, 0x5410, R47 ;  /* 0x0000541030107816 */ /* 0x000fe2000000002f */
[----:B------:R-:W-:-:S03]  /*1e60*/  IMAD.MOV.U32 R47, RZ, RZ, R36 ;  /* 0x000000ffff2f7224 */ /* 0x000fc600078e0024 */
[----:B------:R-:W-:Y:S01]  /*1e70*/  LEA R26, P0, R37, R26, 0x3 ;  /* 0x0000001a251a7211 */ /* 0x000fe200078018ff */
[----:B------:R1:W-:Y:S04]  /*1e80*/  STG.E.64 [R42.64], R16 ;  /* 0x000000102a007986 */ /* 0x0003e8000c101b04 */
[----:B------:R-:W-:Y:S01]  /*1e90*/  IMAD.X R25, RZ, RZ, R25, P0 ;  /* 0x000000ffff197224 */ /* 0x000fe200000e0619 */
[----:B------:R-:W-:Y:S01]  /*1ea0*/  BAR.SYNC.DEFER_BLOCKING 0x0 ;  /* 0x0000000000007b1d */ /* 0x000fe20000010000 */
[----:B------:R-:W-:-:S04]  /*1eb0*/  ISETP.GE.U32.AND P0, PT, R26, c[0x0][0x640], PT ;  /* 0x000190001a007a0c */ /* 0x000fc80003f06070 */
[----:B------:R-:W-:-:S13]  /*1ec0*/  ISETP.GE.U32.AND.EX P0, PT, R25, c[0x0][0x644], PT, P0 ;  /* 0x0001910019007a0c */ /* 0x000fda0003f06100 */
[----:B-1----:R-:W-:Y:S01]  /*1ed0*/  @P0 CALL.REL.NOINC `(.L_x_1256) ;  /* 0x0000001000000944 */ /* 0x002fe20003c00000 */
[----:B------:R-:W-:Y:S05]  /*1ee0*/  BRA `(.L_x_1257) ;  /* 0xffffe7e000007947 */ /* 0x000fea000383ffff */
.L_x_1256:
[----:B------:R-:W-:Y:S05]  /*1ef0*/  EXIT ;  /* 0x000000000000794d */ /* 0x000fea0003800000 */
        .weak           $__internal_28_$__cuda_sm20_dblrcp_rn_slowpath_v3
        .type           $__internal_28_$__cuda_sm20_dblrcp_rn_slowpath_v3,@function
        .size           $__internal_28_$__cuda_sm20_dblrcp_rn_slowpath_v3,(.L_x_11363 - $__internal_28_$__cuda_sm20_dblrcp_rn_slowpath_v3)
$__internal_28_$__cuda_sm20_dblrcp_rn_slowpath_v3:
[----:B------:R-:W-:Y:S01]  /*1f00*/  MOV R22, R18 ;  /* 0x0000001200167202 */ /* 0x000fe20000000f00 */
        /* <DEDUP_REMOVED lines=25> */
.L_x_1260:
        /* <DEDUP_REMOVED lines=8> */
[----:B0-----:R0:W1:Y:S01]  /*2120*/  DMUL R18, R16, 8.11296384146066816958e+31 ;  /* 0x4690000010127828 */ /* 0x0010620000000000 */
[----:B------:R-:W-:Y:S05]  /*2130*/  BRA `(.L_x_1259) ;  /* 0x0000002000007947 */ /* 0x000fea0003800000 */
.L_x_1258:
[----:B------:R-:W-:Y:S01]  /*2140*/  LOP3.LUT R19, R23, 0x80000, RZ, 0xfc, !PT ;  /* 0x0008000017137812 */ /* 0x000fe200078efcff */
[----:B------:R-:W-:Y:S02]  /*2150*/  IMAD.MOV.U32 R18, RZ, RZ, R22 ;  /* 0x000000ffff127224 */ /* 0x000fe400078e0016 */
.L_x_1259:
[----:B0-----:R-:W-:Y:S02]  /*2160*/  IMAD.MOV.U32 R16, RZ, RZ, R32 ;  /* 0x000000ffff107224 */ /* 0x001fe400078e0020 */
[----:B------:R-:W-:-:S04]  /*2170*/  IMAD.MOV.U32 R17, RZ, RZ, 0x0 ;  /* 0x00000000ff117424 */ /* 0x000fc800078e00ff */
[----:B------:R-:W-:Y:S05]  /*2180*/  RET.REL.NODEC R16 `(_ZN2at6native43_GLOBAL__N__7cc8d1ed_10_Dropout_cu_0e96ed3824fused_dropout_kernel_vecIffmLi1ELi8EhEEvNS_4cuda6detail10TensorInfoIKT_T1_EENS5_IS6_S8_EENS5_IT4_S8_EES8_T0_NS_15PhiloxCudaStateE) ;  /* 0xffffde7010007950 */ /* 0x000fea0003c3ffff */
.L_x_1261:
        /* <DEDUP_REMOVED lines=15> */
.L_x_11363:


//--------------------- .text._ZN2at6native43_GLOBAL__N__7cc8d1ed_10_Dropout_cu_0e96ed3824fused_dropout_kernel_vecIffmLi1ELi16EhEEvNS_4cuda6detail10TensorInfoIKT_T1_EENS5_IS6_S8_EENS5_IT4_S8_EES8_T0_NS_15PhiloxCudaStateE --------------------------
	.section	.text._ZN2at6native43_GLOBAL__N__7cc8d1ed_10_Dropout_cu_0e96ed3824fused_dropout_kernel_vecIffmLi1ELi16EhEEvNS_4cuda6detail10TensorInfoIKT_T1_EENS5_IS6_S8_EENS5_IT4_S8_EES8_T0_NS_15PhiloxCudaStateE,"ax",@progbits
	.sectioninfo	@"SHI_REGISTERS=63"
	.align	128
.text._ZN2at6native43_GLOBAL__N__7cc8d1ed_10_Dropout_cu_0e96ed3824fused_dropout_kernel_vecIffmLi1ELi16EhEEvNS_4cuda6detail10TensorInfoIKT_T1_EENS5_IS6_S8_EENS5_IT4_S8_EES8_T0_NS_15PhiloxCudaStateE:
        .type           _ZN2at6native43_GLOBAL__N__7cc8d1ed_10_Dropout_cu_0e96ed3824fused_dropout_kernel_vecIffmLi1ELi16EhEEvNS_4cuda6detail10TensorInfoIKT_T1_EENS5_IS6_S8_EENS5_IT4_S8_EES8_T0_NS_15PhiloxCudaStateE,@function
        .size           _ZN2at6native43_GLOBAL__N__7cc8d1ed_10_Dropout_cu_0e96ed3824fused_dropout_kernel_vecIffmLi1ELi16EhEEvNS_4cuda6detail10TensorInfoIKT_T1_EENS5_IS6_S8_EENS5_IT4_S8_EES8_T0_NS_15PhiloxCudaStateE,(.L_x_11365 - _ZN2at6native43_GLOBAL__N__7cc8d1ed_10_Dropout_cu_0e96ed3824fused_dropout_kernel_vecIffmLi1ELi16EhEEvNS_4cuda6detail10TensorInfoIKT_T1_EENS5_IS6_S8_EENS5_IT4_S8_EES8_T0_NS_15PhiloxCudaStateE)
        .other          _ZN2at6native43_GLOBAL__N__7cc8d1ed_10_Dropout_cu_0e96ed3824fused_dropout_kernel_vecIffmLi1ELi16EhEEvNS_4cuda6detail10TensorInfoIKT_T1_EENS5_IS6_S8_EENS5_IT4_S8_EES8_T0_NS_15PhiloxCudaStateE,@"STO_CUDA_ENTRY STV_DEFAULT"
_ZN2at6native43_GLOBAL__N__7cc8d1ed_10_Dropout_cu_0e96ed3824fused_dropout_kernel_vecIffmLi1ELi16EhEEvNS_4cuda6detail10TensorInfoIKT_T1_EENS5_IS6_S8_EENS5_IT4_S8_EES8_T0_NS_15PhiloxCudaStateE:
        /* <DEDUP_REMOVED lines=14> */
[----:B------:R-:W0:Y:S02]  /*00e0*/  S2R R7, SR_TID.X ;  /* 0x0000000000077919 */ /* 0x000e240000002100 */
[----:B0-----:R-:W-:-:S04]  /*00f0*/  IMAD R24, R24, c[0x0][0x0], R7 ;  /* 0x0000000018187a24 */ /* 0x001fc800078e0207 */
[----:B------:R-:W-:-:S04]  /*0100*/  IMAD.WIDE.U32 R6, R24, -0x326172a9, RZ ;  /* 0xcd9e8d5718067825 */ /* 0x000fc800078e00ff */
[----:B------:R-:W-:Y:S01]  /*0110*/  IMAD.WIDE.U32 R34, R24, 0x10, RZ ;  /* 0x0000001018227825 */ /* 0x000fe200078e00ff */
[----:B--2---:R-:W0:Y:S01]  /*0120*/  @P0 R2UR UR4, R2 ;  /* 0x00000000020403c2 */ /* 0x004e2200000e0000 */
[----:B---3--:R-:W-:-:S07]  /*0130*/  @P0 IADD3 R0, P1, R4, c[0x0][0x660], RZ ;  /* 0x0001980004000a10 */ /* 0x008fce0007f3e0ff */
[----:B------:R1:W2:Y:S01]  /*0140*/  @P0 R2UR UR5, R3 ;  /* 0x00000000030503c2 */ /* 0x0002a200000e0000 */
[----:B------:R-:W-:Y:S01]  /*0150*/  @P0 IMAD.X R27, RZ, RZ, R5, P1 ;  /* 0x000000ffff1b0224 */ /* 0x000fe200008e0605 */
[----:B------:R-:W-:-:S04]  /*0160*/  ISETP.GE.U32.AND P0, PT, R34, c[0x0][0x640], PT ;  /* 0x0001900022007a0c */ /* 0x000fc80003f06070 */
[--C-:B------:R-:W-:Y:S02]  /*0170*/  SHF.R.U64 R8, R0, 0x2, R27.reuse ;  /* 0x0000000200087819 */ /* 0x100fe4000000121b */
[----:B------:R-:W-:Y:S02]  /*0180*/  SHF.R.U32.HI R27, RZ, 0x2, R27 ;  /* 0x00000002ff1b7819 */ /* 0x000fe4000001161b */
[----:B------:R-:W-:Y:S01]  /*0190*/  ISETP.GE.U32.AND.EX P0, PT, R35, c[0x0][0x644], PT, P0 ;  /* 0x0001910023007a0c */ /* 0x000fe20003f06100 */
[----:B------:R-:W-:Y:S01]  /*01a0*/  IMAD.WIDE.U32 R4, R8, -0x2daee0ad, RZ ;  /* 0xd2511f5308047825 */ /* 0x000fe200078e00ff */
[----:B0-----:R-:W-:Y:S01]  /*01b0*/  LOP3.LUT R7, R7, UR4, R27, 0x96, !PT ;  /* 0x0000000407077c12 */ /* 0x001fe2000f8e961b */
[----:B------:R-:W-:Y:S02]  /*01c0*/  UIADD3 UR7, UR4, -0x61c88647, URZ ;  /* 0x9e3779b904077890 */ /* 0x000fe4000fffe03f */
[----:B------:R-:W-:Y:S02]  /*01d0*/  UIADD3 UR11, UR4, 0x3c6ef372, URZ ;  /* 0x3c6ef372040b7890 */ /* 0x000fe4000fffe03f */
[----:B-1----:R-:W-:Y:S01]  /*01e0*/  IMAD.WIDE.U32 R2, R7, -0x2daee0ad, RZ ;  /* 0xd2511f5307027825 */ /* 0x002fe200078e00ff */
[----:B------:R-:W-:Y:S01]  /*01f0*/  UIADD3 UR13, UR4, -0x255992d5, URZ ;  /* 0xdaa66d2b040d7890 */ /* 0x000fe2000fffe03f */
[----:B--2---:R-:W-:Y:S01]  /*0200*/  LOP3.LUT R10, R5, UR5, RZ, 0x3c, !PT ;  /* 0x00000005050a7c12 */ /* 0x004fe2000f8e3cff */
[----:B------:R-:W-:-:S02]  /*0210*/  UIADD3 UR10, UR5, -0x4498517b, URZ ;  /* 0xbb67ae85050a7890 */ /* 0x000fc4000fffe03f */
[----:B------:R-:W-:Y:S02]  /*0220*/  UIADD3 UR12, UR5, 0x76cf5d0a, URZ ;  /* 0x76cf5d0a050c7890 */ /* 0x000fe4000fffe03f */
[----:B------:R-:W-:Y:S01]  /*0230*/  IMAD.WIDE.U32 R10, R10, -0x326172a9, RZ ;  /* 0xcd9e8d570a0a7825 */ /* 0x000fe200078e00ff */
[----:B------:R-:W-:Y:S01]  /*0240*/  UIADD3 UR14, UR5, 0x32370b8f, URZ ;  /* 0x32370b8f050e7890 */ /* 0x000fe2000fffe03f */
[----:B------:R-:W-:Y:S01]  /*0250*/  LOP3.LUT R7, R3, UR10, R4, 0x96, !PT ;  /* 0x0000000a03077c12 */ /* 0x000fe2000f8e9604 */
[----:B------:R-:W-:Y:S02]  /*0260*/  UIADD3 UR15, UR4, 0x78dde6e4, URZ ;  /* 0x78dde6e4040f7890 */ /* 0x000fe4000fffe03f */
[----:B------:R-:W-:Y:S01]  /*0270*/  LOP3.LUT R4, R11, UR7, R6, 0x96, !PT ;  /* 0x000000070b047c12 */ /* 0x000fe2000f8e9606 */
[----:B------:R-:W-:Y:S01]  /*0280*/  UIADD3 UR16, UR5, -0x126145ec, URZ ;  /* 0xed9eba1405107890 */ /* 0x000fe2000fffe03f */
[----:B------:R-:W-:Y:S01]  /*0290*/  IMAD.WIDE.U32 R6, R7, -0x326172a9, RZ ;  /* 0xcd9e8d5707067825 */ /* 0x000fe200078e00ff */
[----:B------:R-:W-:-:S02]  /*02a0*/  UIADD3 UR18, UR5, -0x56f99767, URZ ;  /* 0xa906689905127890 */ /* 0x000fc4000fffe03f */
[----:B------:R-:W-:Y:S01]  /*02b0*/  UIADD3 UR17, UR4, 0x1715609d, URZ ;  /* 0x1715609d04117890 */ /* 0x000fe2000fffe03f */
[----:B------:R-:W-:Y:S01]  /*02c0*/  IMAD.WIDE.U32 R4, R4, -0x2daee0ad, RZ ;  /* 0xd2511f5304047825 */ /* 0x000fe200078e00ff */
[----:B------:R-:W-:Y:S01]  /*02d0*/  LOP3.LUT R3, R7, UR11, R10, 0x96, !PT ;  /* 0x0000000b07037c12 */ /* 0x000fe2000f8e960a */
[----:B------:R-:W-:Y:S02]  /*02e0*/  UIADD3 UR19, UR4, -0x4ab325aa, URZ ;  /* 0xb54cda5604137890 */ /* 0x000fe4000fffe03f */
[----:B------:R-:W-:Y:S01]  /*02f0*/  UIADD3 UR20, UR5, 0x646e171e, URZ ;  /* 0x646e171e05147890 */ /* 0x000fe2000fffe03f */
[----:B------:R-:W-:Y:S01]  /*0300*/  LOP3.LUT R10, R5, UR12, R2, 0x96, !PT ;  /* 0x0000000c050a7c12 */ /* 0x000fe2000f8e9602 */
[----:B------:R-:W-:Y:S01]  /*0310*/  IMAD.WIDE.U32 R2, R3, -0x2daee0ad, RZ ;  /* 0xd2511f5303027825 */ /* 0x000fe200078e00ff */
[----:B------:R-:W-:Y:S02]  /*0320*/  UIADD3 UR22, UR5, 0x1fd5c5a3, URZ ;  /* 0x1fd5c5a305167890 */ /* 0x000fe4000fffe03f */
[----:B------:R-:W-:Y:S01]  /*0330*/  UIADD3 UR21, UR4, 0x5384540f, URZ ;  /* 0x5384540f04157890 */ /* 0x000fe2000fffe03f */
[----:B------:R-:W-:Y:S01]  /*0340*/  IMAD.WIDE.U32 R10, R10, -0x326172a9, RZ ;  /* 0xcd9e8d570a0a7825 */ /* 0x000fe200078e00ff */
[----:B------:R-:W-:Y:S01]  /*0350*/  LOP3.LUT R7, R3, UR14, R4, 0x96, !PT ;  /* 0x0000000e03077c12 */ /* 0x000fe2000f8e9604 */
[----:B------:R-:W-:-:S02]  /*0360*/  UIADD3 UR23, UR4, -0xe443238, URZ ;  /* 0xf1bbcdc804177890 */ /* 0x000fc4000fffe03f */
[----:B------:R-:W-:Y:S01]  /*0370*/  UIADD3 UR24, UR5, -0x24c28bd8, URZ ;  /* 0xdb3d742805187890 */ /* 0x000fe2000fffe03f */
[----:B------:R-:W-:Y:S01]  /*0380*/  LOP3.LUT R4, R11, UR13, R6, 0x96, !PT ;  /* 0x0000000d0b047c12 */ /* 0x000fe2000f8e9606 */
[----:B------:R-:W-:Y:S01]  /*0390*/  IMAD.WIDE.U32 R6, R7, -0x326172a9, RZ ;  /* 0xcd9e8d5707067825 */ /* 0x000fe200078e00ff */
[----:B------:R-:W-:Y:S02]  /*03a0*/  UIADD3 UR25, UR4, -0x700cb87f, URZ ;  /* 0x8ff3478104197890 */ /* 0x000fe4000fffe03f */
[----:B------:R-:W-:Y:S01]  /*03b0*/  UIADD3 UR26, UR5, -0x695add53, URZ ;  /* 0x96a522ad051a7890 */ /* 0x000fe2000fffe03f */
        /* <DEDUP_REMOVED lines=33> */
[----:B0-----:R-:W0:-:S06]  /*05d0*/  DFMA R6, R4, R6, R4 ;  /* 0x000000060406722b */ /* 0x001e0c0000000004 */
[----:B0-----:R-:W0:-:S06]  /*05e0*/  DFMA R10, -R2, R6, 1 ;  /* 0x3ff00000020a742b */ /* 0x001e0c0000000106 */
[----:B0-----:R0:W1:Y:S01]  /*05f0*/  DFMA R6, R6, R10, R6 ;  /* 0x0000000a0606722b */ /* 0x0010620000000006 */
[----:B------:R-:W-:Y:S05]  /*0600*/  @P0 BRA `(.L_x_1262) ;  /* 0x0000004000000947 */ /* 0x000fea0003800000 */
[----:B------:R-:W-:Y:S02]  /*0610*/  LOP3.LUT R4, R3, 0x7fffffff, RZ, 0xc0, !PT ;  /* 0x7fffffff03047812 */ /* 0x000fe400078ec0ff */
[----:B------:R-:W-:Y:S02]  /*0620*/  MOV R9, 0x650 ;  /* 0x0000065000097802 */ /* 0x000fe40000000f00 */
[----:B-1----:R-:W-:Y:S02]  /*0630*/  IADD3 R6, R4, -0x100000, RZ ;  /* 0xfff0000004067810 */ /* 0x002fe40007ffe0ff */
[----:B0-----:R-:W-:Y:S05]  /*0640*/  CALL.REL.NOINC `($__internal_29_$__cuda_sm20_dblrcp_rn_slowpath_v3) ;  /* 0x0000303000007944 */ /* 0x001fea0003c00000 */
.L_x_1262:
[----:B-1----:R-:W1:Y:S01]  /*0650*/  F2F.F32.F64 R2, R6 ;  /* 0x0000000600027310 */ /* 0x002e620000301000 */
[----:B------:R-:W2:Y:S01]  /*0660*/  DSETP.GEU.AND P0, PT, |R6|, c[0x2][0x0], PT ;  /* 0x008000000600762a */ /* 0x000ea20003f0e200 */
[----:B------:R-:W-:Y:S01]  /*0670*/  IMAD R32, R32, -0x326172a9, RZ ;  /* 0xcd9e8d5720207824 */ /* 0x000fe200078e02ff */
[----:B------:R-:W-:Y:S02]  /*0680*/  LOP3.LUT R31, R0, 0x3, RZ, 0xc0, !PT ;  /* 0x00000003001f7812 */ /* 0x000fe400078ec0ff */
[----:B------:R-:W-:Y:S01]  /*0690*/  MOV R26, RZ ;  /* 0x000000ff001a7202 */ /* 0x000fe20000000f00 */
[----:B-1----:R-:W1:Y:S02]  /*06a0*/  R2UR UR6, R2 ;  /* 0x00000000020673c2 */ /* 0x002e6400000e0000 */
[----:B-1----:R-:W-:-:S07]  /*06b0*/  IMAD.U32 R3, RZ, RZ, UR6 ;  /* 0x00000006ff037e24 */ /* 0x002fce000f8e00ff */
[----:B--2---:R-:W-:-:S04]  /*06c0*/  @!P0 FMUL R3, R3, 1.175494350822287508e-38 ;  /* 0x0080000003038820 */ /* 0x004fc80000400000 */
[----:B------:R1:W2:Y:S03]  /*06d0*/  @!P0 R2UR UR6, R3 ;  /* 0x00000000030683c2 */ /* 0x0002a600000e0000 */
.L_x_1285:
[----:B------:R-:W-:Y:S01]  /*06e0*/  ISETP.NE.AND P0, PT, R31, RZ, PT ;  /* 0x000000ff1f00720c */ /* 0x000fe20003f05270 */
[----:B0-----:R-:W-:Y:S02]  /*06f0*/  IMAD R4, R28, -0x2daee0ad, RZ ;  /* 0xd2511f531c047824 */ /* 0x001fe400078e02ff */
[----:B-1----:R-:W-:Y:S02]  /*0700*/  IMAD.MOV.U32 R3, RZ, RZ, R30 ;  /* 0x000000ffff037224 */ /* 0x002fe400078e001e */
        /* <DEDUP_REMOVED lines=15> */
.L_x_1265:
[----:B------:R-:W-:Y:S05]  /*0800*/  BSYNC B0 ;  /* 0x0000000000007941 */ /* 0x000fea0003800000 */
.L_x_1264:
[C---:B------:R-:W-:Y:S01]  /*0810*/  IMAD.HI.U32 R0, R24.reuse, -0x326172a9, RZ ;  /* 0xcd9e8d5718007827 */ /* 0x040fe200078e00ff */
[----:B------:R-:W-:Y:S02]  /*0820*/  LOP3.LUT R7, R7, UR5, R26, 0x96, !PT ;  /* 0x0000000507077c12 */ /* 0x000fe4000f8e961a */
[----:B------:R-:W-:Y:S01]  /*0830*/  MOV R6, 0xd2511f53 ;  /* 0xd2511f5300067802 */ /* 0x000fe20000000f00 */
[----:B------:R-:W-:Y:S01]  /*0840*/  IMAD R9, R24, -0x326172a9, RZ ;  /* 0xcd9e8d5718097824 */ /* 0x000fe200078e02ff */
[----:B------:R-:W-:Y:S01]  /*0850*/  LOP3.LUT R0, R0, UR4, R27, 0x96, !PT ;  /* 0x0000000400007c12 */ /* 0x000fe2000f8e961b */
[----:B------:R-:W-:Y:S01]  /*0860*/  IMAD.WIDE.U32 R12, R7, -0x326172a9, RZ ;  /* 0xcd9e8d57070c7825 */ /* 0x000fe200078e00ff */
[----:B------:R-:W-:-:S03]  /*0870*/  ISETP.NE.AND P0, PT, R31, 0x1, PT ;  /* 0x000000011f00780c */ /* 0x000fc60003f05270 */
[----:B------:R-:W-:Y:S01]  /*0880*/  IMAD R7, R8, R6, -0x2daee0ad ;  /* 0xd2511f5308077424 */ /* 0x000fe200078e0206 */
[----:B------:R-:W-:Y:S01]  /*0890*/  LOP3.LUT R9, R13, UR7, R9, 0x96, !PT ;  /* 0x000000070d097c12 */ /* 0x000fe2000f8e9609 */
[----:B0-----:R-:W-:-:S04]  /*08a0*/  IMAD.WIDE.U32 R10, R0, -0x2daee0ad, RZ ;  /* 0xd2511f53000a7825 */ /* 0x001fc800078e00ff */
[----:B------:R-:W-:Y:S01]  /*08b0*/  IMAD.WIDE.U32 R14, R9, -0x2daee0ad, RZ ;  /* 0xd2511f53090e7825 */ /* 0x000fe200078e00ff */
[----:B------:R-:W-:Y:S02]  /*08c0*/  LOP3.LUT R7, R11, UR10, R7, 0x96, !PT ;  /* 0x0000000a0b077c12 */ /* 0x000fe4000f8e9607 */
[----:B------:R-:W-:Y:S01]  /*08d0*/  IADD3 R9, R8, 0x2, RZ ;  /* 0x0000000208097810 */ /* 0x000fe20007ffe0ff */
[----:B------:R-:W-:Y:S01]  /*08e0*/  IMAD.MOV.U32 R35, RZ, RZ, R4 ;  /* 0x000000ffff237224 */ /* 0x000fe200078e0004 */
[----:B------:R-:W-:Y:S01]  /*08f0*/  LOP3.LUT R13, R15, UR12, R10, 0x96, !PT ;  /* 0x0000000c0f0d7c12 */ /* 0x000fe2000f8e960a */
[----:B------:R-:W-:Y:S01]  /*0900*/  IMAD.WIDE.U32 R16, R7, -0x326172a9, RZ ;  /* 0xcd9e8d5707107825 */ /* 0x000fe200078e00ff */
[----:B------:R-:W-:-:S04]  /*0910*/  ISETP.NE.AND P2, PT, R9, RZ, PT ;  /* 0x000000ff0900720c */ /* 0x000fc80003f45270 */
        /* <DEDUP_REMOVED lines=26> */
[----:B------:R-:W-:Y:S01]  /*0ac0*/  IMAD.HI.U32 R7, R0, -0x2daee0ad, RZ ;  /* 0xd2511f5300077827 */ /* 0x000fe200078e00ff */
[----:B------:R-:W-:-:S04]  /*0ad0*/  LOP3.LUT R14, R39, UR25, R14, 0x96, !PT ;  /* 0x00000019270e7c12 */ /* 0x000fc8000f8e960e */
[----:B------:R-:W-:Y:S01]  /*0ae0*/  LOP3.LUT R36, R7, UR26, R36, 0x96, !PT ;  /* 0x0000001a07247c12 */ /* 0x000fe2000f8e9624 */
[----:B------:R-:W-:Y:S01]  /*0af0*/  IMAD.MOV.U32 R33, RZ, RZ, R14 ;  /* 0x000000ffff217224 */ /* 0x000fe200078e000e */
[----:B------:R-:W-:Y:S01]  /*0b00*/  LOP3.LUT R7, R26, UR5, RZ, 0x3c, !PT ;  /* 0x000000051a077c12 */ /* 0x000fe2000f8e3cff */
        /* <DEDUP_REMOVED lines=10> */
.L_x_1266:
        /* <DEDUP_REMOVED lines=21> */
.L_x_1268:
[----:B------:R-:W-:Y:S05]  /*0d00*/  BSYNC B0 ;  /* 0x0000000000007941 */ /* 0x000fea0003800000 */
.L_x_1267:
[----:B------:R-:W-:Y:S01]  /*0d10*/  LOP3.LUT R12, R10, UR4, R27, 0x96, !PT ;  /* 0x000000040a0c7c12 */ /* 0x000fe2000f8e961b */
[----:B------:R-:W-:Y:S01]  /*0d20*/  IMAD R9, R5, R6, -0x2daee0ad ;  /* 0xd2511f5305097424 */ /* 0x000fe200078e0206 */
[----:B------:R-:W-:Y:S01]  /*0d30*/  LOP3.LUT R14, R7, R14, RZ, 0x3c, !PT ;  /* 0x0000000e070e7212 */ /* 0x000fe200078e3cff */
[----:B------:R-:W-:Y:S02]  /*0d40*/  IMAD R0, R0, -0x2daee0ad, RZ ;  /* 0xd2511f5300007824 */ /* 0x000fe400078e02ff */
        /* <DEDUP_REMOVED lines=33> */
[----:B------:R-:W-:Y:S01]  /*0f60*/  IMAD.HI.U32 R11, R9, -0x2daee0ad, RZ ;  /* 0xd2511f53090b7827 */ /* 0x000fe200078e00ff */
[----:B------:R-:W-:-:S03]  /*0f70*/  IADD3 R14, R8, 0x3, RZ ;  /* 0x00000003080e7810 */ /* 0x000fc60007ffe0ff */
[----:B------:R-:W-:Y:S01]  /*0f80*/  IMAD.WIDE.U32 R46, R46, -0x326172a9, RZ ;  /* 0xcd9e8d572e2e7825 */ /* 0x000fe200078e00ff */
[C---:B------:R-:W-:Y:S02]  /*0f90*/  ISETP.NE.AND P1, PT, R14.reuse, RZ, PT ;  /* 0x000000ff0e00720c */ /* 0x040fe40003f25270 */
[----:B------:R-:W-:Y:S02]  /*0fa0*/  LOP3.LUT R44, R11, UR26, R44, 0x96, !PT ;  /* 0x0000001a0b2c7c12 */ /* 0x000fe4000f8e962c */
[----:B------:R-:W-:Y:S01]  /*0fb0*/  LOP3.LUT R13, R47, UR25, R12, 0x96, !PT ;  /* 0x000000192f0d7c12 */ /* 0x000fe2000f8e960c */
[----:B------:R-:W-:-:S04]  /*0fc0*/  IMAD.HI.U32 R12, R14, -0x2daee0ad, RZ ;  /* 0xd2511f530e0c7827 */ /* 0x000fc800078e00ff */
        /* <DEDUP_REMOVED lines=11> */
.L_x_1269:
        /* <DEDUP_REMOVED lines=9> */
[C---:B------:R-:W-:Y:S01]  /*1110*/  ISETP.NE.AND P1, PT, R11.reuse, RZ, PT ;  /* 0x000000ff0b00720c */ /* 0x040fe20003f25270 */
[----:B------:R-:W-:Y:S02]  /*1120*/  IMAD R4, R24, R7, -0x326172a9 ;  /* 0xcd9e8d5718047424 */ /* 0x000fe400078e0207 */
[----:B------:R-:W-:-:S03]  /*1130*/  IMAD.HI.U32 R10, R11, -0x326172a9, RZ ;  /* 0xcd9e8d570b0a7827 */ /* 0x000fc600078e00ff */
[----:B------:R-:W-:Y:S01]  /*1140*/  LOP3.LUT R4, R4, UR7, RZ, 0x3c, !PT ;  /* 0x0000000704047c12 */ /* 0x000fe2000f8e3cff */
[----:B------:R-:W-:-:S06]  /*1150*/  IMAD.MOV.U32 R24, RZ, RZ, R11 ;  /* 0x000000ffff187224 */ /* 0x000fcc00078e000b */
[----:B------:R-:W-:-:S05]  /*1160*/  @P1 IMAD.MOV R0, RZ, RZ, R26 ;  /* 0x000000ffff001224 */ /* 0x000fca00078e021a */
[----:B------:R-:W-:Y:S02]  /*1170*/  LOP3.LUT R7, R0, UR5, RZ, 0x3c, !PT ;  /* 0x0000000500077c12 */ /* 0x000fe4000f8e3cff */
[----:B------:R-:W-:Y:S02]  /*1180*/  MOV R26, R0 ;  /* 0x00000000001a7202 */ /* 0x000fe40000000f00 */
.L_x_1271:
[----:B------:R-:W-:Y:S05]  /*1190*/  BSYNC B0 ;  /* 0x0000000000007941 */ /* 0x000fea0003800000 */
.L_x_1270:
[----:B------:R-:W-:Y:S01]  /*11a0*/  LOP3.LUT R13, R10, UR4, R27, 0x96, !PT ;  /* 0x000000040a0d7c12 */ /* 0x000fe2000f8e961b */
[----:B------:R-:W-:Y:S01]  /*11b0*/  IMAD R11, R5, R6, -0x5b5dc15a ;  /* 0xa4a23ea6050b7424 */ /* 0x000fe200078e0206 */
[----:B------:R-:W-:Y:S01]  /*11c0*/  LOP3.LUT R18, R7, R12, RZ, 0x3c, !PT ;  /* 0x0000000c07127212 */ /* 0x000fe200078e3cff */
[----:B------:R-:W-:Y:S01]  /*11d0*/  IMAD R9, R9, -0x2daee0ad, RZ ;  /* 0xd2511f5309097824 */ /* 0x000fe200078e02ff */
[C---:B------:R-:W-:Y:S01]  /*11e0*/  IADD3 R0, R8.reuse, 0x4, RZ ;  /* 0x0000000408007810 */ /* 0x040fe20007ffe0ff */
        /* <DEDUP_REMOVED lines=36> */
[----:B------:R-:W-:-:S04]  /*1430*/  LOP3.LUT R48, R13, UR26, R48, 0x96, !PT ;  /* 0x0000001a0d307c12 */ /* 0x000fc8000f8e9630 */
        /* <DEDUP_REMOVED lines=13> */
.L_x_1272:
        /* <DEDUP_REMOVED lines=17> */
.L_x_1274:
[----:B------:R-:W-:Y:S05]  /*1620*/  BSYNC B0 ;  /* 0x0000000000007941 */ /* 0x000fea0003800000 */
.L_x_1273:
[----:B------:R-:W-:Y:S01]  /*1630*/  LOP3.LUT R10, R10, UR4, R27, 0x96, !PT ;  /* 0x000000040a0a7c12 */ /* 0x000fe2000f8e961b */
[----:B------:R-:W-:Y:S01]  /*1640*/  IMAD R5, R5, R6, 0x76f35df9 ;  /* 0x76f35df905057424 */ /* 0x000fe200078e0206 */
[----:B------:R-:W-:Y:S01]  /*1650*/  LOP3.LUT R8, R7, R12, RZ, 0x3c, !PT ;  /* 0x0000000c07087212 */ /* 0x000fe200078e3cff */
[----:B------:R-:W-:Y:S01]  /*1660*/  IMAD R11, R11, -0x2daee0ad, RZ ;  /* 0xd2511f530b0b7824 */ /* 0x000fe200078e02ff */
[----:B------:R-:W-:Y:S01]  /*1670*/  MOV R43, R2 ;  /* 0x00000002002b7202 */ /* 0x000fe20000000f00 */
[----:B------:R-:W-:-:S04]  /*1680*/  IMAD.WIDE.U32 R6, R10, -0x2daee0ad, RZ ;  /* 0xd2511f530a067825 */ /* 0x000fc800078e00ff */
[----:B------:R-:W-:Y:S01]  /*1690*/  IMAD.WIDE.U32 R8, R8, -0x326172a9, RZ ;  /* 0xcd9e8d5708087825 */ /* 0x000fe200078e00ff */
[----:B------:R-:W-:-:S03]  /*16a0*/  LOP3.LUT R5, R7, UR10, R5, 0x96, !PT ;  /* 0x0000000a07057c12 */ /* 0x000fc6000f8e9605 */
[----:B------:R-:W-:Y:S01]  /*16b0*/  IMAD.MOV.U32 R42, RZ, RZ, R11 ;  /* 0x000000ffff2a7224 */ /* 0x000fe200078e000b */
[----:B------:R-:W-:Y:S01]  /*16c0*/  LOP3.LUT R12, R4, R9, RZ, 0x3c, !PT ;  /* 0x00000009040c7212 */ /* 0x000fe200078e3cff */
[----:B------:R-:W-:-:S04]  /*16d0*/  IMAD.WIDE.U32 R4, R5, -0x326172a9, RZ ;  /* 0xcd9e8d5705047825 */ /* 0x000fc800078e00ff */
[----:B------:R-:W-:Y:S01]  /*16e0*/  IMAD.WIDE.U32 R12, R12, -0x2daee0ad, RZ ;  /* 0xd2511f530c0c7825 */ /* 0x000fe200078e00ff */
[----:B------:R-:W-:-:S03]  /*16f0*/  LOP3.LUT R7, R5, UR11, R8, 0x96, !PT ;  /* 0x0000000b05077c12 */ /* 0x000fc6000f8e9608 */
[----:B------:R-:W-:Y:S01]  /*1700*/  IMAD.MOV.U32 R41, RZ, RZ, R3 ;  /* 0x000000ffff297224 */ /* 0x000fe200078e0003 */
        /* <DEDUP_REMOVED lines=29> */
[----:B------:R-:W-:-:S05]  /*18e0*/  LOP3.LUT R29, R7, UR25, R4, 0x96, !PT ;  /* 0x00000019071d7c12 */ /* 0x000fca000f8e9604 */
        /* <DEDUP_REMOVED lines=10> */
[----:B------:R-:W-:Y:S01]  /*1990*/  MOV R43, R2 ;  /* 0x00000002002b7202 */ /* 0x000fe20000000f00 */
[----:B------:R-:W-:Y:S01]  /*19a0*/  IMAD.MOV.U32 R41, RZ, RZ, R3 ;  /* 0x000000ffff297224 */ /* 0x000fe200078e0003 */
[----:B------:R-:W-:Y:S01]  /*19b0*/  MOV R48, R29 ;  /* 0x0000001d00307202 */ /* 0x000fe20000000f00 */
[----:B------:R-:W-:Y:S02]  /*19c0*/  IMAD.MOV.U32 R50, RZ, RZ, R11 ;  /* 0x000000ffff327224 */ /* 0x000fe400078e000b */
[----:B------:R-:W-:Y:S02]  /*19d0*/  IMAD.MOV.U32 R42, RZ, RZ, R32 ;  /* 0x000000ffff2a7224 */ /* 0x000fe400078e0020 */
[----:B------:R-:W-:Y:S01]  /*19e0*/  IMAD.MOV.U32 R40, RZ, RZ, R30 ;  /* 0x000000ffff287224 */ /* 0x000fe200078e001e */
[----:B------:R-:W-:Y:S05]  /*19f0*/  BRA `(.L_x_1275) ;  /* 0x0000136000007947 */ /* 0x000fea0003800000 */
.L_x_1263:
[C---:B------:R-:W-:Y:S01]  /*1a00*/  ISETP.NE.AND P0, PT, R8.reuse, -0x1, PT ;  /* 0xffffffff0800780c */ /* 0x040fe20003f05270 */
[----:B------:R-:W-:Y:S01]  /*1a10*/  BSSY B0, `(.L_x_1276) ;  /* 0x000000d000007945 */ /* 0x000fe20003800000 */
[----:B------:R-:W-:-:S02]  /*1a20*/  IADD3 R0, R8, 0x1, RZ ;  /* 0x0000000108007810 */ /* 0x000fc40007ffe0ff */
[----:B------:R-:W-:-:S03]  /*1a30*/  MOV R9, R27 ;  /* 0x0000001b00097202 */ /* 0x000fc60000000f00 */
        /* <DEDUP_REMOVED lines=10> */
.L_x_1277:
[----:B------:R-:W-:Y:S05]  /*1ae0*/  BSYNC B0 ;  /* 0x0000000000007941 */ /* 0x000fea0003800000 */
.L_x_1276:
[----:B------:R-:W-:Y:S01]  /*1af0*/  IADD3 R33, R8, 0x2, RZ ;  /* 0x0000000208217810 */ /* 0x000fe20007ffe0ff */
[----:B------:R-:W-:Y:S01]  /*1b00*/  IMAD.WIDE.U32 R6, R24, -0x326172a9, RZ ;  /* 0xcd9e8d5718067825 */ /* 0x000fe200078e00ff */
[----:B0-----:R-:W-:Y:S01]  /*1b10*/  LOP3.LUT R10, R26, UR5, RZ, 0x3c, !PT ;  /* 0x000000051a0a7c12 */ /* 0x001fe2000f8e3cff */
[----:B------:R-:W-:Y:S01]  /*1b20*/  BSSY B0, `(.L_x_1278) ;  /* 0x000001b000007945 */ /* 0x000fe20003800000 */
[----:B------:R-:W-:Y:S01]  /*1b30*/  ISETP.NE.AND P2, PT, R33, RZ, PT ;  /* 0x000000ff2100720c */ /* 0x000fe20003f45270 */
[----:B------:R-:W-:Y:S01]  /*1b40*/  IMAD.MOV.U32 R11, RZ, RZ, R7 ;  /* 0x000000ffff0b7224 */ /* 0x000fe200078e0007 */
[----:B------:R-:W-:Y:S02]  /*1b50*/  LOP3.LUT R12, R10, R5, RZ, 0x3c, !PT ;  /* 0x000000050a0c7212 */ /* 0x000fe400078e3cff */
        /* <DEDUP_REMOVED lines=9> */
[----:B------:R-:W-:Y:S02]  /*1bf0*/  IADD3 R16, R9, 0x1, RZ ;  /* 0x0000000109107810 */ /* 0x000fe40007ffe0ff */
[----:B------:R-:W-:Y:S02]  /*1c00*/  MOV R11, R7 ;  /* 0x00000007000b7202 */ /* 0x000fe40000000f00 */
        /* <DEDUP_REMOVED lines=12> */
.L_x_1279:
[----:B------:R-:W-:Y:S05]  /*1cd0*/  BSYNC B0 ;  /* 0x0000000000007941 */ /* 0x000fea0003800000 */
.L_x_1278:
        /* <DEDUP_REMOVED lines=9> */
[----:B------:R-:W-:-:S02]  /*1d70*/  MOV R13, R14 ;  /* 0x0000000e000d7202 */ /* 0x000fc40000000f00 */
[----:B------:R-:W-:Y:S02]  /*1d80*/  ISETP.NE.AND P0, PT, R19, RZ, PT ;  /* 0x000000ff1300720c */ /* 0x000fe40003f05270 */
[----:B------:R-:W-:-:S11]  /*1d90*/  MOV R18, R11 ;  /* 0x0000000b00127202 */ /* 0x000fd60000000f00 */
[----:B------:R-:W-:Y:S05]  /*1da0*/  @P0 BRA `(.L_x_1281) ;  /* 0x000000c000000947 */ /* 0x000fea0003800000 */
[----:B------:R-:W-:Y:S01]  /*1db0*/  IADD3 R15, R24, 0x1, RZ ;  /* 0x00000001180f7810 */ /* 0x000fe20007ffe0ff */
[----:B------:R-:W-:Y:S01]  /*1dc0*/  IMAD.MOV.U32 R13, RZ, RZ, -0x326172a9 ;  /* 0xcd9e8d57ff0d7424 */ /* 0x000fe200078e00ff */
[----:B------:R-:W-:Y:S01]  /*1dd0*/  IADD3 R17, R26, 0x1, RZ ;  /* 0x000000011a117810 */ /* 0x000fe20007ffe0ff */
[----:B------:R-:W-:Y:S01]  /*1de0*/  HFMA2.MMA R19, -RZ, RZ, 0, 0 ;  /* 0x00000000ff137435 */ /* 0x000fe200000001ff */
[C---:B------:R-:W-:Y:S01]  /*1df0*/  ISETP.NE.AND P0, PT, R15.reuse, RZ, PT ;  /* 0x000000ff0f00720c */ /* 0x040fe20003f05270 */
[----:B------:R-:W-:Y:S01]  /*1e00*/  IMAD R13, R24, R13, -0x326172a9 ;  /* 0xcd9e8d57180d7424 */ /* 0x000fe200078e020d */
[----:B------:R-:W-:Y:S01]  /*1e10*/  MOV R24, R15 ;  /* 0x0000000f00187202 */ /* 0x000fe20000000f00 */
[----:B------:R-:W-:-:S03]  /*1e20*/  IMAD.HI.U32 R18, R15, -0x326172a9, RZ ;  /* 0xcd9e8d570f127827 */ /* 0x000fc600078e00ff */
[----:B------:R-:W-:-:S07]  /*1e30*/  LOP3.LUT R13, R13, UR7, RZ, 0x3c, !PT ;  /* 0x000000070d0d7c12 */ /* 0x000fce000f8e3cff */
[----:B------:R-:W-:-:S04]  /*1e40*/  @P0 IMAD.MOV R17, RZ, RZ, R26 ;  /* 0x000000ffff110224 */ /* 0x000fc800078e021a */
[----:B------:R-:W-:Y:S01]  /*1e50*/  IMAD.MOV.U32 R26, RZ, RZ, R17 ;  /* 0x000000ffff1a7224 */ /* 0x000fe200078e0011 */
[----:B------:R-:W-:Y:S02]  /*1e60*/  LOP3.LUT R15, R17, UR5, RZ, 0x3c, !PT ;  /* 0x00000005110f7c12 */ /* 0x000fe4000f8e3cff */
.L_x_1281:
[----:B------:R-:W-:Y:S05]  /*1e70*/  BSYNC B0 ;  /* 0x0000000000007941 */ /* 0x000fea0003800000 */
.L_x_1280:
        /* <DEDUP_REMOVED lines=14> */
[----:B------:R-:W-:Y:S01]  /*1f60*/  IADD3 R17, R26, 0x1, RZ ;  /* 0x000000011a117810 */ /* 0x000fe20007ffe0ff */
[----:B------:R-:W-:Y:S01]  /*1f70*/  HFMA2.MMA R27, -RZ, RZ, 0, 0 ;  /* 0x00000000ff1b7435 */ /* 0x000fe200000001ff */
[----:B------:R-:W-:Y:S01]  /*1f80*/  ISETP.NE.AND P0, PT, R22, RZ, PT ;  /* 0x000000ff1600720c */ /* 0x000fe20003f05270 */
[----:B------:R-:W-:Y:S01]  /*1f90*/  IMAD R21, R24, R21, -0x326172a9 ;  /* 0xcd9e8d5718157424 */ /* 0x000fe200078e0215 */
[----:B------:R-:W-:Y:S01]  /*1fa0*/  MOV R24, R22 ;  /* 0x0000001600187202 */ /* 0x000fe20000000f00 */
[----:B------:R-:W-:-:S03]  /*1fb0*/  IMAD.HI.U32 R28, R22, -0x326172a9, RZ ;  /* 0xcd9e8d57161c7827 */ /* 0x000fc600078e00ff */
[----:B------:R-:W-:-:S07]  /*1fc0*/  LOP3.LUT R21, R21, UR7, RZ, 0x3c, !PT ;  /* 0x0000000715157c12 */ /* 0x000fce000f8e3cff */
[----:B------:R-:W-:-:S04]  /*1fd0*/  @P0 IMAD.MOV R17, RZ, RZ, R26 ;  /* 0x000000ffff110224 */ /* 0x000fc800078e021a */
[----:B------:R-:W-:Y:S01]  /*1fe0*/  IMAD.MOV.U32 R26, RZ, RZ, R17 ;  /* 0x000000ffff1a7224 */ /* 0x000fe200078e0011 */
[----:B------:R-:W-:Y:S02]  /*1ff0*/  LOP3.LUT R22, R17, UR5, RZ, 0x3c, !PT ;  /* 0x0000000511167c12 */ /* 0x000fe4000f8e3cff */
.L_x_1283:
[----:B------:R-:W-:Y:S05]  /*2000*/  BSYNC B0 ;  /* 0x0000000000007941 */ /* 0x000fea0003800000 */
.L_x_1282:
        /* <DEDUP_REMOVED lines=8> */
[C---:B------:R-:W-:Y:S01]  /*2090*/  IADD3 R7, R6.reuse, -0x2daee0ad, RZ ;  /* 0xd2511f5306077810 */ /* 0x040fe20007ffe0ff */
[----:B------:R-:W-:Y:S01]  /*20a0*/  IMAD.HI.U32 R18, R17, -0x2daee0ad, RZ ;  /* 0xd2511f5311127827 */ /* 0x000fe200078e00ff */
[----:B------:R-:W-:-:S02]  /*20b0*/  IADD3 R9, R6, -0x5b5dc15a, RZ ;  /* 0xa4a23ea606097810 */ /* 0x000fc40007ffe0ff */
[----:B------:R-:W-:Y:S01]  /*20c0*/  LOP3.LUT R30, R8, UR10, R7, 0x96, !PT ;  /* 0x0000000a081e7c12 */ /* 0x000fe2000f8e9607 */
[----:B------:R-:W-:Y:S01]  /*20d0*/  IMAD.HI.U32 R20, R20, -0x2daee0ad, RZ ;  /* 0xd2511f5314147827 */ /* 0x000fe200078e00ff */
[----:B------:R-:W-:Y:S02]  /*20e0*/  LOP3.LUT R18, R18, UR10, R9, 0x96, !PT ;  /* 0x0000000a12127c12 */ /* 0x000fe4000f8e9609 */
[----:B------:R-:W-:Y:S01]  /*20f0*/  IADD3 R16, R6, 0x76f35df9, RZ ;  /* 0x76f35df906107810 */ /* 0x000fe20007ffe0ff */
[----:B------:R-:W-:Y:S01]  /*2100*/  IMAD.WIDE.U32 R8, R22, -0x326172a9, RZ ;  /* 0xcd9e8d5716087825 */ /* 0x000fe200078e00ff */
[----:B------:R-:W-:Y:S02]  /*2110*/  LOP3.LUT R20, R15, R20, RZ, 0x3c, !PT ;  /* 0x000000140f147212 */ /* 0x000fe400078e3cff */
[----:B------:R-:W-:Y:S01]  /*2120*/  LOP3.LUT R10, R28, UR4, R27, 0x96, !PT ;  /* 0x000000041c0a7c12 */ /* 0x000fe2000f8e961b */
[----:B------:R-:W-:Y:S01]  /*2130*/  IMAD.HI.U32 R11, R19, -0x2daee0ad, RZ ;  /* 0xd2511f53130b7827 */ /* 0x000fe200078e00ff */
[----:B------:R-:W-:-:S02]  /*2140*/  IADD3 R35, R6, 0x49447d4c, RZ ;  /* 0x49447d4c06237810 */ /* 0x000fc40007ffe0ff */
[----:B------:R-:W-:Y:S01]  /*2150*/  LOP3.LUT R6, R21, R9, RZ, 0x3c, !PT ;  /* 0x0000000915067212 */ /* 0x000fe200078e3cff */
[----:B------:R-:W-:Y:S01]  /*2160*/  IMAD.HI.U32 R28, R20, -0x326172a9, RZ ;  /* 0xcd9e8d57141c7827 */ /* 0x000fe200078e00ff */
[----:B------:R-:W-:Y:S02]  /*2170*/  LOP3.LUT R16, R11, UR10, R16, 0x96, !PT ;  /* 0x0000000a0b107c12 */ /* 0x000fe4000f8e9610 */
[----:B------:R-:W-:Y:S01]  /*2180*/  MOV R41, R2 ;  /* 0x0000000200297202 */ /* 0x000fe20000000f00 */
[----:B------:R-:W-:Y:S01]  /*2190*/  IMAD.WIDE.U32 R10, R10, -0x2daee0ad, RZ ;  /* 0xd2511f530a0a7825 */ /* 0x000fe200078e00ff */
[----:B------:R-:W-:-:S03]  /*21a0*/  LOP3.LUT R21, R13, R28, RZ, 0x3c, !PT ;  /* 0x0000001c0d157212 */ /* 0x000fc600078e3cff */
[----:B------:R-:W-:Y:S01]  /*21b0*/  IMAD.WIDE.U32 R6, R6, -0x2daee0ad, RZ ;  /* 0xd2511f5306067825 */ /* 0x000fe200078e00ff */
[----:B------:R-:W-:-:S03]  /*21c0*/  LOP3.LUT R13, R11, UR10, R35, 0x96, !PT ;  /* 0x0000000a0b0d7c12 */ /* 0x000fc6000f8e9623 */
[----:B------:R-:W-:-:S04]  /*21d0*/  IMAD.HI.U32 R22, R5, -0x2daee0ad, RZ ;  /* 0xd2511f5305167827 */ /* 0x000fc800078e00ff */
[----:B------:R-:W-:Y:S01]  /*21e0*/  IMAD R15, R23, -0x2daee0ad, RZ ;  /* 0xd2511f53170f7824 */ /* 0x000fe200078e02ff */
[----:B------:R-:W-:Y:S01]  /*21f0*/  LOP3.LUT R23, R7, UR12, R10, 0x96, !PT ;  /* 0x0000000c07177c12 */ /* 0x000fe2000f8e960a */
[----:B------:R-:W-:-:S03]  /*2200*/  IMAD.HI.U32 R9, R33, -0x326172a9, RZ ;  /* 0xcd9e8d5721097827 */ /* 0x000fc600078e00ff */
[----:B------:R-:W-:Y:S01]  /*2210*/  LOP3.LUT R15, R22, UR12, R15, 0x96, !PT ;  /* 0x0000000c160f7c12 */ /* 0x000fe2000f8e960f */
[----:B------:R-:W-:Y:S01]  /*2220*/  IMAD R7, R12, -0x326172a9, RZ ;  /* 0xcd9e8d570c077824 */ /* 0x000fe200078e02ff */
[----:B------:R-:W-:Y:S01]  /*2230*/  LOP3.LUT R22, R14, R9, RZ, 0x3c, !PT ;  /* 0x000000090e167212 */ /* 0x000fe200078e3cff */
[----:B------:R-:W-:-:S04]  /*2240*/  IMAD.WIDE.U32 R12, R13, -0x326172a9, RZ ;  /* 0xcd9e8d570d0c7825 */ /* 0x000fc800078e00ff */
        /* <DEDUP_REMOVED lines=17> */
[----:B------:R-:W-:Y:S01]  /*2360*/  IMAD R5, R5, -0x2daee0ad, RZ ;  /* 0xd2511f5305057824 */ /* 0x000fe200078e02ff */
[----:B------:R-:W-:Y:S01]  /*2370*/  LOP3.LUT R20, R30, UR12, R13, 0x96, !PT ;  /* 0x0000000c1e147c12 */ /* 0x000fe2000f8e960d */
[----:B------:R-:W-:-:S04]  /*2380*/  IMAD.WIDE.U32 R10, R8, -0x2daee0ad, RZ ;  /* 0xd2511f53080a7825 */ /* 0x000fc800078e00ff */
        /* <DEDUP_REMOVED lines=19> */
[----:B------:R-:W-:Y:S01]  /*24c0*/  IMAD.WIDE.U32 R6, R13, -0x2daee0ad, RZ ;  /* 0xd2511f530d067825 */ /* 0x000fe200078e00ff */
[----:B------:R-:W-:-:S03]  /*24d0*/  LOP3.LUT R22, R22, UR14, R9, 0x96, !PT ;  /* 0x0000000e16167c12 */ /* 0x000fc6000f8e9609 */
        /* <DEDUP_REMOVED lines=111> */
[----:B------:R-:W-:Y:S01]  /*2bd0*/  IMAD.WIDE.U32 R12, R21, -0x326172a9, RZ ;  /* 0xcd9e8d57150c7825 */ /* 0x000fe200078e00ff */
        /* <DEDUP_REMOVED lines=8> */
[----:B------:R-:W-:Y:S02]  /*2c60*/  IMAD R15, R15, -0x326172a9, RZ ;  /* 0xcd9e8d570f0f7824 */ /* 0x000fe400078e02ff */
[----:B------:R-:W-:-:S04]  /*2c70*/  IMAD.WIDE.U32 R44, R44, -0x326172a9, RZ ;  /* 0xcd9e8d572c2c7825 */ /* 0x000fc800078e00ff */
[----:B------:R-:W-:Y:S01]  /*2c80*/  IMAD R14, R14, -0x2daee0ad, RZ ;  /* 0xd2511f530e0e7824 */ /* 0x000fe200078e02ff */
[----:B------:R-:W-:Y:S01]  /*2c90*/  LOP3.LUT R46, R45, UR25, R11, 0x96, !PT ;  /* 0x000000192d2e7c12 */ /* 0x000fe2000f8e960b */
[----:B------:R-:W-:-:S04]  /*2ca0*/  IMAD.HI.U32 R8, R37, -0x2daee0ad, RZ ;  /* 0xd2511f5325087827 */ /* 0x000fc800078e00ff */
[----:B------:R-:W-:Y:S01]  /*2cb0*/  IMAD.HI.U32 R9, R7, -0x2daee0ad, RZ ;  /* 0xd2511f5307097827 */ /* 0x000fe200078e00ff */
[----:B------:R-:W-:-:S03]  /*2cc0*/  LOP3.LUT R23, R8, UR26, R5, 0x96, !PT ;  /* 0x0000001a08177c12 */ /* 0x000fc6000f8e9605 */
        /* <DEDUP_REMOVED lines=9> */
.L_x_1275:
[C---:B------:R-:W-:Y:S02]  /*2d60*/  SHF.L.U32 R2, R34.reuse, 0x2, RZ ;  /* 0x0000000222027819 */ /* 0x040fe400000006ff */
[----:B------:R-:W-:-:S02]  /*2d70*/  SHF.L.U64.HI R56, R34, 0x2, R25 ;  /* 0x0000000222387819 */ /* 0x000fc40000010219 */
[----:B------:R-:W-:-:S04]  /*2d80*/  IADD3 R20, P0, R2, c[0x0][0x160], RZ ;  /* 0x0000580002147a10 */ /* 0x000fc80007f1e0ff */
[----:B------:R-:W-:-:S05]  /*2d90*/  IADD3.X R21, R56, c[0x0][0x164], RZ, P0, !PT ;  /* 0x0000590038157a10 */ /* 0x000fca00007fe4ff */
[----:B------:R0:W3:Y:S04]  /*2da0*/  LDG.E.128 R8, [R20.64] ;  /* 0x0000000814087981 */ /* 0x0000e8000c1e1d00 */
[----:B------:R0:W4:Y:S04]  /*2db0*/  LDG.E.128 R4, [R20.64+0x30] ;  /* 0x0000300814047981 */ /* 0x000128000c1e1d00 */
[----:B------:R0:W5:Y:S04]  /*2dc0*/  LDG.E.128 R12, [R20.64+0x10] ;  /* 0x00001008140c7981 */ /* 0x000168000c1e1d00 */
[----:B--2---:R0:W2:Y:S01]  /*2dd0*/  LDG.E.128 R16, [R20.64+0x20] ;  /* 0x0000200814107981 */ /* 0x0040a2000c1e1d00 */
[----:B------:R-:W-:Y:S08]  /*2de0*/  I2F.U32 R60, R48 ;  /* 0x00000030003c7306 */ /* 0x000ff00000201000 */
[----:B0-----:R-:W0:Y:S01]  /*2df0*/  I2F.U32 R21, R43 ;  /* 0x0000002b00157306 */ /* 0x001e220000201000 */
[----:B------:R-:W-:-:S07]  /*2e00*/  IMAD.MOV.U32 R53, RZ, RZ, 0x2f800000 ;  /* 0x2f800000ff357424 */ /* 0x000fce00078e00ff */
[----:B------:R-:W1:Y:S08]  /*2e10*/  I2F.U32 R20, R35 ;  /* 0x0000002300147306 */ /* 0x000e700000201000 */
[----:B------:R-:W-:Y:S01]  /*2e20*/  I2F.U32 R52, R44 ;  /* 0x0000002c00347306 */ /* 0x000fe20000201000 */
[----:B0-----:R-:W-:-:S07]  /*2e30*/  FFMA.FTZ R21, R21, R53, 1.1641532182693481445e-10 ;  /* 0x2f00000015157423 */ /* 0x001fce0000010035 */
[----:B------:R-:W0:Y:S08]  /*2e40*/  I2F.U32 R48, R41 ;  /* 0x0000002900307306 */ /* 0x000e300000201000 */
[----:B------:R-:W0:Y:S08]  /*2e50*/  I2F.U32 R44, R33 ;  /* 0x00000021002c7306 */ /* 0x000e300000201000 */
[----:B------:R-:W0:Y:S01]  /*2e60*/  I2F.U32 R38, R38 ;  /* 0x0000002600267306 */ /* 0x000e220000201000 */
[----:B------:R-:W-:Y:S01]  /*2e70*/  FSET.BF.LT.FTZ.AND R45, R21, c[0x0][0x648], PT ;  /* 0x00019200152d7a0a */ /* 0x000fe20003811000 */
[----:B-1----:R-:W-:-:S06]  /*2e80*/  FFMA.FTZ R21, R20, R53, 1.1641532182693481445e-10 ;  /* 0x2f00000014157423 */ /* 0x002fcc0000010035 */
[----:B------:R-:W1:Y:S01]  /*2e90*/  I2F.U32 R3, R39 ;  /* 0x0000002700037306 */ /* 0x000e620000201000 */
[-C--:B0-----:R-:W-:Y:S01]  /*2ea0*/  FFMA.FTZ R48, R48, R53.reuse, 1.1641532182693481445e-10 ;  /* 0x2f00000030307423 */ /* 0x081fe20000010035 */
[----:B------:R-:W-:Y:S01]  /*2eb0*/  FSET.BF.LT.FTZ.AND R43, R21, c[0x0][0x648], PT ;  /* 0x00019200152b7a0a */ /* 0x000fe20003811000 */
[----:B------:R-:W-:-:S05]  /*2ec0*/  FFMA.FTZ R44, R44, R53, 1.1641532182693481445e-10 ;  /* 0x2f0000002c2c7423 */ /* 0x000fca0000010035 */
[----:B------:R0:W1:Y:S01]  /*2ed0*/  I2F.U32 R54, R50 ;  /* 0x0000003200367306 */ /* 0x0000620000201000 */
[----:B------:R-:W-:-:S07]  /*2ee0*/  FFMA.FTZ R38, R38, R53, 1.1641532182693481445e-10 ;  /* 0x2f00000026267423 */ /* 0x000fce0000010035 */
[----:B------:R-:W-:Y:S01]  /*2ef0*/  I2F.U32 R42, R42 ;  /* 0x0000002a002a7306 */ /* 0x000fe20000201000 */
[----:B0-----:R-:W-:Y:S02]  /*2f00*/  FSET.BF.LT.FTZ.AND R50, R48, c[0x0][0x648], PT ;  /* 0x0001920030327a0a */ /* 0x001fe40003811000 */
[----:B------:R-:W-:Y:S02]  /*2f10*/  FSET.BF.LT.FTZ.AND R48, R44, c[0x0][0x648], PT ;  /* 0x000192002c307a0a */ /* 0x000fe40003811000 */
[----:B------:R-:W-:-:S03]  /*2f20*/  FSET.BF.LT.FTZ.AND R41, R38, c[0x0][0x648], PT ;  /* 0x0001920026297a0a */ /* 0x000fc60003811000 */
[----:B------:R-:W-:Y:S01]  /*2f30*/  I2F.U32 R47, R37 ;  /* 0x00000025002f7306 */ /* 0x000fe20000201000 */
[----:B-1----:R-:W-:-:S07]  /*2f40*/  FFMA.FTZ R51, R3, R53, 1.1641532182693481445e-10 ;  /* 0x2f00000003337423 */ /* 0x002fce0000010035 */
[----:B------:R-:W0:Y:S01]  /*2f50*/  I2F.U32 R49, R23 ;  /* 0x0000001700317306 */ /* 0x000e220000201000 */
[----:B------:R-:W-:-:S07]  /*2f60*/  FFMA.FTZ R3, R54, R53, 1.1641532182693481445e-10 ;  /* 0x2f00000036037423 */ /* 0x000fce0000010035 */
[----:B------:R-:W-:Y:S08]  /*2f70*/  I2F.U32 R40, R40 ;  /* 0x0000002800287306 */ /* 0x000ff00000201000 */
[----:B------:R-:W-:Y:S08]  /*2f80*/  I2F.U32 R22, R22 ;  /* 0x0000001600167306 */ /* 0x000ff00000201000 */
[----:B------:R-:W-:Y:S08]  /*2f90*/  I2F.U32 R58, R46 ;  /* 0x0000002e003a7306 */ /* 0x000ff00000201000 */
[----:B------:R-:W1:Y:S08]  /*2fa0*/  I2F.U32 R36, R36 ;  /* 0x0000002400247306 */ /* 0x000e700000201000 */
[----:B------:R-:W0:Y:S01]  /*2fb0*/  F2I.FTZ.U32.TRUNC.NTZ R37, R43 ;  /* 0x0000002b00257305 */ /* 0x000e22000021f000 */
[----:B------:R-:W-:-:S07]  /*2fc0*/  FFMA.FTZ R60, R60, R53, 1.1641532182693481445e-10 ;  /* 0x2f0000003c3c7423 */ /* 0x000fce0000010035 */
[----:B------:R-:W0:Y:S01]  /*2fd0*/  F2I.FTZ.U32.TRUNC.NTZ R33, R48 ;  /* 0x0000003000217305 */ /* 0x000e22000021f000 */
[----:B------:R-:W-:-:S07]  /*2fe0*/  FSET.BF.LT.FTZ.AND R3, R3, c[0x0][0x648], PT ;  /* 0x0001920003037a0a */ /* 0x000fce0003811000 */
[----:B------:R-:W1:Y:S01]  /*2ff0*/  F2I.FTZ.U32.TRUNC.NTZ R38, R41 ;  /* 0x0000002900267305 */ /* 0x000e62000021f000 */
[----:B------:R-:W-:-:S07]  /*3000*/  IADD3 R2, P0, R2, c[0x0][0x300], RZ ;  /* 0x0000c00002027a10 */ /* 0x000fce0007f1e0ff */
[----:B------:R-:W1:Y:S01]  /*3010*/  F2I.FTZ.U32.TRUNC.NTZ R23, R45 ;  /* 0x0000002d00177305 */ /* 0x000e62000021f000 */
[-C--:B0-----:R-:W-:Y:S02]  /*3020*/  FFMA.FTZ R39, R49, R53.reuse, 1.1641532182693481445e-10 ;  /* 0x2f00000031277423 */ /* 0x081fe40000010035 */
[-C--:B------:R-:W-:Y:S02]  /*3030*/  FFMA.FTZ R44, R47, R53.reuse, 1.1641532182693481445e-10 ;  /* 0x2f0000002f2c7423 */ /* 0x080fe40000010035 */
[----:B------:R-:W-:-:S03]  /*3040*/  FFMA.FTZ R55, R42, R53, 1.1641532182693481445e-10 ;  /* 0x2f0000002a377423 */ /* 0x000fc60000010035 */
[----:B------:R-:W0:Y:S01]  /*3050*/  F2I.FTZ.U32.TRUNC.NTZ R20, R50 ;  /* 0x0000003200147305 */ /* 0x000e22000021f000 */
[-C--:B-1----:R-:W-:Y:S01]  /*3060*/  FFMA.FTZ R36, R36, R53.reuse, 1.1641532182693481445e-10 ;  /* 0x2f00000024247423 */ /* 0x082fe20000010035 */
[----:B------:R-:W-:Y:S01]  /*3070*/  FSET.BF.LT.FTZ.AND R42, R60, c[0x0][0x648], PT ;  /* 0x000192003c2a7a0a */ /* 0x000fe20003811000 */
[-C--:B------:R-:W-:Y:S01]  /*3080*/  FFMA.FTZ R47, R58, R53.reuse, 1.1641532182693481445e-10 ;  /* 0x2f0000003a2f7423 */ /* 0x080fe20000010035 */
[----:B------:R-:W-:Y:S01]  /*3090*/  LOP3.LUT R60, R37, 0xff, RZ, 0xc0, !PT ;  /* 0x000000ff253c7812 */ /* 0x000fe200078ec0ff */
[-C--:B------:R-:W-:Y:S02]  /*30a0*/  FFMA.FTZ R52, R52, R53.reuse, 1.1641532182693481445e-10 ;  /* 0x2f00000034347423 */ /* 0x080fe40000010035 */
[-C--:B------:R-:W-:Y:S02]  /*30b0*/  FFMA.FTZ R49, R22, R53.reuse, 1.1641532182693481445e-10 ;  /* 0x2f00000016317423 */ /* 0x080fe40000010035 */
[----:B------:R-:W-:Y:S02]  /*30c0*/  FFMA.FTZ R40, R40, R53, 1.1641532182693481445e-10 ;  /* 0x2f00000028287423 */ /* 0x000fe40000010035 */
[----:B------:R1:W-:Y:S01]  /*30d0*/  F2I.FTZ.U32.TRUNC.NTZ R53, R3 ;  /* 0x0000000300357305 */ /* 0x0003e2000021f000 */
[----:B------:R-:W-:-:S02]  /*30e0*/  FSET.BF.LT.FTZ.AND R46, R36, c[0x0][0x648], PT ;  /* 0x00019200242e7a0a */ /* 0x000fc40003811000 */
[----:B------:R-:W-:Y:S02]  /*30f0*/  FSET.BF.LT.FTZ.AND R47, R47, c[0x0][0x648], PT ;  /* 0x000192002f2f7a0a */ /* 0x000fe40003811000 */
[----:B------:R-:W-:Y:S02]  /*3100*/  PRMT R33, R33, 0x7604, R60 ;  /* 0x0000760421217816 */ /* 0x000fe4000000003c */
[----:B------:R-:W-:Y:S02]  /*3110*/  FSET.BF.LT.FTZ.AND R39, R39, c[0x0][0x648], PT ;  /* 0x0001920027277a0a */ /* 0x000fe40003811000 */
[----:B------:R-:W-:Y:S02]  /*3120*/  FSET.BF.LT.FTZ.AND R49, R49, c[0x0][0x648], PT ;  /* 0x0001920031317a0a */ /* 0x000fe40003811000 */
[----:B------:R-:W-:Y:S02]  /*3130*/  FSET.BF.LT.FTZ.AND R37, R55, c[0x0][0x648], PT ;  /* 0x0001920037257a0a */ /* 0x000fe40003811000 */
[----:B------:R-:W-:-:S02]  /*3140*/  LOP3.LUT R60, R38, 0xff, RZ, 0xc0, !PT ;  /* 0x000000ff263c7812 */ /* 0x000fc400078ec0ff */
[----:B------:R-:W-:Y:S01]  /*3150*/  FSET.BF.LT.FTZ.AND R38, R40, c[0x0][0x648], PT ;  /* 0x0001920028267a0a */ /* 0x000fe20003811000 */
[----:B------:R-:W1:Y:S01]  /*3160*/  F2I.FTZ.U32.TRUNC.NTZ R21, R46 ;  /* 0x0000002e00157305 */ /* 0x000e62000021f000 */
[----:B------:R-:W-:Y:S02]  /*3170*/  LOP3.LUT R23, R23, 0xff, RZ, 0xc0, !PT ;  /* 0x000000ff17177812 */ /* 0x000fe400078ec0ff */
[----:B------:R-:W-:Y:S02]  /*3180*/  FSET.BF.LT.FTZ.AND R44, R44, c[0x0][0x648], PT ;  /* 0x000192002c2c7a0a */ /* 0x000fe40003811000 */
[----:B------:R-:W-:Y:S02]  /*3190*/  FSET.BF.LT.FTZ.AND R52, R52, c[0x0][0x648], PT ;  /* 0x0001920034347a0a */ /* 0x000fe40003811000 */
[----:B------:R-:W-:Y:S01]  /*31a0*/  FSET.BF.LT.FTZ.AND R54, R51, c[0x0][0x648], PT ;  /* 0x0001920033367a0a */ /* 0x000fe20003811000 */
[----:B------:R-:W1:Y:S01]  /*31b0*/  F2I.FTZ.U32.TRUNC.NTZ R58, R47 ;  /* 0x0000002f003a7305 */ /* 0x000e62000021f000 */
[----:B0-----:R-:W-:-:S07]  /*31c0*/  PRMT R20, R20, 0x7604, R23 ;  /* 0x0000760414147816 */ /* 0x001fce0000000017 */
[----:B------:R-:W0:Y:S08]  /*31d0*/  F2I.FTZ.U32.TRUNC.NTZ R36, R39 ;  /* 0x0000002700247305 */ /* 0x000e30000021f000 */
[----:B------:R-:W0:Y:S08]  /*31e0*/  F2I.FTZ.U32.TRUNC.NTZ R35, R49 ;  /* 0x0000003100237305 */ /* 0x000e30000021f000 */
[----:B------:R-:W0:Y:S08]  /*31f0*/  F2I.FTZ.U32.TRUNC.NTZ R55, R37 ;  /* 0x0000002500377305 */ /* 0x000e30000021f000 */
[----:B------:R0:W-:Y:S08]  /*3200*/  F2I.FTZ.U32.TRUNC.NTZ R40, R38 ;  /* 0x0000002600287305 */ /* 0x0001f0000021f000 */
[----:B------:R-:W0:Y:S08]  /*3210*/  F2I.FTZ.U32.TRUNC.NTZ R57, R44 ;  /* 0x0000002c00397305 */ /* 0x000e30000021f000 */
[----:B------:R-:W0:Y:S08]  /*3220*/  F2I.FTZ.U32.TRUNC.NTZ R22, R52 ;  /* 0x0000003400167305 */ /* 0x000e30000021f000 */
[----:B------:R-:W0:Y:S08]  /*3230*/  F2I.FTZ.U32.TRUNC.NTZ R51, R54 ;  /* 0x0000003600337305 */ /* 0x000e30000021f000 */
[----:B------:R-:W0:Y:S01]  /*3240*/  F2I.FTZ.U32.TRUNC.NTZ R23, R42 ;  /* 0x0000002a00177305 */ /* 0x000e22000021f000 */
[----:B---3--:R-:W-:-:S02]  /*3250*/  FMUL.FTZ R8, R45, R8 ;  /* 0x000000082d087220 */ /* 0x008fc40000410000 */
[----:B------:R-:W-:Y:S02]  /*3260*/  FMUL.FTZ R9, R50, R9 ;  /* 0x0000000932097220 */ /* 0x000fe40000410000 */
[----:B------:R-:W-:Y:S02]  /*3270*/  FMUL.FTZ R10, R43, R10 ;  /* 0x0000000a2b0a7220 */ /* 0x000fe40000410000 */
[----:B------:R-:W-:Y:S02]  /*3280*/  FMUL.FTZ R11, R48, R11 ;  /* 0x0000000b300b7220 */ /* 0x000fe40000410000 */
[----:B----4-:R-:W-:Y:S01]  /*3290*/  FMUL.FTZ R4, R3, R4 ;  /* 0x0000000403047220 */ /* 0x010fe20000410000 */
[----:B-1----:R-:W-:Y:S01]  /*32a0*/  IADD3.X R3, R56, c[0x0][0x304], RZ, P0, !PT ;  /* 0x0000c10038037a10 */ /* 0x002fe200007fe4ff */
[----:B------:R-:W-:Y:S02]  /*32b0*/  FMUL.FTZ R11, R11, UR6 ;  /* 0x000000060b0b7c20 */ /* 0x000fe40008410000 */
[----:B------:R-:W-:-:S02]  /*32c0*/  FMUL.FTZ R10, R10, UR6 ;  /* 0x000000060a0a7c20 */ /* 0x000fc40008410000 */
[----:B------:R-:W-:Y:S02]  /*32d0*/  FMUL.FTZ R9, R9, UR6 ;  /* 0x0000000609097c20 */ /* 0x000fe40008410000 */
[----:B------:R-:W-:-:S05]  /*32e0*/  FMUL.FTZ R8, R8, UR6 ;  /* 0x0000000608087c20 */ /* 0x000fca0008410000 */
[----:B------:R1:W-:Y:S01]  /*32f0*/  STG.E.128 [R2.64], R8 ;  /* 0x0000000802007986 */ /* 0x0003e2000c101d08 */
[----:B------:R-:W-:Y:S01]  /*3300*/  FMUL.FTZ R7, R38, R7 ;  /* 0x0000000726077220 */ /* 0x000fe20000410000 */
[----:B0-----:R-:W-:Y:S01]  /*3310*/  IADD3 R38, P0, R34, c[0x0][0x4a0], RZ ;  /* 0x0001280022267a10 */ /* 0x001fe20007f1e0ff */
[----:B-----5:R-:W-:-:S03]  /*3320*/  FMUL.FTZ R14, R39, R14 ;  /* 0x0000000e270e7220 */ /* 0x020fc60000410000 */
[----:B------:R-:W-:Y:S02]  /*3330*/  IADD3.X R39, R25, c[0x0][0x4a4], RZ, P0, !PT ;  /* 0x0001290019277a10 */ /* 0x000fe400007fe4ff */
[----:B-1----:R-:W-:-:S05]  /*3340*/  MOV R9, c[0x0][0x0] ;  /* 0x0000000000097a02 */ /* 0x002fca0000000f00 */
[----:B------:R-:W-:-:S05]  /*3350*/  IMAD R9, R9, c[0x0][0xc], RZ ;  /* 0x0000030009097a24 */ /* 0x000fca00078e02ff */
[----:B------:R-:W-:Y:S02]  /*3360*/  LEA R34, P0, R9, R34, 0x4 ;  /* 0x0000002209227211 */ /* 0x000fe400078020ff */
[----:B------:R-:W-:-:S03]  /*3370*/  PRMT R21, R21, 0x7604, R60 ;  /* 0x0000760415157816 */ /* 0x000fc6000000003c */
[----:B------:R-:W-:Y:S01]  /*3380*/  IMAD.X R25, RZ, RZ, R25, P0 ;  /* 0x000000ffff197224 */ /* 0x000fe200000e0619 */
[----:B------:R-:W-:Y:S02]  /*3390*/  ISETP.GE.U32.AND P0, PT, R34, c[0x0][0x640], PT ;  /* 0x0001900022007a0c */ /* 0x000fe40003f06070 */
[----:B------:R-:W-:Y:S02]  /*33a0*/  LOP3.LUT R59, R58, 0xff, RZ, 0xc0, !PT ;  /* 0x000000ff3a3b7812 */ /* 0x000fe400078ec0ff */
[----:B------:R-:W-:Y:S02]  /*33b0*/  LOP3.LUT R36, R36, 0xff, RZ, 0xc0, !PT ;  /* 0x000000ff24247812 */ /* 0x000fe400078ec0ff */
[----:B------:R-:W-:Y:S02]  /*33c0*/  LOP3.LUT R58, R35, 0xff, RZ, 0xc0, !PT ;  /* 0x000000ff233a7812 */ /* 0x000fe400078ec0ff */
[----:B------:R-:W-:Y:S02]  /*33d0*/  LOP3.LUT R60, R53, 0xff, RZ, 0xc0, !PT ;  /* 0x000000ff353c7812 */ /* 0x000fe400078ec0ff */
[----:B------:R-:W-:Y:S01]  /*33e0*/  LOP3.LUT R55, R55, 0xff, RZ, 0xc0, !PT ;  /* 0x000000ff37377812 */ /* 0x000fe200078ec0ff */
[----:B------:R-:W-:Y:S01]  /*33f0*/  FMUL.FTZ R12, R41, R12 ;  /* 0x0000000c290c7220 */ /* 0x000fe20000410000 */
[----:B------:R-:W-:Y:S01]  /*3400*/  ISETP.GE.U32.AND.EX P0, PT, R25, c[0x0][0x644], PT, P0 ;  /* 0x0001910019007a0c */ /* 0x000fe20003f06100 */
[----:B------:R-:W-:Y:S01]  /*3410*/  FMUL.FTZ R13, R46, R13 ;  /* 0x0000000d2e0d7220 */ /* 0x000fe20000410000 */
[----:B------:R-:W-:Y:S01]  /*3420*/  PRMT R36, R57, 0x7604, R36 ;  /* 0x0000760439247816 */ /* 0x000fe20000000024 */
[----:B------:R-:W-:Y:S01]  /*3430*/  FMUL.FTZ R15, R44, R15 ;  /* 0x0000000f2c0f7220 */ /* 0x000fe20000410000 */
[----:B------:R-:W-:Y:S01]  /*3440*/  PRMT R22, R22, 0x7604, R59 ;  /* 0x0000760416167816 */ /* 0x000fe2000000003b */
[----:B--2---:R-:W-:Y:S01]  /*3450*/  FMUL.FTZ R16, R47, R16 ;  /* 0x000000102f107220 */ /* 0x004fe20000410000 */
[----:B------:R-:W-:Y:S01]  /*3460*/  PRMT R35, R51, 0x7604, R58 ;  /* 0x0000760433237816 */ /* 0x000fe2000000003a */
[----:B------:R-:W-:Y:S01]  /*3470*/  FMUL.FTZ R17, R52, R17 ;  /* 0x0000001134117220 */ /* 0x000fe20000410000 */
[----:B------:R-:W-:Y:S01]  /*3480*/  PRMT R23, R23, 0x7604, R60 ;  /* 0x0000760417177816 */ /* 0x000fe2000000003c */
[----:B------:R-:W-:Y:S01]  /*3490*/  FMUL.FTZ R18, R49, R18 ;  /* 0x0000001231127220 */ /* 0x000fe20000410000 */
[----:B------:R-:W-:Y:S01]  /*34a0*/  PRMT R40, R40, 0x7604, R55 ;  /* 0x0000760428287816 */ /* 0x000fe20000000037 */
[----:B------:R-:W-:-:S02]  /*34b0*/  FMUL.FTZ R19, R54, R19 ;  /* 0x0000001336137220 */ /* 0x000fc40000410000 */
[----:B------:R-:W-:Y:S02]  /*34c0*/  FMUL.FTZ R5, R42, R5 ;  /* 0x000000052a057220 */ /* 0x000fe40000410000 */
[----:B------:R-:W-:Y:S01]  /*34d0*/  FMUL.FTZ R6, R37, R6 ;  /* 0x0000000625067220 */ /* 0x000fe20000410000 */
[----:B------:R-:W-:Y:S01]  /*34e0*/  PRMT R23, R40, 0x1054, R23 ;  /* 0x0000105428177816 */ /* 0x000fe20000000017 */
[----:B------:R-:W-:Y:S01]  /*34f0*/  FMUL.FTZ R15, R15, UR6 ;  /* 0x000000060f0f7c20 */ /* 0x000fe20008410000 */
[----:B------:R-:W-:Y:S01]  /*3500*/  PRMT R22, R35, 0x1054, R22 ;  /* 0x0000105423167816 */ /* 0x000fe20000000016 */
[----:B------:R-:W-:Y:S01]  /*3510*/  FMUL.FTZ R14, R14, UR6 ;  /* 0x000000060e0e7c20 */ /* 0x000fe20008410000 */
[----:B------:R-:W-:Y:S01]  /*3520*/  PRMT R21, R36, 0x1054, R21 ;  /* 0x0000105424157816 */ /* 0x000fe20000000015 */
[----:B------:R-:W-:Y:S01]  /*3530*/  FMUL.FTZ R13, R13, UR6 ;  /* 0x000000060d0d7c20 */ /* 0x000fe20008410000 */
[----:B------:R-:W-:Y:S01]  /*3540*/  PRMT R20, R33, 0x1054, R20 ;  /* 0x0000105421147816 */ /* 0x000fe20000000014 */
[----:B------:R-:W-:-:S02]  /*3550*/  FMUL.FTZ R12, R12, UR6 ;  /* 0x000000060c0c7c20 */ /* 0x000fc40008410000 */
[----:B------:R-:W-:Y:S02]  /*3560*/  FMUL.FTZ R19, R19, UR6 ;  /* 0x0000000613137c20 */ /* 0x000fe40008410000 */
[----:B------:R-:W-:Y:S02]  /*3570*/  FMUL.FTZ R18, R18, UR6 ;  /* 0x0000000612127c20 */ /* 0x000fe40008410000 */
[----:B------:R-:W-:Y:S02]  /*3580*/  FMUL.FTZ R17, R17, UR6 ;  /* 0x0000000611117c20 */ /* 0x000fe40008410000 */
[----:B------:R-:W-:Y:S02]  /*3590*/  FMUL.FTZ R16, R16, UR6 ;  /* 0x0000000610107c20 */ /* 0x000fe40008410000 */
[----:B------:R-:W-:Y:S02]  /*35a0*/  FMUL.FTZ R7, R7, UR6 ;  /* 0x0000000607077c20 */ /* 0x000fe40008410000 */
[----:B------:R-:W-:-:S02]  /*35b0*/  FMUL.FTZ R6, R6, UR6 ;  /* 0x0000000606067c20 */ /* 0x000fc40008410000 */
[----:B------:R-:W-:Y:S02]  /*35c0*/  FMUL.FTZ R5, R5, UR6 ;  /* 0x0000000605057c20 */ /* 0x000fe40008410000 */
[----:B------:R-:W-:Y:S01]  /*35d0*/  FMUL.FTZ R4, R4, UR6 ;  /* 0x0000000604047c20 */ /* 0x000fe20008410000 */
[----:B------:R0:W-:Y:S01]  /*35e0*/  STG.E.128 [R2.64+0x10], R12 ;  /* 0x0000100c02007986 */ /* 0x0001e2000c101d08 */
[----:B------:R-:W-:Y:S03]  /*35f0*/  WARPSYNC 0xffffffff ;  /* 0xffffffff00007948 */ /* 0x000fe60003800000 */
[----:B------:R0:W-:Y:S04]  /*3600*/  STG.E.128 [R2.64+0x20], R16 ;  /* 0x0000201002007986 */ /* 0x0001e8000c101d08 */
[----:B------:R0:W-:Y:S04]  /*3610*/  STG.E.128 [R2.64+0x30], R4 ;  /* 0x0000300402007986 */ /* 0x0001e8000c101d08 */
[----:B------:R0:W-:Y:S01]  /*3620*/  STG.E.128 [R38.64], R20 ;  /* 0x0000001426007986 */ /* 0x0001e2000c101d08 */
[----:B------:R-:W-:-:S03]  /*3630*/  MOV R8, R0 ;  /* 0x0000000000087202 */ /* 0x000fc60000000f00 */
[----:B------:R-:W-:Y:S06]  /*3640*/  BAR.SYNC.DEFER_BLOCKING 0x0 ;  /* 0x0000000000007b1d */ /* 0x000fec0000010000 */
[----:B------:R-:W-:Y:S01]  /*3650*/  @P0 CALL.REL.NOINC `(.L_x_1284) ;  /* 0x0000001000000944 */ /* 0x000fe20003c00000 */
[----:B------:R-:W-:Y:S05]  /*3660*/  BRA `(.L_x_1285) ;  /* 0xffffd07000007947 */ /* 0x000fea000383ffff */
.L_x_1284:
[----:B------:R-:W-:Y:S05]  /*3670*/  EXIT ;  /* 0x000000000000794d */ /* 0x000fea0003800000 */
        .weak           $__internal_29_$__cuda_sm20_dblrcp_rn_slowpath_v3
        .type           $__internal_29_$__cuda_sm20_dblrcp_rn_slowpath_v3,@function
        .size           $__internal_29_$__cuda_sm20_dblrcp_rn_slowpath_v3,(.L_x_11365 - $__internal_29_$__cuda_sm20_dblrcp_rn_slowpath_v3)
$__internal_29_$__cuda_sm20_dblrcp_rn_slowpath_v3:
        /* <DEDUP_REMOVED lines=23> */
.L_x_1288:
        /* <DEDUP_REMOVED lines=10> */
.L_x_1286:
[----:B------:R-:W-:Y:S02]  /*3890*/  LOP3.LUT R5, R3, 0x80000, RZ, 0xfc, !PT ;  /* 0x0008000003057812 */ /* 0x000fe400078efcff */
[----:B------:R-:W-:-:S03]  /*38a0*/  MOV R4, R2 ;  /* 0x0000000200047202 */ /* 0x000fc60000000f00 */
.L_x_1287:
[----:B0-----:R-:W-:Y:S01]  /*38b0*/  IMAD.MOV.U32 R2, RZ, RZ, R9 ;  /* 0x000000ffff027224 */ /* 0x001fe200078e0009 */
[----:B------:R-:W-:Y:S01]  /*38c0*/  MOV R3, 0x0 ;  /* 0x0000000000037802 */ /* 0x000fe20000000f00 */
[----:B-1----:R-:W-:Y:S01]  /*38d0*/  IMAD.MOV.U32 R6, RZ, RZ, R4 ;  /* 0x000000ffff067224 */ /* 0x002fe200078e0004 */
[----:B------:R-:W-:Y:S02]  /*38e0*/  MOV R7, R5 ;  /* 0x0000000500077202 */ /* 0x000fe40000000f00 */
[----:B------:R-:W-:Y:S05]  /*38f0*/  RET.REL.NODEC R2 `(_ZN2at6native43_GLOBAL__N__7cc8d1ed_10_Dropout_cu_0e96ed3824fused_dropout_kernel_vecIffmLi1ELi16EhEEvNS_4cuda6detail10TensorInfoIKT_T1_EENS5_IS6_S8_EENS5_IT4_S8_EES8_T0_NS_15PhiloxCudaStateE) ;  /* 0xffffc70002007950 */ /* 0x000fea0003c3ffff */
.L_x_1289:
        /* <DEDUP_REMOVED lines=16> */
.L_x_11365:


//--------------------- .text._ZN2at6native43_GLOBAL__N__7cc8d1ed_10_Dropout_cu_0e96ed3820fused_dropout_kernelIddmLin1ELin1EhEEvNS_4cuda6detail10TensorInfoIKT_T1_EENS5_IS6_S8_EENS5_IT4_S8_EES8_T0_NS_15PhiloxCudaStateE --------------------------
	.section	.text._ZN2at6native43_GLOBAL__N__7cc8d1ed_10_Dropout_cu_0e96ed3820fused_dropout_kernelIddmLin1ELin1EhEEvNS_4cuda6detail10TensorInfoIKT_T1_EENS5_IS6_S8_EENS5_IT4_S8_EES8_T0_NS_15PhiloxCudaStateE,"ax",@progbits
	.sectioninfo	@"SHI_REGISTERS=62"
	.align	128
.text._ZN2at6native43_GLOBAL__N__7cc8d1ed_10_Dropout_cu_0e96ed3820fused_dropout_kernelIddmLin1ELin1EhEEvNS_4cuda6detail10TensorInfoIKT_T1_EENS5_IS6_S8_EENS5_IT4_S8_EES8_T0_NS_15PhiloxCudaStateE:
        .type           _ZN2at6native43_GLOBAL__N__7cc8d1ed_10_Dropout_cu_0e96ed3820fused_dropout_kernelIddmLin1ELin1EhEEvNS_4cuda6detail10TensorInfoIKT_T1_EENS5_IS6_S8_EENS5_IT4_S8_EES8_T0_NS_15PhiloxCudaStateE,@function
        .size           _ZN2at6native43_GLOBAL__N__7cc8d1ed_10_Dropout_cu_0e96ed3820fused_dropout_kernelIddmLin1ELin1EhEEvNS_4cuda6detail10TensorInfoIKT_T1_EENS5_IS6_S8_EENS5_IT4_S8_EES8_T0_NS_15PhiloxCudaStateE,(.L_x_11367 - _ZN2at6native43_GLOBAL__N__7cc8d1ed_10_Dropout_cu_0e96ed3820fused_dropout_kernelIddmLin1ELin1EhEEvNS_4cuda6detail10TensorInfoIKT_T1_EENS5_IS6_S8_EENS5_IT4_S8_EES8_T0_NS_15PhiloxCudaStateE)
        .other          _ZN2at6native43_GLOBAL__N__7cc8d1ed_10_Dropout_cu_0e96ed3820fused_dropout_kernelIddmLin1ELin1EhEEvNS_4cuda6detail10TensorInfoIKT_T1_EENS5_IS6_S8_EENS5_IT4_S8_EES8_T0_NS_15PhiloxCudaStateE,@"STO_CUDA_ENTRY STV_DEFAULT"
_ZN2at6native43_GLOBAL__N__7cc8d1ed_10_Dropout_cu_0e96ed3820fused_dropout_kernelIddmLin1ELin1EhEEvNS_4cuda6detail10TensorInfoIKT_T1_EENS5_IS6_S8_EENS5_IT4_S8_EES8_T0_NS_15PhiloxCudaStateE:
        /* <DEDUP_REMOVED lines=10> */
[----:B------:R-:W-:-:S06]  /*00a0*/  MOV R5, UR5 ;  /* 0x0000000500057c02 */ /* 0x000fcc0008000f00 */
[----:B------:R-:W2:Y:S01]  /*00b0*/  @P0 LDG.E.64 R4, [R4.64] ;  /* 0x0000000c04040981 */ /* 0x000ea2000c1e1b00 */
[----:B------:R-:W-:Y:S02]  /*00c0*/  ULDC.64 UR14, c[0x0][0x650] ;  /* 0x00019400000e7ab9 */ /* 0x000fe40000000a00 */
[----:B------:R-:W-:Y:S02]  /*00d0*/  IMAD.U32 R2, RZ, RZ, UR14 ;  /* 0x0000000eff027e24 */ /* 0x000fe4000f8e00ff */
[----:B------:R-:W-:-:S06]  /*00e0*/  IMAD.U32 R3, RZ, RZ, UR15 ;  /* 0x0000000fff037e24 */ /* 0x000fcc000f8e00ff */
[----:B------:R-:W3:Y:S01]  /*00f0*/  @P0 LDG.E.64 R2, [R2.64] ;  /* 0x0000000c02020981 */ /* 0x000ee2000c1e1b00 */
[----:B------:R-:W-:Y:S01]  /*0100*/  ULDC UR8, c[0x0][0x660] ;  /* 0x0001980000087ab9 */ /* 0x000fe20000000800 */
[----:B------:R-:W-:Y:S01]  /*0110*/  MOV R18, c[0x0][0x648] ;  /* 0x0001920000127a02 */ /* 0x000fe20000000f00 */
[----:B------:R-:W-:Y:S01]  /*0120*/  IMAD.MOV.U32 R19, RZ, RZ, c[0x0][0x64c] ;  /* 0x00019300ff137624 */ /* 0x000fe200078e00ff */
[----:B------:R-:W0:Y:S04]  /*0130*/  S2R R0, SR_CTAID.X ;  /* 0x0000000000007919 */ /* 0x000e280000002500 */
[----:B------:R-:W0:Y:S02]  /*0140*/  S2R R7, SR_TID.X ;  /* 0x0000000000077919 */ /* 0x000e240000002100 */
[----:B0-----:R-:W-:Y:S01]  /*0150*/  IMAD R0, R0, c[0x0][0x0], R7 ;  /* 0x0000000000007a24 */ /* 0x001fe200078e0207 */
[----:B--2---:R0:W1:Y:S08]  /*0160*/  @P0 R2UR UR4, R4 ;  /* 0x00000000040403c2 */ /* 0x00407000000e0000 */
[----:B------:R0:W2:Y:S08]  /*0170*/  @P0 R2UR UR5, R5 ;  /* 0x00000000050503c2 */ /* 0x0000b000000e0000 */
[----:B---3--:R-:W3:Y:S01]  /*0180*/  @P0 R2UR UR14, R2 ;  /* 0x00000000020e03c2 */ /* 0x008ee200000e0000 */
[----:B0-----:R-:W-:-:S07]  /*0190*/  IMAD.WIDE.U32 R4, R0, -0x326172a9, RZ ;  /* 0xcd9e8d5700047825 */ /* 0x001fce00078e00ff */
[----:B------:R-:W0:Y:S01]  /*01a0*/  @P0 R2UR UR15, R3 ;  /* 0x00000000030f03c2 */ /* 0x000e2200000e0000 */
[----:B-1----:R-:W-:-:S04]  /*01b0*/  @UP0 UIADD3 UR6, UP1, UR4, UR8, URZ ;  /* 0x0000000804060290 */ /* 0x002fc8000ff3e03f */
[----:B--2---:R-:W-:-:S04]  /*01c0*/  @UP0 UIADD3.X UR7, URZ, UR5, URZ, UP1, !UPT ;  /* 0x000000053f070290 */ /* 0x004fc80008ffe43f */
[----:B------:R-:W-:Y:S02]  /*01d0*/  USHF.R.U64 UR9, UR6, 0x2, UR7 ;  /* 0x0000000206097899 */ /* 0x000fe40008001207 */
[----:B------:R-:W-:Y:S02]  /*01e0*/  USHF.R.U32.HI UR7, URZ, 0x2, UR7 ;  /* 0x000000023f077899 */ /* 0x000fe40008011607 */
[----:B------:R-:W-:Y:S02]  /*01f0*/  UIMAD.WIDE.U32 UR10, UR9, -0x2daee0ad, URZ ;  /* 0xd2511f53090a78a5 */ /* 0x000fe4000f8e003f */
[----:B---3--:R-:W-:Y:S02]  /*0200*/  UIADD3 UR8, UR14, -0x61c88647, URZ ;  /* 0x9e3779b90e087890 */ /* 0x008fe4000fffe03f */
[----:B------:R-:W-:Y:S02]  /*0210*/  MOV R7, UR7 ;  /* 0x0000000700077c02 */ /* 0x000fe40008000f00 */
[----:B------:R-:W-:Y:S01]  /*0220*/  IMAD.U32 R6, RZ, RZ, UR10 ;  /* 0x0000000aff067e24 */ /* 0x000fe2000f8e00ff */
[----:B0-----:R-:W-:Y:S01]  /*0230*/  ULOP3.LUT UR4, UR11, UR15, URZ, 0x3c, !UPT ;  /* 0x0000000f0b047292 */ /* 0x001fe2000f8e3c3f */
[----:B------:R-:W-:Y:S01]  /*0240*/  LOP3.LUT R2, R5, UR14, R7, 0x96, !PT ;  /* 0x0000000e05027c12 */ /* 0x000fe2000f8e9607 */
[----:B------:R-:W-:Y:S01]  /*0250*/  IMAD.U32 R5, RZ, RZ, UR8 ;  /* 0x00000008ff057e24 */ /* 0x000fe2000f8e00ff */
[----:B------:R-:W-:Y:S01]  /*0260*/  UIADD3 UR16, UR15, -0x4498517b, URZ ;  /* 0xbb67ae850f107890 */ /* 0x000fe2000fffe03f */
[----:B------:R-:W-:Y:S01]  /*0270*/  MOV R7, UR11 ;  /* 0x0000000b00077c02 */ /* 0x000fe20008000f00 */
[----:B------:R-:W-:Y:S01]  /*0280*/  UIMAD.WIDE.U32 UR4, UR4, -0x326172a9, URZ ;  /* 0xcd9e8d57040478a5 */ /* 0x000fe2000f8e003f */
[----:B------:R-:W-:Y:S01]  /*0290*/  IMAD.WIDE.U32 R2, R2, -0x2daee0ad, RZ ;  /* 0xd2511f5302027825 */ /* 0x000fe200078e00ff */
[----:B------:R-:W-:-:S02]  /*02a0*/  UIADD3 UR17, UR15, 0x76cf5d0a, URZ ;  /* 0x76cf5d0a0f117890 */ /* 0x000fc4000fffe03f */
[----:B------:R-:W-:Y:S02]  /*02b0*/  UIADD3 UR18, UR15, 0x32370b8f, URZ ;  /* 0x32370b8f0f127890 */ /* 0x000fe4000fffe03f */
[----:B------:R-:W-:Y:S01]  /*02c0*/  LOP3.LUT R8, R5, UR5, R4, 0x96, !PT ;  /* 0x0000000505087c12 */ /* 0x000fe2000f8e9604 */
[----:B------:R-:W-:Y:S01]  /*02d0*/  UIADD3 UR5, UR14, 0x3c6ef372, URZ ;  /* 0x3c6ef3720e057890 */ /* 0x000fe2000fffe03f */
[----:B------:R-:W-:Y:S01]  /*02e0*/  LOP3.LUT R6, R3, UR16, R6, 0x96, !PT ;  /* 0x0000001003067c12 */ /* 0x000fe2000f8e9606 */
[----:B------:R-:W-:Y:S01]  /*02f0*/  UIADD3 UR19, UR15, -0x126145ec, URZ ;  /* 0xed9eba140f137890 */ /* 0x000fe2000fffe03f */
[----:B------:R-:W0:Y:S01]  /*0300*/  MUFU.RCP64H R5, c[0x0][0x64c] ;  /* 0x0001930000057b08 */ /* 0x000e220000001800 */
[----:B------:R-:W-:Y:S01]  /*0310*/  IMAD.WIDE.U32 R8, R8, -0x2daee0ad, RZ ;  /* 0xd2511f5308087825 */ /* 0x000fe200078e00ff */
[----:B------:R-:W-:Y:S02]  /*0320*/  UIADD3 UR20, UR15, -0x56f99767, URZ ;  /* 0xa90668990f147890 */ /* 0x000fe4000fffe03f */
[----:B------:R-:W-:Y:S01]  /*0330*/  UIADD3 UR21, UR15, 0x646e171e, URZ ;  /* 0x646e171e0f157890 */ /* 0x000fe2000fffe03f */
[----:B------:R-:W-:Y:S01]  /*0340*/  IMAD.WIDE.U32 R10, R6, -0x326172a9, RZ ;  /* 0xcd9e8d57060a7825 */ /* 0x000fe200078e00ff */
[----:B------:R-:W-:Y:S01]  /*0350*/  LOP3.LUT R14, R9, UR17, R2, 0x96, !PT ;  /* 0x00000011090e7c12 */ /* 0x000fe2000f8e9602 */
[----:B------:R-:W-:-:S02]  /*0360*/  UIADD3 UR22, UR15, 0x1fd5c5a3, URZ ;  /* 0x1fd5c5a30f167890 */ /* 0x000fc4000fffe03f */
[----:B------:R-:W-:Y:S01]  /*0370*/  IMAD.U32 R3, RZ, RZ, UR5 ;  /* 0x00000005ff037e24 */ /* 0x000fe2000f8e00ff */
[----:B------:R-:W-:Y:S01]  /*0380*/  UIADD3 UR23, UR15, -0x24c28bd8, URZ ;  /* 0xdb3d74280f177890 */ /* 0x000fe2000fffe03f */
[----:B------:R-:W-:Y:S01]  /*0390*/  IMAD.WIDE.U32 R14, R14, -0x326172a9, RZ ;  /* 0xcd9e8d570e0e7825 */ /* 0x000fe200078e00ff */
[----:B------:R-:W-:Y:S02]  /*03a0*/  UIADD3 UR8, UR14, -0xe443238, URZ ;  /* 0xf1bbcdc80e087890 */ /* 0x000fe4000fffe03f */
[----:B------:R-:W-:Y:S01]  /*03b0*/  LOP3.LUT R12, R11, UR4, R3, 0x96, !PT ;  /* 0x000000040b0c7c12 */ /* 0x000fe2000f8e9603 */
[----:B------:R-:W-:Y:S01]  /*03c0*/  UIADD3 UR4, UR14, -0x255992d5, URZ ;  /* 0xdaa66d2b0e047890 */ /* 0x000fe2000fffe03f */
[----:B------:R-:W-:Y:S01]  /*03d0*/  IMAD.MOV.U32 R6, RZ, RZ, c[0x0][0x64c] ;  /* 0x00019300ff067624 */ /* 0x000fe200078e00ff */
[----:B------:R-:W-:Y:S02]  /*03e0*/  UIADD3 UR24, UR15, -0x695add53, URZ ;  /* 0x96a522ad0f187890 */ /* 0x000fe4000fffe03f */
[----:B------:R-:W-:-:S02]  /*03f0*/  IMAD.WIDE.U32 R12, R12, -0x2daee0ad, RZ ;  /* 0xd2511f530c0c7825 */ /* 0x000fc400078e00ff */
[----:B------:R-:W-:-:S03]  /*0400*/  IADD3 R4, R6, 0x300402, RZ ;  /* 0x0030040206047810 */ /* 0x000fc60007ffe0ff */
[----:B------:R-:W-:Y:S02]  /*0410*/  LOP3.LUT R11, R13, UR18, R8, 0x96, !PT ;  /* 0x000000120d0b7c12 */ /* 0x000fe4000f8e9608 */
[----:B------:R-:W-:Y:S01]  /*0420*/  LOP3.LUT R8, R15, UR4, R10, 0x96, !PT ;  /* 0x000000040f087c12 */ /* 0x000fe2000f8e960a */
[----:B------:R-:W-:Y:S01]  /*0430*/  UIADD3 UR4, UR14, 0x78dde6e4, URZ ;  /* 0x78dde6e40e047890 */ /* 0x000fe2000fffe03f */
[----:B0-----:R-:W0:Y:S01]  /*0440*/  DFMA R2, R4, -R18, 1 ;  /* 0x3ff000000402742b */ /* 0x001e220000000812 */
[----:B------:R-:W-:Y:S01]  /*0450*/  IMAD.WIDE.U32 R10, R11, -0x326172a9, RZ ;  /* 0xcd9e8d570b0a7825 */ /* 0x000fe200078e00ff */
[----:B------:R-:W-:-:S03]  /*0460*/  FSETP.GEU.AND P0, PT, |R4|, 5.8789094863358348022e-39, PT ;  /* 0x004004020400780b */ /* 0x000fc60003f0e200 */
[----:B------:R-:W-:Y:S01]  /*0470*/  IMAD.WIDE.U32 R8, R8, -0x2daee0ad, RZ ;  /* 0xd2511f5308087825 */ /* 0x000fe200078e00ff */
[----:B------:R-:W-:Y:S01]  /*0480*/  LOP3.LUT R13, R11, UR4, R14, 0x96, !PT ;  /* 0x000000040b0d7c12 */ /* 0x000fe2000f8e960e */
[----:B------:R-:W-:Y:S01]  /*0490*/  UIADD3 UR4, UR14, 0x1715609d, URZ ;  /* 0x1715609d0e047890 */ /* 0x000fe2000fffe03f */
[----:B0-----:R-:W0:Y:S02]  /*04a0*/  DFMA R2, R2, R2, R2 ;  /* 0x000000020202722b */ /* 0x001e240000000002 */
[----:B------:R-:W-:Y:S01]  /*04b0*/  LOP3.LUT R14, R9, UR19, R12, 0x96, !PT ;  /* 0x00000013090e7c12 */ /* 0x000fe2000f8e960c */
[----:B------:R-:W-:-:S03]  /*04c0*/  IMAD.WIDE.U32 R12, R13, -0x2daee0ad, RZ ;  /* 0xd2511f530d0c7825 */ /* 0x000fc600078e00ff */
[----:B0-----:R0:W1:Y:S01]  /*04d0*/  DFMA R2, R4, R2, R4 ;  /* 0x000000020402722b */ /* 0x0010620000000004 */
[----:B------:R-:W-:Y:S01]  /*04e0*/  IMAD.WIDE.U32 R14, R14, -0x326172a9, RZ ;  /* 0xcd9e8d570e0e7825 */ /* 0x000fe200078e00ff */
[----:B------:R-:W-:Y:S02]  /*04f0*/  LOP3.LUT R16, R13, UR20, R8, 0x96, !PT ;  /* 0x000000140d107c12 */ /* 0x000fe4000f8e9608 */
[----:B0-----:R-:W-:Y:S02]  /*0500*/  MOV R4, UR7 ;  /* 0x0000000700047c02 */ /* 0x001fe40008000f00 */
[----:B------:R-:W-:Y:S01]  /*0510*/  LOP3.LUT R10, R15, UR4, R10, 0x96, !PT ;  /* 0x000000040f0a7c12 */ /* 0x000fe2000f8e960a */
[----:B------:R-:W-:Y:S01]  /*0520*/  UIADD3 UR4, UR14, -0x4ab325aa, URZ ;  /* 0xb54cda560e047890 */ /* 0x000fe2000fffe03f */
[----:B------:R-:W-:Y:S01]  /*0530*/  IMAD.WIDE.U32 R16, R16, -0x326172a9, RZ ;  /* 0xcd9e8d5710107825 */ /* 0x000fe200078e00ff */
[----:B-1----:R-:W0:-:S03]  /*0540*/  DFMA R8, R2, -R18, 1 ;  /* 0x3ff000000208742b */ /* 0x002e060000000812 */
[----:B------:R-:W-:Y:S01]  /*0550*/  IMAD.WIDE.U32 R10, R10, -0x2daee0ad, RZ ;  /* 0xd2511f530a0a7825 */ /* 0x000fe200078e00ff */
[----:B------:R-:W-:Y:S01]  /*0560*/  LOP3.LUT R13, R17, UR4, R14, 0x96, !PT ;  /* 0x00000004110d7c12 */ /* 0x000fe2000f8e960e */
[----:B------:R-:W-:Y:S01]  /*0570*/  UIADD3 UR4, UR14, 0x5384540f, URZ ;  /* 0x5384540f0e047890 */ /* 0x000fe2000fffe03f */
[----:B0-----:R-:W0:Y:S02]  /*0580*/  DFMA R18, R2, R8, R2 ;  /* 0x000000080212722b */ /* 0x001e240000000002 */
[----:B------:R-:W-:Y:S01]  /*0590*/  LOP3.LUT R14, R11, UR21, R12, 0x96, !PT ;  /* 0x000000150b0e7c12 */ /* 0x000fe2000f8e960c */
[----:B------:R-:W-:-:S03]  /*05a0*/  IMAD.WIDE.U32 R12, R13, -0x2daee0ad, RZ ;  /* 0xd2511f530d0c7825 */ /* 0x000fc600078e00ff */
[----:B0-----:R0:W1:Y:S01]  /*05b0*/  R2UR UR5, R19 ;  /* 0x00000000130573c2 */ /* 0x00106200000e0000 */
[----:B------:R-:W-:Y:S01]  /*05c0*/  IMAD.WIDE.U32 R14, R14, -0x326172a9, RZ ;  /* 0xcd9e8d570e0e7825 */ /* 0x000fe200078e00ff */
[----:B------:R-:W-:-:S04]  /*05d0*/  LOP3.LUT R17, R13, UR22, R10, 0x96, !PT ;  /* 0x000000160d117c12 */ /* 0x000fc8000f8e960a */
[----:B------:R-:W-:Y:S01]  /*05e0*/  LOP3.LUT R10, R15, UR4, R16, 0x96, !PT ;  /* 0x000000040f0a7c12 */ /* 0x000fe2000f8e9610 */
[----:B------:R-:W-:Y:S01]  /*05f0*/  IMAD.WIDE.U32 R16, R17, -0x326172a9, RZ ;  /* 0xcd9e8d5711107825 */ /* 0x000fe200078e00ff */
[----:B------:R0:W2:Y:S03]  /*0600*/  R2UR UR4, R18 ;  /* 0x00000000120473c2 */ /* 0x0000a600000e0000 */
[----:B------:R-:W-:Y:S01]  /*0610*/  IMAD.WIDE.U32 R10, R10, -0x2daee0ad, RZ ;  /* 0xd2511f530a0a7825 */ /* 0x000fe200078e00ff */
[----:B------:R-:W-:Y:S01]  /*0620*/  LOP3.LUT R2, R17, UR8, R14, 0x96, !PT ;  /* 0x0000000811027c12 */ /* 0x000fe2000f8e960e */
[----:B------:R-:W-:-:S03]  /*0630*/  UIADD3 UR8, UR14, -0x700cb87f, URZ ;  /* 0x8ff347810e087890 */ /* 0x000fc6000fffe03f */
[----:B------:R-:W-:Y:S01]  /*0640*/  LOP3.LUT R8, R11, UR23, R12, 0x96, !PT ;  /* 0x000000170b087c12 */ /* 0x000fe2000f8e960c */
[----:B------:R-:W-:-:S04]  /*0650*/  IMAD.HI.U32 R13, R2, -0x2daee0ad, RZ ;  /* 0xd2511f53020d7827 */ /* 0x000fc800078e00ff */
[----:B------:R-:W-:Y:S01]  /*0660*/  IMAD.HI.U32 R3, R8, -0x326172a9, RZ ;  /* 0xcd9e8d5708037827 */ /* 0x000fe200078e00ff */
[----:B------:R-:W-:-:S04]  /*0670*/  LOP3.LUT R13, R13, UR24, R10, 0x96, !PT ;  /* 0x000000180d0d7c12 */ /* 0x000fc8000f8e960a */
[----:B------:R-:W-:Y:S01]  /*0680*/  LOP3.LUT R14, R3, UR8, R16, 0x96, !PT ;  /* 0x00000008030e7c12 */ /* 0x000fe2000f8e9610 */
[----:B------:R-:W-:Y:S01]  /*0690*/  IMAD.U32 R3, RZ, RZ, UR9 ;  /* 0x00000009ff037e24 */ /* 0x000fe2000f8e00ff */
[----:B012---:R-:W-:Y:S05]  /*06a0*/  @P0 BRA `(.L_x_1290) ;  /* 0x0000004000000947 */ /* 0x007fea0003800000 */
[----:B------:R-:W-:Y:S02]  /*06b0*/  LOP3.LUT R6, R6, 0x7fffffff, RZ, 0xc0, !PT ;  /* 0x7fffffff06067812 */ /* 0x000fe400078ec0ff */
[----:B------:R-:W-:Y:S02]  /*06c0*/  MOV R5, 0x6f0 ;  /* 0x000006f000057802 */ /* 0x000fe40000000f00 */
[----:B------:R-:W-:Y:S02]  /*06d0*/  IADD3 R10, R6, -0x100000, RZ ;  /* 0xfff00000060a7810 */ /* 0x000fe40007ffe0ff */
[----:B------:R-:W-:Y:S05]  /*06e0*/  CALL.REL.NOINC `($__internal_30_$__cuda_sm20_dblrcp_rn_slowpath_v3) ;  /* 0x0000d6f000007944 */ /* 0x000fea0003c00000 */
.L_x_1290:
[----:B------:R-:W-:Y:S02]  /*06f0*/  UMOV UR8, 0x1 ;  /* 0x0000000100087882 */ /* 0x000fe40000000000 */
[----:B------:R-:W-:Y:S02]  /*0700*/  ULDC.64 UR10, c[0x0][0x640] ;  /* 0x00019000000a7ab9 */ /* 0x000fe40000000a00 */
[----:B------:R-:W-:-:S04]  /*0710*/  UIADD3 UR8, UP0, -UR8, UR10, URZ ;  /* 0x0000000a08087290 */ /* 0x000fc8000ff1e13f */
[----:B------:R-:W-:-:S06]  /*0720*/  UIADD3.X UR9, UR11, -0x1, URZ, UP0, !UPT ;  /* 0xffffffff0b097890 */ /* 0x000fcc00087fe43f */
[----:B------:R-:W-:-:S13]  /*0730*/  ISETP.NE.U32.AND P0, PT, RZ, UR9, PT ;  /* 0x00000009ff007c0c */ /* 0x000fda000bf05070 */
[----:B------:R-:W-:Y:S05]  /*0740*/  @!P0 BRA `(.L_x_1291) ;  /* 0x000000b000008947 */ /* 0x000fea0003800000 */
[----:B------:R-:W-:Y:S01]  /*0750*/  ULDC UR7, c[0x0][0x0] ;  /* 0x0000000000077ab9 */ /* 0x000fe20000000800 */
[----:B------:R-:W-:Y:S01]  /*0760*/  HFMA2.MMA R39, -RZ, RZ, 0, 0 ;  /* 0x00000000ff277435 */ /* 0x000fe200000001ff */
[----:B------:R-:W-:Y:S01]  /*0770*/  ULDC UR10, c[0x0][0xc] ;  /* 0x00000300000a7ab9 */ /* 0x000fe20000000800 */
[----:B------:R-:W-:Y:S01]  /*0780*/  IMAD.U32 R26, RZ, RZ, UR8 ;  /* 0x00000008ff1a7e24 */ /* 0x000fe2000f8e00ff */
[----:B------:R-:W-:Y:S01]  /*0790*/  UIMAD UR7, UR7, UR10, URZ ;  /* 0x0000000a070772a4 */ /* 0x000fe2000f8e023f */
[----:B------:R-:W-:Y:S01]  /*07a0*/  IMAD.U32 R43, RZ, RZ, UR9 ;  /* 0x00000009ff2b7e24 */ /* 0x000fe2000f8e00ff */
[----:B------:R-:W-:Y:S02]  /*07b0*/  MOV R6, 0x7f0 ;  /* 0x000007f000067802 */ /* 0x000fe40000000f00 */
[----:B------:R-:W-:-:S06]  /*07c0*/  USHF.L.U32 UR7, UR7, 0x2, URZ ;  /* 0x0000000207077899 */ /* 0x000fcc000800063f */
[----:B------:R-:W-:Y:S02]  /*07d0*/  IMAD.U32 R38, RZ, RZ, UR7 ;  /* 0x00000007ff267e24 */ /* 0x000fe4000f8e00ff */
[----:B------:R-:W-:Y:S05]  /*07e0*/  CALL.REL.NOINC `($__internal_31_$__cuda_sm20_div_u64) ;  /* 0x0000d8e000007944 */ /* 0x000fea0003c00000 */
[----:B------:R-:W-:Y:S05]  /*07f0*/  BRA `(.L_x_1292) ;  /* 0x0000016000007947 */ /* 0x000fea0003800000 */
.L_x_1291:
[----:B------:R-:W-:Y:S02]  /*0800*/  IMAD.MOV.U32 R5, RZ, RZ, c[0x0][0x0] ;  /* 0x00000000ff057624 */ /* 0x000fe400078e00ff */
[----:B------:R-:W-:Y:S02]  /*0810*/  IMAD.MOV.U32 R39, RZ, RZ, RZ ;  /* 0x000000ffff277224 */ /* 0x000fe400078e00ff */
[----:B------:R-:W-:-:S05]  /*0820*/  IMAD R5, R5, c[0x0][0xc], RZ ;  /* 0x0000030005057a24 */ /* 0x000fca00078e02ff */
[----:B------:R-:W-:-:S04]  /*0830*/  SHF.L.U32 R10, R5, 0x2, RZ ;  /* 0x00000002050a7819 */ /* 0x000fc800000006ff */
        /* <DEDUP_REMOVED lines=15> */
[----:B------:R-:W-:-:S13]  /*0930*/  ISETP.GE.U32.AND P1, PT, R7, R10, PT ;  /* 0x0000000a0700720c */ /* 0x000fda0003f26070 */
[----:B------:R-:W-:Y:S02]  /*0940*/  @P1 IADD3 R38, R38, 0x1, RZ ;  /* 0x0000000126261810 */ /* 0x000fe40007ffe0ff */
[----:B------:R-:W-:-:S03]  /*0950*/  @!P2 LOP3.LUT R38, RZ, R10, RZ, 0x33, !PT ;  /* 0x0000000aff26a212 */ /* 0x000fc600078e33ff */
.L_x_1292:
        /* <DEDUP_REMOVED lines=16> */
[----:B------:R-:W-:Y:S01]  /*0a60*/  ULDC UR10, c[0x0][0x498] ;  /* 0x00012600000a7ab9 */ /* 0x000fe20000000800 */
[----:B------:R-:W-:Y:S01]  /*0a70*/  MOV R8, R0 ;  /* 0x0000000000087202 */ /* 0x000fe20000000f00 */
[----:B------:R-:W-:Y:S01]  /*0a80*/  ULOP3.LUT UR7, URZ, UR9, URZ, 0x33, !UPT ;  /* 0x000000093f077292 */ /* 0x000fe2000f8e333f */
[----:B------:R-:W-:Y:S01]  /*0a90*/  IMAD.MOV.U32 R10, RZ, RZ, RZ ;  /* 0x000000ffff0a7224 */ /* 0x000fe200078e00ff */
        /* <DEDUP_REMOVED lines=13> */
.L_x_1505:
[----:B------:R-:W-:Y:S01]  /*0b70*/  IADD3 R3, R3, 0x1, RZ ;  /* 0x0000000103037810 */ /* 0x000fe20007ffe0ff */
[----:B------:R-:W-:Y:S03]  /*0b80*/  BSSY B0, `(.L_x_1293) ;  /* 0x000000c000007945 */ /* 0x000fe60003800000 */
[C---:B------:R-:W-:Y:S01]  /*0b90*/  ISETP.NE.AND P0, PT, R3.reuse, RZ, PT ;  /* 0x000000ff0300720c */ /* 0x040fe20003f05270 */
[----:B------:R-:W-:-:S12]  /*0ba0*/  IMAD.HI.U32 R12, R3, -0x2daee0ad, RZ ;  /* 0xd2511f53030c7827 */ /* 0x000fd800078e00ff */
[----:B0----5:R-:W-:Y:S05]  /*0bb0*/  @P0 BRA `(.L_x_1294) ;  /* 0x0000008000000947 */ /* 0x021fea0003800000 */
        /* <DEDUP_REMOVED lines=8> */
.L_x_1294:
[----:B------:R-:W-:Y:S05]  /*0c40*/  BSYNC B0 ;  /* 0x0000000000007941 */ /* 0x000fea0003800000 */
.L_x_1293:
        /* <DEDUP_REMOVED lines=11> */
[----:B------:R-:W-:-:S03]  /*0d00*/  PLOP3.LUT P0, PT, PT, PT, UP0, 0x80, 0x0 ;  /* 0x000000000000781c */ /* 0x000fc60003f0f008 */
[----:B------:R-:W-:Y:S01]  /*0d10*/  LOP3.LUT R22, R17, UR16, R21, 0x96, !PT ;  /* 0x0000001011167c12 */ /* 0x000fe2000f8e9615 */
[----:B------:R-:W-:-:S04]  /*0d20*/  IMAD.WIDE.U32 R20, R15, -0x2daee0ad, RZ ;  /* 0xd2511f530f147825 */ /* 0x000fc800078e00ff */
[----:B------:R-:W-:Y:S01]  /*0d30*/  IMAD.WIDE.U32 R22, R22, -0x326172a9, RZ ;  /* 0xcd9e8d5716167825 */ /* 0x000fe200078e00ff */
[----:B------:R-:W-:-:S04]  /*0d40*/  LOP3.LUT R19, R21, UR17, R16, 0x96, !PT ;  /* 0x0000001115137c12 */ /* 0x000fc8000f8e9610 */
        /* <DEDUP_REMOVED lines=27> */
[----:B------:R-:W-:Y:S01]  /*0f00*/  IMAD.WIDE.U32 R20, R21, -0x2daee0ad, RZ ;  /* 0xd2511f5315147825 */ /* 0x000fe200078e00ff */
[----:B------:R-:W-:-:S03]  /*0f10*/  MOV R17, R6 ;  /* 0x0000000600117202 */ /* 0x000fc60000000f00 */
[----:B------:R-:W-:Y:S01]  /*0f20*/  IMAD.WIDE.U32 R22, R22, -0x326172a9, RZ ;  /* 0xcd9e8d5716167825 */ /* 0x000fe200078e00ff */
[----:B------:R-:W-:-:S03]  /*0f30*/  LOP3.LUT R28, R21, UR23, R16, 0x96, !PT ;  /* 0x00000017151c7c12 */ /* 0x000fc6000f8e9610 */
[----:B------:R-:W-:Y:S01]  /*0f40*/  IMAD R16, R2, -0x2daee0ad, RZ ;  /* 0xd2511f5302107824 */ /* 0x000fe200078e02ff */
[----:B------:R-:W-:Y:S01]  /*0f50*/  LOP3.LUT R2, R23, UR26, R18, 0x96, !PT ;  /* 0x0000001a17027c12 */ /* 0x000fe2000f8e9612 */
[----:B------:R-:W-:Y:S01]  /*0f60*/  UIADD3 UR26, UR14, -0x700cb87f, URZ ;  /* 0x8ff347810e1a7890 */ /* 0x000fe2000fffe03f */
[----:B------:R-:W-:-:S04]  /*0f70*/  IMAD.WIDE.U32 R28, R28, -0x326172a9, RZ ;  /* 0xcd9e8d571c1c7825 */ /* 0x000fc800078e00ff */
[----:B------:R-:W-:Y:S01]  /*0f80*/  IMAD.HI.U32 R15, R2, -0x2daee0ad, RZ ;  /* 0xd2511f53020f7827 */ /* 0x000fe200078e00ff */
[----:B------:R-:W-:-:S03]  /*0f90*/  LOP3.LUT R11, R29, UR26, R22, 0x96, !PT ;  /* 0x0000001a1d0b7c12 */ /* 0x000fc6000f8e9616 */
[----:B------:R-:W-:Y:S01]  /*0fa0*/  IMAD.MOV.U32 R18, RZ, RZ, R13 ;  /* 0x000000ffff127224 */ /* 0x000fe200078e000d */
[----:B------:R-:W-:Y:S01]  /*0fb0*/  LOP3.LUT R12, R15, UR24, R20, 0x96, !PT ;  /* 0x000000180f0c7c12 */ /* 0x000fe2000f8e9614 */
[----:B------:R-:W-:Y:S01]  /*0fc0*/  IMAD.MOV.U32 R19, RZ, RZ, R16 ;  /* 0x000000ffff137224 */ /* 0x000fe200078e0010 */
[----:B------:R-:W-:Y:S01]  /*0fd0*/  MOV R20, R11 ;  /* 0x0000000b00147202 */ /* 0x000fe20000000f00 */
        /* <DEDUP_REMOVED lines=10> */
[----:B------:R-:W-:Y:S01]  /*1080*/  @P0 IMAD.MOV.U32 R17, RZ, RZ, R14 ;  /* 0x000000ffff110224 */ /* 0x000fe200078e000e */
[----:B------:R-:W-:Y:S01]  /*1090*/  @P0 MOV R18, R6 ;  /* 0x0000000600120202 */ /* 0x000fe20000000f00 */
[----:B------:R-:W-:Y:S02]  /*10a0*/  @P0 IMAD.MOV.U32 R19, RZ, RZ, R13 ;  /* 0x000000ffff130224 */ /* 0x000fe400078e000d */
[----:B------:R-:W-:Y:S01]  /*10b0*/  @P0 IMAD.MOV.U32 R20, RZ, RZ, R16 ;  /* 0x000000ffff140224 */ /* 0x000fe200078e0010 */
[----:B------:R-:W-:Y:S05]  /*10c0*/  BRA `(.L_x_1295) ;  /* 0x0000004000007947 */ /* 0x000fea0003800000 */
.L_x_1296:
[----:B------:R-:W-:Y:S01]  /*10d0*/  MOV R17, R13 ;  /* 0x0000000d00117202 */ /* 0x000fe20000000f00 */
[----:B------:R-:W-:Y:S01]  /*10e0*/  IMAD.MOV.U32 R18, RZ, RZ, R16 ;  /* 0x000000ffff127224 */ /* 0x000fe200078e0010 */
[----:B------:R-:W-:Y:S01]  /*10f0*/  MOV R20, R28 ;  /* 0x0000001c00147202 */ /* 0x000fe20000000f00 */
[----:B------:R-:W-:Y:S02]  /*1100*/  IMAD.MOV.U32 R19, RZ, RZ, R11 ;  /* 0x000000ffff137224 */ /* 0x000fe400078e000b */
.L_x_1295:
        /* <DEDUP_REMOVED lines=21> */
[----:B------:R-:W-:Y:S01]  /*1260*/  IMAD.MOV.U32 R18, RZ, RZ, RZ ;  /* 0x000000ffff127224 */ /* 0x000fe200078e00ff */
[----:B------:R-:W-:Y:S01]  /*1270*/  MOV R20, c[0x0][0x2f8] ;  /* 0x0000be0000147a02 */ /* 0x000fe20000000f00 */
[----:B------:R-:W-:Y:S01]  /*1280*/  IMAD.MOV.U32 R17, RZ, RZ, RZ ;  /* 0x000000ffff117224 */ /* 0x000fe200078e00ff */
[----:B------:R-:W-:Y:S01]  /*1290*/  UISETP.GE.U32.AND UP0, UPT, UR26, 0x3, UPT ;  /* 0x000000031a00788c */ /* 0x000fe2000bf06070 */
[----:B------:R-:W-:Y:S02]  /*12a0*/  IMAD.MOV.U32 R26, RZ, RZ, R8 ;  /* 0x000000ffff1a7224 */ /* 0x000fe400078e0008 */
[----:B------:R-:W-:-:S03]  /*12b0*/  IMAD.MOV.U32 R43, RZ, RZ, R10 ;  /* 0x000000ffff2b7224 */ /* 0x000fc600078e000a */
[----:B------:R-:W-:-:S13]  /*12c0*/  PLOP3.LUT P0, PT, PT, PT, UP0, 0x80, 0x0 ;  /* 0x000000000000781c */ /* 0x000fda0003f0f008 */
[----:B------:R-:W-:Y:S05]  /*12d0*/  @!P0 BRA `(.L_x_1300) ;  /* 0x00000d7000008947 */ /* 0x000fea0003800000 */
[----:B------:R-:W-:-:S06]  /*12e0*/  UIADD3 UR26, UR9, -UR11, URZ ;  /* 0x8000000b091a7290 */ /* 0x000fcc000fffe03f */
[----:B------:R-:W-:-:S03]  /*12f0*/  MOV R21, UR26 ;  /* 0x0000001a00157c02 */ /* 0x000fc60008000f00 */
.L_x_1313:
        /* <DEDUP_REMOVED lines=8> */
[----:B------:R-:W-:Y:S01]  /*1380*/  IMAD.MOV.U32 R38, RZ, RZ, R22 ;  /* 0x000000ffff267224 */ /* 0x000fe200078e0016 */
[----:B------:R-:W-:Y:S02]  /*1390*/  MOV R39, R23 ;  /* 0x0000001700277202 */ /* 0x000fe40000000f00 */
[----:B------:R-:W-:Y:S02]  /*13a0*/  MOV R6, 0x13c0 ;  /* 0x000013c000067802 */ /* 0x000fe40000000f00 */
[----:B------:R-:W-:Y:S05]  /*13b0*/  CALL.REL.NOINC `($__internal_31_$__cuda_sm20_div_u64) ;  /* 0x0000cd1000007944 */ /* 0x000fea0003c00000 */
[----:B------:R-:W-:Y:S01]  /*13c0*/  IADD3 R41, P0, RZ, -R38, RZ ;  /* 0x80000026ff297210 */ /* 0x000fe20007f1e0ff */
[----:B------:R-:W-:Y:S02]  /*13d0*/  IMAD.MOV.U32 R27, RZ, RZ, R43 ;  /* 0x000000ffff1b7224 */ /* 0x000fe400078e002b */
[----:B------:R-:W-:Y:S02]  /*13e0*/  IMAD.MOV.U32 R30, RZ, RZ, R38 ;  /* 0x000000ffff1e7224 */ /* 0x000fe400078e0026 */
[----:B------:R-:W-:Y:S02]  /*13f0*/  IMAD.X R31, RZ, RZ, ~R39, P0 ;  /* 0x000000ffff1f7224 */ /* 0x000fe400000e0e27 */
[----:B------:R-:W-:-:S04]  /*1400*/  IMAD.WIDE.U32 R24, R22, R41, R26 ;  /* 0x0000002916187225 */ /* 0x000fc800078e001a */
[----:B------:R-:W-:-:S04]  /*1410*/  IMAD R31, R31, R22, RZ ;  /* 0x000000161f1f7224 */ /* 0x000fc800078e02ff */
[----:B------:R-:W-:Y:S01]  /*1420*/  IMAD R31, R23, R41, R31 ;  /* 0x00000029171f7224 */ /* 0x000fe200078e021f */
[----:B------:R-:W-:-:S03]  /*1430*/  MOV R41, R24 ;  /* 0x0000001800297202 */ /* 0x000fc60000000f00 */
[----:B------:R-:W-:Y:S01]  /*1440*/  IMAD.IADD R43, R25, 0x1, R31 ;  /* 0x00000001192b7824 */ /* 0x000fe200078e021f */
[----:B------:R-:W-:Y:S01]  /*1450*/  MOV R31, R39 ;  /* 0x00000027001f7202 */ /* 0x000fe20000000f00 */
[----:B------:R-:W-:Y:S05]  /*1460*/  BRA `(.L_x_1303) ;  /* 0x0000016000007947 */ /* 0x000fea0003800000 */
.L_x_1302:
[----:B------:R-:W0:Y:S01]  /*1470*/  I2F.U32.RP R6, R22 ;  /* 0x0000001600067306 */ /* 0x000e220000209000 */
[----:B------:R-:W-:Y:S01]  /*1480*/  IMAD.MOV R23, RZ, RZ, -R22 ;  /* 0x000000ffff177224 */ /* 0x000fe200078e0a16 */
[----:B------:R-:W-:Y:S01]  /*1490*/  ISETP.NE.U32.AND P2, PT, R22, RZ, PT ;  /* 0x000000ff1600720c */ /* 0x000fe20003f45070 */
[----:B------:R-:W-:Y:S01]  /*14a0*/  HFMA2.MMA R43, -RZ, RZ, 0, 0 ;  /* 0x00000000ff2b7435 */ /* 0x000fe200000001ff */
        /* <DEDUP_REMOVED lines=18> */
.L_x_1303:
[----:B------:R-:W-:Y:S05]  /*15d0*/  BSYNC B1 ;  /* 0x0000000000017941 */ /* 0x000fea0003800000 */
.L_x_1301:
        /* <DEDUP_REMOVED lines=17> */
[----:B------:R-:W-:Y:S05]  /*16f0*/  CALL.REL.NOINC `($__internal_31_$__cuda_sm20_div_u64) ;  /* 0x0000c9d000007944 */ /* 0x000fea0003c00000 */
[----:B------:R-:W-:Y:S01]  /*1700*/  IADD3 R43, P0, RZ, -R38, RZ ;  /* 0x80000026ff2b7210 */ /* 0x000fe20007f1e0ff */
[----:B------:R-:W-:Y:S02]  /*1710*/  IMAD.MOV.U32 R26, RZ, RZ, R30 ;  /* 0x000000ffff1a7224 */ /* 0x000fe400078e001e */
[----:B------:R-:W-:Y:S01]  /*1720*/  IMAD.MOV.U32 R27, RZ, RZ, R31 ;  /* 0x000000ffff1b7224 */ /* 0x000fe200078e001f */
[-C--:B------:R-:W-:Y:S01]  /*1730*/  IADD3.X R41, RZ, ~R39.reuse, RZ, P0, !PT ;  /* 0x80000027ff297210 */ /* 0x080fe200007fe4ff */
[----:B------:R-:W-:Y:S01]  /*1740*/  IMAD.MOV.U32 R30, RZ, RZ, R38 ;  /* 0x000000ffff1e7224 */ /* 0x000fe200078e0026 */
[----:B------:R-:W-:Y:S01]  /*1750*/  MOV R31, R39 ;  /* 0x00000027001f7202 */ /* 0x000fe20000000f00 */
[----:B------:R-:W-:-:S04]  /*1760*/  IMAD.WIDE.U32 R26, R22, R43, R26 ;  /* 0x0000002b161a7225 */ /* 0x000fc800078e001a */
[----:B------:R-:W-:-:S04]  /*1770*/  IMAD R41, R41, R22, RZ ;  /* 0x0000001629297224 */ /* 0x000fc800078e02ff */
[----:B------:R-:W-:Y:S01]  /*1780*/  IMAD R23, R23, R43, R41 ;  /* 0x0000002b17177224 */ /* 0x000fe200078e0229 */
[----:B------:R-:W-:-:S03]  /*1790*/  MOV R41, R26 ;  /* 0x0000001a00297202 */ /* 0x000fc60000000f00 */
[----:B------:R-:W-:Y:S01]  /*17a0*/  IMAD.IADD R43, R27, 0x1, R23 ;  /* 0x000000011b2b7824 */ /* 0x000fe200078e0217 */
[----:B------:R-:W-:Y:S05]  /*17b0*/  BRA `(.L_x_1306) ;  /* 0x0000017000007947 */ /* 0x000fea0003800000 */
.L_x_1305:
        /* <DEDUP_REMOVED lines=23> */
.L_x_1306:
[----:B------:R-:W-:Y:S05]  /*1930*/  BSYNC B1 ;  /* 0x0000000000017941 */ /* 0x000fea0003800000 */
.L_x_1304:
        /* <DEDUP_REMOVED lines=29> */
.L_x_1308:
        /* <DEDUP_REMOVED lines=23> */
.L_x_1309:
[----:B------:R-:W-:Y:S05]  /*1c80*/  BSYNC B1 ;  /* 0x0000000000017941 */ /* 0x000fea0003800000 */
.L_x_1307:
[----:B------:R-:W0:Y:S01]  /*1c90*/  LDC.64 R22, c[0x0][R19+0x148] ;  /* 0x0000520013167b82 */ /* 0x000e220000000a00 */
[----:B------:R-:W-:Y:S01]  /*1ca0*/  MOV R25, R17 ;  /* 0x0000001100197202 */ /* 0x000fe20000000f00 */
[----:B------:R-:W-:Y:S01]  /*1cb0*/  BSSY B1, `(.L_x_1310) ;  /* 0x000002f000017945 */ /* 0x000fe20003800000 */
[----:B------:R-:W-:-:S05]  /*1cc0*/  IADD3 R20, R20, -0x4, RZ ;  /* 0xfffffffc14147810 */ /* 0x000fca0007ffe0ff */
        /* <DEDUP_REMOVED lines=15> */
[----:B------:R-:W-:Y:S01]  /*1dc0*/  IMAD.MOV.U32 R26, RZ, RZ, R38 ;  /* 0x000000ffff1a7224 */ /* 0x000fe200078e0026 */
[-C--:B------:R-:W-:Y:S02]  /*1dd0*/  MOV R43, R39.reuse ;  /* 0x00000027002b7202 */ /* 0x080fe40000000f00 */
[----:B------:R-:W-:Y:S01]  /*1de0*/  IADD3.X R27, RZ, ~R39, RZ, P0, !PT ;  /* 0x80000027ff1b7210 */ /* 0x000fe200007fe4ff */
[----:B------:R-:W-:-:S04]  /*1df0*/  IMAD.WIDE.U32 R30, R22, R41, R30 ;  /* 0x00000029161e7225 */ /* 0x000fc800078e001e */
[----:B------:R-:W-:-:S04]  /*1e00*/  IMAD R27, R27, R22, RZ ;  /* 0x000000161b1b7224 */ /* 0x000fc800078e02ff */
[----:B------:R-:W-:-:S04]  /*1e10*/  IMAD R27, R23, R41, R27 ;  /* 0x00000029171b7224 */ /* 0x000fc800078e021b */
[----:B------:R-:W-:Y:S01]  /*1e20*/  IMAD.IADD R27, R31, 0x1, R27 ;  /* 0x000000011f1b7824 */ /* 0x000fe200078e021b */
[----:B------:R-:W-:Y:S05]  /*1e30*/  BRA `(.L_x_1312) ;  /* 0x0000016000007947 */ /* 0x000fea0003800000 */
.L_x_1311:
[----:B------:R-:W0:Y:S01]  /*1e40*/  I2F.U32.RP R6, R22 ;  /* 0x0000001600067306 */ /* 0x000e220000209000 */
[----:B------:R-:W-:Y:S01]  /*1e50*/  IMAD.MOV R23, RZ, RZ, -R22 ;  /* 0x000000ffff177224 */ /* 0x000fe200078e0a16 */
[----:B------:R-:W-:Y:S01]  /*1e60*/  ISETP.NE.U32.AND P2, PT, R22, RZ, PT ;  /* 0x000000ff1600720c */ /* 0x000fe20003f45070 */
[----:B------:R-:W-:-:S05]  /*1e70*/  HFMA2.MMA R43, -RZ, RZ, 0, 0 ;  /* 0x00000000ff2b7435 */ /* 0x000fca00000001ff */
[----:B0-----:R-:W0:Y:S02]  /*1e80*/  MUFU.RCP R6, R6 ;  /* 0x0000000600067308 */ /* 0x001e240000001000 */
[----:B0-----:R-:W-:-:S06]  /*1e90*/  IADD3 R26, R6, 0xffffffe, RZ ;  /* 0x0ffffffe061a7810 */ /* 0x001fcc0007ffe0ff */
[----:B------:R0:W1:Y:S02]  /*1ea0*/  F2I.FTZ.U32.TRUNC.NTZ R27, R26 ;  /* 0x0000001a001b7305 */ /* 0x000064000021f000 */
[----:B0-----:R-:W-:Y:S02]  /*1eb0*/  IMAD.MOV.U32 R26, RZ, RZ, RZ ;  /* 0x000000ffff1a7224 */ /* 0x001fe400078e00ff */
[----:B-1----:R-:W-:-:S04]  /*1ec0*/  IMAD R23, R23, R27, RZ ;  /* 0x0000001b17177224 */ /* 0x002fc800078e02ff */
[----:B------:R-:W-:-:S06]  /*1ed0*/  IMAD.HI.U32 R27, R27, R23, R26 ;  /* 0x000000171b1b7227 */ /* 0x000fcc00078e001a */
[----:B------:R-:W-:-:S04]  /*1ee0*/  IMAD.HI.U32 R26, R27, R30, RZ ;  /* 0x0000001e1b1a7227 */ /* 0x000fc800078e00ff */
[----:B------:R-:W-:Y:S01]  /*1ef0*/  IMAD.MOV.U32 R27, RZ, RZ, RZ ;  /* 0x000000ffff1b7224 */ /* 0x000fe200078e00ff */
        /* <DEDUP_REMOVED lines=10> */
.L_x_1312:
[----:B------:R-:W-:Y:S05]  /*1fa0*/  BSYNC B1 ;  /* 0x0000000000017941 */ /* 0x000fea0003800000 */
.L_x_1310:
[----:B------:R-:W0:Y:S01]  /*1fb0*/  LDC.64 R18, c[0x0][R19+0x210] ;  /* 0x0000840013127b82 */ /* 0x000e220000000a00 */
[----:B------:R-:W-:Y:S01]  /*1fc0*/  MOV R23, R17 ;  /* 0x0000001100177202 */ /* 0x000fe20000000f00 */
[----:B------:R-:W-:Y:S02]  /*1fd0*/  IMAD.MOV.U32 R22, RZ, RZ, R24 ;  /* 0x000000ffff167224 */ /* 0x000fe400078e0018 */
[-C--:B0-----:R-:W-:Y:S02]  /*1fe0*/  IMAD R6, R19, R30.reuse, RZ ;  /* 0x0000001e13067224 */ /* 0x081fe400078e02ff */
[----:B------:R-:W-:-:S04]  /*1ff0*/  IMAD.WIDE.U32 R22, R18, R30, R22 ;  /* 0x0000001e12167225 */ /* 0x000fc800078e0016 */
[----:B------:R-:W-:Y:S02]  /*2000*/  IMAD R27, R18, R27, R6 ;  /* 0x0000001b121b7224 */ /* 0x000fe400078e0206 */
[----:B------:R-:W-:Y:S02]  /*2010*/  IMAD.MOV.U32 R18, RZ, RZ, R22 ;  /* 0x000000ffff127224 */ /* 0x000fe400078e0016 */
[----:B------:R-:W-:Y:S01]  /*2020*/  IMAD.IADD R17, R23, 0x1, R27 ;  /* 0x0000000117117824 */ /* 0x000fe200078e021b */
[----:B------:R-:W-:Y:S01]  /*2030*/  @!P3 CALL.REL.NOINC `(.L_x_1300) ;  /* 0x000000100000b944 */ /* 0x000fe20003c00000 */
[----:B------:R-:W-:Y:S05]  /*2040*/  BRA `(.L_x_1313) ;  /* 0xfffff2b000007947 */ /* 0x000fea000383ffff */
.L_x_1300:
        /* <DEDUP_REMOVED lines=9> */
[----:B------:R-:W-:Y:S01]  /*20e0*/  MOV R6, 0x2110 ;  /* 0x0000211000067802 */ /* 0x000fe20000000f00 */
[----:B------:R-:W-:Y:S02]  /*20f0*/  IMAD.MOV.U32 R39, RZ, RZ, R23 ;  /* 0x000000ffff277224 */ /* 0x000fe400078e0017 */
[----:B------:R-:W-:Y:S05]  /*2100*/  CALL.REL.NOINC `($__internal_31_$__cuda_sm20_div_u64) ;  /* 0x0000bfc000007944 */ /* 0x000fea0003c00000 */
[----:B------:R-:W-:Y:S01]  /*2110*/  IADD3 R21, P0, RZ, -R38, RZ ;  /* 0x80000026ff157210 */ /* 0x000fe20007f1e0ff */
[----:B------:R-:W-:Y:S02]  /*2120*/  IMAD.MOV.U32 R27, RZ, RZ, R43 ;  /* 0x000000ffff1b7224 */ /* 0x000fe400078e002b */
[----:B------:R-:W-:Y:S01]  /*2130*/  IMAD.MOV.U32 R43, RZ, RZ, R39 ;  /* 0x000000ffff2b7224 */ /* 0x000fe200078e0027 */
[----:B------:R-:W-:Y:S01]  /*2140*/  IADD3.X R19, RZ, ~R39, RZ, P0, !PT ;  /* 0x80000027ff137210 */ /* 0x000fe200007fe4ff */
[----:B------:R-:W-:-:S04]  /*2150*/  IMAD.WIDE.U32 R24, R22, R21, R26 ;  /* 0x0000001516187225 */ /* 0x000fc800078e001a */
[----:B------:R-:W-:Y:S02]  /*2160*/  IMAD R19, R19, R22, RZ ;  /* 0x0000001613137224 */ /* 0x000fe400078e02ff */
[----:B------:R-:W-:Y:S02]  /*2170*/  IMAD.MOV.U32 R26, RZ, RZ, R38 ;  /* 0x000000ffff1a7224 */ /* 0x000fe400078e0026 */
[----:B------:R-:W-:-:S05]  /*2180*/  IMAD R19, R23, R21, R19 ;  /* 0x0000001517137224 */ /* 0x000fca00078e0213 */
[----:B------:R-:W-:Y:S01]  /*2190*/  IADD3 R21, R25, R19, RZ ;  /* 0x0000001319157210 */ /* 0x000fe20007ffe0ff */
[----:B------:R-:W-:Y:S05]  /*21a0*/  BRA `(.L_x_1316) ;  /* 0x0000017000007947 */ /* 0x000fea0003800000 */
.L_x_1315:
        /* <DEDUP_REMOVED lines=23> */
.L_x_1316:
[----:B------:R-:W-:Y:S05]  /*2320*/  BSYNC B1 ;  /* 0x0000000000017941 */ /* 0x000fea0003800000 */
.L_x_1314:
[----:B------:R-:W0:Y:S01]  /*2330*/  LDC.64 R22, c[0x0][R20+0x228] ;  /* 0x00008a0014167b82 */ /* 0x000e220000000a00 */
[----:B------:R-:W-:Y:S01]  /*2340*/  UISETP.NE.AND UP0, UPT, UR11, 0x1, UPT ;  /* 0x000000010b00788c */ /* 0x000fe2000bf05270 */
[----:B------:R-:W-:-:S05]  /*2350*/  IMAD.MOV.U32 R19, RZ, RZ, R17 ;  /* 0x000000ffff137224 */ /* 0x000fca00078e0011 */
        /* <DEDUP_REMOVED lines=14> */
[----:B------:R-:W-:Y:S05]  /*2440*/  CALL.REL.NOINC `($__internal_31_$__cuda_sm20_div_u64) ;  /* 0x0000bc8000007944 */ /* 0x000fea0003c00000 */
[----:B------:R-:W-:Y:S02]  /*2450*/  IADD3 R21, P0, RZ, -R38, RZ ;  /* 0x80000026ff157210 */ /* 0x000fe40007f1e0ff */
[----:B------:R-:W-:Y:S02]  /*2460*/  MOV R27, R43 ;  /* 0x0000002b001b7202 */ /* 0x000fe40000000f00 */
[----:B------:R-:W-:Y:S01]  /*2470*/  MOV R43, R39 ;  /* 0x00000027002b7202 */ /* 0x000fe20000000f00 */
[----:B------:R-:W-:Y:S02]  /*2480*/  IMAD.X R19, RZ, RZ, ~R39, P0 ;  /* 0x000000ffff137224 */ /* 0x000fe400000e0e27 */
[----:B------:R-:W-:-:S04]  /*2490*/  IMAD.WIDE.U32 R24, R22, R21, R26 ;  /* 0x0000001516187225 */ /* 0x000fc800078e001a */
[----:B------:R-:W-:Y:S02]  /*24a0*/  IMAD R19, R19, R22, RZ ;  /* 0x0000001613137224 */ /* 0x000fe400078e02ff */
[----:B------:R-:W-:Y:S02]  /*24b0*/  IMAD.MOV.U32 R26, RZ, RZ, R38 ;  /* 0x000000ffff1a7224 */ /* 0x000fe400078e0026 */
[----:B------:R-:W-:-:S04]  /*24c0*/  IMAD R19, R23, R21, R19 ;  /* 0x0000001517137224 */ /* 0x000fc800078e0213 */
[----:B------:R-:W-:Y:S01]  /*24d0*/  IMAD.IADD R21, R25, 0x1, R19 ;  /* 0x0000000119157824 */ /* 0x000fe200078e0213 */
[----:B------:R-:W-:Y:S05]  /*24e0*/  BRA `(.L_x_1319) ;  /* 0x0000017000007947 */ /* 0x000fea0003800000 */
.L_x_1318:
        /* <DEDUP_REMOVED lines=23> */
.L_x_1319:
[----:B------:R-:W-:Y:S05]  /*2660*/  BSYNC B1 ;  /* 0x0000000000017941 */ /* 0x000fea0003800000 */
.L_x_1317:
        /* <DEDUP_REMOVED lines=17> */
[----:B------:R-:W-:Y:S05]  /*2780*/  CALL.REL.NOINC `($__internal_31_$__cuda_sm20_div_u64) ;  /* 0x0000b94000007944 */ /* 0x000fea0003c00000 */
[-C--:B------:R-:W-:Y:S01]  /*2790*/  IADD3 R21, P0, RZ, -R38.reuse, RZ ;  /* 0x80000026ff157210 */ /* 0x080fe20007f1e0ff */
[----:B------:R-:W-:Y:S02]  /*27a0*/  IMAD.MOV.U32 R27, RZ, RZ, R43 ;  /* 0x000000ffff1b7224 */ /* 0x000fe400078e002b */
[--C-:B------:R-:W-:Y:S02]  /*27b0*/  IMAD.MOV.U32 R43, RZ, RZ, R39.reuse ;  /* 0x000000ffff2b7224 */ /* 0x100fe400078e0027 */
[----:B------:R-:W-:Y:S02]  /*27c0*/  IMAD.X R19, RZ, RZ, ~R39, P0 ;  /* 0x000000ffff137224 */ /* 0x000fe400000e0e27 */
[----:B------:R-:W-:Y:S01]  /*27d0*/  IMAD.WIDE.U32 R24, R22, R21, R26 ;  /* 0x0000001516187225 */ /* 0x000fe200078e001a */
[----:B------:R-:W-:-:S03]  /*27e0*/  MOV R26, R38 ;  /* 0x00000026001a7202 */ /* 0x000fc60000000f00 */
[----:B------:R-:W-:-:S04]  /*27f0*/  IMAD R19, R19, R22, RZ ;  /* 0x0000001613137224 */ /* 0x000fc800078e02ff */
[----:B------:R-:W-:-:S04]  /*2800*/  IMAD R19, R23, R21, R19 ;  /* 0x0000001517137224 */ /* 0x000fc800078e0213 */
[----:B------:R-:W-:Y:S01]  /*2810*/  IMAD.IADD R23, R25, 0x1, R19 ;  /* 0x0000000119177824 */ /* 0x000fe200078e0213 */
[----:B------:R-:W-:Y:S05]  /*2820*/  BRA `(.L_x_1322) ;  /* 0x0000017000007947 */ /* 0x000fea0003800000 */
.L_x_1321:
        /* <DEDUP_REMOVED lines=23> */
.L_x_1322:
[----:B------:R-:W-:Y:S05]  /*29a0*/  BSYNC B1 ;  /* 0x0000000000017941 */ /* 0x000fea0003800000 */
.L_x_1320:
[----:B------:R-:W0:Y:S01]  /*29b0*/  LDC.64 R20, c[0x0][R20+0x218] ;  /* 0x0000860014147b82 */ /* 0x000e220000000a00 */
[----:B------:R-:W-:Y:S02]  /*29c0*/  IMAD.MOV.U32 R19, RZ, RZ, R17 ;  /* 0x000000ffff137224 */ /* 0x000fe400078e0011 */
[-C--:B0-----:R-:W-:Y:S02]  /*29d0*/  IMAD R6, R21, R24.reuse, RZ ;  /* 0x0000001815067224 */ /* 0x081fe400078e02ff */
[----:B------:R-:W-:-:S04]  /*29e0*/  IMAD.WIDE.U32 R18, R20, R24, R18 ;  /* 0x0000001814127225 */ /* 0x000fc800078e0012 */
[----:B------:R-:W-:-:S05]  /*29f0*/  IMAD R23, R20, R23, R6 ;  /* 0x0000001714177224 */ /* 0x000fca00078e0206 */
[----:B------:R-:W-:-:S03]  /*2a00*/  IADD3 R17, R19, R23, RZ ;  /* 0x0000001713117210 */ /* 0x000fc60007ffe0ff */
.L_x_1299:
[----:B------:R-:W-:Y:S02]  /*2a10*/  IMAD R21, R43, c[0x0][0x230], RZ ;  /* 0x00008c002b157a24 */ /* 0x000fe400078e02ff */
[----:B------:R-:W-:Y:S02]  /*2a20*/  IMAD.MOV.U32 R19, RZ, RZ, R17 ;  /* 0x000000ffff137224 */ /* 0x000fe400078e0011 */
[C---:B------:R-:W-:Y:S02]  /*2a30*/  IMAD R17, R26.reuse, c[0x0][0x234], R21 ;  /* 0x00008d001a117a24 */ /* 0x040fe400078e0215 */
[----:B------:R-:W-:-:S04]  /*2a40*/  IMAD.WIDE.U32 R18, R26, c[0x0][0x230], R18 ;  /* 0x00008c001a127a25 */ /* 0x000fc800078e0012 */
[----:B------:R-:W-:Y:S01]  /*2a50*/  IMAD.IADD R17, R19, 0x1, R17 ;  /* 0x0000000113117824 */ /* 0x000fe200078e0211 */
[----:B------:R-:W-:-:S04]  /*2a60*/  LEA R30, P0, R18, c[0x0][0x160], 0x3 ;  /* 0x00005800121e7a11 */ /* 0x000fc800078018ff */
[----:B------:R-:W-:-:S06]  /*2a70*/  LEA.HI.X R31, R18, c[0x0][0x164], R17, 0x3, P0 ;  /* 0x00005900121f7a11 */ /* 0x000fcc00000f1c11 */
[----:B------:R-:W5:Y:S03]  /*2a80*/  LDG.E.64 R30, [R30.64] ;  /* 0x0000000c1e1e7981 */ /* 0x000f66000c1e1b00 */
.L_x_1298:
[----:B------:R-:W-:Y:S05]  /*2a90*/  BSYNC B0 ;  /* 0x0000000000007941 */ /* 0x000fea0003800000 */
.L_x_1297:
        /* <DEDUP_REMOVED lines=22> */
.L_x_1339:
        /* <DEDUP_REMOVED lines=9> */
[----:B-----5:R-:W-:Y:S05]  /*2c90*/  CALL.REL.NOINC `($__internal_31_$__cuda_sm20_div_u64) ;  /* 0x0000b43000007944 */ /* 0x020fea0003c00000 */
[----:B------:R-:W-:Y:S01]  /*2ca0*/  IADD3 R41, P0, RZ, -R38, RZ ;  /* 0x80000026ff297210 */ /* 0x000fe20007f1e0ff */
[----:B------:R-:W-:Y:S01]  /*2cb0*/  IMAD.MOV.U32 R27, RZ, RZ, R43 ;  /* 0x000000ffff1b7224 */ /* 0x000fe200078e002b */
[----:B------:R-:W-:Y:S01]  /*2cc0*/  MOV R55, R39 ;  /* 0x0000002700377202 */ /* 0x000fe20000000f00 */
[----:B------:R-:W-:Y:S02]  /*2cd0*/  IMAD.MOV.U32 R54, RZ, RZ, R38 ;  /* 0x000000ffff367224 */ /* 0x000fe400078e0026 */
[----:B------:R-:W-:Y:S02]  /*2ce0*/  IMAD.X R25, RZ, RZ, ~R39, P0 ;  /* 0x000000ffff197224 */ /* 0x000fe400000e0e27 */
[----:B------:R-:W-:-:S04]  /*2cf0*/  IMAD.WIDE.U32 R26, R32, R41, R26 ;  /* 0x00000029201a7225 */ /* 0x000fc800078e001a */
[----:B------:R-:W-:-:S04]  /*2d00*/  IMAD R25, R25, R32, RZ ;  /* 0x0000002019197224 */ /* 0x000fc800078e02ff */
[----:B------:R-:W-:Y:S01]  /*2d10*/  IMAD R25, R33, R41, R25 ;  /* 0x0000002921197224 */ /* 0x000fe200078e0219 */
[----:B------:R-:W-:-:S03]  /*2d20*/  MOV R41, R26 ;  /* 0x0000001a00297202 */ /* 0x000fc60000000f00 */
[----:B------:R-:W-:Y:S01]  /*2d30*/  IMAD.IADD R25, R27, 0x1, R25 ;  /* 0x000000011b197824 */ /* 0x000fe200078e0219 */
[----:B------:R-:W-:Y:S05]  /*2d40*/  BRA `(.L_x_1329) ;  /* 0x0000016000007947 */ /* 0x000fea0003800000 */
.L_x_1328:
[----:B------:R-:W0:Y:S01]  /*2d50*/  I2F.U32.RP R6, R32 ;  /* 0x0000002000067306 */ /* 0x000e220000209000 */
[----:B------:R-:W-:Y:S01]  /*2d60*/  IMAD.MOV R25, RZ, RZ, -R32 ;  /* 0x000000ffff197224 */ /* 0x000fe200078e0a20 */
[----:B------:R-:W-:Y:S01]  /*2d70*/  ISETP.NE.U32.AND P2, PT, R32, RZ, PT ;  /* 0x000000ff2000720c */ /* 0x000fe20003f45070 */
[----:B------:R-:W-:-:S05]  /*2d80*/  IMAD.MOV.U32 R55, RZ, RZ, RZ ;  /* 0x000000ffff377224 */ /* 0x000fca00078e00ff */
        /* <DEDUP_REMOVED lines=15> */
[----:B------:R-:W-:-:S05]  /*2e80*/  @!P2 LOP3.LUT R54, RZ, R32, RZ, 0x33, !PT ;  /* 0x00000020ff36a212 */ /* 0x000fca00078e33ff */
[----:B------:R-:W-:-:S04]  /*2e90*/  IMAD.MOV R41, RZ, RZ, -R54 ;  /* 0x000000ffff297224 */ /* 0x000fc800078e0a36 */
[----:B------:R-:W-:Y:S02]  /*2ea0*/  IMAD R41, R32, R41, R26 ;  /* 0x0000002920297224 */ /* 0x000fe400078e021a */
.L_x_1329:
[----:B------:R-:W-:Y:S05]  /*2eb0*/  BSYNC B1 ;  /* 0x0000000000017941 */ /* 0x000fea0003800000 */
.L_x_1327:
        /* <DEDUP_REMOVED lines=15> */
[----:B-----5:R-:W-:Y:S05]  /*2fb0*/  CALL.REL.NOINC `($__internal_31_$__cuda_sm20_div_u64) ;  /* 0x0000b11000007944 */ /* 0x020fea0003c00000 */
[-C--:B------:R-:W-:Y:S01]  /*2fc0*/  IADD3 R43, P0, RZ, -R38.reuse, RZ ;  /* 0x80000026ff2b7210 */ /* 0x080fe20007f1e0ff */
[----:B------:R-:W-:Y:S01]  /*2fd0*/  IMAD.MOV.U32 R26, RZ, RZ, R54 ;  /* 0x000000ffff1a7224 */ /* 0x000fe200078e0036 */
[----:B------:R-:W-:Y:S01]  /*2fe0*/  MOV R27, R55 ;  /* 0x00000037001b7202 */ /* 0x000fe20000000f00 */
[--C-:B------:R-:W-:Y:S01]  /*2ff0*/  IMAD.MOV.U32 R55, RZ, RZ, R39.reuse ;  /* 0x000000ffff377224 */ /* 0x100fe200078e0027 */
[----:B------:R-:W-:Y:S01]  /*3000*/  MOV R54, R38 ;  /* 0x0000002600367202 */ /* 0x000fe20000000f00 */
[----:B------:R-:W-:-:S02]  /*3010*/  IMAD.X R25, RZ, RZ, ~R39, P0 ;  /* 0x000000ffff197224 */ /* 0x000fc400000e0e27 */
[----:B------:R-:W-:-:S04]  /*3020*/  IMAD.WIDE.U32 R26, R32, R43, R26 ;  /* 0x0000002b201a7225 */ /* 0x000fc800078e001a */
[----:B------:R-:W-:-:S04]  /*3030*/  IMAD R25, R25, R32, RZ ;  /* 0x0000002019197224 */ /* 0x000fc800078e02ff */
[----:B------:R-:W-:Y:S02]  /*3040*/  IMAD R33, R33, R43, R25 ;  /* 0x0000002b21217224 */ /* 0x000fe400078e0219 */
[----:B------:R-:W-:Y:S02]  /*3050*/  IMAD.MOV.U32 R25, RZ, RZ, R26 ;  /* 0x000000ffff197224 */ /* 0x000fe400078e001a */
[----:B------:R-:W-:Y:S01]  /*3060*/  IMAD.IADD R43, R27, 0x1, R33 ;  /* 0x000000011b2b7824 */ /* 0x000fe200078e0221 */
[----:B------:R-:W-:Y:S05]  /*3070*/  BRA `(.L_x_1332) ;  /* 0x0000017000007947 */ /* 0x000fea0003800000 */
.L_x_1331:
        /* <DEDUP_REMOVED lines=23> */
.L_x_1332:
[----:B------:R-:W-:Y:S05]  /*31f0*/  BSYNC B1 ;  /* 0x0000000000017941 */ /* 0x000fea0003800000 */
.L_x_1330:
        /* <DEDUP_REMOVED lines=29> */
.L_x_1334:
        /* <DEDUP_REMOVED lines=23> */
.L_x_1335:
[----:B------:R-:W-:Y:S05]  /*3540*/  BSYNC B1 ;  /* 0x0000000000017941 */ /* 0x000fea0003800000 */
.L_x_1333:
        /* <DEDUP_REMOVED lines=28> */
.L_x_1337:
        /* <DEDUP_REMOVED lines=22> */
.L_x_1338:
[----:B------:R-:W-:Y:S05]  /*3870*/  BSYNC B1 ;  /* 0x0000000000017941 */ /* 0x000fea0003800000 */
.L_x_1336:
        /* <DEDUP_REMOVED lines=11> */
.L_x_1326:
        /* <DEDUP_REMOVED lines=11> */
[----:B-----5:R-:W-:Y:S05]  /*39e0*/  CALL.REL.NOINC `($__internal_31_$__cuda_sm20_div_u64) ;  /* 0x0000a6e000007944 */ /* 0x020fea0003c00000 */
[-C--:B------:R-:W-:Y:S01]  /*39f0*/  IADD3 R45, P0, RZ, -R38.reuse, RZ ;  /* 0x80000026ff2d7210 */ /* 0x080fe20007f1e0ff */
[----:B------:R-:W-:Y:S01]  /*3a00*/  IMAD.MOV.U32 R27, RZ, RZ, R43 ;  /* 0x000000ffff1b7224 */ /* 0x000fe200078e002b */
[-C--:B------:R-:W-:Y:S02]  /*3a10*/  MOV R43, R39.reuse ;  /* 0x00000027002b7202 */ /* 0x080fe40000000f00 */
[----:B------:R-:W-:Y:S01]  /*3a20*/  IADD3.X R41, RZ, ~R39, RZ, P0, !PT ;  /* 0x80000027ff297210 */ /* 0x000fe200007fe4ff */
[----:B------:R-:W-:Y:S01]  /*3a30*/  IMAD.WIDE.U32 R32, R24, R45, R26 ;  /* 0x0000002d18207225 */ /* 0x000fe200078e001a */
[----:B------:R-:W-:-:S03]  /*3a40*/  MOV R26, R38 ;  /* 0x00000026001a7202 */ /* 0x000fc60000000f00 */
[----:B------:R-:W-:-:S04]  /*3a50*/  IMAD R41, R41, R24, RZ ;  /* 0x0000001829297224 */ /* 0x000fc800078e02ff */
[----:B------:R-:W-:-:S04]  /*3a60*/  IMAD R41, R25, R45, R41 ;  /* 0x0000002d19297224 */ /* 0x000fc800078e0229 */
[----:B------:R-:W-:Y:S01]  /*3a70*/  IMAD.IADD R27, R33, 0x1, R41 ;  /* 0x00000001211b7824 */ /* 0x000fe200078e0229 */
[----:B------:R-:W-:Y:S05]  /*3a80*/  BRA `(.L_x_1342) ;  /* 0x0000017000007947 */ /* 0x000fea0003800000 */
.L_x_1341:
        /* <DEDUP_REMOVED lines=23> */
.L_x_1342:
[----:B------:R-:W-:Y:S05]  /*3c00*/  BSYNC B1 ;  /* 0x0000000000017941 */ /* 0x000fea0003800000 */
.L_x_1340:
        /* <DEDUP_REMOVED lines=27> */
.L_x_1344:
        /* <DEDUP_REMOVED lines=23> */
.L_x_1345:
[----:B------:R-:W-:Y:S05]  /*3f30*/  BSYNC B1 ;  /* 0x0000000000017941 */ /* 0x000fea0003800000 */
.L_x_1343:
        /* <DEDUP_REMOVED lines=27> */
.L_x_1347:
        /* <DEDUP_REMOVED lines=23> */
.L_x_1348:
[----:B------:R-:W-:Y:S05]  /*4260*/  BSYNC B1 ;  /* 0x0000000000017941 */ /* 0x000fea0003800000 */
.L_x_1346:
[----:B------:R-:W0:Y:S02]  /*4270*/  LDC.64 R22, c[0x0][R23+0x218] ;  /* 0x0000860017167b82 */ /* 0x000e240000000a00 */
[-C--:B0-----:R-:W-:Y:S02]  /*4280*/  IMAD R6, R23, R32.reuse, RZ ;  /* 0x0000002017067224 */ /* 0x081fe400078e02ff */
[----:B------:R-:W-:-:S04]  /*4290*/  IMAD.WIDE.U32 R20, R22, R32, R20 ;  /* 0x0000002016147225 */ /* 0x000fc800078e0014 */
[----:B------:R-:W-:-:S04]  /*42a0*/  IMAD R25, R22, R25, R6 ;  /* 0x0000001916197224 */ /* 0x000fc800078e0206 */
[----:B------:R-:W-:Y:S02]  /*42b0*/  IMAD.IADD R21, R21, 0x1, R25 ;  /* 0x0000000115157824 */ /* 0x000fe400078e0219 */
.L_x_1325:
[----:B------:R-:W-:Y:S02]  /*42c0*/  IMAD R43, R43, c[0x0][0x230], RZ ;  /* 0x00008c002b2b7a24 */ /* 0x000fe400078e02ff */
[----:B------:R-:W-:-:S04]  /*42d0*/  IMAD.WIDE.U32 R20, R26, c[0x0][0x230], R20 ;  /* 0x00008c001a147a25 */ /* 0x000fc800078e0014 */
[----:B------:R-:W-:Y:S01]  /*42e0*/  IMAD R43, R26, c[0x0][0x234], R43 ;  /* 0x00008d001a2b7a24 */ /* 0x000fe200078e022b */
[----:B------:R-:W-:-:S04]  /*42f0*/  LEA R32, P0, R20, c[0x0][0x160], 0x3 ;  /* 0x0000580014207a11 */ /* 0x000fc800078018ff */
[----:B------:R-:W-:-:S04]  /*4300*/  IADD3 R21, R21, R43, RZ ;  /* 0x0000002b15157210 */ /* 0x000fc80007ffe0ff */
[----:B------:R-:W-:-:S06]  /*4310*/  LEA.HI.X R33, R20, c[0x0][0x164], R21, 0x3, P0 ;  /* 0x0000590014217a11 */ /* 0x000fcc00000f1c15 */
[----:B------:R-:W5:Y:S02]  /*4320*/  LDG.E.64 R32, [R32.64] ;  /* 0x0000000c20207981 */ /* 0x000f64000c1e1b00 */
.L_x_1324:
[----:B------:R-:W-:Y:S05]  /*4330*/  BSYNC B0 ;  /* 0x0000000000007941 */ /* 0x000fea0003800000 */
.L_x_1323:
[----:B------:R-:W-:Y:S01]  /*4340*/  IMAD.SHL.U32 R21, R17, 0x2, RZ ;  /* 0x0000000211157824 */ /* 0x000fe200078e00ff */
        /* <DEDUP_REMOVED lines=20> */
.L_x_1365:
        /* <DEDUP_REMOVED lines=11> */
[--C-:B------:R-:W-:Y:S01]  /*4540*/  IMAD.MOV.U32 R57, RZ, RZ, R39.reuse ;  /* 0x000000ffff397224 */ /* 0x100fe200078e0027 */
[----:B------:R-:W-:Y:S02]  /*4550*/  MOV R42, R26 ;  /* 0x0000001a002a7202 */ /* 0x000fe40000000f00 */
[----:B------:R-:W-:Y:S01]  /*4560*/  MOV R56, R38 ;  /* 0x0000002600387202 */ /* 0x000fe20000000f00 */
[----:B------:R-:W-:Y:S02]  /*4570*/  IMAD.X R35, RZ, RZ, ~R39, P0 ;  /* 0x000000ffff237224 */ /* 0x000fe400000e0e27 */
[----:B------:R-:W-:-:S04]  /*4580*/  IMAD.WIDE.U32 R42, R40, R45, R42 ;  /* 0x0000002d282a7225 */ /* 0x000fc800078e002a */
[----:B------:R-:W-:-:S04]  /*4590*/  IMAD R35, R35, R40, RZ ;  /* 0x0000002823237224 */ /* 0x000fc800078e02ff */
[----:B------:R-:W-:-:S04]  /*45a0*/  IMAD R35, R41, R45, R35 ;  /* 0x0000002d29237224 */ /* 0x000fc800078e0223 */
[----:B------:R-:W-:Y:S01]  /*45b0*/  IMAD.IADD R35, R43, 0x1, R35 ;  /* 0x000000012b237824 */ /* 0x000fe200078e0223 */
[----:B------:R-:W-:Y:S05]  /*45c0*/  BRA `(.L_x_1355) ;  /* 0x0000016000007947 */ /* 0x000fea0003800000 */
.L_x_1354:
        /* <DEDUP_REMOVED lines=22> */
.L_x_1355:
[----:B------:R-:W-:Y:S05]  /*4730*/  BSYNC B1 ;  /* 0x0000000000017941 */ /* 0x000fea0003800000 */
.L_x_1353:
        /* <DEDUP_REMOVED lines=27> */
.L_x_1357:
        /* <DEDUP_REMOVED lines=23> */
.L_x_1358:
[----:B------:R-:W-:Y:S05]  /*4a60*/  BSYNC B1 ;  /* 0x0000000000017941 */ /* 0x000fea0003800000 */
.L_x_1356:
        /* <DEDUP_REMOVED lines=28> */
.L_x_1360:
        /* <DEDUP_REMOVED lines=23> */
.L_x_1361:
[----:B------:R-:W-:Y:S05]  /*4da0*/  BSYNC B1 ;  /* 0x0000000000017941 */ /* 0x000fea0003800000 */
.L_x_1359:
        /* <DEDUP_REMOVED lines=28> */
.L_x_1363:
        /* <DEDUP_REMOVED lines=22> */
.L_x_1364:
[----:B------:R-:W-:Y:S05]  /*50d0*/  BSYNC B1 ;  /* 0x0000000000017941 */ /* 0x000fea0003800000 */
.L_x_1362:
        /* <DEDUP_REMOVED lines=10> */
.L_x_1352:
        /* <DEDUP_REMOVED lines=14> */
[----:B------:R-:W-:Y:S02]  /*5260*/  MOV R26, R38 ;  /* 0x00000026001a7202 */ /* 0x000fe40000000f00 */
[----:B------:R-:W-:Y:S01]  /*5270*/  IADD3.X R45, RZ, ~R39, RZ, P0, !PT ;  /* 0x80000027ff2d7210 */ /* 0x000fe200007fe4ff */
[----:B------:R-:W-:Y:S01]  /*5280*/  IMAD.WIDE.U32 R40, R34, R47, R42 ;  /* 0x0000002f22287225 */ /* 0x000fe200078e002a */
[----:B------:R-:W-:-:S03]  /*5290*/  MOV R43, R39 ;  /* 0x00000027002b7202 */ /* 0x000fc60000000f00 */
[----:B------:R-:W-:-:S04]  /*52a0*/  IMAD R45, R45, R34, RZ ;  /* 0x000000222d2d7224 */ /* 0x000fc800078e02ff */
[----:B------:R-:W-:-:S04]  /*52b0*/  IMAD R45, R35, R47, R45 ;  /* 0x0000002f232d7224 */ /* 0x000fc800078e022d */
[----:B------:R-:W-:Y:S01]  /*52c0*/  IMAD.IADD R41, R41, 0x1, R45 ;  /* 0x0000000129297824 */ /* 0x000fe200078e022d */
[----:B------:R-:W-:Y:S05]  /*52d0*/  BRA `(.L_x_1368) ;  /* 0x0000017000007947 */ /* 0x000fea0003800000 */
.L_x_1367:
        /* <DEDUP_REMOVED lines=23> */
.L_x_1368:
[----:B------:R-:W-:Y:S05]  /*5450*/  BSYNC B1 ;  /* 0x0000000000017941 */ /* 0x000fea0003800000 */
.L_x_1366:
        /* <DEDUP_REMOVED lines=27> */
.L_x_1370:
        /* <DEDUP_REMOVED lines=23> */
.L_x_1371:
[----:B------:R-:W-:Y:S05]  /*5780*/  BSYNC B1 ;  /* 0x0000000000017941 */ /* 0x000fea0003800000 */
.L_x_1369:
        /* <DEDUP_REMOVED lines=27> */
.L_x_1373:
        /* <DEDUP_REMOVED lines=23> */
.L_x_1374:
[----:B------:R-:W-:Y:S05]  /*5ab0*/  BSYNC B1 ;  /* 0x0000000000017941 */ /* 0x000fea0003800000 */
.L_x_1372:
[----:B------:R-:W0:Y:S02]  /*5ac0*/  LDC.64 R34, c[0x0][R27+0x218] ;  /* 0x000086001b227b82 */ /* 0x000e240000000a00 */
[-C--:B0-----:R-:W-:Y:S02]  /*5ad0*/  IMAD R6, R35, R40.reuse, RZ ;  /* 0x0000002823067224 */ /* 0x081fe400078e02ff */
[----:B------:R-:W-:-:S04]  /*5ae0*/  IMAD.WIDE.U32 R24, R34, R40, R24 ;  /* 0x0000002822187225 */ /* 0x000fc800078e0018 */
[----:B------:R-:W-:-:S04]  /*5af0*/  IMAD R41, R34, R41, R6 ;  /* 0x0000002922297224 */ /* 0x000fc800078e0206 */
[----:B------:R-:W-:Y:S02]  /*5b00*/  IMAD.IADD R25, R25, 0x1, R41 ;  /* 0x0000000119197824 */ /* 0x000fe400078e0229 */
.L_x_1351:
[----:B------:R-:W-:Y:S02]  /*5b10*/  IMAD R43, R43, c[0x0][0x230], RZ ;  /* 0x00008c002b2b7a24 */ /* 0x000fe400078e02ff */
[----:B------:R-:W-:-:S04]  /*5b20*/  IMAD.WIDE.U32 R24, R26, c[0x0][0x230], R24 ;  /* 0x00008c001a187a25 */ /* 0x000fc800078e0018 */
[----:B------:R-:W-:Y:S01]  /*5b30*/  IMAD R43, R26, c[0x0][0x234], R43 ;  /* 0x00008d001a2b7a24 */ /* 0x000fe200078e022b */
[----:B------:R-:W-:-:S04]  /*5b40*/  LEA R34, P0, R24, c[0x0][0x160], 0x3 ;  /* 0x0000580018227a11 */ /* 0x000fc800078018ff */
[----:B------:R-:W-:-:S04]  /*5b50*/  IADD3 R25, R25, R43, RZ ;  /* 0x0000002b19197210 */ /* 0x000fc80007ffe0ff */
[----:B------:R-:W-:-:S06]  /*5b60*/  LEA.HI.X R35, R24, c[0x0][0x164], R25, 0x3, P0 ;  /* 0x0000590018237a11 */ /* 0x000fcc00000f1c19 */
[----:B------:R-:W5:Y:S02]  /*5b70*/  LDG.E.64 R34, [R34.64] ;  /* 0x0000000c22227981 */ /* 0x000f64000c1e1b00 */
.L_x_1350:
[----:B------:R-:W-:Y:S05]  /*5b80*/  BSYNC B0 ;  /* 0x0000000000007941 */ /* 0x000fea0003800000 */
.L_x_1349:
[----:B------:R-:W-:Y:S01]  /*5b90*/  IMAD R25, R17, 0x3, RZ ;  /* 0x0000000311197824 */ /* 0x000fe200078e02ff */
[----:B------:R-:W-:Y:S04]  /*5ba0*/  BSSY B0, `(.L_x_1375) ;  /* 0x0000183000007945 */ /* 0x000fe80003800000 */
        /* <DEDUP_REMOVED lines=19> */
.L_x_1391:
        /* <DEDUP_REMOVED lines=10> */
[----:B------:R-:W-:Y:S01]  /*5d80*/  IADD3 R47, P0, RZ, -R38, RZ ;  /* 0x80000026ff2f7210 */ /* 0x000fe20007f1e0ff */
[----:B------:R-:W-:Y:S01]  /*5d90*/  IMAD.MOV.U32 R42, RZ, RZ, R26 ;  /* 0x000000ffff2a7224 */ /* 0x000fe200078e001a */
[-C--:B------:R-:W-:Y:S01]  /*5da0*/  MOV R59, R39.reuse ;  /* 0x00000027003b7202 */ /* 0x080fe20000000f00 */
[----:B------:R-:W-:Y:S01]  /*5db0*/  IMAD.MOV.U32 R58, RZ, RZ, R38 ;  /* 0x000000ffff3a7224 */ /* 0x000fe200078e0026 */
[----:B------:R-:W-:Y:S01]  /*5dc0*/  IADD3.X R45, RZ, ~R39, RZ, P0, !PT ;  /* 0x80000027ff2d7210 */ /* 0x000fe200007fe4ff */
[----:B------:R-:W-:-:S04]  /*5dd0*/  IMAD.WIDE.U32 R42, R54, R47, R42 ;  /* 0x0000002f362a7225 */ /* 0x000fc800078e002a */
[----:B------:R-:W-:-:S04]  /*5de0*/  IMAD R45, R45, R54, RZ ;  /* 0x000000362d2d7224 */ /* 0x000fc800078e02ff */
[----:B------:R-:W-:-:S05]  /*5df0*/  IMAD R45, R55, R47, R45 ;  /* 0x0000002f372d7224 */ /* 0x000fca00078e022d */
[----:B------:R-:W-:Y:S01]  /*5e00*/  IADD3 R43, R43, R45, RZ ;  /* 0x0000002d2b2b7210 */ /* 0x000fe20007ffe0ff */
[----:B------:R-:W-:Y:S05]  /*5e10*/  BRA `(.L_x_1381) ;  /* 0x0000016000007947 */ /* 0x000fea0003800000 */
.L_x_1380:
        /* <DEDUP_REMOVED lines=22> */
.L_x_1381:
[----:B------:R-:W-:Y:S05]  /*5f80*/  BSYNC B1 ;  /* 0x0000000000017941 */ /* 0x000fea0003800000 */
.L_x_1379:
        /* <DEDUP_REMOVED lines=15> */
[----:B-----5:R-:W-:Y:S05]  /*6080*/  CALL.REL.NOINC `($__internal_31_$__cuda_sm20_div_u64) ;  /* 0x0000804000007944 */ /* 0x020fea0003c00000 */
        /* <DEDUP_REMOVED lines=11> */
.L_x_1383:
        /* <DEDUP_REMOVED lines=23> */
.L_x_1384:
[----:B------:R-:W-:Y:S05]  /*62b0*/  BSYNC B1 ;  /* 0x0000000000017941 */ /* 0x000fea0003800000 */
.L_x_1382:
        /* <DEDUP_REMOVED lines=28> */
.L_x_1386:
        /* <DEDUP_REMOVED lines=23> */
.L_x_1387:
[----:B------:R-:W-:Y:S05]  /*65f0*/  BSYNC B1 ;  /* 0x0000000000017941 */ /* 0x000fea0003800000 */
.L_x_1385:
        /* <DEDUP_REMOVED lines=28> */
.L_x_1389:
        /* <DEDUP_REMOVED lines=22> */
.L_x_1390:
[----:B------:R-:W-:Y:S05]  /*6920*/  BSYNC B1 ;  /* 0x0000000000017941 */ /* 0x000fea0003800000 */
.L_x_1388:
        /* <DEDUP_REMOVED lines=10> */
.L_x_1378:
        /* <DEDUP_REMOVED lines=12> */
[----:B------:R-:W-:Y:S02]  /*6a90*/  IADD3 R47, P0, RZ, -R38, RZ ;  /* 0x80000026ff2f7210 */ /* 0x000fe40007f1e0ff */
[----:B------:R-:W-:Y:S01]  /*6aa0*/  MOV R42, R26 ;  /* 0x0000001a002a7202 */ /* 0x000fe20000000f00 */
[----:B------:R-:W-:Y:S02]  /*6ab0*/  IMAD.MOV.U32 R26, RZ, RZ, R38 ;  /* 0x000000ffff1a7224 */ /* 0x000fe400078e0026 */
[----:B------:R-:W-:Y:S02]  /*6ac0*/  IMAD.X R45, RZ, RZ, ~R39, P0 ;  /* 0x000000ffff2d7224 */ /* 0x000fe400000e0e27 */
[----:B------:R-:W-:-:S04]  /*6ad0*/  IMAD.WIDE.U32 R42, R54, R47, R42 ;  /* 0x0000002f362a7225 */ /* 0x000fc800078e002a */
[----:B------:R-:W-:-:S04]  /*6ae0*/  IMAD R45, R45, R54, RZ ;  /* 0x000000362d2d7224 */ /* 0x000fc800078e02ff */
[----:B------:R-:W-:-:S05]  /*6af0*/  IMAD R45, R55, R47, R45 ;  /* 0x0000002f372d7224 */ /* 0x000fca00078e022d */
[----:B------:R-:W-:Y:S01]  /*6b00*/  IADD3 R45, R43, R45, RZ ;  /* 0x0000002d2b2d7210 */ /* 0x000fe20007ffe0ff */
[----:B------:R-:W-:Y:S01]  /*6b10*/  IMAD.MOV.U32 R43, RZ, RZ, R39 ;  /* 0x000000ffff2b7224 */ /* 0x000fe200078e0027 */
[----:B------:R-:W-:Y:S05]  /*6b20*/  BRA `(.L_x_1394) ;  /* 0x0000017000007947 */ /* 0x000fea0003800000 */
.L_x_1393:
        /* <DEDUP_REMOVED lines=23> */
.L_x_1394:
[----:B------:R-:W-:Y:S05]  /*6ca0*/  BSYNC B1 ;  /* 0x0000000000017941 */ /* 0x000fea0003800000 */
.L_x_1392:
        /* <DEDUP_REMOVED lines=27> */
.L_x_1396:
        /* <DEDUP_REMOVED lines=23> */
.L_x_1397:
[----:B------:R-:W-:Y:S05]  /*6fd0*/  BSYNC B1 ;  /* 0x0000000000017941 */ /* 0x000fea0003800000 */
.L_x_1395:
        /* <DEDUP_REMOVED lines=27> */
.L_x_1399:
        /* <DEDUP_REMOVED lines=23> */
.L_x_1400:
[----:B------:R-:W-:Y:S05]  /*7300*/  BSYNC B1 ;  /* 0x0000000000017941 */ /* 0x000fea0003800000 */
.L_x_1398:
[----:B------:R-:W0:Y:S02]  /*7310*/  LDC.64 R36, c[0x0][R37+0x218] ;  /* 0x0000860025247b82 */ /* 0x000e240000000a00 */
[-C--:B0-----:R-:W-:Y:S02]  /*7320*/  IMAD R6, R37, R42.reuse, RZ ;  /* 0x0000002a25067224 */ /* 0x081fe400078e02ff */
[----:B------:R-:W-:-:S04]  /*7330*/  IMAD.WIDE.U32 R40, R36, R42, R40 ;  /* 0x0000002a24287225 */ /* 0x000fc800078e0028 */
[----:B------:R-:W-:-:S05]  /*7340*/  IMAD R45, R36, R45, R6 ;  /* 0x0000002d242d7224 */ /* 0x000fca00078e0206 */
[----:B------:R-:W-:-:S03]  /*7350*/  IADD3 R41, R41, R45, RZ ;  /* 0x0000002d29297210 */ /* 0x000fc60007ffe0ff */
.L_x_1377:
[----:B------:R-:W-:Y:S02]  /*7360*/  IMAD R43, R43, c[0x0][0x230], RZ ;  /* 0x00008c002b2b7a24 */ /* 0x000fe400078e02ff */
[----:B------:R-:W-:-:S04]  /*7370*/  IMAD.WIDE.U32 R36, R26, c[0x0][0x230], R40 ;  /* 0x00008c001a247a25 */ /* 0x000fc800078e0028 */
[----:B------:R-:W-:Y:S01]  /*7380*/  IMAD R43, R26, c[0x0][0x234], R43 ;  /* 0x00008d001a2b7a24 */ /* 0x000fe200078e022b */
[----:B------:R-:W-:-:S03]  /*7390*/  LEA R38, P0, R36, c[0x0][0x160], 0x3 ;  /* 0x0000580024267a11 */ /* 0x000fc600078018ff */
[----:B------:R-:W-:-:S05]  /*73a0*/  IMAD.IADD R37, R37, 0x1, R43 ;  /* 0x0000000125257824 */ /* 0x000fca00078e022b */
[----:B------:R-:W-:-:S05]  /*73b0*/  LEA.HI.X R39, R36, c[0x0][0x164], R37, 0x3, P0 ;  /* 0x0000590024277a11 */ /* 0x000fca00000f1c25 */
[----:B------:R0:W5:Y:S02]  /*73c0*/  LDG.E.64 R36, [R38.64] ;  /* 0x0000000c26247981 */ /* 0x000164000c1e1b00 */
.L_x_1376:
[----:B------:R-:W-:Y:S05]  /*73d0*/  BSYNC B0 ;  /* 0x0000000000007941 */ /* 0x000fea0003800000 */
.L_x_1375:
[----:B------:R-:W-:Y:S01]  /*73e0*/  ISETP.GE.U32.AND P0, PT, R8, c[0x0][0x640], PT ;  /* 0x0001900008007a0c */ /* 0x000fe20003f06070 */
[----:B------:R-:W-:Y:S03]  /*73f0*/  BSSY B0, `(.L_x_1401) ;  /* 0x00001a1000007945 */ /* 0x000fe60003800000 */
        /* <DEDUP_REMOVED lines=11> */
[----:B------:R-:W-:Y:S01]  /*74b0*/  MOV R41, RZ ;  /* 0x000000ff00297202 */ /* 0x000fe20000000f00 */
[----:B------:R-:W-:Y:S01]  /*74c0*/  IMAD.MOV.U32 R40, RZ, RZ, c[0x0][0x498] ;  /* 0x00012600ff287624 */ /* 0x000fe200078e00ff */
[----:B------:R-:W-:Y:S01]  /*74d0*/  UISETP.GE.U32.AND UP0, UPT, UR26, 0x3, UPT ;  /* 0x000000031a00788c */ /* 0x000fe2000bf06070 */
[----:B------:R-:W-:Y:S01]  /*74e0*/  MOV R26, R8 ;  /* 0x00000008001a7202 */ /* 0x000fe20000000f00 */
[----:B------:R-:W-:-:S04]  /*74f0*/  IMAD.MOV.U32 R43, RZ, RZ, R10 ;  /* 0x000000ffff2b7224 */ /* 0x000fc800078e000a */
[----:B------:R-:W-:-:S13]  /*7500*/  PLOP3.LUT P0, PT, PT, PT, UP0, 0x80, 0x0 ;  /* 0x000000000000781c */ /* 0x000fda0003f0f008 */
[----:B------:R-:W-:Y:S05]  /*7510*/  @!P0 BRA `(.L_x_1404) ;  /* 0x00000d8000008947 */ /* 0x000fea0003800000 */
[----:B------:R-:W-:-:S06]  /*7520*/  UIADD3 UR26, UR10, -UR25, URZ ;  /* 0x800000190a1a7290 */ /* 0x000fcc000fffe03f */
[----:B------:R-:W-:Y:S02]  /*7530*/  MOV R42, UR26 ;  /* 0x0000001a002a7c02 */ /* 0x000fe40008000f00 */
.L_x_1417:
[----:B0-----:R-:W-:Y:S01]  /*7540*/  IMAD.MOV.U32 R39, RZ, RZ, 0x8 ;  /* 0x00000008ff277424 */ /* 0x001fe200078e00ff */
        /* <DEDUP_REMOVED lines=12> */
[----:B------:R-:W-:Y:S01]  /*7610*/  MOV R47, R43 ;  /* 0x0000002b002f7202 */ /* 0x000fe20000000f00 */
[----:B------:R-:W-:Y:S01]  /*7620*/  IMAD.MOV.U32 R59, RZ, RZ, R39 ;  /* 0x000000ffff3b7224 */ /* 0x000fe200078e0027 */
[----:B------:R-:W-:Y:S02]  /*7630*/  IADD3.X R45, RZ, ~R39, RZ, P0, !PT ;  /* 0x80000027ff2d7210 */ /* 0x000fe400007fe4ff */
[----:B------:R-:W-:Y:S01]  /*7640*/  MOV R58, R38 ;  /* 0x00000026003a7202 */ /* 0x000fe20000000f00 */
[----:B------:R-:W-:-:S04]  /*7650*/  IMAD.WIDE.U32 R46, R54, R49, R46 ;  /* 0x00000031362e7225 */ /* 0x000fc800078e002e */
[----:B------:R-:W-:-:S04]  /*7660*/  IMAD R45, R45, R54, RZ ;  /* 0x000000362d2d7224 */ /* 0x000fc800078e02ff */
[----:B------:R-:W-:-:S04]  /*7670*/  IMAD R45, R55, R49, R45 ;  /* 0x00000031372d7224 */ /* 0x000fc800078e022d */
[----:B------:R-:W-:Y:S01]  /*7680*/  IMAD.IADD R43, R47, 0x1, R45 ;  /* 0x000000012f2b7824 */ /* 0x000fe200078e022d */
[----:B------:R-:W-:Y:S05]  /*7690*/  BRA `(.L_x_1407) ;  /* 0x0000016000007947 */ /* 0x000fea0003800000 */
.L_x_1406:
        /* <DEDUP_REMOVED lines=22> */
.L_x_1407:
[----:B------:R-:W-:Y:S05]  /*7800*/  BSYNC B1 ;  /* 0x0000000000017941 */ /* 0x000fea0003800000 */
.L_x_1405:
        /* <DEDUP_REMOVED lines=29> */
.L_x_1409:
        /* <DEDUP_REMOVED lines=23> */
.L_x_1410:
[----:B------:R-:W-:Y:S05]  /*7b50*/  BSYNC B1 ;  /* 0x0000000000017941 */ /* 0x000fea0003800000 */
.L_x_1408:
        /* <DEDUP_REMOVED lines=28> */
.L_x_1412:
        /* <DEDUP_REMOVED lines=23> */
.L_x_1413:
[----:B------:R-:W-:Y:S05]  /*7e90*/  BSYNC B1 ;  /* 0x0000000000017941 */ /* 0x000fea0003800000 */
.L_x_1411:
        /* <DEDUP_REMOVED lines=28> */
.L_x_1415:
        /* <DEDUP_REMOVED lines=22> */
.L_x_1416:
[----:B------:R-:W-:Y:S05]  /*81c0*/  BSYNC B1 ;  /* 0x0000000000017941 */ /* 0x000fea0003800000 */
.L_x_1414:
        /* <DEDUP_REMOVED lines=13> */
.L_x_1404:
[----:B------:R-:W-:-:S13]  /*82a0*/  ISETP.NE.AND P0, PT, RZ, UR25, PT ;  /* 0x00000019ff007c0c */ /* 0x000fda000bf05270 */
[----:B------:R-:W-:Y:S05]  /*82b0*/  @!P0 BRA `(.L_x_1403) ;  /* 0x00000a0000008947 */ /* 0x000fea0003800000 */
        /* <DEDUP_REMOVED lines=19> */
[----:B------:R-:W-:Y:S01]  /*83f0*/  MOV R43, R39 ;  /* 0x00000027002b7202 */ /* 0x000fe20000000f00 */
[----:B------:R-:W-:Y:S05]  /*8400*/  BRA `(.L_x_1420) ;  /* 0x0000017000007947 */ /* 0x000fea0003800000 */
.L_x_1419:
        /* <DEDUP_REMOVED lines=23> */
.L_x_1420:
[----:B------:R-:W-:Y:S05]  /*8580*/  BSYNC B1 ;  /* 0x0000000000017941 */ /* 0x000fea0003800000 */
.L_x_1418:
[----:B------:R-:W0:Y:S01]  /*8590*/  LDC.64 R38, c[0x0][R40+0x228] ;  /* 0x00008a0028267b82 */ /* 0x000e220000000a00 */
[----:B------:R-:W-:Y:S01]  /*85a0*/  UISETP.NE.AND UP0, UPT, UR25, 0x1, UPT ;  /* 0x000000011900788c */ /* 0x000fe2000bf05270 */
[----:B------:R-:W-:Y:S01]  /*85b0*/  MOV R45, R41 ;  /* 0x00000029002d7202 */ /* 0x000fe20000000f00 */
[----:B------:R-:W-:-:S04]  /*85c0*/  IMAD.MOV.U32 R44, RZ, RZ, R24 ;  /* 0x000000ffff2c7224 */ /* 0x000fc800078e0018 */
        /* <DEDUP_REMOVED lines=26> */
.L_x_1422:
        /* <DEDUP_REMOVED lines=23> */
.L_x_1423:
[----:B------:R-:W-:Y:S05]  /*88e0*/  BSYNC B1 ;  /* 0x0000000000017941 */ /* 0x000fea0003800000 */
.L_x_1421:
        /* <DEDUP_REMOVED lines=30> */
.L_x_1425:
        /* <DEDUP_REMOVED lines=23> */
.L_x_1426:
[----:B------:R-:W-:Y:S05]  /*8c40*/  BSYNC B1 ;  /* 0x0000000000017941 */ /* 0x000fea0003800000 */
.L_x_1424:
[----:B------:R0:W1:Y:S02]  /*8c50*/  LDC.64 R38, c[0x0][R40+0x218] ;  /* 0x0000860028267b82 */ /* 0x0000640000000a00 */
[----:B0-----:R-:W-:Y:S02]  /*8c60*/  IMAD.MOV.U32 R40, RZ, RZ, R24 ;  /* 0x000000ffff287224 */ /* 0x001fe400078e0018 */
[-C--:B-1----:R-:W-:Y:S02]  /*8c70*/  IMAD R6, R39, R42.reuse, RZ ;  /* 0x0000002a27067224 */ /* 0x082fe400078e02ff */
[----:B------:R-:W-:-:S04]  /*8c80*/  IMAD.WIDE.U32 R44, R38, R42, R40 ;  /* 0x0000002a262c7225 */ /* 0x000fc800078e0028 */
[----:B------:R-:W-:Y:S01]  /*8c90*/  IMAD R47, R38, R47, R6 ;  /* 0x0000002f262f7224 */ /* 0x000fe200078e0206 */
[----:B------:R-:W-:-:S03]  /*8ca0*/  MOV R24, R44 ;  /* 0x0000002c00187202 */ /* 0x000fc60000000f00 */
[----:B------:R-:W-:Y:S02]  /*8cb0*/  IMAD.IADD R41, R45, 0x1, R47 ;  /* 0x000000012d297824 */ /* 0x000fe400078e022f */
.L_x_1403:
[----:B------:R-:W-:Y:S01]  /*8cc0*/  FMUL.FTZ R13, R13, 1 ;  /* 0x3f8000000d0d7820 */ /* 0x000fe20000410000 */
[----:B------:R-:W-:Y:S01]  /*8cd0*/  MOV R40, R24 ;  /* 0x0000001800287202 */ /* 0x000fe20000000f00 */
[----:B------:R-:W-:Y:S02]  /*8ce0*/  IMAD R43, R43, c[0x0][0x3d0], RZ ;  /* 0x0000f4002b2b7a24 */ /* 0x000fe400078e02ff */
[----:B0-----:R-:W0:Y:S02]  /*8cf0*/  F2F.F64.F32 R38, R13 ;  /* 0x0000000d00267310 */ /* 0x001e240000201800 */
[----:B------:R-:W-:-:S04]  /*8d00*/  IMAD.WIDE.U32 R40, R26, c[0x0][0x3d0], R40 ;  /* 0x0000f4001a287a25 */ /* 0x000fc800078e0028 */
[----:B------:R-:W-:-:S04]  /*8d10*/  IMAD R43, R26, c[0x0][0x3d4], R43 ;  /* 0x0000f5001a2b7a24 */ /* 0x000fc800078e022b */
[----:B------:R-:W-:Y:S01]  /*8d20*/  IMAD.IADD R41, R41, 0x1, R43 ;  /* 0x0000000129297824 */ /* 0x000fe200078e022b */
[----:B0-----:R-:W0:-:S06]  /*8d30*/  DSETP.GEU.AND P0, PT, R38, c[0x0][0x648], PT ;  /* 0x000192002600762a */ /* 0x001e0c0003f0e000 */
[----:B0-----:R-:W-:Y:S02]  /*8d40*/  FSEL R6, RZ, 1, P0 ;  /* 0x3f800000ff067808 */ /* 0x001fe40000000000 */
[----:B------:R-:W-:Y:S02]  /*8d50*/  LEA R42, P0, R40, c[0x0][0x300], 0x3 ;  /* 0x0000c000282a7a11 */ /* 0x000fe400078018ff */
[----:B------:R-:W0:Y:S01]  /*8d60*/  F2I.FTZ.U32.TRUNC.NTZ R47, R6 ;  /* 0x00000006002f7305 */ /* 0x000e22000021f000 */
[----:B------:R-:W-:Y:S01]  /*8d70*/  FMUL.FTZ R46, R6, 1 ;  /* 0x3f800000062e7820 */ /* 0x000fe20000410000 */
[----:B------:R-:W-:-:S06]  /*8d80*/  LEA.HI.X R43, R40, c[0x0][0x304], R41, 0x3, P0 ;  /* 0x0000c100282b7a11 */ /* 0x000fcc00000f1c29 */
[----:B------:R-:W1:Y:S02]  /*8d90*/  F2F.F64.F32 R38, R46 ;  /* 0x0000002e00267310 */ /* 0x000e640000201800 */
[----:B-1---5:R1:W2:Y:S02]  /*8da0*/  DMUL R44, R30, R38 ;  /* 0x000000261e2c7228 */ /* 0x0222a40000000000 */
[----:B-1----:R-:W-:-:S04]  /*8db0*/  IADD3 R38, P1, R40, c[0x0][0x4a0], RZ ;  /* 0x0001280028267a10 */ /* 0x002fc80007f3e0ff */
[----:B--2---:R-:W1:Y:S01]  /*8dc0*/  DMUL R44, R44, UR4 ;  /* 0x000000042c2c7c28 */ /* 0x004e620008000000 */
[----:B------:R-:W-:-:S06]  /*8dd0*/  IADD3.X R39, R41, c[0x0][0x4a4], RZ, P1, !PT ;  /* 0x0001290029277a10 */ /* 0x000fcc0000ffe4ff */
[----:B-1----:R1:W-:Y:S04]  /*8de0*/  STG.E.64 [R42.64], R44 ;  /* 0x0000002c2a007986 */ /* 0x0023e8000c101b0c */
[----:B0-----:R1:W-:Y:S02]  /*8df0*/  STG.E.U8 [R38.64], R47 ;  /* 0x0000002f26007986 */ /* 0x0013e4000c10110c */
.L_x_1402:
[----:B------:R-:W-:Y:S05]  /*8e00*/  BSYNC B0 ;  /* 0x0000000000007941 */ /* 0x000fea0003800000 */
.L_x_1401:
[----:B------:R-:W-:Y:S01]  /*8e10*/  BSSY B0, `(.L_x_1427) ;  /* 0x00001a9000007945 */ /* 0x000fe20003800000 */
[----:B------:R-:W-:Y:S05]  /*8e20*/  @P5 BRA `(.L_x_1428) ;  /* 0x00001a7000005947 */ /* 0x000fea0003800000 */
[----:B------:R-:W-:Y:S01]  /*8e30*/  MOV R6, c[0x0][0x498] ;  /* 0x0001260000067a02 */ /* 0x000fe20000000f00 */
[----:B------:R-:W-:Y:S01]  /*8e40*/  HFMA2.MMA R13, -RZ, RZ, 0, 0 ;  /* 0x00000000ff0d7435 */ /* 0x000fe200000001ff */
[----:B------:R-:W-:Y:S02]  /*8e50*/  IMAD.MOV.U32 R24, RZ, RZ, RZ ;  /* 0x000000ffff187224 */ /* 0x000fe400078e00ff */
[----:B------:R-:W-:-:S13]  /*8e60*/  ISETP.GE.AND P0, PT, R6, 0x2, PT ;  /* 0x000000020600780c */ /* 0x000fda0003f06270 */
        /* <DEDUP_REMOVED lines=11> */
[----:B-1----:R-:W-:Y:S02]  /*8f20*/  IMAD.U32 R42, RZ, RZ, UR26 ;  /* 0x0000001aff2a7e24 */ /* 0x002fe4000f8e00ff */
.L_x_1443:
[----:B------:R-:W-:Y:S01]  /*8f30*/  MOV R40, 0x8 ;  /* 0x0000000800287802 */ /* 0x000fe20000000f00 */
[----:B------:R-:W-:Y:S04]  /*8f40*/  BSSY B1, `(.L_x_1431) ;  /* 0x000002c000017945 */ /* 0x000fe80003800000 */
[----:B------:R-:W-:-:S04]  /*8f50*/  IMAD R40, R41, R40, c[0x2][0x0] ;  /* 0x0080000029287624 */ /* 0x000fc800078e0228 */
[----:B------:R-:W1:Y:S02]  /*8f60*/  LDC.64 R54, c[0x0][R40+0x160] ;  /* 0x0000580028367b82 */ /* 0x000e640000000a00 */
[----:B-1----:R-:W-:-:S04]  /*8f70*/  LOP3.LUT R6, R19, R55, RZ, 0xfc, !PT ;  /* 0x0000003713067212 */ /* 0x002fc800078efcff */
[----:B------:R-:W-:-:S13]  /*8f80*/  ISETP.NE.U32.AND P0, PT, R6, RZ, PT ;  /* 0x000000ff0600720c */ /* 0x000fda0003f05070 */
[----:B------:R-:W-:Y:S05]  /*8f90*/  @!P0 BRA `(.L_x_1432) ;  /* 0x0000010000008947 */ /* 0x000fea0003800000 */
[----:B------:R-:W-:Y:S01]  /*8fa0*/  IMAD.MOV.U32 R26, RZ, RZ, R18 ;  /* 0x000000ffff1a7224 */ /* 0x000fe200078e0012 */
[----:B------:R-:W-:Y:S01]  /*8fb0*/  MOV R43, R19 ;  /* 0x00000013002b7202 */ /* 0x000fe20000000f00 */
[----:B0-----:R-:W-:Y:S01]  /*8fc0*/  IMAD.MOV.U32 R38, RZ, RZ, R54 ;  /* 0x000000ffff267224 */ /* 0x001fe200078e0036 */
[----:B------:R-:W-:Y:S02]  /*8fd0*/  MOV R39, R55 ;  /* 0x0000003700277202 */ /* 0x000fe40000000f00 */
[----:B------:R-:W-:Y:S02]  /*8fe0*/  MOV R6, 0x9000 ;  /* 0x0000900000067802 */ /* 0x000fe40000000f00 */
[----:B-----5:R-:W-:Y:S05]  /*8ff0*/  CALL.REL.NOINC `($__internal_31_$__cuda_sm20_div_u64) ;  /* 0x000050d000007944 */ /* 0x020fea0003c00000 */
        /* <DEDUP_REMOVED lines=10> */
.L_x_1432:
[----:B------:R-:W1:Y:S01]  /*90a0*/  I2F.U32.RP R6, R54 ;  /* 0x0000003600067306 */ /* 0x000e620000209000 */
[----:B------:R-:W-:Y:S01]  /*90b0*/  IADD3 R19, RZ, -R54, RZ ;  /* 0x80000036ff137210 */ /* 0x000fe20007ffe0ff */
[----:B------:R-:W-:Y:S01]  /*90c0*/  HFMA2.MMA R57, -RZ, RZ, 0, 0 ;  /* 0x00000000ff397435 */ /* 0x000fe200000001ff */
[----:B------:R-:W-:Y:S01]  /*90d0*/  ISETP.NE.U32.AND P2, PT, R54, RZ, PT ;  /* 0x000000ff3600720c */ /* 0x000fe20003f45070 */
[----:B------:R-:W-:-:S04]  /*90e0*/  IMAD.MOV.U32 R45, RZ, RZ, RZ ;  /* 0x000000ffff2d7224 */ /* 0x000fc800078e00ff */
[----:B-1----:R-:W1:Y:S02]  /*90f0*/  MUFU.RCP R6, R6 ;  /* 0x0000000600067308 */ /* 0x002e640000001000 */
[----:B01----:R-:W-:-:S06]  /*9100*/  IADD3 R38, R6, 0xffffffe, RZ ;  /* 0x0ffffffe06267810 */ /* 0x003fcc0007ffe0ff */
        /* <DEDUP_REMOVED lines=15> */
.L_x_1433:
[----:B------:R-:W-:Y:S05]  /*9200*/  BSYNC B1 ;  /* 0x0000000000017941 */ /* 0x000fea0003800000 */
.L_x_1431:
        /* <DEDUP_REMOVED lines=29> */
.L_x_1435:
        /* <DEDUP_REMOVED lines=23> */
.L_x_1436:
[----:B------:R-:W-:Y:S05]  /*9550*/  BSYNC B1 ;  /* 0x0000000000017941 */ /* 0x000fea0003800000 */
.L_x_1434:
        /* <DEDUP_REMOVED lines=28> */
.L_x_1438:
        /* <DEDUP_REMOVED lines=23> */
.L_x_1439:
[----:B------:R-:W-:Y:S05]  /*9890*/  BSYNC B1 ;  /* 0x0000000000017941 */ /* 0x000fea0003800000 */
.L_x_1437:
        /* <DEDUP_REMOVED lines=19> */
[----:B------:R-:W-:Y:S02]  /*99d0*/  MOV R45, R57 ;  /* 0x00000039002d7202 */ /* 0x000fe40000000f00 */
[----:B------:R-:W-:-:S03]  /*99e0*/  IADD3.X R43, RZ, ~R39, RZ, P0, !PT ;  /* 0x80000027ff2b7210 */ /* 0x000fc600007fe4ff */
[----:B------:R-:W-:-:S04]  /*99f0*/  IMAD.WIDE.U32 R44, R18, R47, R44 ;  /* 0x0000002f122c7225 */ /* 0x000fc800078e002c */
[----:B------:R-:W-:Y:S01]  /*9a00*/  IMAD R43, R43, R18, RZ ;  /* 0x000000122b2b7224 */ /* 0x000fe200078e02ff */
[----:B------:R-:W-:Y:S01]  /*9a10*/  MOV R57, R44 ;  /* 0x0000002c00397202 */ /* 0x000fe20000000f00 */
[----:B------:R-:W-:Y:S02]  /*9a20*/  IMAD.MOV.U32 R18, RZ, RZ, R38 ;  /* 0x000000ffff127224 */ /* 0x000fe400078e0026 */
[----:B------:R-:W-:Y:S01]  /*9a30*/  IMAD R43, R19, R47, R43 ;  /* 0x0000002f132b7224 */ /* 0x000fe200078e022b */
[----:B------:R-:W-:-:S03]  /*9a40*/  MOV R19, R39 ;  /* 0x0000002700137202 */ /* 0x000fc60000000f00 */
[----:B------:R-:W-:Y:S01]  /*9a50*/  IMAD.IADD R43, R45, 0x1, R43 ;  /* 0x000000012d2b7824 */ /* 0x000fe200078e022b */
[----:B------:R-:W-:Y:S05]  /*9a60*/  BRA `(.L_x_1442) ;  /* 0x0000017000007947 */ /* 0x000fea0003800000 */
.L_x_1441:
        /* <DEDUP_REMOVED lines=23> */
.L_x_1442:
[----:B------:R-:W-:Y:S05]  /*9be0*/  BSYNC B1 ;  /* 0x0000000000017941 */ /* 0x000fea0003800000 */
.L_x_1440:
        /* <DEDUP_REMOVED lines=13> */
.L_x_1430:
[----:B------:R-:W-:-:S13]  /*9cc0*/  ISETP.NE.AND P0, PT, RZ, UR25, PT ;  /* 0x00000019ff007c0c */ /* 0x000fda000bf05270 */
[----:B------:R-:W-:Y:S05]  /*9cd0*/  @!P0 BRA `(.L_x_1429) ;  /* 0x00000a7000008947 */ /* 0x000fea0003800000 */
[----:B------:R-:W-:Y:S01]  /*9ce0*/  IMAD.MOV.U32 R6, RZ, RZ, 0x8 ;  /* 0x00000008ff067424 */ /* 0x000fe200078e00ff */
[----:B------:R-:W-:Y:S03]  /*9cf0*/  BSSY B1, `(.L_x_1444) ;  /* 0x000002d000017945 */ /* 0x000fe60003800000 */
[----:B------:R-:W-:-:S04]  /*9d00*/  IMAD R41, R41, R6, c[0x2][0x0] ;  /* 0x0080000029297624 */ /* 0x000fc800078e0206 */
[----:B------:R-:W2:Y:S02]  /*9d10*/  LDC.64 R54, c[0x0][R41+0x160] ;  /* 0x0000580029367b82 */ /* 0x000ea40000000a00 */
[----:B--2---:R-:W-:-:S04]  /*9d20*/  LOP3.LUT R6, R19, R55, RZ, 0xfc, !PT ;  /* 0x0000003713067212 */ /* 0x004fc800078efcff */
[----:B------:R-:W-:-:S13]  /*9d30*/  ISETP.NE.U32.AND P0, PT, R6, RZ, PT ;  /* 0x000000ff0600720c */ /* 0x000fda0003f05070 */
[----:B------:R-:W-:Y:S05]  /*9d40*/  @!P0 BRA `(.L_x_1445) ;  /* 0x0000010000008947 */ /* 0x000fea0003800000 */
[----:B------:R-:W-:Y:S01]  /*9d50*/  MOV R26, R18 ;  /* 0x00000012001a7202 */ /* 0x000fe20000000f00 */
[----:B-1----:R-:W-:Y:S01]  /*9d60*/  IMAD.MOV.U32 R43, RZ, RZ, R19 ;  /* 0x000000ffff2b7224 */ /* 0x002fe200078e0013 */
[----:B0-----:R-:W-:Y:S01]  /*9d70*/  MOV R38, R54 ;  /* 0x0000003600267202 */ /* 0x001fe20000000f00 */
[----:B------:R-:W-:Y:S01]  /*9d80*/  IMAD.MOV.U32 R39, RZ, RZ, R55 ;  /* 0x000000ffff277224 */ /* 0x000fe200078e0037 */
[----:B------:R-:W-:Y:S02]  /*9d90*/  MOV R6, 0x9db0 ;  /* 0x00009db000067802 */ /* 0x000fe40000000f00 */
[----:B-----5:R-:W-:Y:S05]  /*9da0*/  CALL.REL.NOINC `($__internal_31_$__cuda_sm20_div_u64) ;  /* 0x0000432000007944 */ /* 0x020fea0003c00000 */
        /* <DEDUP_REMOVED lines=10> */
.L_x_1445:
[----:B------:R-:W2:Y:S01]  /*9e50*/  I2F.U32.RP R6, R54 ;  /* 0x0000003600067306 */ /* 0x000ea20000209000 */
[----:B------:R-:W-:Y:S01]  /*9e60*/  IMAD.MOV R19, RZ, RZ, -R54 ;  /* 0x000000ffff137224 */ /* 0x000fe200078e0a36 */
[----:B------:R-:W-:Y:S01]  /*9e70*/  ISETP.NE.U32.AND P2, PT, R54, RZ, PT ;  /* 0x000000ff3600720c */ /* 0x000fe20003f45070 */
[----:B-1----:R-:W-:-:S05]  /*9e80*/  IMAD.MOV.U32 R45, RZ, RZ, RZ ;  /* 0x000000ffff2d7224 */ /* 0x002fca00078e00ff */
[----:B--2---:R-:W1:Y:S02]  /*9e90*/  MUFU.RCP R6, R6 ;  /* 0x0000000600067308 */ /* 0x004e640000001000 */
[----:B01----:R-:W-:-:S06]  /*9ea0*/  IADD3 R38, R6, 0xffffffe, RZ ;  /* 0x0ffffffe06267810 */ /* 0x003fcc0007ffe0ff */
        /* <DEDUP_REMOVED lines=17> */
.L_x_1446:
[----:B------:R-:W-:Y:S05]  /*9fc0*/  BSYNC B1 ;  /* 0x0000000000017941 */ /* 0x000fea0003800000 */
.L_x_1444:
        /* <DEDUP_REMOVED lines=21> */
[----:B-----5:R-:W-:Y:S05]  /*a120*/  CALL.REL.NOINC `($__internal_31_$__cuda_sm20_div_u64) ;  /* 0x00003fa000007944 */ /* 0x020fea0003c00000 */
        /* <DEDUP_REMOVED lines=10> */
.L_x_1448:
        /* <DEDUP_REMOVED lines=23> */
.L_x_1449:
[----:B------:R-:W-:Y:S05]  /*a340*/  BSYNC B1 ;  /* 0x0000000000017941 */ /* 0x000fea0003800000 */
.L_x_1447:
        /* <DEDUP_REMOVED lines=32> */
.L_x_1451:
        /* <DEDUP_REMOVED lines=23> */
.L_x_1452:
[----:B------:R-:W-:Y:S05]  /*a6c0*/  BSYNC B1 ;  /* 0x0000000000017941 */ /* 0x000fea0003800000 */
.L_x_1450:
[----:B------:R-:W0:Y:S01]  /*a6d0*/  LDC.64 R38, c[0x0][R41+0x218] ;  /* 0x0000860029267b82 */ /* 0x000e220000000a00 */
[----:B------:R-:W-:Y:S01]  /*a6e0*/  MOV R43, R13 ;  /* 0x0000000d002b7202 */ /* 0x000fe20000000f00 */
[----:B------:R-:W-:Y:S02]  /*a6f0*/  IMAD.MOV.U32 R42, RZ, RZ, R24 ;  /* 0x000000ffff2a7224 */ /* 0x000fe400078e0018 */
[-C--:B0-----:R-:W-:Y:S02]  /*a700*/  IMAD R6, R39, R55.reuse, RZ ;  /* 0x0000003727067224 */ /* 0x081fe400078e02ff */
[----:B------:R-:W-:-:S04]  /*a710*/  IMAD.WIDE.U32 R42, R38, R55, R42 ;  /* 0x00000037262a7225 */ /* 0x000fc800078e002a */
[----:B------:R-:W-:Y:S02]  /*a720*/  IMAD R45, R38, R45, R6 ;  /* 0x0000002d262d7224 */ /* 0x000fe400078e0206 */
[----:B------:R-:W-:-:S03]  /*a730*/  IMAD.MOV.U32 R24, RZ, RZ, R42 ;  /* 0x000000ffff187224 */ /* 0x000fc600078e002a */
[----:B------:R-:W-:-:S03]  /*a740*/  IADD3 R13, R43, R45, RZ ;  /* 0x0000002d2b0d7210 */ /* 0x000fc60007ffe0ff */
.L_x_1429:
[----:B------:R-:W-:Y:S01]  /*a750*/  FMUL.FTZ R14, R14, 1 ;  /* 0x3f8000000e0e7820 */ /* 0x000fe20000410000 */
[----:B------:R-:W-:Y:S01]  /*a760*/  MOV R41, R13 ;  /* 0x0000000d00297202 */ /* 0x000fe20000000f00 */
[----:B------:R-:W-:Y:S02]  /*a770*/  IMAD R19, R19, c[0x0][0x3d0], RZ ;  /* 0x0000f40013137a24 */ /* 0x000fe400078e02ff */
[----:B01----:R-:W0:Y:S01]  /*a780*/  F2F.F64.F32 R38, R14 ;  /* 0x0000000e00267310 */ /* 0x003e220000201800 */
[----:B------:R-:W-:Y:S02]  /*a790*/  IMAD.MOV.U32 R40, RZ, RZ, R24 ;  /* 0x000000ffff287224 */ /* 0x000fe400078e0018 */
[C---:B------:R-:W-:Y:S02]  /*a7a0*/  IMAD R19, R18.reuse, c[0x0][0x3d4], R19 ;  /* 0x0000f50012137a24 */ /* 0x040fe400078e0213 */
[----:B------:R-:W-:-:S04]  /*a7b0*/  IMAD.WIDE.U32 R40, R18, c[0x0][0x3d0], R40 ;  /* 0x0000f40012287a25 */ /* 0x000fc800078e0028 */
        /* <DEDUP_REMOVED lines=14> */
.L_x_1428:
[----:B------:R-:W-:Y:S05]  /*a8a0*/  BSYNC B0 ;  /* 0x0000000000007941 */ /* 0x000fea0003800000 */
.L_x_1427:
[----:B------:R-:W-:Y:S01]  /*a8b0*/  BSSY B0, `(.L_x_1453) ;  /* 0x00001a6000007945 */ /* 0x000fe20003800000 */
[----:B------:R-:W-:Y:S05]  /*a8c0*/  @P3 BRA `(.L_x_1454) ;  /* 0x00001a4000003947 */ /* 0x000fea0003800000 */
[----:B------:R-:W-:Y:S01]  /*a8d0*/  MOV R6, c[0x0][0x498] ;  /* 0x0001260000067a02 */ /* 0x000fe20000000f00 */
[----:B-1----:R-:W-:Y:S01]  /*a8e0*/  HFMA2.MMA R13, -RZ, RZ, 0, 0 ;  /* 0x00000000ff0d7435 */ /* 0x002fe200000001ff */
        /* <DEDUP_REMOVED lines=14> */
.L_x_1469:
        /* <DEDUP_REMOVED lines=24> */
.L_x_1458:
[----:B------:R-:W1:Y:S01]  /*ab50*/  I2F.U32.RP R6, R40 ;  /* 0x0000002800067306 */ /* 0x000e620000209000 */
[----:B------:R-:W-:Y:S01]  /*ab60*/  IMAD.MOV R23, RZ, RZ, -R40 ;  /* 0x000000ffff177224 */ /* 0x000fe200078e0a28 */
[----:B------:R-:W-:Y:S01]  /*ab70*/  ISETP.NE.U32.AND P2, PT, R40, RZ, PT ;  /* 0x000000ff2800720c */ /* 0x000fe20003f45070 */
[----:B------:R-:W-:-:S05]  /*ab80*/  IMAD.MOV.U32 R57, RZ, RZ, RZ ;  /* 0x000000ffff397224 */ /* 0x000fca00078e00ff */
[----:B-1----:R-:W1:Y:S02]  /*ab90*/  MUFU.RCP R6, R6 ;  /* 0x0000000600067308 */ /* 0x002e640000001000 */
        /* <DEDUP_REMOVED lines=17> */
.L_x_1459:
[----:B------:R-:W-:Y:S05]  /*acb0*/  BSYNC B1 ;  /* 0x0000000000017941 */ /* 0x000fea0003800000 */
.L_x_1457:
        /* <DEDUP_REMOVED lines=29> */
.L_x_1461:
        /* <DEDUP_REMOVED lines=23> */
.L_x_1462:
[----:B------:R-:W-:Y:S05]  /*b000*/  BSYNC B1 ;  /* 0x0000000000017941 */ /* 0x000fea0003800000 */
.L_x_1460:
        /* <DEDUP_REMOVED lines=28> */
.L_x_1464:
        /* <DEDUP_REMOVED lines=23> */
.L_x_1465:
[----:B------:R-:W-:Y:S05]  /*b340*/  BSYNC B1 ;  /* 0x0000000000017941 */ /* 0x000fea0003800000 */
.L_x_1463:
        /* <DEDUP_REMOVED lines=28> */
.L_x_1467:
        /* <DEDUP_REMOVED lines=22> */
.L_x_1468:
[----:B------:R-:W-:Y:S05]  /*b670*/  BSYNC B1 ;  /* 0x0000000000017941 */ /* 0x000fea0003800000 */
.L_x_1466:
[----:B------:R-:W0:Y:S01]  /*b680*/  LDC.64 R38, c[0x0][R18+0x210] ;  /* 0x0000840012267b82 */ /* 0x000e220000000a00 */
[----:B------:R-:W-:Y:S02]  /*b690*/  IADD3 R21, R21, -0x4, RZ ;  /* 0xfffffffc15157810 */ /* 0x000fe40007ffe0ff */
        /* <DEDUP_REMOVED lines=10> */
.L_x_1456:
        /* <DEDUP_REMOVED lines=25> */
.L_x_1471:
[----:B------:R-:W1:Y:S01]  /*b8d0*/  I2F.U32.RP R6, R40 ;  /* 0x0000002800067306 */ /* 0x000e620000209000 */
[----:B------:R-:W-:Y:S01]  /*b8e0*/  IMAD.MOV R21, RZ, RZ, -R40 ;  /* 0x000000ffff157224 */ /* 0x000fe200078e0a28 */
[----:B------:R-:W-:Y:S02]  /*b8f0*/  ISETP.NE.U32.AND P2, PT, R40, RZ, PT ;  /* 0x000000ff2800720c */ /* 0x000fe40003f45070 */
[----:B------:R-:W-:-:S04]  /*b900*/  MOV R23, RZ ;  /* 0x000000ff00177202 */ /* 0x000fc80000000f00 */
        /* <DEDUP_REMOVED lines=19> */
.L_x_1472:
[----:B------:R-:W-:Y:S05]  /*ba40*/  BSYNC B1 ;  /* 0x0000000000017941 */ /* 0x000fea0003800000 */
.L_x_1470:
        /* <DEDUP_REMOVED lines=32> */
.L_x_1474:
        /* <DEDUP_REMOVED lines=23> */
.L_x_1475:
[----:B------:R-:W-:Y:S05]  /*bdc0*/  BSYNC B1 ;  /* 0x0000000000017941 */ /* 0x000fea0003800000 */
.L_x_1473:
        /* <DEDUP_REMOVED lines=32> */
.L_x_1477:
        /* <DEDUP_REMOVED lines=23> */
.L_x_1478:
[----:B------:R-:W-:Y:S05]  /*c140*/  BSYNC B1 ;  /* 0x0000000000017941 */ /* 0x000fea0003800000 */
.L_x_1476:
[----:B------:R-:W0:Y:S01]  /*c150*/  LDC.64 R18, c[0x0][R19+0x218] ;  /* 0x0000860013127b82 */ /* 0x000e220000000a00 */
[----:B------:R-:W-:Y:S01]  /*c160*/  MOV R39, R13 ;  /* 0x0000000d00277202 */ /* 0x000fe20000000f00 */
[----:B------:R-:W-:Y:S02]  /*c170*/  IMAD.MOV.U32 R38, RZ, RZ, R14 ;  /* 0x000000ffff267224 */ /* 0x000fe400078e000e */
[-C--:B0-----:R-:W-:Y:S02]  /*c180*/  IMAD R6, R19, R42.reuse, RZ ;  /* 0x0000002a13067224 */ /* 0x081fe400078e02ff */
[----:B------:R-:W-:-:S04]  /*c190*/  IMAD.WIDE.U32 R38, R18, R42, R38 ;  /* 0x0000002a12267225 */ /* 0x000fc800078e0026 */
[----:B------:R-:W-:Y:S02]  /*c1a0*/  IMAD R21, R18, R21, R6 ;  /* 0x0000001512157224 */ /* 0x000fe400078e0206 */
[----:B------:R-:W-:-:S03]  /*c1b0*/  IMAD.MOV.U32 R14, RZ, RZ, R38 ;  /* 0x000000ffff0e7224 */ /* 0x000fc600078e0026 */
[----:B------:R-:W-:Y:S02]  /*c1c0*/  IADD3 R13, R39, R21, RZ ;  /* 0x00000015270d7210 */ /* 0x000fe40007ffe0ff */
.L_x_1455:
[----:B------:R-:W-:Y:S02]  /*c1d0*/  FMUL.FTZ R6, R15, 1 ;  /* 0x3f8000000f067820 */ /* 0x000fe40000410000 */
[----:B------:R-:W-:Y:S02]  /*c1e0*/  IMAD R23, R23, c[0x0][0x3d0], RZ ;  /* 0x0000f40017177a24 */ /* 0x000fe400078e02ff */
[----:B------:R-:W1:Y:S01]  /*c1f0*/  F2F.F64.F32 R18, R6 ;  /* 0x0000000600127310 */ /* 0x000e620000201800 */
[----:B------:R-:W-:Y:S02]  /*c200*/  IMAD.MOV.U32 R15, RZ, RZ, R13 ;  /* 0x000000ffff0f7224 */ /* 0x000fe400078e000d */
[C---:B------:R-:W-:Y:S02]  /*c210*/  IMAD R23, R20.reuse, c[0x0][0x3d4], R23 ;  /* 0x0000f50014177a24 */ /* 0x040fe400078e0217 */
[----:B------:R-:W-:-:S05]  /*c220*/  IMAD.WIDE.U32 R14, R20, c[0x0][0x3d0], R14 ;  /* 0x0000f400140e7a25 */ /* 0x000fca00078e000e */
[----:B------:R-:W-:Y:S02]  /*c230*/  IADD3 R15, R15, R23, RZ ;  /* 0x000000170f0f7210 */ /* 0x000fe40007ffe0ff */
[----:B0-----:R-:W-:Y:S01]  /*c240*/  IADD3 R38, P1, R14, c[0x0][0x4a0], RZ ;  /* 0x000128000e267a10 */ /* 0x001fe20007f3e0ff */
[----:B-1----:R-:W0:-:S03]  /*c250*/  DSETP.GEU.AND P0, PT, R18, c[0x0][0x648], PT ;  /* 0x000192001200762a */ /* 0x002e060003f0e000 */
[----:B------:R-:W-:-:S03]  /*c260*/  IADD3.X R39, R15, c[0x0][0x4a4], RZ, P1, !PT ;  /* 0x000129000f277a10 */ /* 0x000fc60000ffe4ff */
[----:B0-----:R-:W-:Y:S02]  /*c270*/  FSEL R24, RZ, 1, P0 ;  /* 0x3f800000ff187808 */ /* 0x001fe40000000000 */
[----:B------:R-:W-:Y:S02]  /*c280*/  LEA R20, P0, R14, c[0x0][0x300], 0x3 ;  /* 0x0000c0000e147a11 */ /* 0x000fe400078018ff */
[----:B------:R-:W0:Y:S01]  /*c290*/  F2I.FTZ.U32.TRUNC.NTZ R13, R24 ;  /* 0x00000018000d7305 */ /* 0x000e22000021f000 */
[----:B------:R-:W-:Y:S01]  /*c2a0*/  FMUL.FTZ R26, R24, 1 ;  /* 0x3f800000181a7820 */ /* 0x000fe20000410000 */
[----:B------:R-:W-:-:S06]  /*c2b0*/  LEA.HI.X R21, R14, c[0x0][0x304], R15, 0x3, P0 ;  /* 0x0000c1000e157a11 */ /* 0x000fcc00000f1c0f */
[----:B------:R-:W1:Y:S02]  /*c2c0*/  F2F.F64.F32 R18, R26 ;  /* 0x0000001a00127310 */ /* 0x000e640000201800 */
[----:B-1---5:R-:W1:-:S06]  /*c2d0*/  DMUL R18, R34, R18 ;  /* 0x0000001222127228 */ /* 0x022e4c0000000000 */
[----:B-1----:R-:W1:-:S07]  /*c2e0*/  DMUL R18, R18, UR4 ;  /* 0x0000000412127c28 */ /* 0x002e4e0008000000 */
[----:B-1----:R1:W-:Y:S04]  /*c2f0*/  STG.E.64 [R20.64], R18 ;  /* 0x0000001214007986 */ /* 0x0023e8000c101b0c */
[----:B0-----:R1:W-:Y:S02]  /*c300*/  STG.E.U8 [R38.64], R13 ;  /* 0x0000000d26007986 */ /* 0x0013e4000c10110c */
.L_x_1454:
[----:B------:R-:W-:Y:S05]  /*c310*/  BSYNC B0 ;  /* 0x0000000000007941 */ /* 0x000fea0003800000 */
.L_x_1453:
[----:B------:R-:W-:Y:S05]  /*c320*/  @P4 BRA `(.L_x_1479) ;  /* 0x000019f000004947 */ /* 0x000fea0003800000 */
[----:B------:R-:W-:Y:S01]  /*c330*/  IMAD.MOV.U32 R6, RZ, RZ, c[0x0][0x498] ;  /* 0x00012600ff067624 */ /* 0x000fe200078e00ff */
[----:B------:R-:W-:Y:S01]  /*c340*/  MOV R14, RZ ;  /* 0x000000ff000e7202 */ /* 0x000fe20000000f00 */
[----:B-1----:R-:W-:-:S03]  /*c350*/  IMAD.MOV.U32 R13, RZ, RZ, RZ ;  /* 0x000000ffff0d7224 */ /* 0x002fc600078e00ff */
[----:B------:R-:W-:-:S13]  /*c360*/  ISETP.GE.AND P0, PT, R6, 0x2, PT ;  /* 0x000000020600780c */ /* 0x000fda0003f06270 */
[----:B------:R-:W-:Y:S05]  /*c370*/  @!P0 BRA `(.L_x_1480) ;  /* 0x0000186000008947 */ /* 0x000fea0003800000 */
[----:B------:R-:W-:Y:S01]  /*c380*/  UIADD3 UR26, UR8, 0x1, URZ ;  /* 0x00000001081a7890 */ /* 0x000fe2000fffe03f */
[----:B------:R-:W-:Y:S01]  /*c390*/  IADD3 R22, P0, R25, R8, RZ ;  /* 0x0000000819167210 */ /* 0x000fe20007f1e0ff */
[----:B------:R-:W-:Y:S01]  /*c3a0*/  HFMA2.MMA R14, -RZ, RZ, 0, 0 ;  /* 0x00000000ff0e7435 */ /* 0x000fe200000001ff */
[----:B------:R-:W-:Y:S01]  /*c3b0*/  IMAD.MOV.U32 R13, RZ, RZ, RZ ;  /* 0x000000ffff0d7224 */ /* 0x000fe200078e00ff */
[----:B------:R-:W-:Y:S01]  /*c3c0*/  UISETP.GE.U32.AND UP0, UPT, UR26, 0x3, UPT ;  /* 0x000000031a00788c */ /* 0x000fe2000bf06070 */
[----:B------:R-:W-:Y:S01]  /*c3d0*/  MOV R18, c[0x0][0x498] ;  /* 0x0001260000127a02 */ /* 0x000fe20000000f00 */
[----:B------:R-:W-:-:S04]  /*c3e0*/  IMAD.X R27, RZ, RZ, R10, P0 ;  /* 0x000000ffff1b7224 */ /* 0x000fc800000e060a */
[----:B------:R-:W-:-:S13]  /*c3f0*/  PLOP3.LUT P1, PT, PT, PT, UP0, 0x80, 0x0 ;  /* 0x000000000000781c */ /* 0x000fda0003f2f008 */
[----:B------:R-:W-:Y:S05]  /*c400*/  @!P1 BRA `(.L_x_1481) ;  /* 0x00000da000009947 */ /* 0x000fea0003800000 */
[----:B------:R-:W-:-:S06]  /*c410*/  UIADD3 UR26, UR10, -UR25, URZ ;  /* 0x800000190a1a7290 */ /* 0x000fcc000fffe03f */
[----:B------:R-:W-:-:S03]  /*c420*/  MOV R19, UR26 ;  /* 0x0000001a00137c02 */ /* 0x000fc60008000f00 */
.L_x_1494:
[----:B------:R-:W-:Y:S01]  /*c430*/  IMAD.MOV.U32 R15, RZ, RZ, 0x8 ;  /* 0x00000008ff0f7424 */ /* 0x000fe200078e00ff */
[----:B------:R-:W-:Y:S01]  /*c440*/  IADD3 R19, R19, -0x4, RZ ;  /* 0xfffffffc13137810 */ /* 0x000fe20007ffe0ff */
[----:B------:R-:W-:Y:S02]  /*c450*/  BSSY B0, `(.L_x_1482) ;  /* 0x000002f000007945 */ /* 0x000fe40003800000 */
[----:B------:R-:W-:Y:S01]  /*c460*/  IMAD R15, R18, R15, c[0x2][0x0] ;  /* 0x00800000120f7624 */ /* 0x000fe200078e020f */
[----:B------:R-:W-:-:S03]  /*c470*/  ISETP.NE.AND P3, PT, R19, RZ, PT ;  /* 0x000000ff1300720c */ /* 0x000fc60003f65270 */
        /* <DEDUP_REMOVED lines=10> */
[----:B------:R-:W-:Y:S01]  /*c520*/  IADD3 R41, P0, RZ, -R38, RZ ;  /* 0x80000026ff297210 */ /* 0x000fe20007f1e0ff */
[----:B------:R-:W-:-:S03]  /*c530*/  IMAD.MOV.U32 R23, RZ, RZ, R27 ;  /* 0x000000ffff177224 */ /* 0x000fc600078e001b */
[----:B------:R-:W-:Y:S01]  /*c540*/  IADD3.X R25, RZ, ~R39, RZ, P0, !PT ;  /* 0x80000027ff197210 */ /* 0x000fe200007fe4ff */
[----:B------:R-:W-:-:S04]  /*c550*/  IMAD.WIDE.U32 R22, R20, R41, R22 ;  /* 0x0000002914167225 */ /* 0x000fc800078e0016 */
[----:B------:R-:W-:-:S04]  /*c560*/  IMAD R25, R25, R20, RZ ;  /* 0x0000001419197224 */ /* 0x000fc800078e02ff */
[----:B------:R-:W-:Y:S01]  /*c570*/  IMAD R25, R21, R41, R25 ;  /* 0x0000002915197224 */ /* 0x000fe200078e0219 */
[----:B------:R-:W-:Y:S02]  /*c580*/  MOV R41, R22 ;  /* 0x0000001600297202 */ /* 0x000fe40000000f00 */
[----:B------:R-:W-:Y:S01]  /*c590*/  MOV R22, R38 ;  /* 0x0000002600167202 */ /* 0x000fe20000000f00 */
[----:B------:R-:W-:Y:S02]  /*c5a0*/  IMAD.IADD R43, R23, 0x1, R25 ;  /* 0x00000001172b7824 */ /* 0x000fe400078e0219 */
[----:B------:R-:W-:Y:S01]  /*c5b0*/  IMAD.MOV.U32 R23, RZ, RZ, R39 ;  /* 0x000000ffff177224 */ /* 0x000fe200078e0027 */
[----:B------:R-:W-:Y:S05]  /*c5c0*/  BRA `(.L_x_1484) ;  /* 0x0000017000007947 */ /* 0x000fea0003800000 */
.L_x_1483:
[----:B------:R-:W1:Y:S01]  /*c5d0*/  I2F.U32.RP R6, R20 ;  /* 0x0000001400067306 */ /* 0x000e620000209000 */
[----:B------:R-:W-:Y:S01]  /*c5e0*/  IADD3 R21, RZ, -R20, RZ ;  /* 0x80000014ff157210 */ /* 0x000fe20007ffe0ff */
[----:B------:R-:W-:Y:S01]  /*c5f0*/  IMAD.MOV.U32 R43, RZ, RZ, RZ ;  /* 0x000000ffff2b7224 */ /* 0x000fe200078e00ff */
[----:B------:R-:W-:Y:S01]  /*c600*/  ISETP.NE.U32.AND P2, PT, R20, RZ, PT ;  /* 0x000000ff1400720c */ /* 0x000fe20003f45070 */
[----:B------:R-:W-:-:S04]  /*c610*/  IMAD.MOV.U32 R23, RZ, RZ, RZ ;  /* 0x000000ffff177224 */ /* 0x000fc800078e00ff */
[----:B-1----:R-:W1:Y:S02]  /*c620*/  MUFU.RCP R6, R6 ;  /* 0x0000000600067308 */ /* 0x002e640000001000 */
[----:B-1----:R-:W-:-:S06]  /*c630*/  IADD3 R24, R6, 0xffffffe, RZ ;  /* 0x0ffffffe06187810 */ /* 0x002fcc0007ffe0ff */
[----:B------:R1:W2:Y:S02]  /*c640*/  F2I.FTZ.U32.TRUNC.NTZ R25, R24 ;  /* 0x0000001800197305 */ /* 0x0002a4000021f000 */
[----:B-1----:R-:W-:Y:S02]  /*c650*/  IMAD.MOV.U32 R24, RZ, RZ, RZ ;  /* 0x000000ffff187224 */ /* 0x002fe400078e00ff */
        /* <DEDUP_REMOVED lines=14> */
.L_x_1484:
[----:B------:R-:W-:Y:S05]  /*c740*/  BSYNC B0 ;  /* 0x0000000000007941 */ /* 0x000fea0003800000 */
.L_x_1482:
[----:B------:R-:W1:Y:S01]  /*c750*/  LDC.64 R20, c[0x0][R15+0x158] ;  /* 0x000056000f147b82 */ /* 0x000e620000000a00 */
[----:B------:R-:W-:Y:S01]  /*c760*/  MOV R24, R14 ;  /* 0x0000000e00187202 */ /* 0x000fe20000000f00 */
[----:B------:R-:W-:Y:S01]  /*c770*/  IMAD.MOV.U32 R25, RZ, RZ, R13 ;  /* 0x000000ffff197224 */ /* 0x000fe200078e000d */
[----:B------:R-:W-:Y:S05]  /*c780*/  BSSY B0, `(.L_x_1485) ;  /* 0x0000030000007945 */ /* 0x000fea0003800000 */
[----:B------:R-:W2:Y:S01]  /*c790*/  LDC.64 R26, c[0x0][R15+0x228] ;  /* 0x00008a000f1a7b82 */ /* 0x000ea20000000a00 */
[----:B-1----:R-:W-:-:S04]  /*c7a0*/  LOP3.LUT R6, R23, R21, RZ, 0xfc, !PT ;  /* 0x0000001517067212 */ /* 0x002fc800078efcff */
        /* <DEDUP_REMOVED lines=8> */
[----:B0-----:R-:W-:Y:S01]  /*c830*/  IMAD.MOV.U32 R38, RZ, RZ, R20 ;  /* 0x000000ffff267224 */ /* 0x001fe200078e0014 */
[----:B------:R-:W-:Y:S02]  /*c840*/  MOV R39, R21 ;  /* 0x0000001500277202 */ /* 0x000fe40000000f00 */
[----:B------:R-:W-:Y:S02]  /*c850*/  MOV R6, 0xc870 ;  /* 0x0000c87000067802 */ /* 0x000fe40000000f00 */
[----:B-----5:R-:W-:Y:S05]  /*c860*/  CALL.REL.NOINC `($__internal_31_$__cuda_sm20_div_u64) ;  /* 0x0000186000007944 */ /* 0x020fea0003c00000 */
[----:B------:R-:W-:-:S05]  /*c870*/  IADD3 R41, P0, RZ, -R38, RZ ;  /* 0x80000026ff297210 */ /* 0x000fca0007f1e0ff */
[----:B------:R-:W-:Y:S02]  /*c880*/  IMAD.X R27, RZ, RZ, ~R39, P0 ;  /* 0x000000ffff1b7224 */ /* 0x000fe400000e0e27 */
        /* <DEDUP_REMOVED lines=8> */
.L_x_1486:
        /* <DEDUP_REMOVED lines=23> */
.L_x_1487:
[----:B------:R-:W-:Y:S05]  /*ca80*/  BSYNC B0 ;  /* 0x0000000000007941 */ /* 0x000fea0003800000 */
.L_x_1485:
[----:B------:R-:W1:Y:S01]  /*ca90*/  LDC.64 R20, c[0x0][R15+0x150] ;  /* 0x000054000f147b82 */ /* 0x000e620000000a00 */
[----:B------:R-:W-:Y:S01]  /*caa0*/  MOV R25, R13 ;  /* 0x0000000d00197202 */ /* 0x000fe20000000f00 */
[----:B------:R-:W-:Y:S06]  /*cab0*/  BSSY B0, `(.L_x_1488) ;  /* 0x0000030000007945 */ /* 0x000fec0003800000 */
[----:B------:R-:W2:Y:S01]  /*cac0*/  LDC.64 R26, c[0x0][R15+0x220] ;  /* 0x000088000f1a7b82 */ /* 0x000ea20000000a00 */
[----:B-1----:R-:W-:-:S04]  /*cad0*/  LOP3.LUT R6, R23, R21, RZ, 0xfc, !PT ;  /* 0x0000001517067212 */ /* 0x002fc800078efcff */
        /* <DEDUP_REMOVED lines=8> */
[----:B0-----:R-:W-:Y:S01]  /*cb60*/  MOV R38, R20 ;  /* 0x0000001400267202 */ /* 0x001fe20000000f00 */
[----:B------:R-:W-:Y:S01]  /*cb70*/  IMAD.MOV.U32 R39, RZ, RZ, R21 ;  /* 0x000000ffff277224 */ /* 0x000fe200078e0015 */
[----:B------:R-:W-:Y:S02]  /*cb80*/  MOV R6, 0xcba0 ;  /* 0x0000cba000067802 */ /* 0x000fe40000000f00 */
[----:B-----5:R-:W-:Y:S05]  /*cb90*/  CALL.REL.NOINC `($__internal_31_$__cuda_sm20_div_u64) ;  /* 0x0000153000007944 */ /* 0x020fea0003c00000 */
[----:B------:R-:W-:-:S04]  /*cba0*/  IADD3 R41, P0, RZ, -R38, RZ ;  /* 0x80000026ff297210 */ /* 0x000fc80007f1e0ff */
[----:B------:R-:W-:Y:S01]  /*cbb0*/  IADD3.X R27, RZ, ~R39, RZ, P0, !PT ;  /* 0x80000027ff1b7210 */ /* 0x000fe200007fe4ff */
[----:B------:R-:W-:-:S04]  /*cbc0*/  IMAD.WIDE.U32 R22, R20, R41, R22 ;  /* 0x0000002914167225 */ /* 0x000fc800078e0016 */
[----:B------:R-:W-:-:S04]  /*cbd0*/  IMAD R27, R27, R20, RZ ;  /* 0x000000141b1b7224 */ /* 0x000fc800078e02ff */
[----:B------:R-:W-:Y:S02]  /*cbe0*/  IMAD R27, R21, R41, R27 ;  /* 0x00000029151b7224 */ /* 0x000fe400078e021b */
[----:B------:R-:W-:Y:S02]  /*cbf0*/  IMAD.MOV.U32 R41, RZ, RZ, R22 ;  /* 0x000000ffff297224 */ /* 0x000fe400078e0016 */
[----:B------:R-:W-:Y:S01]  /*cc00*/  IMAD.MOV.U32 R22, RZ, RZ, R38 ;  /* 0x000000ffff167224 */ /* 0x000fe200078e0026 */
[----:B------:R-:W-:Y:S02]  /*cc10*/  IADD3 R43, R23, R27, RZ ;  /* 0x0000001b172b7210 */ /* 0x000fe40007ffe0ff */
[----:B------:R-:W-:Y:S01]  /*cc20*/  MOV R23, R39 ;  /* 0x0000002700177202 */ /* 0x000fe20000000f00 */
[----:B------:R-:W-:Y:S05]  /*cc30*/  BRA `(.L_x_1490) ;  /* 0x0000017000007947 */ /* 0x000fea0003800000 */
.L_x_1489:
[----:B------:R-:W1:Y:S01]  /*cc40*/  I2F.U32.RP R6, R20 ;  /* 0x0000001400067306 */ /* 0x000e620000209000 */
[----:B------:R-:W-:Y:S01]  /*cc50*/  IMAD.MOV R21, RZ, RZ, -R20 ;  /* 0x000000ffff157224 */ /* 0x000fe200078e0a14 */
[----:B------:R-:W-:Y:S01]  /*cc60*/  ISETP.NE.U32.AND P2, PT, R20, RZ, PT ;  /* 0x000000ff1400720c */ /* 0x000fe20003f45070 */
[----:B------:R-:W-:Y:S01]  /*cc70*/  HFMA2.MMA R23, -RZ, RZ, 0, 0 ;  /* 0x00000000ff177435 */ /* 0x000fe200000001ff */
[----:B------:R-:W-:-:S04]  /*cc80*/  MOV R43, RZ ;  /* 0x000000ff002b7202 */ /* 0x000fc80000000f00 */
[----:B-1----:R-:W1:Y:S02]  /*cc90*/  MUFU.RCP R6, R6 ;  /* 0x0000000600067308 */ /* 0x002e640000001000 */
[----:B-1----:R-:W-:-:S06]  /*cca0*/  IADD3 R26, R6, 0xffffffe, RZ ;  /* 0x0ffffffe061a7810 */ /* 0x002fcc0007ffe0ff */
[----:B------:R1:W2:Y:S02]  /*ccb0*/  F2I.FTZ.U32.TRUNC.NTZ R27, R26 ;  /* 0x0000001a001b7305 */ /* 0x0002a4000021f000 */
[----:B-1----:R-:W-:Y:S01]  /*ccc0*/  HFMA2.MMA R26, -RZ, RZ, 0, 0 ;  /* 0x00000000ff1a7435 */ /* 0x002fe200000001ff */
        /* <DEDUP_REMOVED lines=14> */
.L_x_1490:
[----:B------:R-:W-:Y:S05]  /*cdb0*/  BSYNC B0 ;  /* 0x0000000000007941 */ /* 0x000fea0003800000 */
.L_x_1488:
[----:B------:R-:W1:Y:S01]  /*cdc0*/  LDC.64 R20, c[0x0][R15+0x148] ;  /* 0x000052000f147b82 */ /* 0x000e620000000a00 */
[----:B------:R-:W-:Y:S01]  /*cdd0*/  IMAD.MOV.U32 R25, RZ, RZ, R13 ;  /* 0x000000ffff197224 */ /* 0x000fe200078e000d */
[----:B------:R-:W-:Y:S01]  /*cde0*/  BSSY B0, `(.L_x_1491) ;  /* 0x0000032000007945 */ /* 0x000fe20003800000 */
[----:B------:R-:W-:-:S05]  /*cdf0*/  IADD3 R18, R18, -0x4, RZ ;  /* 0xfffffffc12127810 */ /* 0x000fca0007ffe0ff */
        /* <DEDUP_REMOVED lines=25> */
.L_x_1492:
[----:B------:R-:W1:Y:S01]  /*cf90*/  I2F.U32.RP R6, R20 ;  /* 0x0000001400067306 */ /* 0x000e620000209000 */
[----:B------:R-:W-:Y:S01]  /*cfa0*/  IMAD.MOV R21, RZ, RZ, -R20 ;  /* 0x000000ffff157224 */ /* 0x000fe200078e0a14 */
[----:B------:R-:W-:Y:S01]  /*cfb0*/  ISETP.NE.U32.AND P2, PT, R20, RZ, PT ;  /* 0x000000ff1400720c */ /* 0x000fe20003f45070 */
[----:B------:R-:W-:-:S05]  /*cfc0*/  IMAD.MOV.U32 R23, RZ, RZ, RZ ;  /* 0x000000ffff177224 */ /* 0x000fca00078e00ff */
[----:B-1----:R-:W1:Y:S02]  /*cfd0*/  MUFU.RCP R6, R6 ;  /* 0x0000000600067308 */ /* 0x002e640000001000 */
[----:B-1----:R-:W-:-:S06]  /*cfe0*/  IADD3 R26, R6, 0xffffffe, RZ ;  /* 0x0ffffffe061a7810 */ /* 0x002fcc0007ffe0ff */
[----:B------:R1:W2:Y:S02]  /*cff0*/  F2I.FTZ.U32.TRUNC.NTZ R27, R26 ;  /* 0x0000001a001b7305 */ /* 0x0002a4000021f000 */
[----:B-1----:R-:W-:Y:S01]  /*d000*/  HFMA2.MMA R26, -RZ, RZ, 0, 0 ;  /* 0x00000000ff1a7435 */ /* 0x002fe200000001ff */
[----:B--2---:R-:W-:-:S09]  /*d010*/  IMAD R21, R21, R27, RZ ;  /* 0x0000001b15157224 */ /* 0x004fd200078e02ff */
[----:B------:R-:W-:-:S06]  /*d020*/  IMAD.HI.U32 R27, R27, R21, R26 ;  /* 0x000000151b1b7227 */ /* 0x000fcc00078e001a */
[----:B------:R-:W-:Y:S01]  /*d030*/  IMAD.HI.U32 R14, R27, R22, RZ ;  /* 0x000000161b0e7227 */ /* 0x000fe200078e00ff */
[----:B------:R-:W-:-:S03]  /*d040*/  MOV R27, RZ ;  /* 0x000000ff001b7202 */ /* 0x000fc60000000f00 */
        /* <DEDUP_REMOVED lines=11> */
.L_x_1493:
[----:B------:R-:W-:Y:S05]  /*d100*/  BSYNC B0 ;  /* 0x0000000000007941 */ /* 0x000fea0003800000 */
.L_x_1491:
[----:B------:R-:W1:Y:S01]  /*d110*/  LDC.64 R14, c[0x0][R15+0x210] ;  /* 0x000084000f0e7b82 */ /* 0x000e620000000a00 */
[----:B------:R-:W-:Y:S01]  /*d120*/  MOV R21, R13 ;  /* 0x0000000d00157202 */ /* 0x000fe20000000f00 */
[----:B------:R-:W-:Y:S02]  /*d130*/  IMAD.MOV.U32 R20, RZ, RZ, R24 ;  /* 0x000000ffff147224 */ /* 0x000fe400078e0018 */
[-C--:B-1----:R-:W-:Y:S02]  /*d140*/  IMAD R6, R15, R26.reuse, RZ ;  /* 0x0000001a0f067224 */ /* 0x082fe400078e02ff */
[----:B------:R-:W-:-:S04]  /*d150*/  IMAD.WIDE.U32 R20, R14, R26, R20 ;  /* 0x0000001a0e147225 */ /* 0x000fc800078e0014 */
[----:B------:R-:W-:Y:S02]  /*d160*/  IMAD R23, R14, R23, R6 ;  /* 0x000000170e177224 */ /* 0x000fe400078e0206 */
[----:B------:R-:W-:-:S03]  /*d170*/  IMAD.MOV.U32 R14, RZ, RZ, R20 ;  /* 0x000000ffff0e7224 */ /* 0x000fc600078e0014 */
[----:B------:R-:W-:Y:S01]  /*d180*/  IADD3 R13, R21, R23, RZ ;  /* 0x00000017150d7210 */ /* 0x000fe20007ffe0ff */
[----:B------:R-:W-:Y:S01]  /*d190*/  @!P3 CALL.REL.NOINC `(.L_x_1481) ;  /* 0x000000100000b944 */ /* 0x000fe20003c00000 */
[----:B------:R-:W-:Y:S05]  /*d1a0*/  BRA `(.L_x_1494) ;  /* 0xfffff28000007947 */ /* 0x000fea000383ffff */
.L_x_1481:
        /* <DEDUP_REMOVED lines=25> */
.L_x_1496:
[----:B------:R-:W1:Y:S01]  /*d340*/  I2F.U32.RP R6, R20 ;  /* 0x0000001400067306 */ /* 0x000e620000209000 */
[----:B------:R-:W-:Y:S01]  /*d350*/  IMAD.MOV R15, RZ, RZ, -R20 ;  /* 0x000000ffff0f7224 */ /* 0x000fe200078e0a14 */
[----:B------:R-:W-:Y:S01]  /*d360*/  ISETP.NE.U32.AND P2, PT, R20, RZ, PT ;  /* 0x000000ff1400720c */ /* 0x000fe20003f45070 */
[----:B------:R-:W-:Y:S01]  /*d370*/  IMAD.MOV.U32 R19, RZ, RZ, RZ ;  /* 0x000000ffff137224 */ /* 0x000fe200078e00ff */
        /* <DEDUP_REMOVED lines=19> */
.L_x_1497:
[----:B------:R-:W-:Y:S05]  /*d4b0*/  BSYNC B0 ;  /* 0x0000000000007941 */ /* 0x000fea0003800000 */
.L_x_1495:
[----:B------:R-:W1:Y:S01]  /*d4c0*/  LDC.64 R20, c[0x0][R18+0x228] ;  /* 0x00008a0012147b82 */ /* 0x000e620000000a00 */
[----:B------:R-:W-:Y:S01]  /*d4d0*/  UISETP.NE.AND UP0, UPT, UR25, 0x1, UPT ;  /* 0x000000011900788c */ /* 0x000fe2000bf05270 */
[----:B------:R-:W-:-:S05]  /*d4e0*/  IMAD.MOV.U32 R15, RZ, RZ, R13 ;  /* 0x000000ffff0f7224 */ /* 0x000fca00078e000d */
[----:B------:R-:W-:Y:S01]  /*d4f0*/  PLOP3.LUT P0, PT, PT, PT, UP0, 0x80, 0x0 ;  /* 0x000000000000781c */ /* 0x000fe20003f0f008 */
[-C--:B-1----:R-:W-:Y:S02]  /*d500*/  IMAD R6, R21, R24.reuse, RZ ;  /* 0x0000001815067224 */ /* 0x082fe400078e02ff */
[----:B------:R-:W-:-:S04]  /*d510*/  IMAD.WIDE.U32 R14, R20, R24, R14 ;  /* 0x00000018140e7225 */ /* 0x000fc800078e000e */
[----:B------:R-:W-:-:S05]  /*d520*/  IMAD R19, R20, R19, R6 ;  /* 0x0000001314137224 */ /* 0x000fca00078e0206 */
[----:B------:R-:W-:Y:S01]  /*d530*/  IADD3 R13, R15, R19, RZ ;  /* 0x000000130f0d7210 */ /* 0x000fe20007ffe0ff */
[----:B------:R-:W-:Y:S05]  /*d540*/  @!P0 BRA `(.L_x_1480) ;  /* 0x0000069000008947 */ /* 0x000fea0003800000 */
[----:B------:R-:W1:Y:S01]  /*d550*/  LDC.64 R20, c[0x0][R18+0x158] ;  /* 0x0000560012147b82 */ /* 0x000e620000000a00 */
[----:B------:R-:W-:Y:S01]  /*d560*/  BSSY B0, `(.L_x_1498) ;  /* 0x000002b000007945 */ /* 0x000fe20003800000 */
        /* <DEDUP_REMOVED lines=19> */
.L_x_1499:
[----:B------:R-:W1:Y:S01]  /*d6a0*/  I2F.U32.RP R6, R20 ;  /* 0x0000001400067306 */ /* 0x000e620000209000 */
[----:B------:R-:W-:Y:S01]  /*d6b0*/  IADD3 R15, RZ, -R20, RZ ;  /* 0x80000014ff0f7210 */ /* 0x000fe20007ffe0ff */
[----:B------:R-:W-:Y:S01]  /*d6c0*/  HFMA2.MMA R19, -RZ, RZ, 0, 0 ;  /* 0x00000000ff137435 */ /* 0x000fe200000001ff */
        /* <DEDUP_REMOVED lines=20> */
.L_x_1500:
[----:B------:R-:W-:Y:S05]  /*d810*/  BSYNC B0 ;  /* 0x0000000000007941 */ /* 0x000fea0003800000 */
.L_x_1498:
[----:B------:R-:W1:Y:S01]  /*d820*/  LDC.64 R20, c[0x0][R18+0x220] ;  /* 0x0000880012147b82 */ /* 0x000e620000000a00 */
[----:B------:R-:W-:Y:S01]  /*d830*/  UISETP.NE.AND UP0, UPT, UR25, 0x2, UPT ;  /* 0x000000021900788c */ /* 0x000fe2000bf05270 */
[----:B------:R-:W-:-:S05]  /*d840*/  MOV R15, R13 ;  /* 0x0000000d000f7202 */ /* 0x000fca0000000f00 */
[----:B------:R-:W-:Y:S01]  /*d850*/  PLOP3.LUT P0, PT, PT, PT, UP0, 0x80, 0x0 ;  /* 0x000000000000781c */ /* 0x000fe20003f0f008 */
[-C--:B-1----:R-:W-:Y:S02]  /*d860*/  IMAD R6, R21, R24.reuse, RZ ;  /* 0x0000001815067224 */ /* 0x082fe400078e02ff */
[----:B------:R-:W-:-:S04]  /*d870*/  IMAD.WIDE.U32 R14, R20, R24, R14 ;  /* 0x00000018140e7225 */ /* 0x000fc800078e000e */
[----:B------:R-:W-:-:S04]  /*d880*/  IMAD R19, R20, R19, R6 ;  /* 0x0000001314137224 */ /* 0x000fc800078e0206 */
[----:B------:R-:W-:Y:S02]  /*d890*/  IMAD.IADD R13, R15, 0x1, R19 ;  /* 0x000000010f0d7824 */ /* 0x000fe400078e0213 */
[----:B------:R-:W-:Y:S05]  /*d8a0*/  @!P0 BRA `(.L_x_1480) ;  /* 0x0000033000008947 */ /* 0x000fea0003800000 */
[----:B------:R-:W1:Y:S01]  /*d8b0*/  LDC.64 R20, c[0x0][R18+0x150] ;  /* 0x0000540012147b82 */ /* 0x000e620000000a00 */
[----:B------:R-:W-:Y:S01]  /*d8c0*/  BSSY B0, `(.L_x_1501) ;  /* 0x000002b000007945 */ /* 0x000fe20003800000 */
        /* <DEDUP_REMOVED lines=19> */
.L_x_1502:
        /* <DEDUP_REMOVED lines=23> */
.L_x_1503:
[----:B------:R-:W-:Y:S05]  /*db70*/  BSYNC B0 ;  /* 0x0000000000007941 */ /* 0x000fea0003800000 */
.L_x_1501:
[----:B------:R-:W1:Y:S01]  /*db80*/  LDC.64 R18, c[0x0][R18+0x218] ;  /* 0x0000860012127b82 */ /* 0x000e620000000a00 */
[----:B------:R-:W-:Y:S02]  /*db90*/  IMAD.MOV.U32 R15, RZ, RZ, R13 ;  /* 0x000000ffff0f7224 */ /* 0x000fe400078e000d */
[-C--:B-1----:R-:W-:Y:S02]  /*dba0*/  IMAD R6, R19, R24.reuse, RZ ;  /* 0x0000001813067224 */ /* 0x082fe400078e02ff */
[----:B------:R-:W-:-:S04]  /*dbb0*/  IMAD.WIDE.U32 R14, R18, R24, R14 ;  /* 0x00000018120e7225 */ /* 0x000fc800078e000e */
[----:B------:R-:W-:-:S05]  /*dbc0*/  IMAD R21, R18, R21, R6 ;  /* 0x0000001512157224 */ /* 0x000fca00078e0206 */
[----:B------:R-:W-:Y:S02]  /*dbd0*/  IADD3 R13, R15, R21, RZ ;  /* 0x000000150f0d7210 */ /* 0x000fe40007ffe0ff */
.L_x_1480:
[----:B------:R-:W-:Y:S02]  /*dbe0*/  FMUL.FTZ R16, R16, 1 ;  /* 0x3f80000010107820 */ /* 0x000fe40000410000 */
[----:B------:R-:W-:Y:S02]  /*dbf0*/  IMAD R27, R27, c[0x0][0x3d0], RZ ;  /* 0x0000f4001b1b7a24 */ /* 0x000fe400078e02ff */
[----:B------:R-:W1:Y:S01]  /*dc00*/  F2F.F64.F32 R18, R16 ;  /* 0x0000001000127310 */ /* 0x000e620000201800 */
[----:B------:R-:W-:Y:S02]  /*dc10*/  IMAD.MOV.U32 R15, RZ, RZ, R13 ;  /* 0x000000ffff0f7224 */ /* 0x000fe400078e000d */
[C---:B------:R-:W-:Y:S02]  /*dc20*/  IMAD R27, R22.reuse, c[0x0][0x3d4], R27 ;  /* 0x0000f500161b7a24 */ /* 0x040fe400078e021b */
[----:B------:R-:W-:-:S05]  /*dc30*/  IMAD.WIDE.U32 R14, R22, c[0x0][0x3d0], R14 ;  /* 0x0000f400160e7a25 */ /* 0x000fca00078e000e */
[----:B------:R-:W-:Y:S02]  /*dc40*/  IADD3 R15, R15, R27, RZ ;  /* 0x0000001b0f0f7210 */ /* 0x000fe40007ffe0ff */
[----:B------:R-:W-:Y:S01]  /*dc50*/  IADD3 R22, P1, R14, c[0x0][0x4a0], RZ ;  /* 0x000128000e167a10 */ /* 0x000fe20007f3e0ff */
[----:B-1----:R-:W1:-:S03]  /*dc60*/  DSETP.GEU.AND P0, PT, R18, c[0x0][0x648], PT ;  /* 0x000192001200762a */ /* 0x002e460003f0e000 */
[----:B------:R-:W-:-:S03]  /*dc70*/  IADD3.X R23, R15, c[0x0][0x4a4], RZ, P1, !PT ;  /* 0x000129000f177a10 */ /* 0x000fc60000ffe4ff */
[----:B-1----:R-:W-:Y:S02]  /*dc80*/  FSEL R6, RZ, 1, P0 ;  /* 0x3f800000ff067808 */ /* 0x002fe40000000000 */
[----:B------:R-:W-:Y:S02]  /*dc90*/  LEA R20, P0, R14, c[0x0][0x300], 0x3 ;  /* 0x0000c0000e147a11 */ /* 0x000fe400078018ff */
[----:B------:R-:W1:Y:S01]  /*dca0*/  F2I.FTZ.U32.TRUNC.NTZ R13, R6 ;  /* 0x00000006000d7305 */ /* 0x000e62000021f000 */
[----:B------:R-:W-:Y:S01]  /*dcb0*/  FMUL.FTZ R24, R6, 1 ;  /* 0x3f80000006187820 */ /* 0x000fe20000410000 */
[----:B------:R-:W-:-:S06]  /*dcc0*/  LEA.HI.X R21, R14, c[0x0][0x304], R15, 0x3, P0 ;  /* 0x0000c1000e157a11 */ /* 0x000fcc00000f1c0f */
[----:B------:R-:W2:Y:S02]  /*dcd0*/  F2F.F64.F32 R18, R24 ;  /* 0x0000001800127310 */ /* 0x000ea40000201800 */
[----:B--2--5:R-:W2:-:S06]  /*dce0*/  DMUL R18, R36, R18 ;  /* 0x0000001224127228 */ /* 0x024e8c0000000000 */
[----:B--2---:R-:W2:-:S07]  /*dcf0*/  DMUL R18, R18, UR4 ;  /* 0x0000000412127c28 */ /* 0x004e8e0008000000 */
[----:B--2---:R2:W-:Y:S04]  /*dd00*/  STG.E.64 [R20.64], R18 ;  /* 0x0000001214007986 */ /* 0x0045e8000c101b0c */
[----:B-1----:R2:W-:Y:S02]  /*dd10*/  STG.E.U8 [R22.64], R13 ;  /* 0x0000000d16007986 */ /* 0x0025e4000c10110c */
.L_x_1479:
[----:B------:R-:W-:Y:S01]  /*dd20*/  LEA R8, P0, R17, R8, 0x2 ;  /* 0x0000000811087211 */ /* 0x000fe200078010ff */
[----:B------:R-:W-:Y:S01]  /*dd30*/  WARPSYNC 0xffffffff ;  /* 0xffffffff00007948 */ /* 0x000fe20003800000 */
[----:B------:R-:W-:Y:S01]  /*dd40*/  BAR.SYNC.DEFER_BLOCKING 0x0 ;  /* 0x0000000000007b1d */ /* 0x000fe20000010000 */
[----:B------:R-:W-:Y:S01]  /*dd50*/  MOV R6, R28 ;  /* 0x0000001c00067202 */ /* 0x000fe20000000f00 */
[----:B------:R-:W-:Y:S01]  /*dd60*/  IMAD.MOV.U32 R14, RZ, RZ, R11 ;  /* 0x000000ffff0e7224 */ /* 0x000fe200078e000b */
[----:B-12---:R-:W-:Y:S01]  /*dd70*/  MOV R13, R12 ;  /* 0x0000000c000d7202 */ /* 0x006fe20000000f00 */
[----:B------:R-:W-:Y:S01]  /*dd80*/  IMAD.X R10, RZ, RZ, R10, P0 ;  /* 0x000000ffff0a7224 */ /* 0x000fe200000e060a */
[----:B------:R-:W-:-:S04]  /*dd90*/  ISETP.GE.U32.AND P0, PT, R8, R5, PT ;  /* 0x000000050800720c */ /* 0x000fc80003f06070 */
[----:B------:R-:W-:-:S13]  /*dda0*/  ISETP.GE.U32.AND.EX P0, PT, R10, R7, PT, P0 ;  /* 0x000000070a00720c */ /* 0x000fda0003f06100 */
[----:B------:R-:W-:Y:S01]  /*ddb0*/  @P0 CALL.REL.NOINC `(.L_x_1504) ;  /* 0x0000001000000944 */ /* 0x000fe20003c00000 */
[----:B------:R-:W-:Y:S05]  /*ddc0*/  BRA `(.L_x_1505) ;  /* 0xffff2da000007947 */ /* 0x000fea000383ffff */
.L_x_1504:
[----:B------:R-:W-:Y:S05]  /*ddd0*/  EXIT ;  /* 0x000000000000794d */ /* 0x000fea0003800000 */
        .weak           $__internal_30_$__cuda_sm20_dblrcp_rn_slowpath_v3
        .type           $__internal_30_$__cuda_sm20_dblrcp_rn_slowpath_v3,@function
        .size           $__internal_30_$__cuda_sm20_dblrcp_rn_slowpath_v3,($__internal_31_$__cuda_sm20_div_u64 - $__internal_30_$__cuda_sm20_dblrcp_rn_slowpath_v3)
$__internal_30_$__cuda_sm20_dblrcp_rn_slowpath_v3:
[----:B------:R-:W-:Y:S01]  /*dde0*/  IMAD.MOV.U32 R18, RZ, RZ, c[0x0][0x648] ;  /* 0x00019200ff127624 */ /* 0x000fe200078e00ff */
[----:B------:R-:W-:Y:S01]  /*ddf0*/  MOV R19, c[0x0][0x64c] ;  /* 0x0001930000137a02 */ /* 0x000fe20000000f00 */
[----:B------:R-:W-:-:S05]  /*de00*/  ULDC UR7, c[0x0][0x64c] ;  /* 0x0001930000077ab9 */ /* 0x000fca0000000800 */
[----:B------:R-:W0:-:S14]  /*de10*/  DSETP.GTU.AND P0, PT, |R18|, +INF , PT ;  /* 0x7ff000001200742a */ /* 0x000e1c0003f0c200 */
[----:B0-----:R-:W-:Y:S05]  /*de20*/  @P0 BRA `(.L_x_1506) ;  /* 0x0000025000000947 */ /* 0x001fea0003800000 */
[----:B------:R-:W-:-:S04]  /*de30*/  ULOP3.LUT UR8, UR7, 0x7fffffff, URZ, 0xc0, !UPT ;  /* 0x7fffffff07087892 */ /* 0x000fc8000f8ec03f */
[----:B------:R-:W-:-:S04]  /*de40*/  UIADD3 UR4, UR8, -0x1, URZ ;  /* 0xffffffff08047890 */ /* 0x000fc8000fffe03f */
[----:B------:R-:W-:-:S06]  /*de50*/  UISETP.GE.U32.AND UP0, UPT, UR4, 0x7fefffff, UPT ;  /* 0x7fefffff0400788c */ /* 0x000fcc000bf06070 */
[----:B------:R-:W-:-:S05]  /*de60*/  PLOP3.LUT P0, PT, PT, PT, UP0, 0x80, 0x0 ;  /* 0x000000000000781c */ /* 0x000fca0003f0f008 */
[----:B------:R-:W-:Y:S02]  /*de70*/  @UP0 ULOP3.LUT UR5, UR7, 0x7ff00000, URZ, 0x3c, !UPT ;  /* 0x7ff0000007050892 */ /* 0x000fe4000f8e3c3f */
[----:B------:R-:W-:-:S06]  /*de80*/  @UP0 UMOV UR4, URZ ;  /* 0x0000003f00040c82 */ /* 0x000fcc0008000000 */
[----:B------:R-:W-:Y:S05]  /*de90*/  @P0 BRA `(.L_x_1507) ;  /* 0x0000020000000947 */ /* 0x000fea0003800000 */
[----:B------:R-:W-:-:S06]  /*dea0*/  UISETP.GE.U32.AND UP0, UPT, UR8, 0x1000001, UPT ;  /* 0x010000010800788c */ /* 0x000fcc000bf06070 */
[----:B------:R-:W-:-:S13]  /*deb0*/  PLOP3.LUT P0, PT, PT, PT, UP0, 0x80, 0x0 ;  /* 0x000000000000781c */ /* 0x000fda0003f0f008 */
[----:B------:R-:W-:Y:S05]  /*dec0*/  @!P0 BRA `(.L_x_1508) ;  /* 0x0000010000008947 */ /* 0x000fea0003800000 */
[----:B------:R-:W-:Y:S01]  /*ded0*/  UIADD3 UR4, UR7, -0x3fe00000, URZ ;  /* 0xc020000007047890 */ /* 0x000fe2000fffe03f */
[----:B------:R-:W-:-:S05]  /*dee0*/  MOV R6, c[0x0][0x648] ;  /* 0x0001920000067a02 */ /* 0x000fca0000000f00 */
[----:B------:R-:W-:-:S03]  /*def0*/  IMAD.U32 R7, RZ, RZ, UR4 ;  /* 0x00000004ff077e24 */ /* 0x000fc6000f8e00ff */
[----:B------:R-:W0:Y:S03]  /*df00*/  MUFU.RCP64H R11, UR4 ;  /* 0x00000004000b7d08 */ /* 0x000e260008001800 */
[----:B0-----:R-:W0:-:S06]  /*df10*/  DFMA R16, -R6, R10, 1 ;  /* 0x3ff000000610742b */ /* 0x001e0c000000010a */
[----:B0-----:R-:W0:-:S06]  /*df20*/  DFMA R16, R16, R16, R16 ;  /* 0x000000101010722b */ /* 0x001e0c0000000010 */
[----:B0-----:R-:W0:-:S06]  /*df30*/  DFMA R16, R10, R16, R10 ;  /* 0x000000100a10722b */ /* 0x001e0c000000000a */
[----:B0-----:R-:W0:-:S06]  /*df40*/  DFMA R6, -R6, R16, 1 ;  /* 0x3ff000000606742b */ /* 0x001e0c0000000110 */
[----:B0-----:R-:W0:-:S06]  /*df50*/  DFMA R6, R16, R6, R16 ;  /* 0x000000061006722b */ /* 0x001e0c0000000010 */
[----:B0-----:R-:W0:-:S06]  /*df60*/  DMUL R6, R6, 2.2250738585072013831e-308 ;  /* 0x0010000006067828 */ /* 0x001e0c0000000000 */
[----:B0-----:R-:W0:-:S06]  /*df70*/  DFMA R10, R6, -R18, 1 ;  /* 0x3ff00000060a742b */ /* 0x001e0c0000000812 */
[----:B0-----:R-:W0:-:S06]  /*df80*/  DFMA R10, R10, R10, R10 ;  /* 0x0000000a0a0a722b */ /* 0x001e0c000000000a */
[----:B0-----:R-:W0:-:S06]  /*df90*/  DFMA R10, R6, R10, R6 ;  /* 0x0000000a060a722b */ /* 0x001e0c0000000006 */
[----:B0-----:R0:W1:Y:S08]  /*dfa0*/  R2UR UR4, R10 ;  /* 0x000000000a0473c2 */ /* 0x00107000000e0000 */
[----:B------:R0:W2:Y:S02]  /*dfb0*/  R2UR UR5, R11 ;  /* 0x000000000b0573c2 */ /* 0x0000a400000e0000 */
[----:B012---:R-:W-:Y:S05]  /*dfc0*/  BRA `(.L_x_1507) ;  /* 0x000000d000007947 */ /* 0x007fea0003800000 */
.L_x_1508:
[----:B------:R-:W0:-:S06]  /*dfd0*/  DMUL R6, R18, 8.11296384146066816958e+31 ;  /* 0x4690000012067828 */ /* 0x000e0c0000000000 */
[----:B0-----:R-:W0:Y:S02]  /*dfe0*/  MUFU.RCP64H R11, R7 ;  /* 0x00000007000b7308 */ /* 0x001e240000001800 */
[----:B0-----:R-:W0:-:S06]  /*dff0*/  DFMA R16, -R6, R10, 1 ;  /* 0x3ff000000610742b */ /* 0x001e0c000000010a */
[----:B0-----:R-:W0:-:S06]  /*e000*/  DFMA R16, R16, R16, R16 ;  /* 0x000000101010722b */ /* 0x001e0c0000000010 */
[----:B0-----:R-:W0:-:S06]  /*e010*/  DFMA R16, R10, R16, R10 ;  /* 0x000000100a10722b */ /* 0x001e0c000000000a */
[----:B0-----:R-:W0:-:S06]  /*e020*/  DFMA R10, -R6, R16, 1 ;  /* 0x3ff00000060a742b */ /* 0x001e0c0000000110 */
[----:B0-----:R-:W0:-:S06]  /*e030*/  DFMA R10, R16, R10, R16 ;  /* 0x0000000a100a722b */ /* 0x001e0c0000000010 */
[----:B0-----:R-:W0:-:S06]  /*e040*/  DMUL R10, R10, 8.11296384146066816958e+31 ;  /* 0x469000000a0a7828 */ /* 0x001e0c0000000000 */
[----:B0-----:R0:W1:Y:S08]  /*e050*/  R2UR UR4, R10 ;  /* 0x000000000a0473c2 */ /* 0x00107000000e0000 */
[----:B------:R0:W2:Y:S02]  /*e060*/  R2UR UR5, R11 ;  /* 0x000000000b0573c2 */ /* 0x0000a400000e0000 */
[----:B012---:R-:W-:Y:S05]  /*e070*/  BRA `(.L_x_1507) ;  /* 0x0000002000007947 */ /* 0x007fea0003800000 */
.L_x_1506:
[----:B------:R-:W-:Y:S02]  /*e080*/  ULOP3.LUT UR5, UR7, 0x80000, URZ, 0xfc, !UPT ;  /* 0x0008000007057892 */ /* 0x000fe4000f8efc3f */
[----:B------:R-:W-:-:S02]  /*e090*/  ULDC UR4, c[0x0][0x648] ;  /* 0x0001920000047ab9 */ /* 0x000fc40000000800 */
.L_x_1507:
[----:B------:R-:W-:Y:S01]  /*e0a0*/  IMAD.MOV.U32 R6, RZ, RZ, R5 ;  /* 0x000000ffff067224 */ /* 0x000fe200078e0005 */
[----:B------:R-:W-:-:S04]  /*e0b0*/  MOV R7, 0x0 ;  /* 0x0000000000077802 */ /* 0x000fc80000000f00 */
[----:B------:R-:W-:Y:S05]  /*e0c0*/  RET.REL.NODEC R6 `(_ZN2at6native43_GLOBAL__N__7cc8d1ed_10_Dropout_cu_0e96ed3820fused_dropout_kernelIddmLin1ELin1EhEEvNS_4cuda6detail10TensorInfoIKT_T1_EENS5_IS6_S8_EENS5_IT4_S8_EES8_T0_NS_15PhiloxCudaStateE) ;  /* 0xffff1f3006007950 */ /* 0x000fea0003c3ffff */
        .weak           $__internal_31_$__cuda_sm20_div_u64
        .type           $__internal_31_$__cuda_sm20_div_u64,@function
        .size           $__internal_31_$__cuda_sm20_div_u64,(.L_x_11367 - $__internal_31_$__cuda_sm20_div_u64)
$__internal_31_$__cuda_sm20_div_u64:
[----:B------:R-:W0:Y:S08]  /*e0d0*/  I2F.U64.RP R47, R38 ;  /* 0x00000026002f7312 */ /* 0x000e300000309000 */
[----:B0-----:R-:W0:Y:S02]  /*e0e0*/  MUFU.RCP R50, R47 ;  /* 0x0000002f00327308 */ /* 0x001e240000001000 */
[----:B0-----:R-:W-:-:S06]  /*e0f0*/  IADD3 R50, R50, 0x1ffffffe, RZ ;  /* 0x1ffffffe32327810 */ /* 0x001fcc0007ffe0ff */
[----:B------:R-:W0:Y:S02]  /*e100*/  F2I.U64.TRUNC R50, R50 ;  /* 0x0000003200327311 */ /* 0x000e24000020d800 */
[----:B0-----:R-:W-:Y:S01]  /*e110*/  IMAD.WIDE.U32 R48, R50, R38, RZ ;  /* 0x0000002632307225 */ /* 0x001fe200078e00ff */
[----:B------:R-:W-:-:S03]  /*e120*/  MOV R53, R50 ;  /* 0x0000003200357202 */ /* 0x000fc60000000f00 */
[C---:B------:R-:W-:Y:S01]  /*e130*/  IMAD R45, R50.reuse, R39, R49 ;  /* 0x00000027322d7224 */ /* 0x040fe200078e0231 */
[----:B------:R-:W-:Y:S01]  /*e140*/  IADD3 R48, P0, RZ, -R48, RZ ;  /* 0x80000030ff307210 */ /* 0x000fe20007f1e0ff */
[----:B------:R-:W-:Y:S02]  /*e150*/  HFMA2.MMA R49, -RZ, RZ, 0, 0 ;  /* 0x00000000ff317435 */ /* 0x000fe400000001ff */
        /* <DEDUP_REMOVED lines=9> */
[----:B------:R-:W-:-:S03]  /*e1f0*/  IMAD.WIDE.U32 R50, R47, R38, RZ ;  /* 0x000000262f327225 */ /* 0x000fc600078e00ff */
[----:B------:R-:W-:Y:S01]  /*e200*/  IADD3.X R45, RZ, RZ, R45, P2, P1 ;  /* 0x000000ffff2d7210 */ /* 0x000fe200017e242d */
[----:B------:R-:W-:Y:S01]  /*e210*/  IMAD R48, R47, R39, R51 ;  /* 0x000000272f307224 */ /* 0x000fe200078e0233 */
[----:B------:R-:W-:-:S03]  /*e220*/  IADD3 R50, P0, RZ, -R50, RZ ;  /* 0x80000032ff327210 */ /* 0x000fc60007f1e0ff */
[----:B------:R-:W-:Y:S02]  /*e230*/  IMAD R48, R45, R38, R48 ;  /* 0x000000262d307224 */ /* 0x000fe400078e0230 */
[----:B------:R-:W-:-:S03]  /*e240*/  IMAD.HI.U32 R46, R47, R50, RZ ;  /* 0x000000322f2e7227 */ /* 0x000fc600078e00ff */
[----:B------:R-:W-:-:S05]  /*e250*/  IADD3.X R48, RZ, ~R48, RZ, P0, !PT ;  /* 0x80000030ff307210 */ /* 0x000fca00007fe4ff */
[----:B------:R-:W-:-:S04]  /*e260*/  IMAD.WIDE.U32 R52, P0, R47, R48, R46 ;  /* 0x000000302f347225 */ /* 0x000fc8000780002e */
[C---:B------:R-:W-:Y:S02]  /*e270*/  IMAD R46, R45.reuse, R48, RZ ;  /* 0x000000302d2e7224 */ /* 0x040fe400078e02ff */
[----:B------:R-:W-:-:S04]  /*e280*/  IMAD.HI.U32 R47, P1, R45, R50, R52 ;  /* 0x000000322d2f7227 */ /* 0x000fc80007820034 */
[----:B------:R-:W-:Y:S01]  /*e290*/  IMAD.HI.U32 R48, R45, R48, RZ ;  /* 0x000000302d307227 */ /* 0x000fe200078e00ff */
[----:B------:R-:W-:-:S03]  /*e2a0*/  IADD3 R47, P2, R46, R47, RZ ;  /* 0x0000002f2e2f7210 */ /* 0x000fc60007f5e0ff */
[----:B------:R-:W-:Y:S02]  /*e2b0*/  IMAD.X R46, R48, 0x1, R45, P0 ;  /* 0x00000001302e7824 */ /* 0x000fe400000e062d */
[----:B------:R-:W-:-:S03]  /*e2c0*/  IMAD.HI.U32 R48, R47, R26, RZ ;  /* 0x0000001a2f307227 */ /* 0x000fc600078e00ff */
[----:B------:R-:W-:-:S03]  /*e2d0*/  IADD3.X R46, RZ, RZ, R46, P2, P1 ;  /* 0x000000ffff2e7210 */ /* 0x000fc600017e242e */
[----:B------:R-:W-:-:S04]  /*e2e0*/  IMAD.WIDE.U32 R48, R47, R43, R48 ;  /* 0x0000002b2f307225 */ /* 0x000fc800078e0030 */
[C---:B------:R-:W-:Y:S02]  /*e2f0*/  IMAD R45, R46.reuse, R43, RZ ;  /* 0x0000002b2e2d7224 */ /* 0x040fe400078e02ff */
[----:B------:R-:W-:-:S04]  /*e300*/  IMAD.HI.U32 R48, P0, R46, R26, R48 ;  /* 0x0000001a2e307227 */ /* 0x000fc80007800030 */
[----:B------:R-:W-:Y:S01]  /*e310*/  IMAD.HI.U32 R46, R46, R43, RZ ;  /* 0x0000002b2e2e7227 */ /* 0x000fe200078e00ff */
[----:B------:R-:W-:-:S03]  /*e320*/  IADD3 R45, P1, R45, R48, RZ ;  /* 0x000000302d2d7210 */ /* 0x000fc60007f3e0ff */
[----:B------:R-:W-:Y:S02]  /*e330*/  IMAD.X R46, RZ, RZ, R46, P0 ;  /* 0x000000ffff2e7224 */ /* 0x000fe400000e062e */
[----:B------:R-:W-:-:S03]  /*e340*/  IMAD.WIDE.U32 R48, R45, R38, RZ ;  /* 0x000000262d307225 */ /* 0x000fc600078e00ff */
[----:B------:R-:W-:Y:S01]  /*e350*/  IADD3.X R47, RZ, R46, RZ, P1, !PT ;  /* 0x0000002eff2f7210 */ /* 0x000fe20000ffe4ff */
[C---:B------:R-:W-:Y:S01]  /*e360*/  IMAD R46, R45.reuse, R39, R49 ;  /* 0x000000272d2e7224 */ /* 0x040fe200078e0231 */
[----:B------:R-:W-:Y:S02]  /*e370*/  IADD3 R49, P1, -R48, R26, RZ ;  /* 0x0000001a30317210 */ /* 0x000fe40007f3e1ff */
[----:B------:R-:W-:Y:S01]  /*e380*/  IADD3 R48, P2, R45, 0x1, RZ ;  /* 0x000000012d307810 */ /* 0x000fe20007f5e0ff */
[-C--:B------:R-:W-:Y:S01]  /*e390*/  IMAD R46, R47, R38.reuse, R46 ;  /* 0x000000262f2e7224 */ /* 0x080fe200078e022e */
[----:B------:R-:W-:-:S03]  /*e3a0*/  ISETP.GE.U32.AND P0, PT, R49, R38, PT ;  /* 0x000000263100720c */ /* 0x000fc60003f06070 */
[----:B------:R-:W-:Y:S01]  /*e3b0*/  IMAD.X R46, R43, 0x1, ~R46, P1 ;  /* 0x000000012b2e7824 */ /* 0x000fe200008e0e2e */
[----:B------:R-:W-:Y:S01]  /*e3c0*/  IADD3 R52, P1, -R38, R49, RZ ;  /* 0x0000003126347210 */ /* 0x000fe20007f3e1ff */
[----:B------:R-:W-:-:S03]  /*e3d0*/  IMAD.X R50, RZ, RZ, R47, P2 ;  /* 0x000000ffff327224 */ /* 0x000fc600010e062f */
[----:B------:R-:W-:Y:S02]  /*e3e0*/  ISETP.GE.U32.AND.EX P0, PT, R46, R39, PT, P0 ;  /* 0x000000272e00720c */ /* 0x000fe40003f06100 */
[-C--:B------:R-:W-:Y:S02]  /*e3f0*/  IADD3.X R51, ~R39, R46.reuse, RZ, P1, !PT ;  /* 0x0000002e27337210 */ /* 0x080fe40000ffe5ff */
[----:B------:R-:W-:Y:S02]  /*e400*/  SEL R49, R52, R49, P0 ;  /* 0x0000003134317207 */ /* 0x000fe40000000000 */
[----:B------:R-:W-:Y:S02]  /*e410*/  SEL R48, R48, R45, P0 ;  /* 0x0000002d30307207 */ /* 0x000fe40000000000 */
[----:B------:R-:W-:Y:S02]  /*e420*/  SEL R46, R51, R46, P0 ;  /* 0x0000002e332e7207 */ /* 0x000fe40000000000 */
[----:B------:R-:W-:-:S02]  /*e430*/  SEL R50, R50, R47, P0 ;  /* 0x0000002f32327207 */ /* 0x000fc40000000000 */
[----:B------:R-:W-:Y:S02]  /*e440*/  ISETP.GE.U32.AND P0, PT, R49, R38, PT ;  /* 0x000000263100720c */ /* 0x000fe40003f06070 */
[----:B------:R-:W-:Y:S02]  /*e450*/  IADD3 R45, P2, R48, 0x1, RZ ;  /* 0x00000001302d7810 */ /* 0x000fe40007f5e0ff */
[----:B------:R-:W-:Y:S02]  /*e460*/  ISETP.NE.U32.AND P1, PT, R38, RZ, PT ;  /* 0x000000ff2600720c */ /* 0x000fe40003f25070 */
[----:B------:R-:W-:Y:S01]  /*e470*/  ISETP.GE.U32.AND.EX P0, PT, R46, R39, PT, P0 ;  /* 0x000000272e00720c */ /* 0x000fe20003f06100 */
[----:B------:R-:W-:Y:S01]  /*e480*/  IMAD.MOV.U32 R46, RZ, RZ, R6 ;  /* 0x000000ffff2e7224 */ /* 0x000fe200078e0006 */
[----:B------:R-:W-:Y:S02]  /*e490*/  IADD3.X R47, RZ, R50, RZ, P2, !PT ;  /* 0x00000032ff2f7210 */ /* 0x000fe400017fe4ff */
[----:B------:R-:W-:-:S02]  /*e4a0*/  ISETP.NE.AND.EX P1, PT, R39, RZ, PT, P1 ;  /* 0x000000ff2700720c */ /* 0x000fc40003f25310 */
[----:B------:R-:W-:Y:S02]  /*e4b0*/  SEL R47, R47, R50, P0 ;  /* 0x000000322f2f7207 */ /* 0x000fe40000000000 */
[----:B------:R-:W-:Y:S02]  /*e4c0*/  SEL R45, R45, R48, P0 ;  /* 0x000000302d2d7207 */ /* 0x000fe40000000000 */
[----:B------:R-:W-:Y:S02]  /*e4d0*/  SEL R39, R47, 0xffffffff, P1 ;  /* 0xffffffff2f277807 */ /* 0x000fe40000800000 */
[----:B------:R-:W-:Y:S02]  /*e4e0*/  MOV R47, 0x0 ;  /* 0x00000000002f7802 */ /* 0x000fe40000000f00 */
[----:B------:R-:W-:Y:S02]  /*e4f0*/  SEL R38, R45, 0xffffffff, P1 ;  /* 0xffffffff2d267807 */ /* 0x000fe40000800000 */
[----:B------:R-:W-:Y:S05]  /*e500*/  RET.REL.NODEC R46 `(_ZN2at6native43_GLOBAL__N__7cc8d1ed_10_Dropout_cu_0e96ed3820fused_dropout_kernelIddmLin1ELin1EhEEvNS_4cuda6detail10TensorInfoIKT_T1_EENS5_IS6_S8_EENS5_IT4_S8_EES8_T0_NS_15PhiloxCudaStateE) ;  /* 0xffff1af02e007950 */ /* 0x000fea0003c3ffff */
.L_x_1509:
        /* <DEDUP_REMOVED lines=15> */
.L_x_11367:


//--------------------- .text._ZN2at6native43_GLOBAL__N__7cc8d1ed_10_Dropout_cu_0e96ed3820fused_dropout_kernelIddmLin1ELi1EhEEvNS_4cuda6detail10TensorInfoIKT_T1_EENS5_IS6_S8_EENS5_IT4_S8_EES8_T0_NS_15PhiloxCudaStateE --------------------------
	.section	.text._ZN2at6native43_GLOBAL__N__7cc8d1ed_10_Dropout_cu_0e96ed3820fused_dropout_kernelIddmLin1ELi1EhEEvNS_4cuda6detail10TensorInfoIKT_T1_EENS5_IS6_S8_EENS5_IT4_S8_EES8_T0_NS_15PhiloxCudaStateE,"ax",@progbits
	.sectioninfo	@"SHI_REGISTERS=64"
	.align	128
.text._ZN2at6native43_GLOBAL__N__7cc8d1ed_10_Dropout_cu_0e96ed3820fused_dropout_kernelIddmLin1ELi1EhEEvNS_4cuda6detail10TensorInfoIKT_T1_EENS5_IS6_S8_EENS5_IT4_S8_EES8_T0_NS_15PhiloxCudaStateE:
        .type           _ZN2at6native43_GLOBAL__N__7cc8d1ed_10_Dropout_cu_0e96ed3820fused_dropout_kernelIddmLin1ELi1EhEEvNS_4cuda6detail10TensorInfoIKT_T1_EENS5_IS6_S8_EENS5_IT4_S8_EES8_T0_NS_15PhiloxCudaStateE,@function
        .size           _ZN2at6native43_GLOBAL__N__7cc8d1ed_10_Dropout_cu_0e96ed3820fused_dropout_kernelIddmLin1ELi1EhEEvNS_4cuda6detail10TensorInfoIKT_T1_EENS5_IS6_S8_EENS5_IT4_S8_EES8_T0_NS_15PhiloxCudaStateE,(.L_x_11370 - _ZN2at6native43_GLOBAL__N__7cc8d1ed_10_Dropout_cu_0e96ed3820fused_dropout_kernelIddmLin1ELi1EhEEvNS_4cuda6detail10TensorInfoIKT_T1_EENS5_IS6_S8_EENS5_IT4_S8_EES8_T0_NS_15PhiloxCudaStateE)
        .other          _ZN2at6native43_GLOBAL__N__7cc8d1ed_10_Dropout_cu_0e96ed3820fused_dropout_kernelIddmLin1ELi1EhEEvNS_4cuda6detail10TensorInfoIKT_T1_EENS5_IS6_S8_EENS5_IT4_S8_EES8_T0_NS_15PhiloxCudaStateE,@"STO_CUDA_ENTRY STV_DEFAULT"
_ZN2at6native43_GLOBAL__N__7cc8d1ed_10_Dropout_cu_0e96ed3820fused_dropout_kernelIddmLin1ELi1EhEEvNS_4cuda6detail10TensorInfoIKT_T1_EENS5_IS6_S8_EENS5_IT4_S8_EES8_T0_NS_15PhiloxCudaStateE:
        /* <DEDUP_REMOVED lines=16> */
[----:B------:R-:W-:Y:S01]  /*0100*/  ULDC UR8, c[0x0][0x660] ;  /* 0x0001980000087ab9 */ /* 0x000fe20000000800 */
[----:B------:R-:W-:Y:S01]  /*0110*/  IMAD.MOV.U32 R14, RZ, RZ, c[0x0][0x64c] ;  /* 0x00019300ff0e7624 */ /* 0x000fe200078e00ff */
[----:B------:R-:W-:Y:S01]  /*0120*/  MOV R22, c[0x0][0x648] ;  /* 0x0001920000167a02 */ /* 0x000fe20000000f00 */
[----:B------:R-:W1:Y:S01]  /*0130*/  S2R R34, SR_CTAID.X ;  /* 0x0000000000227919 */ /* 0x000e620000002500 */
[----:B------:R-:W-:-:S03]  /*0140*/  IMAD.MOV.U32 R23, RZ, RZ, c[0x0][0x64c] ;  /* 0x00019300ff177624 */ /* 0x000fc600078e00ff */
        /* <DEDUP_REMOVED lines=14> */
[----:B------:R-:W-:Y:S01]  /*0230*/  IMAD.U32 R32, RZ, RZ, UR6 ;  /* 0x00000006ff207e24 */ /* 0x000fe2000f8e00ff */
[----:B------:R-:W-:Y:S02]  /*0240*/  MOV R19, UR9 ;  /* 0x0000000900137c02 */ /* 0x000fe40008000f00 */
[----:B------:R-:W-:Y:S01]  /*0250*/  LOP3.LUT R2, R5, UR10, R7, 0x96, !PT ;  /* 0x0000000a05027c12 */ /* 0x000fe2000f8e9607 */
[----:B---3--:R-:W-:Y:S01]  /*0260*/  ULOP3.LUT UR4, UR17, UR11, URZ, 0x3c, !UPT ;  /* 0x0000000b11047292 */ /* 0x008fe2000f8e3c3f */
[----:B------:R-:W-:Y:S01]  /*0270*/  IMAD.U32 R6, RZ, RZ, UR16 ;  /* 0x00000010ff067e24 */ /* 0x000fe2000f8e00ff */
[----:B------:R-:W-:Y:S01]  /*0280*/  UIADD3 UR14, UR11, -0x4498517b, URZ ;  /* 0xbb67ae850b0e7890 */ /* 0x000fe2000fffe03f */
[----:B------:R-:W-:Y:S01]  /*0290*/  MOV R5, UR8 ;  /* 0x0000000800057c02 */ /* 0x000fe20008000f00 */
[----:B------:R-:W-:Y:S01]  /*02a0*/  UIMAD.WIDE.U32 UR4, UR4, -0x326172a9, URZ ;  /* 0xcd9e8d57040478a5 */ /* 0x000fe2000f8e003f */
[----:B------:R-:W-:Y:S01]  /*02b0*/  IMAD.WIDE.U32 R2, R2, -0x2daee0ad, RZ ;  /* 0xd2511f5302027825 */ /* 0x000fe200078e00ff */
[----:B------:R-:W-:-:S02]  /*02c0*/  UIADD3 UR8, UR10, 0x3c6ef372, URZ ;  /* 0x3c6ef3720a087890 */ /* 0x000fc4000fffe03f */
[----:B------:R-:W-:Y:S01]  /*02d0*/  UIADD3 UR15, UR11, 0x76cf5d0a, URZ ;  /* 0x76cf5d0a0b0f7890 */ /* 0x000fe2000fffe03f */
[----:B------:R-:W-:Y:S01]  /*02e0*/  IMAD.U32 R7, RZ, RZ, UR17 ;  /* 0x00000011ff077e24 */ /* 0x000fe2000f8e00ff */
[----:B------:R-:W-:Y:S01]  /*02f0*/  LOP3.LUT R6, R3, UR14, R6, 0x96, !PT ;  /* 0x0000000e03067c12 */ /* 0x000fe2000f8e9606 */
[----:B------:R-:W-:Y:S01]  /*0300*/  UIADD3 UR16, UR11, 0x32370b8f, URZ ;  /* 0x32370b8f0b107890 */ /* 0x000fe2000fffe03f */
[----:B------:R-:W-:Y:S01]  /*0310*/  LOP3.LUT R4, R5, UR5, R4, 0x96, !PT ;  /* 0x0000000505047c12 */ /* 0x000fe2000f8e9604 */
[----:B------:R-:W-:Y:S01]  /*0320*/  IMAD.U32 R3, RZ, RZ, UR8 ;  /* 0x00000008ff037e24 */ /* 0x000fe2000f8e00ff */
[----:B------:R-:W-:Y:S01]  /*0330*/  UIADD3 UR17, UR11, -0x126145ec, URZ ;  /* 0xed9eba140b117890 */ /* 0x000fe2000fffe03f */
[----:B------:R-:W-:Y:S01]  /*0340*/  IMAD.WIDE.U32 R6, R6, -0x326172a9, RZ ;  /* 0xcd9e8d5706067825 */ /* 0x000fe200078e00ff */
[----:B------:R-:W-:Y:S02]  /*0350*/  UIADD3 UR18, UR11, -0x56f99767, URZ ;  /* 0xa90668990b127890 */ /* 0x000fe4000fffe03f */
[----:B------:R-:W-:Y:S01]  /*0360*/  UIADD3 UR19, UR11, 0x646e171e, URZ ;  /* 0x646e171e0b137890 */ /* 0x000fe2000fffe03f */
[----:B------:R-:W-:Y:S01]  /*0370*/  IMAD.WIDE.U32 R4, R4, -0x2daee0ad, RZ ;  /* 0xd2511f5304047825 */ /* 0x000fe200078e00ff */
[----:B------:R-:W-:Y:S01]  /*0380*/  LOP3.LUT R3, R7, UR4, R3, 0x96, !PT ;  /* 0x0000000407037c12 */ /* 0x000fe2000f8e9603 */
[----:B------:R-:W-:-:S02]  /*0390*/  UIADD3 UR4, UR10, -0x255992d5, URZ ;  /* 0xdaa66d2b0a047890 */ /* 0x000fc4000fffe03f */
[----:B------:R-:W-:Y:S01]  /*03a0*/  UIADD3 UR20, UR11, 0x1fd5c5a3, URZ ;  /* 0x1fd5c5a30b147890 */ /* 0x000fe2000fffe03f */
[----:B------:R-:W-:Y:S01]  /*03b0*/  LOP3.LUT R8, R5, UR15, R2, 0x96, !PT ;  /* 0x0000000f05087c12 */ /* 0x000fe2000f8e9602 */
[----:B------:R-:W-:Y:S01]  /*03c0*/  IMAD.WIDE.U32 R2, R3, -0x2daee0ad, RZ ;  /* 0xd2511f5303027825 */ /* 0x000fe200078e00ff */
[----:B------:R-:W-:Y:S02]  /*03d0*/  UIADD3 UR21, UR11, -0x24c28bd8, URZ ;  /* 0xdb3d74280b157890 */ /* 0x000fe4000fffe03f */
[----:B------:R-:W-:Y:S01]  /*03e0*/  UIADD3 UR22, UR11, -0x695add53, URZ ;  /* 0x96a522ad0b167890 */ /* 0x000fe2000fffe03f */
[----:B------:R-:W-:Y:S01]  /*03f0*/  IMAD.WIDE.U32 R8, R8, -0x326172a9, RZ ;  /* 0xcd9e8d5708087825 */ /* 0x000fe200078e00ff */
[----:B------:R-:W-:Y:S02]  /*0400*/  LOP3.LUT R7, R3, UR16, R4, 0x96, !PT ;  /* 0x0000001003077c12 */ /* 0x000fe4000f8e9604 */
[----:B------:R-:W0:Y:S02]  /*0410*/  MUFU.RCP64H R3, c[0x0][0x64c] ;  /* 0x0001930000037b08 */ /* 0x000e240000001800 */
[----:B------:R-:W-:Y:S01]  /*0420*/  LOP3.LUT R4, R9, UR4, R6, 0x96, !PT ;  /* 0x0000000409047c12 */ /* 0x000fe2000f8e9606 */
[----:B------:R-:W-:Y:S01]  /*0430*/  UIADD3 UR4, UR10, 0x78dde6e4, URZ ;  /* 0x78dde6e40a047890 */ /* 0x000fe2000fffe03f */
[----:B------:R-:W-:-:S04]  /*0440*/  IMAD.WIDE.U32 R6, R7, -0x326172a9, RZ ;  /* 0xcd9e8d5707067825 */ /* 0x000fc800078e00ff */
[----:B------:R-:W-:Y:S01]  /*0450*/  IMAD.WIDE.U32 R4, R4, -0x2daee0ad, RZ ;  /* 0xd2511f5304047825 */ /* 0x000fe200078e00ff */
[----:B------:R-:W-:Y:S01]  /*0460*/  LOP3.LUT R8, R7, UR4, R8, 0x96, !PT ;  /* 0x0000000407087c12 */ /* 0x000fe2000f8e9608 */
[----:B------:R-:W-:-:S03]  /*0470*/  UIADD3 UR4, UR10, 0x1715609d, URZ ;  /* 0x1715609d0a047890 */ /* 0x000fc6000fffe03f */
[----:B------:R-:W-:Y:S01]  /*0480*/  LOP3.LUT R10, R5, UR17, R2, 0x96, !PT ;  /* 0x00000011050a7c12 */ /* 0x000fe2000f8e9602 */
[----:B------:R-:W-:Y:S01]  /*0490*/  IMAD.WIDE.U32 R8, R8, -0x2daee0ad, RZ ;  /* 0xd2511f5308087825 */ /* 0x000fe200078e00ff */
[----:B------:R-:W-:-:S03]  /*04a0*/  IADD3 R2, R14, 0x300402, RZ ;  /* 0x003004020e027810 */ /* 0x000fc60007ffe0ff */
[----:B------:R-:W-:Y:S01]  /*04b0*/  IMAD.WIDE.U32 R10, R10, -0x326172a9, RZ ;  /* 0xcd9e8d570a0a7825 */ /* 0x000fe200078e00ff */
[----:B------:R-:W-:Y:S02]  /*04c0*/  LOP3.LUT R12, R9, UR18, R4, 0x96, !PT ;  /* 0x00000012090c7c12 */ /* 0x000fe4000f8e9604 */
[----:B0-----:R-:W0:Y:S01]  /*04d0*/  DFMA R4, R2, -R22, 1 ;  /* 0x3ff000000204742b */ /* 0x001e220000000816 */
[----:B------:R-:W-:Y:S02]  /*04e0*/  FSETP.GEU.AND P0, PT, |R2|, 5.8789094863358348022e-39, PT ;  /* 0x004004020200780b */ /* 0x000fe40003f0e200 */
[----:B------:R-:W-:Y:S01]  /*04f0*/  LOP3.LUT R6, R11, UR4, R6, 0x96, !PT ;  /* 0x000000040b067c12 */ /* 0x000fe2000f8e9606 */
[----:B------:R-:W-:Y:S01]  /*0500*/  UIADD3 UR4, UR10, -0x4ab325aa, URZ ;  /* 0xb54cda560a047890 */ /* 0x000fe2000fffe03f */
[----:B------:R-:W-:Y:S01]  /*0510*/  IMAD.WIDE.U32 R12, R12, -0x326172a9, RZ ;  /* 0xcd9e8d570c0c7825 */ /* 0x000fe200078e00ff */
[----:B0-----:R-:W0:-:S03]  /*0520*/  DFMA R4, R4, R4, R4 ;  /* 0x000000040404722b */ /* 0x001e060000000004 */
[----:B------:R-:W-:Y:S01]  /*0530*/  IMAD.WIDE.U32 R6, R6, -0x2daee0ad, RZ ;  /* 0xd2511f5306067825 */ /* 0x000fe200078e00ff */
[----:B------:R-:W-:Y:S01]  /*0540*/  LOP3.LUT R9, R13, UR4, R10, 0x96, !PT ;  /* 0x000000040d097c12 */ /* 0x000fe2000f8e960a */
[----:B------:R-:W-:Y:S01]  /*0550*/  UIADD3 UR4, UR10, 0x5384540f, URZ ;  /* 0x5384540f0a047890 */ /* 0x000fe2000fffe03f */
[----:B0-----:R-:W0:Y:S02]  /*0560*/  DFMA R4, R2, R4, R2 ;  /* 0x000000040204722b */ /* 0x001e240000000002 */
[----:B------:R-:W-:Y:S01]  /*0570*/  LOP3.LUT R10, R7, UR19, R8, 0x96, !PT ;  /* 0x00000013070a7c12 */ /* 0x000fe2000f8e9608 */
[----:B------:R-:W-:-:S03]  /*0580*/  IMAD.WIDE.U32 R8, R9, -0x2daee0ad, RZ ;  /* 0xd2511f5309087825 */ /* 0x000fc600078e00ff */
[----:B0-----:R-:W0:Y:S01]  /*0590*/  DFMA R22, R4, -R22, 1 ;  /* 0x3ff000000416742b */ /* 0x001e220000000816 */
[----:B------:R-:W-:Y:S01]  /*05a0*/  IMAD.WIDE.U32 R10, R10, -0x326172a9, RZ ;  /* 0xcd9e8d570a0a7825 */ /* 0x000fe200078e00ff */
[----:B------:R-:W-:-:S04]  /*05b0*/  LOP3.LUT R13, R9, UR20, R6, 0x96, !PT ;  /* 0x00000014090d7c12 */ /* 0x000fc8000f8e9606 */
[----:B------:R-:W-:Y:S01]  /*05c0*/  LOP3.LUT R6, R11, UR4, R12, 0x96, !PT ;  /* 0x000000040b067c12 */ /* 0x000fe2000f8e960c */
[----:B------:R-:W-:Y:S01]  /*05d0*/  UIADD3 UR4, UR10, -0xe443238, URZ ;  /* 0xf1bbcdc80a047890 */ /* 0x000fe2000fffe03f */
[----:B------:R-:W-:Y:S01]  /*05e0*/  IMAD.WIDE.U32 R12, R13, -0x326172a9, RZ ;  /* 0xcd9e8d570d0c7825 */ /* 0x000fe200078e00ff */
[----:B0-----:R0:W1:-:S03]  /*05f0*/  DFMA R22, R4, R22, R4 ;  /* 0x000000160416722b */ /* 0x0010460000000004 */
        /* <DEDUP_REMOVED lines=8> */
[----:B------:R-:W-:Y:S05]  /*0680*/  @P0 BRA `(.L_x_1510) ;  /* 0x0000004000000947 */ /* 0x000fea0003800000 */
[----:B01----:R-:W-:Y:S02]  /*0690*/  LOP3.LUT R4, R14, 0x7fffffff, RZ, 0xc0, !PT ;  /* 0x7fffffff0e047812 */ /* 0x003fe400078ec0ff */
[----:B------:R-:W-:Y:S02]  /*06a0*/  MOV R12, 0x6d0 ;  /* 0x000006d0000c7802 */ /* 0x000fe40000000f00 */
[----:B------:R-:W-:Y:S02]  /*06b0*/  IADD3 R9, R4, -0x100000, RZ ;  /* 0xfff0000004097810 */ /* 0x000fe40007ffe0ff */
[----:B------:R-:W-:Y:S05]  /*06c0*/  CALL.REL.NOINC `($__internal_32_$__cuda_sm20_dblrcp_rn_slowpath_v3) ;  /* 0x0000716000007944 */ /* 0x000fea0003c00000 */
.L_x_1510:
[----:B01----:R-:W-:Y:S02]  /*06d0*/  UMOV UR5, 0x1 ;  /* 0x0000000100057882 */ /* 0x003fe40000000000 */
        /* <DEDUP_REMOVED lines=14> */
[----:B------:R-:W-:Y:S05]  /*07c0*/  CALL.REL.NOINC `($__internal_33_$__cuda_sm20_div_u64) ;  /* 0x0000732000007944 */ /* 0x000fea0003c00000 */
[----:B------:R-:W-:Y:S05]  /*07d0*/  BRA `(.L_x_1512) ;  /* 0x0000016000007947 */ /* 0x000fea0003800000 */
.L_x_1511:
        /* <DEDUP_REMOVED lines=22> */
.L_x_1512:
        /* <DEDUP_REMOVED lines=25> */
.L_x_1629:
        /* <DEDUP_REMOVED lines=13> */
.L_x_1514:
[----:B------:R-:W-:Y:S05]  /*0ba0*/  BSYNC B0 ;  /* 0x0000000000007941 */ /* 0x000fea0003800000 */
.L_x_1513:
        /* <DEDUP_REMOVED lines=13> */
[----:B------:R-:W-:-:S04]  /*0c80*/  LOP3.LUT R11, R9, UR14, R11, 0x96, !PT ;  /* 0x0000000e090b7c12 */ /* 0x000fc8000f8e960b */
        /* <DEDUP_REMOVED lines=35> */
[----:B------:R-:W-:-:S04]  /*0ec0*/  IMAD.WIDE.U32 R24, R24, -0x326172a9, RZ ;  /* 0xcd9e8d5718187825 */ /* 0x000fc800078e00ff */
[----:B------:R-:W-:Y:S01]  /*0ed0*/  IMAD.HI.U32 R5, R33, -0x2daee0ad, RZ ;  /* 0xd2511f5321057827 */ /* 0x000fe200078e00ff */
[----:B------:R-:W-:Y:S02]  /*0ee0*/  LOP3.LUT R13, R25, UR5, R6, 0x96, !PT ;  /* 0x00000005190d7c12 */ /* 0x000fe4000f8e9606 */
[----:B------:R-:W-:Y:S01]  /*0ef0*/  MOV R6, R8 ;  /* 0x0000000800067202 */ /* 0x000fe20000000f00 */
[----:B------:R-:W-:Y:S01]  /*0f00*/  IMAD.MOV.U32 R4, RZ, RZ, R3 ;  /* 0x000000ffff047224 */ /* 0x000fe200078e0003 */
[----:B------:R-:W-:Y:S01]  /*0f10*/  LOP3.LUT R12, R5, UR22, R12, 0x96, !PT ;  /* 0x00000016050c7c12 */ /* 0x000fe2000f8e960c */
[----:B------:R-:W-:Y:S02]  /*0f20*/  IMAD.MOV.U32 R5, RZ, RZ, R0 ;  /* 0x000000ffff057224 */ /* 0x000fe400078e0000 */
        /* <DEDUP_REMOVED lines=16> */
.L_x_1516:
[----:B------:R-:W-:Y:S01]  /*1030*/  IMAD.MOV.U32 R4, RZ, RZ, R0 ;  /* 0x000000ffff047224 */ /* 0x000fe200078e0000 */
[----:B------:R-:W-:Y:S01]  /*1040*/  MOV R6, R13 ;  /* 0x0000000d00067202 */ /* 0x000fe20000000f00 */
[----:B------:R-:W-:Y:S02]  /*1050*/  IMAD.MOV.U32 R5, RZ, RZ, R8 ;  /* 0x000000ffff057224 */ /* 0x000fe400078e0008 */
[----:B------:R-:W-:Y:S02]  /*1060*/  IMAD.MOV.U32 R7, RZ, RZ, R24 ;  /* 0x000000ffff077224 */ /* 0x000fe400078e0018 */
.L_x_1515:
        /* <DEDUP_REMOVED lines=29> */
.L_x_1533:
        /* <DEDUP_REMOVED lines=9> */
[----:B------:R-:W-:Y:S05]  /*12d0*/  CALL.REL.NOINC `($__internal_33_$__cuda_sm20_div_u64) ;  /* 0x0000681000007944 */ /* 0x000fea0003c00000 */
        /* <DEDUP_REMOVED lines=9> */
.L_x_1522:
        /* <DEDUP_REMOVED lines=22> */
.L_x_1523:
[----:B------:R-:W-:Y:S05]  /*14d0*/  BSYNC B1 ;  /* 0x0000000000017941 */ /* 0x000fea0003800000 */
.L_x_1521:
        /* <DEDUP_REMOVED lines=15> */
[----:B------:R-:W-:Y:S05]  /*15d0*/  CALL.REL.NOINC `($__internal_33_$__cuda_sm20_div_u64) ;  /* 0x0000651000007944 */ /* 0x000fea0003c00000 */
        /* <DEDUP_REMOVED lines=11> */
.L_x_1525:
        /* <DEDUP_REMOVED lines=23> */
.L_x_1526:
[----:B------:R-:W-:Y:S05]  /*1800*/  BSYNC B1 ;  /* 0x0000000000017941 */ /* 0x000fea0003800000 */
.L_x_1524:
        /* <DEDUP_REMOVED lines=16> */
[----:B------:R-:W-:Y:S05]  /*1910*/  CALL.REL.NOINC `($__internal_33_$__cuda_sm20_div_u64) ;  /* 0x000061d000007944 */ /* 0x000fea0003c00000 */
        /* <DEDUP_REMOVED lines=11> */
.L_x_1528:
        /* <DEDUP_REMOVED lines=23> */
.L_x_1529:
[----:B------:R-:W-:Y:S05]  /*1b40*/  BSYNC B1 ;  /* 0x0000000000017941 */ /* 0x000fea0003800000 */
.L_x_1527:
        /* <DEDUP_REMOVED lines=16> */
[----:B------:R-:W-:Y:S05]  /*1c50*/  CALL.REL.NOINC `($__internal_33_$__cuda_sm20_div_u64) ;  /* 0x00005e9000007944 */ /* 0x000fea0003c00000 */
        /* <DEDUP_REMOVED lines=11> */
.L_x_1531:
        /* <DEDUP_REMOVED lines=22> */
.L_x_1532:
[----:B------:R-:W-:Y:S05]  /*1e70*/  BSYNC B1 ;  /* 0x0000000000017941 */ /* 0x000fea0003800000 */
.L_x_1530:
        /* <DEDUP_REMOVED lines=10> */
.L_x_1520:
        /* <DEDUP_REMOVED lines=11> */
[----:B------:R-:W-:Y:S05]  /*1fd0*/  CALL.REL.NOINC `($__internal_33_$__cuda_sm20_div_u64) ;  /* 0x00005b1000007944 */ /* 0x000fea0003c00000 */
        /* <DEDUP_REMOVED lines=9> */
.L_x_1535:
        /* <DEDUP_REMOVED lines=22> */
[----:B------:R-:W-:Y:S02]  /*21d0*/  IMAD.MOV.U32 R48, RZ, RZ, R21 ;  /* 0x000000ffff307224 */ /* 0x000fe400078e0015 */
.L_x_1536:
[----:B------:R-:W-:Y:S05]  /*21e0*/  BSYNC B1 ;  /* 0x0000000000017941 */ /* 0x000fea0003800000 */
.L_x_1534:
        /* <DEDUP_REMOVED lines=26> */
.L_x_1538:
        /* <DEDUP_REMOVED lines=23> */
.L_x_1539:
[----:B------:R-:W-:Y:S05]  /*2500*/  BSYNC B1 ;  /* 0x0000000000017941 */ /* 0x000fea0003800000 */
.L_x_1537:
        /* <DEDUP_REMOVED lines=26> */
.L_x_1541:
        /* <DEDUP_REMOVED lines=23> */
.L_x_1542:
[----:B------:R-:W-:Y:S05]  /*2820*/  BSYNC B1 ;  /* 0x0000000000017941 */ /* 0x000fea0003800000 */
.L_x_1540:
[----:B------:R-:W0:Y:S02]  /*2830*/  LDC.64 R4, c[0x0][R4+0x218] ;  /* 0x0000860004047b82 */ /* 0x000e240000000a00 */
[-C--:B0-----:R-:W-:Y:S02]  /*2840*/  IMAD R0, R5, R26.reuse, RZ ;  /* 0x0000001a05007224 */ /* 0x081fe400078e02ff */
[----:B------:R-:W-:-:S04]  /*2850*/  IMAD.WIDE.U32 R2, R4, R26, R2 ;  /* 0x0000001a04027225 */ /* 0x000fc800078e0002 */
[----:B------:R-:W-:-:S05]  /*2860*/  IMAD R7, R4, R7, R0 ;  /* 0x0000000704077224 */ /* 0x000fca00078e0200 */
[----:B------:R-:W-:-:S03]  /*2870*/  IADD3 R3, R3, R7, RZ ;  /* 0x0000000703037210 */ /* 0x000fc60007ffe0ff */
.L_x_1519:
[----:B------:R-:W-:Y:S02]  /*2880*/  IMAD R5, R49, c[0x0][0x230], RZ ;  /* 0x00008c0031057a24 */ /* 0x000fe400078e02ff */
[----:B------:R-:W-:-:S04]  /*2890*/  IMAD.WIDE.U32 R2, R48, c[0x0][0x230], R2 ;  /* 0x00008c0030027a25 */ /* 0x000fc800078e0002 */
[----:B------:R-:W-:Y:S01]  /*28a0*/  IMAD R5, R48, c[0x0][0x234], R5 ;  /* 0x00008d0030057a24 */ /* 0x000fe200078e0205 */
[----:B------:R-:W-:-:S03]  /*28b0*/  LEA R26, P0, R2, c[0x0][0x160], 0x3 ;  /* 0x00005800021a7a11 */ /* 0x000fc600078018ff */
[----:B------:R-:W-:-:S05]  /*28c0*/  IMAD.IADD R3, R3, 0x1, R5 ;  /* 0x0000000103037824 */ /* 0x000fca00078e0205 */
[----:B------:R-:W-:-:S06]  /*28d0*/  LEA.HI.X R27, R2, c[0x0][0x164], R3, 0x3, P0 ;  /* 0x00005900021b7a11 */ /* 0x000fcc00000f1c03 */
[----:B------:R-:W5:Y:S02]  /*28e0*/  LDG.E.64 R26, [R26.64] ;  /* 0x0000000c1a1a7981 */ /* 0x000f64000c1e1b00 */
.L_x_1518:
[----:B------:R-:W-:Y:S05]  /*28f0*/  BSYNC B0 ;  /* 0x0000000000007941 */ /* 0x000fea0003800000 */
.L_x_1517:
[----:B------:R-:W-:Y:S01]  /*2900*/  ULDC UR5, c[0x0][0x0] ;  /* 0x0000000000057ab9 */ /* 0x000fe20000000800 */
[----:B------:R-:W-:Y:S01]  /*2910*/  BSSY B0, `(.L_x_1543) ;  /* 0x0000184000007945 */ /* 0x000fe20003800000 */
[----:B------:R-:W-:Y:S02]  /*2920*/  ULDC UR6, c[0x0][0xc] ;  /* 0x0000030000067ab9 */ /* 0x000fe40000000800 */
[----:B------:R-:W-:-:S06]  /*2930*/  UIMAD UR5, UR5, UR6, URZ ;  /* 0x00000006050572a4 */ /* 0x000fcc000f8e023f */
[----:B------:R-:W-:-:S05]  /*2940*/  IMAD.U32 R7, RZ, RZ, UR5 ;  /* 0x00000005ff077e24 */ /* 0x000fca000f8e00ff */
[----:B------:R-:W-:-:S04]  /*2950*/  IADD3 R6, P1, R7, R16, RZ ;  /* 0x0000001007067210 */ /* 0x000fc80007f3e0ff */
[----:B------:R-:W-:Y:S02]  /*2960*/  ISETP.GE.U32.AND P0, PT, R6, c[0x0][0x640], PT ;  /* 0x0001900006007a0c */ /* 0x000fe40003f06070 */
[----:B------:R-:W-:-:S04]  /*2970*/  IADD3.X R5, RZ, R15, RZ, P1, !PT ;  /* 0x0000000fff057210 */ /* 0x000fc80000ffe4ff */
[----:B------:R-:W-:-:S13]  /*2980*/  ISETP.GE.U32.AND.EX P0, PT, R5, c[0x0][0x644], PT, P0 ;  /* 0x0001910005007a0c */ /* 0x000fda0003f06100 */
        /* <DEDUP_REMOVED lines=8> */
[----:B------:R-:W-:Y:S01]  /*2a10*/  IMAD.MOV.U32 R48, RZ, RZ, R6 ;  /* 0x000000ffff307224 */ /* 0x000fe200078e0006 */
[----:B------:R-:W-:Y:S01]  /*2a20*/  CS2R R2, SRZ ;  /* 0x0000000000027805 */ /* 0x000fe2000001ff00 */
[----:B------:R-:W-:Y:S01]  /*2a30*/  IMAD.MOV.U32 R49, RZ, RZ, R5 ;  /* 0x000000ffff317224 */ /* 0x000fe200078e0005 */
[----:B------:R-:W-:Y:S01]  /*2a40*/  UISETP.GE.U32.AND UP0, UPT, UR5, 0x3, UPT ;  /* 0x000000030500788c */ /* 0x000fe2000bf06070 */
[----:B------:R-:W-:-:S05]  /*2a50*/  MOV R4, c[0x0][0x2f8] ;  /* 0x0000be0000047a02 */ /* 0x000fca0000000f00 */
[----:B------:R-:W-:-:S13]  /*2a60*/  PLOP3.LUT P1, PT, PT, PT, UP0, 0x80, 0x0 ;  /* 0x000000000000781c */ /* 0x000fda0003f2f008 */
[----:B------:R-:W-:Y:S05]  /*2a70*/  @!P1 BRA `(.L_x_1546) ;  /* 0x00000d0000009947 */ /* 0x000fea0003800000 */
[----:B------:R-:W-:-:S06]  /*2a80*/  UIADD3 UR5, UR8, -UR9, URZ ;  /* 0x8000000908057290 */ /* 0x000fcc000fffe03f */
[----:B------:R-:W-:Y:S02]  /*2a90*/  IMAD.U32 R28, RZ, RZ, UR5 ;  /* 0x00000005ff1c7e24 */ /* 0x000fe4000f8e00ff */
.L_x_1559:
        /* <DEDUP_REMOVED lines=9> */
[----:B-----5:R-:W-:Y:S05]  /*2b30*/  CALL.REL.NOINC `($__internal_33_$__cuda_sm20_div_u64) ;  /* 0x00004fb000007944 */ /* 0x020fea0003c00000 */
        /* <DEDUP_REMOVED lines=9> */
.L_x_1548:
[----:B------:R-:W0:Y:S01]  /*2bd0*/  I2F.U32.RP R29, R52 ;  /* 0x00000034001d7306 */ /* 0x000e220000209000 */
[----:B------:R-:W-:Y:S01]  /*2be0*/  IMAD.MOV R35, RZ, RZ, -R52 ;  /* 0x000000ffff237224 */ /* 0x000fe200078e0a34 */
[----:B------:R-:W-:Y:S01]  /*2bf0*/  ISETP.NE.U32.AND P3, PT, R52, RZ, PT ;  /* 0x000000ff3400720c */ /* 0x000fe20003f65070 */
[----:B------:R-:W-:-:S05]  /*2c00*/  IMAD.MOV.U32 R57, RZ, RZ, RZ ;  /* 0x000000ffff397224 */ /* 0x000fca00078e00ff */
        /* <DEDUP_REMOVED lines=18> */
.L_x_1549:
[----:B------:R-:W-:Y:S05]  /*2d30*/  BSYNC B1 ;  /* 0x0000000000017941 */ /* 0x000fea0003800000 */
.L_x_1547:
        /* <DEDUP_REMOVED lines=15> */
[----:B-----5:R-:W-:Y:S05]  /*2e30*/  CALL.REL.NOINC `($__internal_33_$__cuda_sm20_div_u64) ;  /* 0x00004cb000007944 */ /* 0x020fea0003c00000 */
        /* <DEDUP_REMOVED lines=11> */
.L_x_1551:
        /* <DEDUP_REMOVED lines=23> */
.L_x_1552:
[----:B------:R-:W-:Y:S05]  /*3060*/  BSYNC B1 ;  /* 0x0000000000017941 */ /* 0x000fea0003800000 */
.L_x_1550:
        /* <DEDUP_REMOVED lines=28> */
.L_x_1554:
        /* <DEDUP_REMOVED lines=23> */
.L_x_1555:
[----:B------:R-:W-:Y:S05]  /*33a0*/  BSYNC B1 ;  /* 0x0000000000017941 */ /* 0x000fea0003800000 */
.L_x_1553:
        /* <DEDUP_REMOVED lines=28> */
.L_x_1557:
        /* <DEDUP_REMOVED lines=9> */
[----:B------:R-:W-:-:S04]  /*3600*/  IMAD.HI.U32 R21, R21, R29, R20 ;  /* 0x0000001d15157227 */ /* 0x000fc800078e0014 */
[----:B------:R-:W-:Y:S02]  /*3610*/  IMAD.MOV.U32 R29, RZ, RZ, RZ ;  /* 0x000000ffff1d7224 */ /* 0x000fe400078e00ff */
        /* <DEDUP_REMOVED lines=11> */
.L_x_1558:
[----:B------:R-:W-:Y:S05]  /*36d0*/  BSYNC B1 ;  /* 0x0000000000017941 */ /* 0x000fea0003800000 */
.L_x_1556:
        /* <DEDUP_REMOVED lines=10> */
.L_x_1546:
        /* <DEDUP_REMOVED lines=21> */
.L_x_1561:
        /* <DEDUP_REMOVED lines=23> */
.L_x_1562:
[----:B------:R-:W-:Y:S05]  /*3a40*/  BSYNC B1 ;  /* 0x0000000000017941 */ /* 0x000fea0003800000 */
.L_x_1560:
        /* <DEDUP_REMOVED lines=16> */
[----:B-----5:R-:W-:Y:S05]  /*3b50*/  CALL.REL.NOINC `($__internal_33_$__cuda_sm20_div_u64) ;  /* 0x00003f9000007944 */ /* 0x020fea0003c00000 */
        /* <DEDUP_REMOVED lines=9> */
.L_x_1564:
        /* <DEDUP_REMOVED lines=23> */
.L_x_1565:
[----:B------:R-:W-:Y:S05]  /*3d60*/  BSYNC B1 ;  /* 0x0000000000017941 */ /* 0x000fea0003800000 */
.L_x_1563:
        /* <DEDUP_REMOVED lines=26> */
.L_x_1567:
        /* <DEDUP_REMOVED lines=23> */
.L_x_1568:
[----:B------:R-:W-:Y:S05]  /*4080*/  BSYNC B1 ;  /* 0x0000000000017941 */ /* 0x000fea0003800000 */
.L_x_1566:
[----:B------:R-:W0:Y:S02]  /*4090*/  LDC.64 R20, c[0x0][R4+0x218] ;  /* 0x0000860004147b82 */ /* 0x000e240000000a00 */
[-C--:B0-----:R-:W-:Y:S02]  /*40a0*/  IMAD R0, R21, R36.reuse, RZ ;  /* 0x0000002415007224 */ /* 0x081fe400078e02ff */
[----:B------:R-:W-:-:S04]  /*40b0*/  IMAD.WIDE.U32 R2, R20, R36, R2 ;  /* 0x0000002414027225 */ /* 0x000fc800078e0002 */
[----:B------:R-:W-:-:S04]  /*40c0*/  IMAD R29, R20, R29, R0 ;  /* 0x0000001d141d7224 */ /* 0x000fc800078e0200 */
[----:B------:R-:W-:Y:S02]  /*40d0*/  IMAD.IADD R3, R3, 0x1, R29 ;  /* 0x0000000103037824 */ /* 0x000fe400078e021d */
.L_x_1545:
[----:B------:R-:W-:Y:S02]  /*40e0*/  IMAD R21, R49, c[0x0][0x230], RZ ;  /* 0x00008c0031157a24 */ /* 0x000fe400078e02ff */
[----:B------:R-:W-:-:S04]  /*40f0*/  IMAD.WIDE.U32 R2, R48, c[0x0][0x230], R2 ;  /* 0x00008c0030027a25 */ /* 0x000fc800078e0002 */
[----:B------:R-:W-:Y:S01]  /*4100*/  IMAD R21, R48, c[0x0][0x234], R21 ;  /* 0x00008d0030157a24 */ /* 0x000fe200078e0215 */
[----:B------:R-:W-:-:S04]  /*4110*/  LEA R28, P1, R2, c[0x0][0x160], 0x3 ;  /* 0x00005800021c7a11 */ /* 0x000fc800078218ff */
[----:B------:R-:W-:-:S04]  /*4120*/  IADD3 R3, R3, R21, RZ ;  /* 0x0000001503037210 */ /* 0x000fc80007ffe0ff */
[----:B------:R-:W-:-:S06]  /*4130*/  LEA.HI.X R29, R2, c[0x0][0x164], R3, 0x3, P1 ;  /* 0x00005900021d7a11 */ /* 0x000fcc00008f1c03 */
[----:B------:R-:W5:Y:S02]  /*4140*/  LDG.E.64 R28, [R28.64] ;  /* 0x0000000c1c1c7981 */ /* 0x000f64000c1e1b00 */
.L_x_1544:
[----:B------:R-:W-:Y:S05]  /*4150*/  BSYNC B0 ;  /* 0x0000000000007941 */ /* 0x000fea0003800000 */
.L_x_1543:
[----:B------:R-:W-:Y:S01]  /*4160*/  LEA R4, P2, R7, R16, 0x1 ;  /* 0x0000001007047211 */ /* 0x000fe200078408ff */
[----:B------:R-:W-:Y:S03]  /*4170*/  BSSY B0, `(.L_x_1569) ;  /* 0x0000184000007945 */ /* 0x000fe60003800000 */
[----:B------:R-:W-:Y:S01]  /*4180*/  ISETP.GE.U32.AND P1, PT, R4, c[0x0][0x640], PT ;  /* 0x0001900004007a0c */ /* 0x000fe20003f26070 */
[----:B------:R-:W-:-:S05]  /*4190*/  IMAD.X R3, RZ, RZ, R15, P2 ;  /* 0x000000ffff037224 */ /* 0x000fca00010e060f */
[----:B------:R-:W-:-:S13]  /*41a0*/  ISETP.GE.U32.AND.EX P1, PT, R3, c[0x0][0x644], PT, P1 ;  /* 0x0001910003007a0c */ /* 0x000fda0003f26110 */
[----:B------:R-:W-:Y:S05]  /*41b0*/  @P1 BRA `(.L_x_1570) ;  /* 0x000017f000001947 */ /* 0x000fea0003800000 */
[----:B------:R-:W-:Y:S01]  /*41c0*/  MOV R0, c[0x0][0x2f8] ;  /* 0x0000be0000007a02 */ /* 0x000fe20000000f00 */
[----:B------:R-:W-:Y:S01]  /*41d0*/  CS2R R30, SRZ ;  /* 0x00000000001e7805 */ /* 0x000fe2000001ff00 */
[----:B------:R-:W-:Y:S01]  /*41e0*/  IMAD.MOV.U32 R48, RZ, RZ, R4 ;  /* 0x000000ffff307224 */ /* 0x000fe200078e0004 */
[----:B------:R-:W-:Y:S02]  /*41f0*/  MOV R49, R3 ;  /* 0x0000000300317202 */ /* 0x000fe40000000f00 */
[----:B------:R-:W-:-:S13]  /*4200*/  ISETP.GE.AND P2, PT, R0, 0x2, PT ;  /* 0x000000020000780c */ /* 0x000fda0003f46270 */
[----:B------:R-:W-:Y:S05]  /*4210*/  @!P2 BRA `(.L_x_1571) ;  /* 0x000017200000a947 */ /* 0x000fea0003800000 */
[----:B------:R-:W-:Y:S01]  /*4220*/  UIADD3 UR5, UR4, 0x1, URZ ;  /* 0x0000000104057890 */ /* 0x000fe2000fffe03f */
[----:B------:R-:W-:Y:S01]  /*4230*/  IMAD.MOV.U32 R48, RZ, RZ, R4 ;  /* 0x000000ffff307224 */ /* 0x000fe200078e0004 */
[----:B------:R-:W-:Y:S01]  /*4240*/  ULDC UR6, c[0x0][0xc] ;  /* 0x0000030000067ab9 */ /* 0x000fe20000000800 */
[----:B------:R-:W-:Y:S01]  /*4250*/  MOV R49, R3 ;  /* 0x0000000300317202 */ /* 0x000fe20000000f00 */
[----:B------:R-:W-:Y:S01]  /*4260*/  UISETP.GE.U32.AND UP0, UPT, UR5, 0x3, UPT ;  /* 0x000000030500788c */ /* 0x000fe2000bf06070 */
[----:B------:R-:W-:Y:S01]  /*4270*/  CS2R R30, SRZ ;  /* 0x00000000001e7805 */ /* 0x000fe2000001ff00 */
[----:B------:R-:W-:Y:S01]  /*4280*/  IMAD.MOV.U32 R2, RZ, RZ, c[0x0][0x2f8] ;  /* 0x0000be00ff027624 */ /* 0x000fe200078e00ff */
[----:B------:R-:W-:Y:S02]  /*4290*/  ULDC UR5, c[0x0][0x0] ;  /* 0x0000000000057ab9 */ /* 0x000fe40000000800 */
[----:B------:R-:W-:Y:S01]  /*42a0*/  UIMAD UR5, UR5, UR6, URZ ;  /* 0x00000006050572a4 */ /* 0x000fe2000f8e023f */
[----:B------:R-:W-:-:S05]  /*42b0*/  PLOP3.LUT P2, PT, PT, PT, UP0, 0x80, 0x0 ;  /* 0x000000000000781c */ /* 0x000fca0003f4f008 */
[----:B------:R-:W-:-:S08]  /*42c0*/  MOV R7, UR5 ;  /* 0x0000000500077c02 */ /* 0x000fd00008000f00 */
[----:B------:R-:W-:Y:S05]  /*42d0*/  @!P2 BRA `(.L_x_1572) ;  /* 0x00000d000000a947 */ /* 0x000fea0003800000 */
[----:B------:R-:W-:-:S06]  /*42e0*/  UIADD3 UR5, UR8, -UR9, URZ ;  /* 0x8000000908057290 */ /* 0x000fcc000fffe03f */
[----:B------:R-:W-:Y:S02]  /*42f0*/  IMAD.U32 R41, RZ, RZ, UR5 ;  /* 0x00000005ff297e24 */ /* 0x000fe4000f8e00ff */
.L_x_1585:
        /* <DEDUP_REMOVED lines=19> */
.L_x_1574:
        /* <DEDUP_REMOVED lines=22> */
.L_x_1575:
[----:B------:R-:W-:Y:S05]  /*4590*/  BSYNC B1 ;  /* 0x0000000000017941 */ /* 0x000fea0003800000 */
.L_x_1573:
        /* <DEDUP_REMOVED lines=27> */
.L_x_1577:
        /* <DEDUP_REMOVED lines=23> */
.L_x_1578:
[----:B------:R-:W-:Y:S05]  /*48c0*/  BSYNC B1 ;  /* 0x0000000000017941 */ /* 0x000fea0003800000 */
.L_x_1576:
        /* <DEDUP_REMOVED lines=28> */
.L_x_1580:
        /* <DEDUP_REMOVED lines=23> */
.L_x_1581:
[----:B------:R-:W-:Y:S05]  /*4c00*/  BSYNC B1 ;  /* 0x0000000000017941 */ /* 0x000fea0003800000 */
.L_x_1579:
        /* <DEDUP_REMOVED lines=28> */
.L_x_1583:
        /* <DEDUP_REMOVED lines=22> */
.L_x_1584:
[----:B------:R-:W-:Y:S05]  /*4f30*/  BSYNC B1 ;  /* 0x0000000000017941 */ /* 0x000fea0003800000 */
.L_x_1582:
        /* <DEDUP_REMOVED lines=10> */
.L_x_1572:
        /* <DEDUP_REMOVED lines=21> */
.L_x_1587:
        /* <DEDUP_REMOVED lines=23> */
.L_x_1588:
[----:B------:R-:W-:Y:S05]  /*52a0*/  BSYNC B1 ;  /* 0x0000000000017941 */ /* 0x000fea0003800000 */
.L_x_1586:
        /* <DEDUP_REMOVED lines=26> */
.L_x_1590:
        /* <DEDUP_REMOVED lines=23> */
.L_x_1591:
[----:B------:R-:W-:Y:S05]  /*55c0*/  BSYNC B1 ;  /* 0x0000000000017941 */ /* 0x000fea0003800000 */
.L_x_1589:
        /* <DEDUP_REMOVED lines=26> */
.L_x_1593:
        /* <DEDUP_REMOVED lines=23> */
.L_x_1594:
[----:B------:R-:W-:Y:S05]  /*58e0*/  BSYNC B1 ;  /* 0x0000000000017941 */ /* 0x000fea0003800000 */
.L_x_1592:
[----:B------:R-:W0:Y:S02]  /*58f0*/  LDC.64 R20, c[0x0][R2+0x218] ;  /* 0x0000860002147b82 */ /* 0x000e240000000a00 */
[-C--:B0-----:R-:W-:Y:S02]  /*5900*/  IMAD R0, R21, R36.reuse, RZ ;  /* 0x0000002415007224 */ /* 0x081fe400078e02ff */
[----:B------:R-:W-:-:S04]  /*5910*/  IMAD.WIDE.U32 R30, R20, R36, R30 ;  /* 0x00000024141e7225 */ /* 0x000fc800078e001e */
[----:B------:R-:W-:-:S04]  /*5920*/  IMAD R35, R20, R35, R0 ;  /* 0x0000002314237224 */ /* 0x000fc800078e0200 */
[----:B------:R-:W-:Y:S02]  /*5930*/  IMAD.IADD R31, R31, 0x1, R35 ;  /* 0x000000011f1f7824 */ /* 0x000fe400078e0223 */
.L_x_1571:
[----:B------:R-:W-:Y:S02]  /*5940*/  IMAD R35, R49, c[0x0][0x230], RZ ;  /* 0x00008c0031237a24 */ /* 0x000fe400078e02ff */
[----:B------:R-:W-:-:S04]  /*5950*/  IMAD.WIDE.U32 R20, R48, c[0x0][0x230], R30 ;  /* 0x00008c0030147a25 */ /* 0x000fc800078e001e */
[----:B------:R-:W-:Y:S01]  /*5960*/  IMAD R35, R48, c[0x0][0x234], R35 ;  /* 0x00008d0030237a24 */ /* 0x000fe200078e0223 */
[----:B------:R-:W-:-:S04]  /*5970*/  LEA R30, P2, R20, c[0x0][0x160], 0x3 ;  /* 0x00005800141e7a11 */ /* 0x000fc800078418ff */
[----:B------:R-:W-:-:S04]  /*5980*/  IADD3 R21, R21, R35, RZ ;  /* 0x0000002315157210 */ /* 0x000fc80007ffe0ff */
[----:B------:R-:W-:-:S06]  /*5990*/  LEA.HI.X R31, R20, c[0x0][0x164], R21, 0x3, P2 ;  /* 0x00005900141f7a11 */ /* 0x000fcc00010f1c15 */
[----:B------:R-:W5:Y:S02]  /*59a0*/  LDG.E.64 R30, [R30.64] ;  /* 0x0000000c1e1e7981 */ /* 0x000f64000c1e1b00 */
.L_x_1570:
[----:B------:R-:W-:Y:S05]  /*59b0*/  BSYNC B0 ;  /* 0x0000000000007941 */ /* 0x000fea0003800000 */
.L_x_1569:
[----:B------:R-:W-:Y:S01]  /*59c0*/  IMAD R21, R7, 0x3, RZ ;  /* 0x0000000307157824 */ /* 0x000fe200078e02ff */
[----:B------:R-:W-:Y:S04]  /*59d0*/  BSSY B0, `(.L_x_1595) ;  /* 0x0000181000007945 */ /* 0x000fe80003800000 */
[----:B------:R-:W-:-:S04]  /*59e0*/  IADD3 R2, P3, R21, R16, RZ ;  /* 0x0000001015027210 */ /* 0x000fc80007f7e0ff */
        /* <DEDUP_REMOVED lines=12> */
[----:B------:R-:W-:Y:S01]  /*5ab0*/  MOV R49, R0 ;  /* 0x0000000000317202 */ /* 0x000fe20000000f00 */
[----:B------:R-:W-:Y:S01]  /*5ac0*/  CS2R R50, SRZ ;  /* 0x0000000000327805 */ /* 0x000fe2000001ff00 */
[----:B------:R-:W-:Y:S01]  /*5ad0*/  UISETP.GE.U32.AND UP0, UPT, UR5, 0x3, UPT ;  /* 0x000000030500788c */ /* 0x000fe2000bf06070 */
[----:B------:R-:W-:-:S05]  /*5ae0*/  IMAD.MOV.U32 R44, RZ, RZ, c[0x0][0x2f8] ;  /* 0x0000be00ff2c7624 */ /* 0x000fca00078e00ff */
[----:B------:R-:W-:-:S13]  /*5af0*/  PLOP3.LUT P3, PT, PT, PT, UP0, 0x80, 0x0 ;  /* 0x000000000000781c */ /* 0x000fda0003f6f008 */
[----:B------:R-:W-:Y:S05]  /*5b00*/  @!P3 BRA `(.L_x_1598) ;  /* 0x00000d000000b947 */ /* 0x000fea0003800000 */
[----:B------:R-:W-:-:S06]  /*5b10*/  UIADD3 UR5, UR8, -UR9, URZ ;  /* 0x8000000908057290 */ /* 0x000fcc000fffe03f */
[----:B------:R-:W-:Y:S02]  /*5b20*/  MOV R43, UR5 ;  /* 0x00000005002b7c02 */ /* 0x000fe40008000f00 */
.L_x_1611:
        /* <DEDUP_REMOVED lines=9> */
[----:B-----5:R-:W-:Y:S05]  /*5bc0*/  CALL.REL.NOINC `($__internal_33_$__cuda_sm20_div_u64) ;  /* 0x00001f2000007944 */ /* 0x020fea0003c00000 */
        /* <DEDUP_REMOVED lines=9> */
.L_x_1600:
[----:B------:R-:W0:Y:S01]  /*5c60*/  I2F.U32.RP R35, R52 ;  /* 0x0000003400237306 */ /* 0x000e220000209000 */
[----:B------:R-:W-:Y:S01]  /*5c70*/  IADD3 R37, RZ, -R52, RZ ;  /* 0x80000034ff257210 */ /* 0x000fe20007ffe0ff */
[----:B------:R-:W-:Y:S01]  /*5c80*/  HFMA2.MMA R55, -RZ, RZ, 0, 0 ;  /* 0x00000000ff377435 */ /* 0x000fe200000001ff */
        /* <DEDUP_REMOVED lines=19> */
.L_x_1601:
[----:B------:R-:W-:Y:S05]  /*5dc0*/  BSYNC B1 ;  /* 0x0000000000017941 */ /* 0x000fea0003800000 */
.L_x_1599:
        /* <DEDUP_REMOVED lines=15> */
[----:B-----5:R-:W-:Y:S05]  /*5ec0*/  CALL.REL.NOINC `($__internal_33_$__cuda_sm20_div_u64) ;  /* 0x00001c2000007944 */ /* 0x020fea0003c00000 */
        /* <DEDUP_REMOVED lines=11> */
.L_x_1603:
[----:B------:R-:W0:Y:S01]  /*5f80*/  I2F.U32.RP R35, R52 ;  /* 0x0000003400237306 */ /* 0x000e220000209000 */
[----:B------:R-:W-:Y:S01]  /*5f90*/  IADD3 R37, RZ, -R52, RZ ;  /* 0x80000034ff257210 */ /* 0x000fe20007ffe0ff */
[----:B------:R-:W-:Y:S01]  /*5fa0*/  IMAD.MOV.U32 R55, RZ, RZ, RZ ;  /* 0x000000ffff377224 */ /* 0x000fe200078e00ff */
        /* <DEDUP_REMOVED lines=20> */
.L_x_1604:
[----:B------:R-:W-:Y:S05]  /*60f0*/  BSYNC B1 ;  /* 0x0000000000017941 */ /* 0x000fea0003800000 */
.L_x_1602:
        /* <DEDUP_REMOVED lines=28> */
.L_x_1606:
        /* <DEDUP_REMOVED lines=23> */
.L_x_1607:
[----:B------:R-:W-:Y:S05]  /*6430*/  BSYNC B1 ;  /* 0x0000000000017941 */ /* 0x000fea0003800000 */
.L_x_1605:
        /* <DEDUP_REMOVED lines=28> */
.L_x_1609:
[----:B------:R-:W0:Y:S01]  /*6600*/  I2F.U32.RP R35, R50 ;  /* 0x0000003200237306 */ /* 0x000e220000209000 */
[----:B------:R-:W-:Y:S01]  /*6610*/  IADD3 R37, RZ, -R50, RZ ;  /* 0x80000032ff257210 */ /* 0x000fe20007ffe0ff */
[----:B------:R-:W-:Y:S01]  /*6620*/  IMAD.MOV.U32 R49, RZ, RZ, RZ ;  /* 0x000000ffff317224 */ /* 0x000fe200078e00ff */
[----:B------:R-:W-:-:S05]  /*6630*/  ISETP.NE.U32.AND P5, PT, R50, RZ, PT ;  /* 0x000000ff3200720c */ /* 0x000fca0003fa5070 */
[----:B0-----:R-:W0:Y:S02]  /*6640*/  MUFU.RCP R35, R35 ;  /* 0x0000002300237308 */ /* 0x001e240000001000 */
[----:B0-----:R-:W-:Y:S01]  /*6650*/  IADD3 R20, R35, 0xffffffe, RZ ;  /* 0x0ffffffe23147810 */ /* 0x001fe20007ffe0ff */
[----:B------:R-:W-:-:S05]  /*6660*/  HFMA2.MMA R35, -RZ, RZ, 0, 0 ;  /* 0x00000000ff237435 */ /* 0x000fca00000001ff */
        /* <DEDUP_REMOVED lines=15> */
.L_x_1610:
[----:B------:R-:W-:Y:S05]  /*6760*/  BSYNC B1 ;  /* 0x0000000000017941 */ /* 0x000fea0003800000 */
.L_x_1608:
        /* <DEDUP_REMOVED lines=10> */
.L_x_1598:
        /* <DEDUP_REMOVED lines=21> */
.L_x_1613:
        /* <DEDUP_REMOVED lines=23> */
.L_x_1614:
[----:B------:R-:W-:Y:S05]  /*6ad0*/  BSYNC B1 ;  /* 0x0000000000017941 */ /* 0x000fea0003800000 */
.L_x_1612:
        /* <DEDUP_REMOVED lines=26> */
.L_x_1616:
[----:B------:R-:W0:Y:S01]  /*6c80*/  I2F.U32.RP R35, R52 ;  /* 0x0000003400237306 */ /* 0x000e220000209000 */
[----:B------:R-:W-:Y:S01]  /*6c90*/  IMAD.MOV R37, RZ, RZ, -R52 ;  /* 0x000000ffff257224 */ /* 0x000fe200078e0a34 */
[----:B------:R-:W-:Y:S02]  /*6ca0*/  ISETP.NE.U32.AND P5, PT, R52, RZ, PT ;  /* 0x000000ff3400720c */ /* 0x000fe40003fa5070 */
[----:B------:R-:W-:-:S04]  /*6cb0*/  MOV R49, RZ ;  /* 0x000000ff00317202 */ /* 0x000fc80000000f00 */
[----:B0-----:R-:W0:Y:S02]  /*6cc0*/  MUFU.RCP R35, R35 ;  /* 0x0000002300237308 */ /* 0x001e240000001000 */
[----:B0-----:R-:W-:Y:S01]  /*6cd0*/  IADD3 R20, R35, 0xffffffe, RZ ;  /* 0x0ffffffe23147810 */ /* 0x001fe20007ffe0ff */
[----:B------:R-:W-:-:S05]  /*6ce0*/  IMAD.MOV.U32 R35, RZ, RZ, RZ ;  /* 0x000000ffff237224 */ /* 0x000fca00078e00ff */
        /* <DEDUP_REMOVED lines=16> */
.L_x_1617:
[----:B------:R-:W-:Y:S05]  /*6df0*/  BSYNC B1 ;  /* 0x0000000000017941 */ /* 0x000fea0003800000 */
.L_x_1615:
        /* <DEDUP_REMOVED lines=26> */
.L_x_1619:
        /* <DEDUP_REMOVED lines=23> */
.L_x_1620:
[----:B------:R-:W-:Y:S05]  /*7110*/  BSYNC B1 ;  /* 0x0000000000017941 */ /* 0x000fea0003800000 */
.L_x_1618:
[----:B------:R-:W0:Y:S02]  /*7120*/  LDC.64 R44, c[0x0][R44+0x218] ;  /* 0x000086002c2c7b82 */ /* 0x000e240000000a00 */
[-C--:B0-----:R-:W-:Y:S02]  /*7130*/  IMAD R20, R45, R36.reuse, RZ ;  /* 0x000000242d147224 */ /* 0x081fe400078e02ff */
[----:B------:R-:W-:-:S04]  /*7140*/  IMAD.WIDE.U32 R50, R44, R36, R50 ;  /* 0x000000242c327225 */ /* 0x000fc800078e0032 */
[----:B------:R-:W-:-:S05]  /*7150*/  IMAD R35, R44, R35, R20 ;  /* 0x000000232c237224 */ /* 0x000fca00078e0214 */
[----:B------:R-:W-:-:S03]  /*7160*/  IADD3 R51, R51, R35, RZ ;  /* 0x0000002333337210 */ /* 0x000fc60007ffe0ff */
.L_x_1597:
[----:B------:R-:W-:Y:S02]  /*7170*/  IMAD R35, R49, c[0x0][0x230], RZ ;  /* 0x00008c0031237a24 */ /* 0x000fe400078e02ff */
[----:B------:R-:W-:-:S04]  /*7180*/  IMAD.WIDE.U32 R20, R48, c[0x0][0x230], R50 ;  /* 0x00008c0030147a25 */ /* 0x000fc800078e0032 */
[----:B------:R-:W-:Y:S01]  /*7190*/  IMAD R35, R48, c[0x0][0x234], R35 ;  /* 0x00008d0030237a24 */ /* 0x000fe200078e0223 */
[----:B------:R-:W-:-:S03]  /*71a0*/  LEA R50, P3, R20, c[0x0][0x160], 0x3 ;  /* 0x0000580014327a11 */ /* 0x000fc600078618ff */
[----:B------:R-:W-:-:S05]  /*71b0*/  IMAD.IADD R21, R21, 0x1, R35 ;  /* 0x0000000115157824 */ /* 0x000fca00078e0223 */
[----:B------:R-:W-:-:S06]  /*71c0*/  LEA.HI.X R51, R20, c[0x0][0x164], R21, 0x3, P3 ;  /* 0x0000590014337a11 */ /* 0x000fcc00018f1c15 */
[----:B------:R-:W5:Y:S02]  /*71d0*/  LDG.E.64 R50, [R50.64] ;  /* 0x0000000c32327981 */ /* 0x000f64000c1e1b00 */
.L_x_1596:
[----:B------:R-:W-:Y:S05]  /*71e0*/  BSYNC B0 ;  /* 0x0000000000007941 */ /* 0x000fea0003800000 */
.L_x_1595:
[----:B------:R-:W-:Y:S01]  /*71f0*/  ISETP.GE.U32.AND P3, PT, R16, c[0x0][0x640], PT ;  /* 0x0001900010007a0c */ /* 0x000fe20003f66070 */
[----:B------:R-:W-:Y:S03]  /*7200*/  BSSY B0, `(.L_x_1621) ;  /* 0x0000016000007945 */ /* 0x000fe60003800000 */
[----:B------:R-:W-:-:S13]  /*7210*/  ISETP.GE.U32.AND.EX P3, PT, R15, c[0x0][0x644], PT, P3 ;  /* 0x000191000f007a0c */ /* 0x000fda0003f66130 */
[----:B------:R-:W-:Y:S05]  /*7220*/  @P3 BRA `(.L_x_1622) ;  /* 0x0000013000003947 */ /* 0x000fea0003800000 */
[----:B------:R-:W-:Y:S02]  /*7230*/  FMUL.FTZ R11, R11, 1 ;  /* 0x3f8000000b0b7820 */ /* 0x000fe40000410000 */
[----:B------:R-:W-:Y:S02]  /*7240*/  IMAD.WIDE.U32 R38, R16, c[0x0][0x3d0], RZ ;  /* 0x0000f40010267a25 */ /* 0x000fe400078e00ff */
[----:B------:R-:W0:Y:S02]  /*7250*/  F2F.F64.F32 R20, R11 ;  /* 0x0000000b00147310 */ /* 0x000e240000201800 */
[----:B0-----:R0:W1:Y:S02]  /*7260*/  DSETP.GEU.AND P3, PT, R20, c[0x0][0x648], PT ;  /* 0x000192001400762a */ /* 0x0010640003f6e000 */
[----:B0-----:R-:W-:Y:S01]  /*7270*/  IMAD R21, R15, c[0x0][0x3d0], RZ ;  /* 0x0000f4000f157a24 */ /* 0x001fe200078e02ff */
[----:B------:R-:W-:-:S03]  /*7280*/  IADD3 R20, P4, R38, c[0x0][0x4a0], RZ ;  /* 0x0001280026147a10 */ /* 0x000fc60007f9e0ff */
[----:B-1----:R-:W-:Y:S01]  /*7290*/  FSEL R35, RZ, 1, P3 ;  /* 0x3f800000ff237808 */ /* 0x002fe20001800000 */
[----:B------:R-:W-:Y:S01]  /*72a0*/  IMAD R21, R16, c[0x0][0x3d4], R21 ;  /* 0x0000f50010157a24 */ /* 0x000fe200078e0215 */
[----:B------:R-:W-:-:S03]  /*72b0*/  LEA R36, P3, R38, c[0x0][0x300], 0x3 ;  /* 0x0000c00026247a11 */ /* 0x000fc600078618ff */
[----:B------:R-:W-:Y:S01]  /*72c0*/  FMUL.FTZ R42, R35, 1 ;  /* 0x3f800000232a7820 */ /* 0x000fe20000410000 */
[----:B------:R-:W-:Y:S01]  /*72d0*/  IADD3 R11, R39, R21, RZ ;  /* 0x00000015270b7210 */ /* 0x000fe20007ffe0ff */
[----:B------:R-:W0:Y:S03]  /*72e0*/  F2I.FTZ.U32.TRUNC.NTZ R35, R35 ;  /* 0x0000002300237305 */ /* 0x000e26000021f000 */
[----:B------:R-:W-:Y:S02]  /*72f0*/  LEA.HI.X R37, R38, c[0x0][0x304], R11, 0x3, P3 ;  /* 0x0000c10026257a11 */ /* 0x000fe400018f1c0b */
[----:B------:R-:W-:-:S03]  /*7300*/  IADD3.X R21, R11, c[0x0][0x4a4], RZ, P4, !PT ;  /* 0x000129000b157a10 */ /* 0x000fc600027fe4ff */
[----:B------:R-:W1:Y:S02]  /*7310*/  F2F.F64.F32 R40, R42 ;  /* 0x0000002a00287310 */ /* 0x000e640000201800 */
[----:B-1---5:R-:W1:-:S06]  /*7320*/  DMUL R40, R26, R40 ;  /* 0x000000281a287228 */ /* 0x022e4c0000000000 */
[----:B-1----:R-:W1:-:S07]  /*7330*/  DMUL R40, R40, R22 ;  /* 0x0000001628287228 */ /* 0x002e4e0000000000 */
[----:B-1----:R1:W-:Y:S04]  /*7340*/  STG.E.64 [R36.64], R40 ;  /* 0x0000002824007986 */ /* 0x0023e8000c101b0c */
[----:B0-----:R1:W-:Y:S02]  /*7350*/  STG.E.U8 [R20.64], R35 ;  /* 0x0000002314007986 */ /* 0x0013e4000c10110c */
.L_x_1622:
[----:B------:R-:W-:Y:S05]  /*7360*/  BSYNC B0 ;  /* 0x0000000000007941 */ /* 0x000fea0003800000 */
.L_x_1621:
[----:B------:R-:W-:Y:S01]  /*7370*/  BSSY B0, `(.L_x_1623) ;  /* 0x0000015000007945 */ /* 0x000fe20003800000 */
[----:B------:R-:W-:Y:S05]  /*7380*/  @P0 BRA `(.L_x_1624) ;  /* 0x0000013000000947 */ /* 0x000fea0003800000 */
[----:B-1----:R-:W-:Y:S02]  /*7390*/  FMUL.FTZ R35, R10, 1 ;  /* 0x3f8000000a237820 */ /* 0x002fe40000410000 */
[----:B------:R-:W-:Y:S02]  /*73a0*/  IMAD R5, R5, c[0x0][0x3d0], RZ ;  /* 0x0000f40005057a24 */ /* 0x000fe400078e02ff */
[----:B------:R-:W0:Y:S01]  /*73b0*/  F2F.F64.F32 R10, R35 ;  /* 0x00000023000a7310 */ /* 0x000e220000201800 */
[----:B------:R-:W-:-:S04]  /*73c0*/  IMAD.WIDE.U32 R20, R6, c[0x0][0x3d0], RZ ;  /* 0x0000f40006147a25 */ /* 0x000fc800078e00ff */
[----:B------:R-:W-:Y:S01]  /*73d0*/  IMAD R37, R6, c[0x0][0x3d4], R5 ;  /* 0x0000f50006257a24 */ /* 0x000fe200078e0205 */
[----:B0-----:R-:W0:-:S06]  /*73e0*/  DSETP.GEU.AND P0, PT, R10, c[0x0][0x648], PT ;  /* 0x000192000a00762a */ /* 0x001e0c0003f0e000 */
[----:B0-----:R-:W-:Y:S02]  /*73f0*/  FSEL R40, RZ, 1, P0 ;  /* 0x3f800000ff287808 */ /* 0x001fe40000000000 */
[----:B------:R-:W-:Y:S02]  /*7400*/  LEA R36, P0, R20, c[0x0][0x300], 0x3 ;  /* 0x0000c00014247a11 */ /* 0x000fe400078018ff */
[----:B------:R-:W0:Y:S01]  /*7410*/  F2I.FTZ.U32.TRUNC.NTZ R5, R40 ;  /* 0x0000002800057305 */ /* 0x000e22000021f000 */
[----:B------:R-:W-:-:S07]  /*7420*/  FMUL.FTZ R41, R40, 1 ;  /* 0x3f80000028297820 */ /* 0x000fce0000410000 */
[----:B------:R-:W1:Y:S02]  /*7430*/  F2F.F64.F32 R10, R41 ;  /* 0x00000029000a7310 */ /* 0x000e640000201800 */
[----:B-1---5:R1:W2:Y:S02]  /*7440*/  DMUL R38, R28, R10 ;  /* 0x0000000a1c267228 */ /* 0x0222a40000000000 */
[----:B-1----:R-:W-:Y:S01]  /*7450*/  IMAD.IADD R11, R21, 0x1, R37 ;  /* 0x00000001150b7824 */ /* 0x002fe200078e0225 */
[----:B------:R-:W-:-:S03]  /*7460*/  IADD3 R10, P3, R20, c[0x0][0x4a0], RZ ;  /* 0x00012800140a7a10 */ /* 0x000fc60007f7e0ff */
[----:B--2---:R-:W1:Y:S01]  /*7470*/  DMUL R38, R38, R22 ;  /* 0x0000001626267228 */ /* 0x004e620000000000 */
[----:B------:R-:W-:Y:S02]  /*7480*/  LEA.HI.X R37, R20, c[0x0][0x304], R11, 0x3, P0 ;  /* 0x0000c10014257a11 */ /* 0x000fe400000f1c0b */
[----:B------:R-:W-:-:S04]  /*7490*/  IADD3.X R11, R11, c[0x0][0x4a4], RZ, P3, !PT ;  /* 0x000129000b0b7a10 */ /* 0x000fc80001ffe4ff */
[----:B-1----:R1:W-:Y:S04]  /*74a0*/  STG.E.64 [R36.64], R38 ;  /* 0x0000002624007986 */ /* 0x0023e8000c101b0c */
[----:B0-----:R1:W-:Y:S02]  /*74b0*/  STG.E.U8 [R10.64], R5 ;  /* 0x000000050a007986 */ /* 0x0013e4000c10110c */
.L_x_1624:
[----:B------:R-:W-:Y:S05]  /*74c0*/  BSYNC B0 ;  /* 0x0000000000007941 */ /* 0x000fea0003800000 */
.L_x_1623:
[----:B------:R-:W-:Y:S01]  /*74d0*/  BSSY B0, `(.L_x_1625) ;  /* 0x0000015000007945 */ /* 0x000fe20003800000 */
[----:B------:R-:W-:Y:S05]  /*74e0*/  @P1 BRA `(.L_x_1626) ;  /* 0x0000013000001947 */ /* 0x000fea0003800000 */
[----:B------:R-:W-:Y:S02]  /*74f0*/  FMUL.FTZ R9, R9, 1 ;  /* 0x3f80000009097820 */ /* 0x000fe40000410000 */
[----:B------:R-:W-:Y:S02]  /*7500*/  IMAD R3, R3, c[0x0][0x3d0], RZ ;  /* 0x0000f40003037a24 */ /* 0x000fe400078e02ff */
[----:B-1----:R-:W0:Y:S02]  /*7510*/  F2F.F64.F32 R10, R9 ;  /* 0x00000009000a7310 */ /* 0x002e240000201800 */
[----:B------:R-:W-:Y:S01]  /*7520*/  IMAD R5, R4, c[0x0][0x3d4], R3 ;  /* 0x0000f50004057a24 */ /* 0x000fe200078e0203 */
[----:B0-----:R0:W1:-:S02]  /*7530*/  DSETP.GEU.AND P0, PT, R10, c[0x0][0x648], PT ;  /* 0x000192000a00762a */ /* 0x0010440003f0e000 */
[----:B0-----:R-:W-:-:S04]  /*7540*/  IMAD.WIDE.U32 R10, R4, c[0x0][0x3d0], RZ ;  /* 0x0000f400040a7a25 */ /* 0x001fc800078e00ff */
[----:B-1----:R-:W-:Y:S02]  /*7550*/  FSEL R6, RZ, 1, P0 ;  /* 0x3f800000ff067808 */ /* 0x002fe40000000000 */
[----:B------:R-:W-:Y:S02]  /*7560*/  LEA R4, P0, R10, c[0x0][0x300], 0x3 ;  /* 0x0000c0000a047a11 */ /* 0x000fe400078018ff */
[----:B------:R-:W0:Y:S01]  /*7570*/  F2I.FTZ.U32.TRUNC.NTZ R3, R6 ;  /* 0x0000000600037305 */ /* 0x000e22000021f000 */
[----:B------:R-:W-:Y:S01]  /*7580*/  FMUL.FTZ R35, R6, 1 ;  /* 0x3f80000006237820 */ /* 0x000fe20000410000 */
[----:B------:R-:W-:-:S04]  /*7590*/  IADD3 R9, R11, R5, RZ ;  /* 0x000000050b097210 */ /* 0x000fc80007ffe0ff */
[C---:B------:R-:W-:Y:S02]  /*75a0*/  LEA.HI.X R5, R10.reuse, c[0x0][0x304], R9, 0x3, P0 ;  /* 0x0000c1000a057a11 */ /* 0x040fe400000f1c09 */
[----:B------:R-:W1:Y:S02]  /*75b0*/  F2F.F64.F32 R20, R35 ;  /* 0x0000002300147310 */ /* 0x000e640000201800 */
[----:B-1---5:R1:W2:Y:S02]  /*75c0*/  DMUL R36, R30, R20 ;  /* 0x000000141e247228 */ /* 0x0222a40000000000 */
[----:B-1----:R-:W-:-:S04]  /*75d0*/  IADD3 R20, P1, R10, c[0x0][0x4a0], RZ ;  /* 0x000128000a147a10 */ /* 0x002fc80007f3e0ff */
[----:B--2---:R-:W1:Y:S01]  /*75e0*/  DMUL R36, R36, R22 ;  /* 0x0000001624247228 */ /* 0x004e620000000000 */
[----:B------:R-:W-:-:S06]  /*75f0*/  IADD3.X R21, R9, c[0x0][0x4a4], RZ, P1, !PT ;  /* 0x0001290009157a10 */ /* 0x000fcc0000ffe4ff */
[----:B-1----:R1:W-:Y:S04]  /*7600*/  STG.E.64 [R4.64], R36 ;  /* 0x0000002404007986 */ /* 0x0023e8000c101b0c */
[----:B0-----:R1:W-:Y:S02]  /*7610*/  STG.E.U8 [R20.64], R3 ;  /* 0x0000000314007986 */ /* 0x0013e4000c10110c */
.L_x_1626:
[----:B------:R-:W-:Y:S05]  /*7620*/  BSYNC B0 ;  /* 0x0000000000007941 */ /* 0x000fea0003800000 */
.L_x_1625:
[----:B------:R-:W-:Y:S05]  /*7630*/  @P2 BRA `(.L_x_1627) ;  /* 0x0000013000002947 */ /* 0x000fea0003800000 */
[----:B------:R-:W-:Y:S02]  /*7640*/  FMUL.FTZ R6, R8, 1 ;  /* 0x3f80000008067820 */ /* 0x000fe40000410000 */
[----:B-1----:R-:W-:Y:S02]  /*7650*/  IMAD R3, R0, c[0x0][0x3d0], RZ ;  /* 0x0000f40000037a24 */ /* 0x002fe400078e02ff */
[----:B------:R-:W0:Y:S02]  /*7660*/  F2F.F64.F32 R4, R6 ;  /* 0x0000000600047310 */ /* 0x000e240000201800 */
[----:B------:R-:W-:Y:S01]  /*7670*/  IMAD R3, R2, c[0x0][0x3d4], R3 ;  /* 0x0000f50002037a24 */ /* 0x000fe200078e0203 */
[----:B0-----:R0:W1:-:S02]  /*7680*/  DSETP.GEU.AND P0, PT, R4, c[0x0][0x648], PT ;  /* 0x000192000400762a */ /* 0x0010440003f0e000 */
[----:B0-----:R-:W-:-:S04]  /*7690*/  IMAD.WIDE.U32 R4, R2, c[0x0][0x3d0], RZ ;  /* 0x0000f40002047a25 */ /* 0x001fc800078e00ff */
[----:B-1----:R-:W-:Y:S01]  /*76a0*/  FSEL R20, RZ, 1, P0 ;  /* 0x3f800000ff147808 */ /* 0x002fe20000000000 */
[----:B------:R-:W-:Y:S01]  /*76b0*/  IMAD.IADD R5, R5, 0x1, R3 ;  /* 0x0000000105057824 */ /* 0x000fe200078e0203 */
[----:B------:R-:W-:Y:S02]  /*76c0*/  LEA R2, P0, R4, c[0x0][0x300], 0x3 ;  /* 0x0000c00004027a11 */ /* 0x000fe400078018ff */
[----:B------:R-:W0:Y:S01]  /*76d0*/  F2I.FTZ.U32.TRUNC.NTZ R35, R20 ;  /* 0x0000001400237305 */ /* 0x000e22000021f000 */
[----:B------:R-:W-:Y:S01]  /*76e0*/  FMUL.FTZ R21, R20, 1 ;  /* 0x3f80000014157820 */ /* 0x000fe20000410000 */
[C---:B------:R-:W-:Y:S02]  /*76f0*/  IADD3 R10, P1, R4.reuse, c[0x0][0x4a0], RZ ;  /* 0x00012800040a7a10 */ /* 0x040fe40007f3e0ff */
[----:B------:R-:W-:Y:S02]  /*7700*/  LEA.HI.X R3, R4, c[0x0][0x304], R5, 0x3, P0 ;  /* 0x0000c10004037a11 */ /* 0x000fe400000f1c05 */
[----:B------:R-:W-:-:S02]  /*7710*/  IADD3.X R11, R5, c[0x0][0x4a4], RZ, P1, !PT ;  /* 0x00012900050b7a10 */ /* 0x000fc40000ffe4ff */
[----:B------:R-:W1:Y:S02]  /*7720*/  F2F.F64.F32 R8, R21 ;  /* 0x0000001500087310 */ /* 0x000e640000201800 */
[----:B-1---5:R-:W1:-:S06]  /*7730*/  DMUL R8, R50, R8 ;  /* 0x0000000832087228 */ /* 0x022e4c0000000000 */
[----:B-1----:R-:W1:-:S07]  /*7740*/  DMUL R8, R8, R22 ;  /* 0x0000001608087228 */ /* 0x002e4e0000000000 */
[----:B-1----:R1:W-:Y:S04]  /*7750*/  STG.E.64 [R2.64], R8 ;  /* 0x0000000802007986 */ /* 0x0023e8000c101b0c */
[----:B0-----:R1:W-:Y:S02]  /*7760*/  STG.E.U8 [R10.64], R35 ;  /* 0x000000230a007986 */ /* 0x0013e4000c10110c */
.L_x_1627:
        /* <DEDUP_REMOVED lines=11> */
.L_x_1628:
[----:B------:R-:W-:Y:S05]  /*7820*/  EXIT ;  /* 0x000000000000794d */ /* 0x000fea0003800000 */
        .weak           $__internal_32_$__cuda_sm20_dblrcp_rn_slowpath_v3
        .type           $__internal_32_$__cuda_sm20_dblrcp_rn_slowpath_v3,@function
        .size           $__internal_32_$__cuda_sm20_dblrcp_rn_slowpath_v3,($__internal_33_$__cuda_sm20_div_u64 - $__internal_32_$__cuda_sm20_dblrcp_rn_slowpath_v3)
$__internal_32_$__cuda_sm20_dblrcp_rn_slowpath_v3:
[----:B------:R-:W-:Y:S01]  /*7830*/  MOV R10, c[0x0][0x648] ;  /* 0x00019200000a7a02 */ /* 0x000fe20000000f00 */
[----:B------:R-:W-:Y:S01]  /*7840*/  IMAD.MOV.U32 R11, RZ, RZ, c[0x0][0x64c] ;  /* 0x00019300ff0b7624 */ /* 0x000fe200078e00ff */
[----:B------:R-:W-:-:S05]  /*7850*/  MOV R6, c[0x0][0x64c] ;  /* 0x0001930000067a02 */ /* 0x000fca0000000f00 */
        /* <DEDUP_REMOVED lines=12> */
[----:B------:R-:W-:Y:S02]  /*7920*/  MOV R4, c[0x0][0x648] ;  /* 0x0001920000047a02 */ /* 0x000fe40000000f00 */
[----:B------:R-:W0:Y:S04]  /*7930*/  MUFU.RCP64H R7, R5 ;  /* 0x0000000500077308 */ /* 0x000e280000001800 */
        /* <DEDUP_REMOVED lines=8> */
[----:B0-----:R0:W1:Y:S01]  /*79c0*/  DFMA R4, R6, R8, R6 ;  /* 0x000000080604722b */ /* 0x0010620000000006 */
[----:B------:R-:W-:Y:S09]  /*79d0*/  BRA `(.L_x_1631) ;  /* 0x000000c000007947 */ /* 0x000ff20003800000 */
.L_x_1632:
        /* <DEDUP_REMOVED lines=9> */
[----:B------:R-:W-:Y:S09]  /*7a70*/  BRA `(.L_x_1631) ;  /* 0x0000002000007947 */ /* 0x000ff20003800000 */
.L_x_1630:
[----:B------:R-:W-:Y:S01]  /*7a80*/  LOP3.LUT R5, R6, 0x80000, RZ, 0xfc, !PT ;  /* 0x0008000006057812 */ /* 0x000fe200078efcff */
[----:B------:R-:W-:-:S05]  /*7a90*/  IMAD.MOV.U32 R4, RZ, RZ, c[0x0][0x648] ;  /* 0x00019200ff047624 */ /* 0x000fca00078e00ff */
.L_x_1631:
[----:B01----:R-:W-:Y:S01]  /*7aa0*/  MOV R22, R4 ;  /* 0x0000000400167202 */ /* 0x003fe20000000f00 */
[----:B------:R-:W-:Y:S01]  /*7ab0*/  IMAD.MOV.U32 R23, RZ, RZ, R5 ;  /* 0x000000ffff177224 */ /* 0x000fe200078e0005 */
[----:B------:R-:W-:Y:S01]  /*7ac0*/  MOV R4, R12 ;  /* 0x0000000c00047202 */ /* 0x000fe20000000f00 */
[----:B------:R-:W-:-:S04]  /*7ad0*/  IMAD.MOV.U32 R5, RZ, RZ, 0x0 ;  /* 0x00000000ff057424 */ /* 0x000fc800078e00ff */
[----:B------:R-:W-:Y:S05]  /*7ae0*/  RET.REL.NODEC R4 `(_ZN2at6native43_GLOBAL__N__7cc8d1ed_10_Dropout_cu_0e96ed3820fused_dropout_kernelIddmLin1ELi1EhEEvNS_4cuda6detail10TensorInfoIKT_T1_EENS5_IS6_S8_EENS5_IT4_S8_EES8_T0_NS_15PhiloxCudaStateE) ;  /* 0xffff851004007950 */ /* 0x000fea0003c3ffff */
        .weak           $__internal_33_$__cuda_sm20_div_u64
        .type           $__internal_33_$__cuda_sm20_div_u64,@function
        .size           $__internal_33_$__cuda_sm20_div_u64,(.L_x_11370 - $__internal_33_$__cuda_sm20_div_u64)
$__internal_33_$__cuda_sm20_div_u64:
        /* <DEDUP_REMOVED lines=54> */
[----:B------:R-:W-:Y:S02]  /*7e50*/  IADD3 R35, P5, R40, 0x1, RZ ;  /* 0x0000000128237810 */ /* 0x000fe40007fbe0ff */
[----:B------:R-:W-:Y:S02]  /*7e60*/  SEL R38, R39, R38, P3 ;  /* 0x0000002627267207 */ /* 0x000fe40001800000 */
[----:B------:R-:W-:Y:S01]  /*7e70*/  ISETP.GE.U32.AND P3, PT, R45, R20, PT ;  /* 0x000000142d00720c */ /* 0x000fe20003f66070 */
[----:B------:R-:W-:Y:S01]  /*7e80*/  IMAD.X R37, RZ, RZ, R42, P5 ;  /* 0x000000ffff257224 */ /* 0x000fe200028e062a */
[----:B------:R-:W-:Y:S02]  /*7e90*/  ISETP.NE.U32.AND P4, PT, R20, RZ, PT ;  /* 0x000000ff1400720c */ /* 0x000fe40003f85070 */
[----:B------:R-:W-:-:S02]  /*7ea0*/  ISETP.GE.U32.AND.EX P3, PT, R38, R21, PT, P3 ;  /* 0x000000152600720c */ /* 0x000fc40003f66130 */
[----:B------:R-:W-:Y:S02]  /*7eb0*/  ISETP.NE.AND.EX P4, PT, R21, RZ, PT, P4 ;  /* 0x000000ff1500720c */ /* 0x000fe40003f85340 */
[----:B------:R-:W-:Y:S02]  /*7ec0*/  SEL R37, R37, R42, P3 ;  /* 0x0000002a25257207 */ /* 0x000fe40001800000 */
[----:B------:R-:W-:Y:S02]  /*7ed0*/  SEL R35, R35, R40, P3 ;  /* 0x0000002823237207 */ /* 0x000fe40001800000 */
[----:B------:R-:W-:Y:S02]  /*7ee0*/  SEL R21, R37, 0xffffffff, P4 ;  /* 0xffffffff25157807 */ /* 0x000fe40002000000 */
[----:B------:R-:W-:Y:S02]  /*7ef0*/  MOV R37, 0x0 ;  /* 0x0000000000257802 */ /* 0x000fe40000000f00 */
[----:B------:R-:W-:-:S02]  /*7f00*/  SEL R20, R35, 0xffffffff, P4 ;  /* 0xffffffff23147807 */ /* 0x000fc40002000000 */
[----:B------:R-:W-:Y:S05]  /*7f10*/  RET.REL.NODEC R36 `(_ZN2at6native43_GLOBAL__N__7cc8d1ed_10_Dropout_cu_0e96ed3820fused_dropout_kernelIddmLin1ELi1EhEEvNS_4cuda6detail10TensorInfoIKT_T1_EENS5_IS6_S8_EENS5_IT4_S8_EES8_T0_NS_15PhiloxCudaStateE) ;  /* 0xffff80e024007950 */ /* 0x000fea0003c3ffff */
.L_x_1633:
        /* <DEDUP_REMOVED lines=14> */
.L_x_11370:


//--------------------- .text._ZN2at6native43_GLOBAL__N__7cc8d1ed_10_Dropout_cu_0e96ed3820fused_dropout_kernelIddmLi1ELi1EhEEvNS_4cuda6detail10TensorInfoIKT_T1_EENS5_IS6_S8_EENS5_IT4_S8_EES8_T0_NS_15PhiloxCudaStateE --------------------------
	.section	.text._ZN2at6native43_GLOBAL__N__7cc8d1ed_10_Dropout_cu_0e96ed3820fused_dropout_kernelIddmLi1ELi1EhEEvNS_4cuda6detail10TensorInfoIKT_T1_EENS5_IS6_S8_EENS5_IT4_S8_EES8_T0_NS_15PhiloxCudaStateE,"ax",@progbits
	.sectioninfo	@"SHI_REGISTERS=60"
	.align	128
.text._ZN2at6native43_GLOBAL__N__7cc8d1ed_10_Dropout_cu_0e96ed3820fused_dropout_kernelIddmLi1ELi1EhEEvNS_4cuda6detail10TensorInfoIKT_T1_EENS5_IS6_S8_EENS5_IT4_S8_EES8_T0_NS_15PhiloxCudaStateE:
        .type           _ZN2at6native43_GLOBAL__N__7cc8d1ed_10_Dropout_cu_0e96ed3820fused_dropout_kernelIddmLi1ELi1EhEEvNS_4cuda6detail10TensorInfoIKT_T1_EENS5_IS6_S8_EENS5_IT4_S8_EES8_T0_NS_15PhiloxCudaStateE,@function
        .size           _ZN2at6native43_GLOBAL__N__7cc8d1ed_10_Dropout_cu_0e96ed3820fused_dropout_kernelIddmLi1ELi1EhEEvNS_4cuda6detail10TensorInfoIKT_T1_EENS5_IS6_S8_EENS5_IT4_S8_EES8_T0_NS_15PhiloxCudaStateE,(.L_x_11373 - _ZN2at6native43_GLOBAL__N__7cc8d1ed_10_Dropout_cu_0e96ed3820fused_dropout_kernelIddmLi1ELi1EhEEvNS_4cuda6detail10TensorInfoIKT_T1_EENS5_IS6_S8_EENS5_IT4_S8_EES8_T0_NS_15PhiloxCudaStateE)
        .other          _ZN2at6native43_GLOBAL__N__7cc8d1ed_10_Dropout_cu_0e96ed3820fused_dropout_kernelIddmLi1ELi1EhEEvNS_4cuda6detail10TensorInfoIKT_T1_EENS5_IS6_S8_EENS5_IT4_S8_EES8_T0_NS_15PhiloxCudaStateE,@"STO_CUDA_ENTRY STV_DEFAULT"
_ZN2at6native43_GLOBAL__N__7cc8d1ed_10_Dropout_cu_0e96ed3820fused_dropout_kernelIddmLi1ELi1EhEEvNS_4cuda6detail10TensorInfoIKT_T1_EENS5_IS6_S8_EENS5_IT4_S8_EES8_T0_NS_15PhiloxCudaStateE:
[----:B------:R-:W-:Y:S02]  /*0000*/  IMAD.MOV.U32 R1, RZ, RZ, c[0x0][0x28] ;  /* 0x00000a00ff017624 */ /* 0x000fe400078e00ff */
[----:B------:R-:W-:Y:S01]  /*0010*/  ULDC.U8 UR4, c[0x0][0x664] ;  /* 0x0001990000047ab9 */ /* 0x000fe20000000000 */
[----:B------:R-:W-:Y:S01]  /*0020*/  IMAD.MOV.U32 R2, RZ, RZ, c[0x0][0x658] ;  /* 0x00019600ff027624 */ /* 0x000fe200078e00ff */
[----:B------:R-:W-:Y:S01]  /*0030*/  ISETP.NE.AND P0, PT, RZ, UR4, PT ;  /* 0x00000004ff007c0c */ /* 0x000fe2000bf05270 */
[----:B------:R-:W-:Y:S01]  /*0040*/  IMAD.MOV.U32 R3, RZ, RZ, c[0x0][0x65c] ;  /* 0x00019700ff037624 */ /* 0x000fe200078e00ff */
[----:B------:R-:W-:-:S11]  /*0050*/  ULDC.64 UR8, c[0x0][0x118] ;  /* 0x0000460000087ab9 */ /* 0x000fd60000000a00 */
[----:B------:R-:W2:Y:S01]  /*0060*/  @P0 LDG.E.64 R6, [R2.64] ;  /* 0x0000000802060981 */ /* 0x000ea2000c1e1b00 */
[----:B------:R-:W-:Y:S02]  /*0070*/  IMAD.MOV.U32 R24, RZ, RZ, c[0x0][0x650] ;  /* 0x00019400ff187624 */ /* 0x000fe400078e00ff */
[----:B------:R-:W-:-:S06]  /*0080*/  IMAD.MOV.U32 R25, RZ, RZ, c[0x0][0x654] ;  /* 0x00019500ff197624 */ /* 0x000fcc00078e00ff */
[----:B------:R-:W3:Y:S01]  /*0090*/  @P0 LDG.E.64 R24, [R24.64] ;  /* 0x0000000818180981 */ /* 0x000ee2000c1e1b00 */
[----:B------:R-:W-:Y:S02]  /*00a0*/  IMAD.MOV.U32 R18, RZ, RZ, c[0x0][0x648] ;  /* 0x00019200ff127624 */ /* 0x000fe400078e00ff */
[----:B------:R-:W-:Y:S01]  /*00b0*/  IMAD.MOV.U32 R19, RZ, RZ, c[0x0][0x64c] ;  /* 0x00019300ff137624 */ /* 0x000fe200078e00ff */
[----:B------:R-:W0:Y:S04]  /*00c0*/  S2R R4, SR_CTAID.X ;  /* 0x0000000000047919 */ /* 0x000e280000002500 */
[----:B------:R-:W0:Y:S02]  /*00d0*/  S2R R5, SR_TID.X ;  /* 0x0000000000057919 */ /* 0x000e240000002100 */
        /* <DEDUP_REMOVED lines=9> */
[----:B------:R-:W-:-:S04]  /*0170*/  LOP3.LUT R12, R11, R6, R24, 0x96, !PT ;  /* 0x000000060b0c7212 */ /* 0x000fc800078e9618 */
        /* <DEDUP_REMOVED lines=11> */
[----:B------:R-:W0:Y:S02]  /*0230*/  MUFU.RCP64H R17, c[0x0][0x64c] ;  /* 0x0001930000117b08 */ /* 0x000e240000001800 */
        /* <DEDUP_REMOVED lines=11> */
[----:B------:R-:W-:Y:S02]  /*02f0*/  LOP3.LUT R26, R23, R14, R11, 0x96, !PT ;  /* 0x0000000e171a7212 */ /* 0x000fe400078e960b */
[----:B------:R-:W-:Y:S01]  /*0300*/  IADD3 R11, R25, -0x56f99767, RZ ;  /* 0xa9066899190b7810 */ /* 0x000fe20007ffe0ff */
[----:B------:R-:W-:Y:S01]  /*0310*/  IMAD.MOV.U32 R3, RZ, RZ, c[0x0][0x64c] ;  /* 0x00019300ff037624 */ /* 0x000fe200078e00ff */
[----:B------:R-:W-:Y:S01]  /*0320*/  LOP3.LUT R28, R21, R12, R10, 0x96, !PT ;  /* 0x0000000c151c7212 */ /* 0x000fe200078e960a */
[----:B------:R-:W-:Y:S01]  /*0330*/  IMAD.WIDE.U32 R26, R26, -0x2daee0ad, RZ ;  /* 0xd2511f531a1a7825 */ /* 0x000fe200078e00ff */
[----:B------:R-:W-:Y:S02]  /*0340*/  IADD3 R12, R25, 0x646e171e, RZ ;  /* 0x646e171e190c7810 */ /* 0x000fe40007ffe0ff */
[----:B------:R-:W-:Y:S01]  /*0350*/  IADD3 R16, R3, 0x300402, RZ ;  /* 0x0030040203107810 */ /* 0x000fe20007ffe0ff */
[----:B------:R-:W-:Y:S01]  /*0360*/  IMAD.WIDE.U32 R28, R28, -0x326172a9, RZ ;  /* 0xcd9e8d571c1c7825 */ /* 0x000fe200078e00ff */
[----:B------:R-:W-:-:S02]  /*0370*/  LOP3.LUT R30, R27, R20, R11, 0x96, !PT ;  /* 0x000000141b1e7212 */ /* 0x000fc400078e960b */
[----:B------:R-:W-:Y:S02]  /*0380*/  FSETP.GEU.AND P0, PT, |R16|, 5.8789094863358348022e-39, PT ;  /* 0x004004021000780b */ /* 0x000fe40003f0e200 */
[----:B------:R-:W-:Y:S01]  /*0390*/  LOP3.LUT R22, R29, R22, R13, 0x96, !PT ;  /* 0x000000161d167212 */ /* 0x000fe200078e960d */
[----:B------:R-:W-:Y:S01]  /*03a0*/  IMAD.WIDE.U32 R30, R30, -0x326172a9, RZ ;  /* 0xcd9e8d571e1e7825 */ /* 0x000fe200078e00ff */
[----:B------:R-:W-:Y:S01]  /*03b0*/  IADD3 R13, R24, -0x4ab325aa, RZ ;  /* 0xb54cda56180d7810 */ /* 0x000fe20007ffe0ff */
[----:B0-----:R-:W0:Y:S02]  /*03c0*/  DFMA R14, R16, -R18, 1 ;  /* 0x3ff00000100e742b */ /* 0x001e240000000812 */
[----:B------:R-:W-:Y:S01]  /*03d0*/  IMAD.WIDE.U32 R22, R22, -0x2daee0ad, RZ ;  /* 0xd2511f5316167825 */ /* 0x000fe200078e00ff */
[----:B------:R-:W-:Y:S02]  /*03e0*/  LOP3.LUT R20, R31, R28, R13, 0x96, !PT ;  /* 0x0000001c1f147212 */ /* 0x000fe400078e960d */
[----:B------:R-:W-:Y:S01]  /*03f0*/  IADD3 R13, R25, 0x1fd5c5a3, RZ ;  /* 0x1fd5c5a3190d7810 */ /* 0x000fe20007ffe0ff */
[----:B0-----:R-:W0:Y:S01]  /*0400*/  DFMA R14, R14, R14, R14 ;  /* 0x0000000e0e0e722b */ /* 0x001e22000000000e */
[----:B------:R-:W-:Y:S01]  /*0410*/  LOP3.LUT R28, R23, R26, R12, 0x96, !PT ;  /* 0x0000001a171c7212 */ /* 0x000fe200078e960c */
[----:B------:R-:W-:Y:S01]  /*0420*/  IMAD.WIDE.U32 R20, R20, -0x2daee0ad, RZ ;  /* 0xd2511f5314147825 */ /* 0x000fe200078e00ff */
[----:B------:R-:W-:-:S03]  /*0430*/  IADD3 R23, R24, 0x5384540f, RZ ;  /* 0x5384540f18177810 */ /* 0x000fc60007ffe0ff */
[----:B------:R-:W-:Y:S01]  /*0440*/  IMAD.WIDE.U32 R28, R28, -0x326172a9, RZ ;  /* 0xcd9e8d571c1c7825 */ /* 0x000fe200078e00ff */
[----:B------:R-:W-:Y:S01]  /*0450*/  LOP3.LUT R38, R21, R22, R13, 0x96, !PT ;  /* 0x0000001615267212 */ /* 0x000fe200078e960d */
[----:B0-----:R0:W1:Y:S02]  /*0460*/  DFMA R26, R16, R14, R16 ;  /* 0x0000000e101a722b */ /* 0x0010640000000010 */
[----:B0-----:R-:W-:Y:S02]  /*0470*/  IADD3 R15, R24, -0xe443238, RZ ;  /* 0xf1bbcdc8180f7810 */ /* 0x001fe40007ffe0ff */
[----:B------:R-:W-:Y:S01]  /*0480*/  LOP3.LUT R23, R29, R30, R23, 0x96, !PT ;  /* 0x0000001e1d177212 */ /* 0x000fe200078e9617 */
[----:B------:R-:W-:Y:S01]  /*0490*/  IMAD.WIDE.U32 R38, R38, -0x326172a9, RZ ;  /* 0xcd9e8d5726267825 */ /* 0x000fe200078e00ff */
[C---:B------:R-:W-:Y:S01]  /*04a0*/  IADD3 R14, R25.reuse, -0x24c28bd8, RZ ;  /* 0xdb3d7428190e7810 */ /* 0x040fe20007ffe0ff */
[----:B-1----:R-:W0:Y:S01]  /*04b0*/  DFMA R18, R26, -R18, 1 ;  /* 0x3ff000001a12742b */ /* 0x002e220000000812 */
[----:B------:R-:W-:Y:S01]  /*04c0*/  IADD3 R16, R25, -0x695add53, RZ ;  /* 0x96a522ad19107810 */ /* 0x000fe20007ffe0ff */
[----:B------:R-:W-:Y:S01]  /*04d0*/  IMAD.WIDE.U32 R22, R23, -0x2daee0ad, RZ ;  /* 0xd2511f5317167825 */ /* 0x000fe200078e00ff */
[----:B------:R-:W-:-:S02]  /*04e0*/  LOP3.LUT R15, R39, R28, R15, 0x96, !PT ;  /* 0x0000001c270f7212 */ /* 0x000fc400078e960f */
[----:B------:R-:W-:Y:S01]  /*04f0*/  IADD3 R17, R24, -0x700cb87f, RZ ;  /* 0x8ff3478118117810 */ /* 0x000fe20007ffe0ff */
[----:B0-----:R0:W1:Y:S01]  /*0500*/  DFMA R26, R26, R18, R26 ;  /* 0x000000121a1a722b */ /* 0x001062000000001a */
[----:B------:R-:W-:Y:S01]  /*0510*/  LOP3.LUT R39, R23, R20, R14, 0x96, !PT ;  /* 0x0000001417277212 */ /* 0x000fe200078e960e */
[----:B0-----:R-:W-:-:S04]  /*0520*/  IMAD.HI.U32 R19, R15, -0x2daee0ad, RZ ;  /* 0xd2511f530f137827 */ /* 0x001fc800078e00ff */
[----:B------:R-:W-:Y:S01]  /*0530*/  IMAD.HI.U32 R18, R39, -0x326172a9, RZ ;  /* 0xcd9e8d5727127827 */ /* 0x000fe200078e00ff */
[----:B------:R-:W-:-:S04]  /*0540*/  LOP3.LUT R0, R19, R22, R16, 0x96, !PT ;  /* 0x0000001613007212 */ /* 0x000fc800078e9610 */
[----:B------:R-:W-:Y:S01]  /*0550*/  LOP3.LUT R38, R18, R38, R17, 0x96, !PT ;  /* 0x0000002612267212 */ /* 0x000fe200078e9611 */
[----:B------:R-:W-:Y:S05]  /*0560*/  @P0 BRA `(.L_x_1634) ;  /* 0x0000004000000947 */ /* 0x000fea0003800000 */
[----:B-1----:R-:W-:Y:S02]  /*0570*/  LOP3.LUT R3, R3, 0x7fffffff, RZ, 0xc0, !PT ;  /* 0x7fffffff03037812 */ /* 0x002fe400078ec0ff */
[----:B------:R-:W-:Y:S02]  /*0580*/  MOV R20, 0x5b0 ;  /* 0x000005b000147802 */ /* 0x000fe40000000f00 */
[----:B------:R-:W-:Y:S02]  /*0590*/  IADD3 R26, R3, -0x100000, RZ ;  /* 0xfff00000031a7810 */ /* 0x000fe40007ffe0ff */
[----:B------:R-:W-:Y:S05]  /*05a0*/  CALL.REL.NOINC `($__internal_34_$__cuda_sm20_dblrcp_rn_slowpath_v3) ;  /* 0x0000128000007944 */ /* 0x000fea0003c00000 */
.L_x_1634:
[----:B-1----:R-:W-:Y:S02]  /*05b0*/  UMOV UR6, 0x1 ;  /* 0x0000000100067882 */ /* 0x002fe40000000000 */
[----:B------:R-:W-:Y:S02]  /*05c0*/  ULDC.64 UR4, c[0x0][0x640] ;  /* 0x0001900000047ab9 */ /* 0x000fe40000000a00 */
[----:B------:R-:W-:-:S04]  /*05d0*/  UIADD3 UR6, UP0, -UR6, UR4, URZ ;  /* 0x0000000406067290 */ /* 0x000fc8000ff1e13f */
[----:B------:R-:W-:-:S06]  /*05e0*/  UIADD3.X UR7, UR5, -0x1, URZ, UP0, !UPT ;  /* 0xffffffff05077890 */ /* 0x000fcc00087fe43f */
[----:B------:R-:W-:-:S13]  /*05f0*/  ISETP.NE.U32.AND P0, PT, RZ, UR7, PT ;  /* 0x00000007ff007c0c */ /* 0x000fda000bf05070 */
[----:B------:R-:W-:Y:S05]  /*0600*/  @!P0 BRA `(.L_x_1635) ;  /* 0x0000009000008947 */ /* 0x000fea0003800000 */
[----:B------:R-:W-:Y:S01]  /*0610*/  ULDC UR4, c[0x0][0x0] ;  /* 0x0000000000047ab9 */ /* 0x000fe20000000800 */
[----:B------:R-:W-:Y:S01]  /*0620*/  MOV R18, 0x670 ;  /* 0x0000067000127802 */ /* 0x000fe20000000f00 */
[----:B------:R-:W-:Y:S02]  /*0630*/  ULDC UR5, c[0x0][0xc] ;  /* 0x0000030000057ab9 */ /* 0x000fe40000000800 */
[----:B------:R-:W-:-:S04]  /*0640*/  UIMAD UR4, UR4, UR5, URZ ;  /* 0x00000005040472a4 */ /* 0x000fc8000f8e023f */
[----:B------:R-:W-:-:S07]  /*0650*/  USHF.L.U32 UR4, UR4, 0x2, URZ ;  /* 0x0000000204047899 */ /* 0x000fce000800063f */
[----:B------:R-:W-:Y:S05]  /*0660*/  CALL.REL.NOINC `($__internal_35_$__cuda_sm20_div_u64) ;  /* 0x0000146000007944 */ /* 0x000fea0003c00000 */
[----:B------:R-:W-:Y:S01]  /*0670*/  MOV R18, R3 ;  /* 0x0000000300127202 */ /* 0x000fe20000000f00 */
[----:B------:R-:W-:Y:S01]  /*0680*/  IMAD.MOV.U32 R19, RZ, RZ, R20 ;  /* 0x000000ffff137224 */ /* 0x000fe200078e0014 */
[----:B------:R-:W-:Y:S05]  /*0690*/  BRA `(.L_x_1636) ;  /* 0x0000016000007947 */ /* 0x000fea0003800000 */
.L_x_1635:
        /* <DEDUP_REMOVED lines=13> */
[----:B------:R-:W-:Y:S02]  /*0770*/  IMAD.MOV R17, RZ, RZ, -R18 ;  /* 0x000000ffff117224 */ /* 0x000fe400078e0a12 */
[----:B------:R-:W-:Y:S02]  /*0780*/  IMAD.MOV.U32 R19, RZ, RZ, RZ ;  /* 0x000000ffff137224 */ /* 0x000fe400078e00ff */
[----:B------:R-:W-:-:S05]  /*0790*/  IMAD R17, R20, R17, UR6 ;  /* 0x0000000614117e24 */ /* 0x000fca000f8e0211 */
[----:B------:R-:W-:-:S13]  /*07a0*/  ISETP.GE.U32.AND P0, PT, R17, R20, PT ;  /* 0x000000141100720c */ /* 0x000fda0003f06070 */
[----:B------:R-:W-:Y:S01]  /*07b0*/  @P0 IMAD.IADD R17, R17, 0x1, -R20 ;  /* 0x0000000111110824 */ /* 0x000fe200078e0a14 */
[----:B------:R-:W-:-:S04]  /*07c0*/  @P0 IADD3 R18, R18, 0x1, RZ ;  /* 0x0000000112120810 */ /* 0x000fc80007ffe0ff */
[----:B------:R-:W-:-:S13]  /*07d0*/  ISETP.GE.U32.AND P1, PT, R17, R20, PT ;  /* 0x000000141100720c */ /* 0x000fda0003f26070 */
[----:B------:R-:W-:Y:S02]  /*07e0*/  @P1 IADD3 R18, R18, 0x1, RZ ;  /* 0x0000000112121810 */ /* 0x000fe40007ffe0ff */
[----:B------:R-:W-:-:S03]  /*07f0*/  @!P2 LOP3.LUT R18, RZ, R20, RZ, 0x33, !PT ;  /* 0x00000014ff12a212 */ /* 0x000fc600078e33ff */
.L_x_1636:
        /* <DEDUP_REMOVED lines=14> */
[----:B------:R-:W-:Y:S01]  /*08e0*/  IMAD R39, R39, -0x326172a9, RZ ;  /* 0xcd9e8d5727277824 */ /* 0x000fe200078e02ff */
[----:B------:R-:W-:Y:S01]  /*08f0*/  LOP3.LUT R19, R2, 0x3, RZ, 0xc0, !PT ;  /* 0x0000000302137812 */ /* 0x000fe200078ec0ff */
[----:B------:R-:W-:Y:S02]  /*0900*/  IMAD.MOV.U32 R42, RZ, RZ, R4 ;  /* 0x000000ffff2a7224 */ /* 0x000fe400078e0004 */
[----:B------:R-:W-:Y:S02]  /*0910*/  IMAD.MOV.U32 R43, RZ, RZ, RZ ;  /* 0x000000ffff2b7224 */ /* 0x000fe400078e00ff */
[----:B------:R-:W-:Y:S02]  /*0920*/  IMAD.MOV.U32 R47, RZ, RZ, RZ ;  /* 0x000000ffff2f7224 */ /* 0x000fe400078e00ff */
.L_x_1649:
        /* <DEDUP_REMOVED lines=13> */
.L_x_1638:
[----:B------:R-:W-:Y:S05]  /*0a00*/  BSYNC B0 ;  /* 0x0000000000007941 */ /* 0x000fea0003800000 */
.L_x_1637:
        /* <DEDUP_REMOVED lines=9> */
[----:B------:R-:W-:-:S04]  /*0aa0*/  IMAD.WIDE.U32 R34, R3, -0x2daee0ad, RZ ;  /* 0xd2511f5303227825 */ /* 0x000fc800078e00ff */
[----:B------:R-:W-:Y:S01]  /*0ab0*/  IMAD.WIDE.U32 R36, R37, -0x2daee0ad, RZ ;  /* 0xd2511f5325247825 */ /* 0x000fe200078e00ff */
[----:B------:R-:W-:Y:S02]  /*0ac0*/  LOP3.LUT R2, R35, R2, R7, 0x96, !PT ;  /* 0x0000000223027212 */ /* 0x000fe400078e9607 */
[----:B------:R-:W-:Y:S01]  /*0ad0*/  IADD3 R35, R24, 0x3c6ef372, RZ ;  /* 0x3c6ef37218237810 */ /* 0x000fe20007ffe0ff */
[----:B------:R-:W-:Y:S01]  /*0ae0*/  IMAD.MOV.U32 R53, RZ, RZ, R39 ;  /* 0x000000ffff357224 */ /* 0x000fe200078e0027 */
[----:B------:R-:W-:Y:S01]  /*0af0*/  LOP3.LUT R29, R37, R34, R8, 0x96, !PT ;  /* 0x00000022251d7212 */ /* 0x000fe200078e9608 */
[----:B------:R-:W-:Y:S01]  /*0b00*/  IMAD.WIDE.U32 R2, R2, -0x326172a9, RZ ;  /* 0xcd9e8d5702027825 */ /* 0x000fe200078e00ff */
[----:B------:R-:W-:-:S03]  /*0b10*/  IADD3 R37, R24, -0x255992d5, RZ ;  /* 0xdaa66d2b18257810 */ /* 0x000fc60007ffe0ff */
        /* <DEDUP_REMOVED lines=17> */
[----:B------:R-:W-:-:S03]  /*0c30*/  IADD3 R35, R24, -0x4ab325aa, RZ ;  /* 0xb54cda5618237810 */ /* 0x000fc60007ffe0ff */
[----:B------:R-:W-:Y:S01]  /*0c40*/  IMAD.WIDE.U32 R36, R36, -0x326172a9, RZ ;  /* 0xcd9e8d5724247825 */ /* 0x000fe200078e00ff */
[----:B------:R-:W-:Y:S02]  /*0c50*/  LOP3.LUT R29, R3, R34, R12, 0x96, !PT ;  /* 0x00000022031d7212 */ /* 0x000fe400078e960c */
[----:B------:R-:W-:Y:S02]  /*0c60*/  IADD3 R3, R24, 0x5384540f, RZ ;  /* 0x5384540f18037810 */ /* 0x000fe40007ffe0ff */
[----:B------:R-:W-:Y:S01]  /*0c70*/  LOP3.LUT R34, R37, R28, R35, 0x96, !PT ;  /* 0x0000001c25227212 */ /* 0x000fe200078e9623 */
[----:B------:R-:W-:-:S04]  /*0c80*/  IMAD.WIDE.U32 R28, R29, -0x326172a9, RZ ;  /* 0xcd9e8d571d1c7825 */ /* 0x000fc800078e00ff */
[----:B------:R-:W-:Y:S01]  /*0c90*/  IMAD.WIDE.U32 R34, R34, -0x2daee0ad, RZ ;  /* 0xd2511f5322227825 */ /* 0x000fe200078e00ff */
[----:B------:R-:W-:-:S04]  /*0ca0*/  LOP3.LUT R48, R29, R36, R3, 0x96, !PT ;  /* 0x000000241d307212 */ /* 0x000fc800078e9603 */
[----:B------:R-:W-:Y:S01]  /*0cb0*/  LOP3.LUT R2, R35, R2, R13, 0x96, !PT ;  /* 0x0000000223027212 */ /* 0x000fe200078e960d */
[----:B------:R-:W-:Y:S01]  /*0cc0*/  IMAD.WIDE.U32 R48, R48, -0x2daee0ad, RZ ;  /* 0xd2511f5330307825 */ /* 0x000fe200078e00ff */
[----:B------:R-:W-:-:S03]  /*0cd0*/  IADD3 R35, R24, -0xe443238, RZ ;  /* 0xf1bbcdc818237810 */ /* 0x000fc60007ffe0ff */
        /* <DEDUP_REMOVED lines=25> */
.L_x_1640:
[----:B------:R-:W-:Y:S01]  /*0e70*/  IMAD.MOV.U32 R53, RZ, RZ, R0 ;  /* 0x000000ffff357224 */ /* 0x000fe200078e0000 */
[----:B------:R-:W-:Y:S01]  /*0e80*/  MOV R55, R28 ;  /* 0x0000001c00377202 */ /* 0x000fe20000000f00 */
[----:B------:R-:W-:Y:S02]  /*0e90*/  IMAD.MOV.U32 R56, RZ, RZ, R34 ;  /* 0x000000ffff387224 */ /* 0x000fe400078e0022 */
[----:B------:R-:W-:-:S02]  /*0ea0*/  IMAD.MOV.U32 R54, RZ, RZ, R46 ;  /* 0x000000ffff367224 */ /* 0x000fc400078e002e */
.L_x_1639:
[----:B------:R-:W-:Y:S01]  /*0eb0*/  ISETP.GE.U32.AND P0, PT, R42, c[0x0][0x640], PT ;  /* 0x000190002a007a0c */ /* 0x000fe20003f06070 */
[----:B------:R-:W-:-:S03]  /*0ec0*/  IMAD.MOV.U32 R49, RZ, RZ, c[0x0][0x0] ;  /* 0x00000000ff317624 */ /* 0x000fc600078e00ff */
[----:B------:R-:W-:Y:S01]  /*0ed0*/  ISETP.GE.U32.AND.EX P0, PT, R43, c[0x0][0x644], PT, P0 ;  /* 0x000191002b007a0c */ /* 0x000fe20003f06100 */
[----:B------:R-:W-:-:S04]  /*0ee0*/  IMAD R49, R49, c[0x0][0xc], RZ ;  /* 0x0000030031317a24 */ /* 0x000fc800078e02ff */
[C---:B------:R-:W-:Y:S01]  /*0ef0*/  IMAD R39, R49.reuse, 0x3, RZ ;  /* 0x0000000331277824 */ /* 0x040fe200078e02ff */
[CC--:B------:R-:W-:Y:S02]  /*0f00*/  IADD3 R50, P2, R49.reuse, R42.reuse, RZ ;  /* 0x0000002a31327210 */ /* 0x0c0fe40007f5e0ff */
[-C--:B------:R-:W-:Y:S02]  /*0f10*/  LEA R52, P3, R49, R42.reuse, 0x1 ;  /* 0x0000002a31347211 */ /* 0x080fe400078608ff */
[----:B------:R-:W-:Y:S01]  /*0f20*/  ISETP.GE.U32.AND P1, PT, R50, c[0x0][0x640], PT ;  /* 0x0001900032007a0c */ /* 0x000fe20003f26070 */
[----:B------:R-:W-:Y:S01]  /*0f30*/  IMAD.X R51, RZ, RZ, R43, P2 ;  /* 0x000000ffff337224 */ /* 0x000fe200010e062b */
[----:B------:R-:W-:Y:S01]  /*0f40*/  IADD3 R2, P4, R39, R42, RZ ;  /* 0x0000002a27027210 */ /* 0x000fe20007f9e0ff */
[----:B------:R-:W-:Y:S01]  /*0f50*/  @!P0 IMAD R3, R43, c[0x0][0x230], RZ ;  /* 0x00008c002b038a24 */ /* 0x000fe200078e02ff */
[----:B------:R-:W-:Y:S01]  /*0f60*/  ISETP.GE.U32.AND P2, PT, R52, c[0x0][0x640], PT ;  /* 0x0001900034007a0c */ /* 0x000fe20003f46070 */
[----:B------:R-:W-:Y:S01]  /*0f70*/  @!P0 IMAD.WIDE.U32 R34, R42, c[0x0][0x230], RZ ;  /* 0x00008c002a228a25 */ /* 0x000fe200078e00ff */
[----:B------:R-:W-:-:S02]  /*0f80*/  ISETP.GE.U32.AND.EX P1, PT, R51, c[0x0][0x644], PT, P1 ;  /* 0x0001910033007a0c */ /* 0x000fc40003f26110 */
[----:B------:R-:W-:Y:S01]  /*0f90*/  ISETP.GE.U32.AND P5, PT, R2, c[0x0][0x640], PT ;  /* 0x0001900002007a0c */ /* 0x000fe20003fa6070 */
[----:B------:R-:W-:Y:S02]  /*0fa0*/  @!P0 IMAD R37, R42, c[0x0][0x234], R3 ;  /* 0x00008d002a258a24 */ /* 0x000fe400078e0203 */
[----:B------:R-:W-:Y:S01]  /*0fb0*/  IMAD.X R3, RZ, RZ, R43, P3 ;  /* 0x000000ffff037224 */ /* 0x000fe200018e062b */
[C---:B------:R-:W-:Y:S01]  /*0fc0*/  @!P0 LEA R44, P3, R34.reuse, c[0x0][0x160], 0x3 ;  /* 0x00005800222c8a11 */ /* 0x040fe200078618ff */
[----:B------:R-:W-:Y:S02]  /*0fd0*/  @!P0 IMAD.IADD R35, R35, 0x1, R37 ;  /* 0x0000000123238824 */ /* 0x000fe400078e0225 */
[----:B------:R-:W-:Y:S01]  /*0fe0*/  IMAD.X R0, RZ, RZ, R43, P4 ;  /* 0x000000ffff007224 */ /* 0x000fe200020e062b */
[----:B------:R-:W-:Y:S02]  /*0ff0*/  ISETP.GE.U32.AND.EX P2, PT, R3, c[0x0][0x644], PT, P2 ;  /* 0x0001910003007a0c */ /* 0x000fe40003f46120 */
[----:B------:R-:W-:Y:S01]  /*1000*/  @!P0 LEA.HI.X R45, R34, c[0x0][0x164], R35, 0x3, P3 ;  /* 0x00005900222d8a11 */ /* 0x000fe200018f1c23 */
[----:B------:R-:W-:Y:S01]  /*1010*/  @!P1 IMAD R37, R51, c[0x0][0x230], RZ ;  /* 0x00008c0033259a24 */ /* 0x000fe200078e02ff */
[----:B------:R-:W-:Y:S01]  /*1020*/  ISETP.GE.U32.AND.EX P3, PT, R0, c[0x0][0x644], PT, P5 ;  /* 0x0001910000007a0c */ /* 0x000fe20003f66150 */
[C---:B------:R-:W-:Y:S01]  /*1030*/  @!P1 IMAD.WIDE.U32 R34, R50.reuse, c[0x0][0x230], RZ ;  /* 0x00008c0032229a25 */ /* 0x040fe200078e00ff */
[----:B------:R-:W-:Y:S01]  /*1040*/  I2F.U32 R56, R56 ;  /* 0x0000003800387306 */ /* 0x000fe20000201000 */
[----:B------:R0:W5:Y:S02]  /*1050*/  @!P0 LDG.E.64 R30, [R44.64] ;  /* 0x000000082c1e8981 */ /* 0x000164000c1e1b00 */
[----:B------:R-:W-:Y:S01]  /*1060*/  @!P1 IMAD R37, R50, c[0x0][0x234], R37 ;  /* 0x00008d0032259a24 */ /* 0x000fe200078e0225 */
[----:B------:R-:W-:-:S03]  /*1070*/  @!P1 LEA R36, P4, R34, c[0x0][0x160], 0x3 ;  /* 0x0000580022249a11 */ /* 0x000fc600078818ff */
[----:B------:R-:W-:Y:S02]  /*1080*/  @!P2 IMAD R39, R3, c[0x0][0x230], RZ ;  /* 0x00008c000327aa24 */ /* 0x000fe400078e02ff */
[----:B------:R-:W-:Y:S02]  /*1090*/  @!P1 IMAD.IADD R35, R35, 0x1, R37 ;  /* 0x0000000123239824 */ /* 0x000fe400078e0225 */
[----:B------:R-:W-:-:S04]  /*10a0*/  @!P2 IMAD.WIDE.U32 R40, R52, c[0x0][0x230], RZ ;  /* 0x00008c003428aa25 */ /* 0x000fc800078e00ff */
[----:B------:R-:W-:Y:S02]  /*10b0*/  @!P2 IMAD R39, R52, c[0x0][0x234], R39 ;  /* 0x00008d003427aa24 */ /* 0x000fe400078e0227 */
[----:B------:R-:W-:Y:S01]  /*10c0*/  @!P3 IMAD R57, R0, c[0x0][0x230], RZ ;  /* 0x00008c000039ba24 */ /* 0x000fe200078e02ff */
[----:B------:R-:W-:Y:S01]  /*10d0*/  @!P1 LEA.HI.X R37, R34, c[0x0][0x164], R35, 0x3, P4 ;  /* 0x0000590022259a11 */ /* 0x000fe200020f1c23 */
[----:B------:R-:W-:Y:S01]  /*10e0*/  @!P2 IMAD.IADD R35, R41, 0x1, R39 ;  /* 0x000000012923a824 */ /* 0x000fe200078e0227 */
[----:B------:R-:W-:Y:S01]  /*10f0*/  @!P2 LEA R34, P4, R40, c[0x0][0x160], 0x3 ;  /* 0x000058002822aa11 */ /* 0x000fe200078818ff */
[C---:B------:R-:W-:Y:S02]  /*1100*/  @!P3 IMAD.WIDE.U32 R38, R2.reuse, c[0x0][0x230], RZ ;  /* 0x00008c000226ba25 */ /* 0x040fe400078e00ff */
[----:B------:R1:W5:Y:S02]  /*1110*/  @!P1 LDG.E.64 R22, [R36.64] ;  /* 0x0000000824169981 */ /* 0x000364000c1e1b00 */
[----:B------:R-:W-:Y:S01]  /*1120*/  @!P3 IMAD R57, R2, c[0x0][0x234], R57 ;  /* 0x00008d000239ba24 */ /* 0x000fe200078e0239 */
[----:B------:R-:W-:-:S02]  /*1130*/  @!P2 LEA.HI.X R35, R40, c[0x0][0x164], R35, 0x3, P4 ;  /* 0x000059002823aa11 */ /* 0x000fc400020f1c23 */
[C---:B------:R-:W-:Y:S02]  /*1140*/  @!P3 LEA R40, P4, R38.reuse, c[0x0][0x160], 0x3 ;  /* 0x000058002628ba11 */ /* 0x040fe400078818ff */
[----:B------:R-:W-:Y:S01]  /*1150*/  @!P3 IADD3 R39, R39, R57, RZ ;  /* 0x000000392727b210 */ /* 0x000fe20007ffe0ff */
[----:B------:R1:W5:Y:S03]  /*1160*/  @!P2 LDG.E.64 R20, [R34.64] ;  /* 0x000000082214a981 */ /* 0x000366000c1e1b00 */
[----:B------:R-:W-:-:S05]  /*1170*/  @!P3 LEA.HI.X R41, R38, c[0x0][0x164], R39, 0x3, P4 ;  /* 0x000059002629ba11 */ /* 0x000fca00020f1c27 */
[----:B------:R1:W5:Y:S01]  /*1180*/  @!P3 LDG.E.64 R32, [R40.64] ;  /* 0x000000082820b981 */ /* 0x000362000c1e1b00 */
[----:B------:R-:W2:Y:S08]  /*1190*/  I2F.U32 R38, R53 ;  /* 0x0000003500267306 */ /* 0x000eb00000201000 */
[----:B------:R-:W3:Y:S08]  /*11a0*/  I2F.U32 R54, R54 ;  /* 0x0000003600367306 */ /* 0x000ef00000201000 */
[----:B0-----:R1:W0:Y:S01]  /*11b0*/  I2F.U32 R44, R55 ;  /* 0x00000037002c7306 */ /* 0x0012220000201000 */
[----:B------:R-:W-:Y:S01]  /*11c0*/  IMAD.MOV.U32 R45, RZ, RZ, 0x2f800000 ;  /* 0x2f800000ff2d7424 */ /* 0x000fe200078e00ff */
[----:B------:R-:W-:Y:S03]  /*11d0*/  BSSY B0, `(.L_x_1641) ;  /* 0x0000016000007945 */ /* 0x000fe60003800000 */
[----:B--2---:R-:W-:Y:S01]  /*11e0*/  FFMA.FTZ R38, R38, R45, 1.1641532182693481445e-10 ;  /* 0x2f00000026267423 */ /* 0x004fe2000001002d */
[----:B------:R-:W-:Y:S05]  /*11f0*/  @P0 BRA `(.L_x_1642) ;  /* 0x0000013000000947 */ /* 0x000fea0003800000 */
[----:B-1----:R-:W-:Y:S02]  /*1200*/  FMUL.FTZ R34, R38, 1 ;  /* 0x3f80000026227820 */ /* 0x002fe40000410000 */
[----:B------:R-:W-:-:S04]  /*1210*/  IMAD.WIDE.U32 R38, R42, c[0x0][0x3d0], RZ ;  /* 0x0000f4002a267a25 */ /* 0x000fc800078e00ff */
[----:B------:R-:W1:Y:S02]  /*1220*/  F2F.F64.F32 R34, R34 ;  /* 0x0000002200227310 */ /* 0x000e640000201800 */
[----:B-1----:R1:W2:Y:S02]  /*1230*/  DSETP.GEU.AND P0, PT, R34, c[0x0][0x648], PT ;  /* 0x000192002200762a */ /* 0x0022a40003f0e000 */
[----:B-1----:R-:W-:Y:S01]  /*1240*/  IMAD R35, R43, c[0x0][0x3d0], RZ ;  /* 0x0000f4002b237a24 */ /* 0x002fe200078e02ff */
[----:B------:R-:W-:-:S03]  /*1250*/  IADD3 R34, P4, R38, c[0x0][0x4a0], RZ ;  /* 0x0001280026227a10 */ /* 0x000fc60007f9e0ff */
[----:B--2---:R-:W-:Y:S01]  /*1260*/  FSEL R53, RZ, 1, P0 ;  /* 0x3f800000ff357808 */ /* 0x004fe20000000000 */
[----:B------:R-:W-:Y:S01]  /*1270*/  IMAD R35, R42, c[0x0][0x3d4], R35 ;  /* 0x0000f5002a237a24 */ /* 0x000fe200078e0223 */
[----:B------:R-:W-:-:S03]  /*1280*/  LEA R36, P0, R38, c[0x0][0x300], 0x3 ;  /* 0x0000c00026247a11 */ /* 0x000fc600078018ff */
[----:B------:R-:W-:Y:S02]  /*1290*/  FMUL.FTZ R55, R53, 1 ;  /* 0x3f80000035377820 */ /* 0x000fe40000410000 */
[----:B------:R-:W1:Y:S01]  /*12a0*/  F2I.FTZ.U32.TRUNC.NTZ R53, R53 ;  /* 0x0000003500357305 */ /* 0x000e62000021f000 */
[----:B------:R-:W-:-:S05]  /*12b0*/  IMAD.IADD R35, R39, 0x1, R35 ;  /* 0x0000000127237824 */ /* 0x000fca00078e0223 */
[----:B------:R-:W-:Y:S02]  /*12c0*/  LEA.HI.X R37, R38, c[0x0][0x304], R35, 0x3, P0 ;  /* 0x0000c10026257a11 */ /* 0x000fe400000f1c23 */
[----:B------:R-:W2:Y:S01]  /*12d0*/  F2F.F64.F32 R40, R55 ;  /* 0x0000003700287310 */ /* 0x000ea20000201800 */
[----:B------:R-:W-:Y:S01]  /*12e0*/  IADD3.X R35, R35, c[0x0][0x4a4], RZ, P4, !PT ;  /* 0x0001290023237a10 */ /* 0x000fe200027fe4ff */
[----:B--2--5:R-:W2:-:S06]  /*12f0*/  DMUL R40, R30, R40 ;  /* 0x000000281e287228 */ /* 0x024e8c0000000000 */
[----:B--2---:R-:W2:-:S07]  /*1300*/  DMUL R40, R40, R26 ;  /* 0x0000001a28287228 */ /* 0x004e8e0000000000 */
[----:B--2---:R2:W-:Y:S04]  /*1310*/  STG.E.64 [R36.64], R40 ;  /* 0x0000002824007986 */ /* 0x0045e8000c101b08 */
[----:B-1----:R2:W-:Y:S02]  /*1320*/  STG.E.U8 [R34.64], R53 ;  /* 0x0000003522007986 */ /* 0x0025e4000c101108 */
.L_x_1642:
[----:B------:R-:W-:Y:S05]  /*1330*/  BSYNC B0 ;  /* 0x0000000000007941 */ /* 0x000fea0003800000 */
.L_x_1641:
[----:B------:R-:W-:Y:S01]  /*1340*/  BSSY B0, `(.L_x_1643) ;  /* 0x0000017000007945 */ /* 0x000fe20003800000 */
[-C--:B---3--:R-:W-:Y:S02]  /*1350*/  FFMA.FTZ R54, R54, R45.reuse, 1.1641532182693481445e-10 ;  /* 0x2f00000036367423 */ /* 0x088fe4000001002d */
[----:B--2---:R-:W-:Y:S01]  /*1360*/  FFMA.FTZ R53, R56, R45, 1.1641532182693481445e-10 ;  /* 0x2f00000038357423 */ /* 0x004fe2000001002d */
[----:B------:R-:W-:Y:S05]  /*1370*/  @P1 BRA `(.L_x_1644) ;  /* 0x0000013000001947 */ /* 0x000fea0003800000 */
[----:B------:R-:W-:Y:S02]  /*1380*/  FMUL.FTZ R53, R53, 1 ;  /* 0x3f80000035357820 */ /* 0x000fe40000410000 */
[----:B------:R-:W-:-:S02]  /*1390*/  IMAD R51, R51, c[0x0][0x3d0], RZ ;  /* 0x0000f40033337a24 */ /* 0x000fc400078e02ff */
[----:B-1----:R-:W1:Y:S01]  /*13a0*/  F2F.F64.F32 R34, R53 ;  /* 0x0000003500227310 */ /* 0x002e620000201800 */
[----:B------:R-:W-:-:S04]  /*13b0*/  IMAD.WIDE.U32 R36, R50, c[0x0][0x3d0], RZ ;  /* 0x0000f40032247a25 */ /* 0x000fc800078e00ff */
[----:B------:R-:W-:Y:S01]  /*13c0*/  IMAD R51, R50, c[0x0][0x3d4], R51 ;  /* 0x0000f50032337a24 */ /* 0x000fe200078e0233 */
[----:B-1----:R-:W1:-:S06]  /*13d0*/  DSETP.GEU.AND P0, PT, R34, c[0x0][0x648], PT ;  /* 0x000192002200762a */ /* 0x002e4c0003f0e000 */
[----:B-1----:R-:W-:Y:S02]  /*13e0*/  FSEL R55, RZ, 1, P0 ;  /* 0x3f800000ff377808 */ /* 0x002fe40000000000 */
[----:B------:R-:W-:-:S03]  /*13f0*/  LEA R38, P0, R36, c[0x0][0x300], 0x3 ;  /* 0x0000c00024267a11 */ /* 0x000fc600078018ff */
[----:B------:R-:W-:Y:S02]  /*1400*/  FMUL.FTZ R56, R55, 1 ;  /* 0x3f80000037387820 */ /* 0x000fe40000410000 */
[----:B------:R-:W1:Y:S08]  /*1410*/  F2I.FTZ.U32.TRUNC.NTZ R55, R55 ;  /* 0x0000003700377305 */ /* 0x000e70000021f000 */
[----:B------:R-:W2:Y:S02]  /*1420*/  F2F.F64.F32 R34, R56 ;  /* 0x0000003800227310 */ /* 0x000ea40000201800 */
[----:B--2--5:R2:W3:-:S02]  /*1430*/  DMUL R40, R22, R34 ;  /* 0x0000002216287228 */ /* 0x0244c40000000000 */
[----:B--2---:R-:W-:Y:S01]  /*1440*/  IMAD.IADD R35, R37, 0x1, R51 ;  /* 0x0000000125237824 */ /* 0x004fe200078e0233 */
[----:B------:R-:W-:-:S03]  /*1450*/  IADD3 R34, P1, R36, c[0x0][0x4a0], RZ ;  /* 0x0001280024227a10 */ /* 0x000fc60007f3e0ff */
[----:B---3--:R-:W2:Y:S01]  /*1460*/  DMUL R40, R40, R26 ;  /* 0x0000001a28287228 */ /* 0x008ea20000000000 */
[----:B------:R-:W-:Y:S02]  /*1470*/  LEA.HI.X R39, R36, c[0x0][0x304], R35, 0x3, P0 ;  /* 0x0000c10024277a11 */ /* 0x000fe400000f1c23 */
[----:B------:R-:W-:-:S04]  /*1480*/  IADD3.X R35, R35, c[0x0][0x4a4], RZ, P1, !PT ;  /* 0x0001290023237a10 */ /* 0x000fc80000ffe4ff */
[----:B--2---:R2:W-:Y:S04]  /*1490*/  STG.E.64 [R38.64], R40 ;  /* 0x0000002826007986 */ /* 0x0045e8000c101b08 */
[----:B-1----:R2:W-:Y:S02]  /*14a0*/  STG.E.U8 [R34.64], R55 ;  /* 0x0000003722007986 */ /* 0x0025e4000c101108 */
.L_x_1644:
[----:B------:R-:W-:Y:S05]  /*14b0*/  BSYNC B0 ;  /* 0x0000000000007941 */ /* 0x000fea0003800000 */
.L_x_1643:
[----:B------:R-:W-:Y:S01]  /*14c0*/  BSSY B0, `(.L_x_1645) ;  /* 0x0000015000007945 */ /* 0x000fe20003800000 */
[----:B------:R-:W-:Y:S05]  /*14d0*/  @P2 BRA `(.L_x_1646) ;  /* 0x0000013000002947 */ /* 0x000fea0003800000 */
[----:B------:R-:W-:Y:S02]  /*14e0*/  FMUL.FTZ R54, R54, 1 ;  /* 0x3f80000036367820 */ /* 0x000fe40000410000 */
[----:B------:R-:W-:Y:S02]  /*14f0*/  IMAD R3, R3, c[0x0][0x3d0], RZ ;  /* 0x0000f40003037a24 */ /* 0x000fe400078e02ff */
[----:B-12---:R-:W1:Y:S01]  /*1500*/  F2F.F64.F32 R34, R54 ;  /* 0x0000003600227310 */ /* 0x006e620000201800 */
[----:B------:R-:W-:-:S04]  /*1510*/  IMAD.WIDE.U32 R36, R52, c[0x0][0x3d0], RZ ;  /* 0x0000f40034247a25 */ /* 0x000fc800078e00ff */
[----:B------:R-:W-:Y:S01]  /*1520*/  IMAD R39, R52, c[0x0][0x3d4], R3 ;  /* 0x0000f50034277a24 */ /* 0x000fe200078e0203 */
[----:B-1----:R-:W1:-:S06]  /*1530*/  DSETP.GEU.AND P0, PT, R34, c[0x0][0x648], PT ;  /* 0x000192002200762a */ /* 0x002e4c0003f0e000 */
[----:B-1----:R-:W-:Y:S02]  /*1540*/  FSEL R50, RZ, 1, P0 ;  /* 0x3f800000ff327808 */ /* 0x002fe40000000000 */
[----:B------:R-:W-:Y:S02]  /*1550*/  LEA R38, P0, R36, c[0x0][0x300], 0x3 ;  /* 0x0000c00024267a11 */ /* 0x000fe400078018ff */
[----:B------:R-:W1:Y:S01]  /*1560*/  F2I.FTZ.U32.TRUNC.NTZ R3, R50 ;  /* 0x0000003200037305 */ /* 0x000e62000021f000 */
[----:B------:R-:W-:-:S07]  /*1570*/  FMUL.FTZ R51, R50, 1 ;  /* 0x3f80000032337820 */ /* 0x000fce0000410000 */
[----:B------:R-:W2:Y:S02]  /*1580*/  F2F.F64.F32 R34, R51 ;  /* 0x0000003300227310 */ /* 0x000ea40000201800 */
[----:B--2--5:R2:W3:Y:S02]  /*1590*/  DMUL R40, R20, R34 ;  /* 0x0000002214287228 */ /* 0x0244e40000000000 */
[----:B--2---:R-:W-:Y:S01]  /*15a0*/  IMAD.IADD R35, R37, 0x1, R39 ;  /* 0x0000000125237824 */ /* 0x004fe200078e0227 */
[----:B------:R-:W-:-:S03]  /*15b0*/  IADD3 R34, P1, R36, c[0x0][0x4a0], RZ ;  /* 0x0001280024227a10 */ /* 0x000fc60007f3e0ff */
[----:B---3--:R-:W2:Y:S01]  /*15c0*/  DMUL R40, R40, R26 ;  /* 0x0000001a28287228 */ /* 0x008ea20000000000 */
[----:B------:R-:W-:Y:S02]  /*15d0*/  LEA.HI.X R39, R36, c[0x0][0x304], R35, 0x3, P0 ;  /* 0x0000c10024277a11 */ /* 0x000fe400000f1c23 */
[----:B------:R-:W-:-:S04]  /*15e0*/  IADD3.X R35, R35, c[0x0][0x4a4], RZ, P1, !PT ;  /* 0x0001290023237a10 */ /* 0x000fc80000ffe4ff */
[----:B--2---:R2:W-:Y:S04]  /*15f0*/  STG.E.64 [R38.64], R40 ;  /* 0x0000002826007986 */ /* 0x0045e8000c101b08 */
[----:B-1----:R2:W-:Y:S02]  /*1600*/  STG.E.U8 [R34.64], R3 ;  /* 0x0000000322007986 */ /* 0x0025e4000c101108 */
.L_x_1646:
[----:B------:R-:W-:Y:S05]  /*1610*/  BSYNC B0 ;  /* 0x0000000000007941 */ /* 0x000fea0003800000 */
.L_x_1645:
[----:B012---:R-:W-:Y:S01]  /*1620*/  FFMA.FTZ R40, R44, R45, 1.1641532182693481445e-10 ;  /* 0x2f0000002c287423 */ /* 0x007fe2000001002d */
[----:B------:R-:W-:Y:S05]  /*1630*/  @P3 BRA `(.L_x_1647) ;  /* 0x0000013000003947 */ /* 0x000fea0003800000 */
[----:B------:R-:W-:Y:S02]  /*1640*/  FMUL.FTZ R40, R40, 1 ;  /* 0x3f80000028287820 */ /* 0x000fe40000410000 */
[----:B------:R-:W-:Y:S02]  /*1650*/  IMAD R3, R0, c[0x0][0x3d0], RZ ;  /* 0x0000f40000037a24 */ /* 0x000fe400078e02ff */
[----:B------:R-:W0:Y:S01]  /*1660*/  F2F.F64.F32 R34, R40 ;  /* 0x0000002800227310 */ /* 0x000e220000201800 */
[----:B------:R-:W-:-:S04]  /*1670*/  IMAD.WIDE.U32 R36, R2, c[0x0][0x3d0], RZ ;  /* 0x0000f40002247a25 */ /* 0x000fc800078e00ff */
[----:B------:R-:W-:Y:S01]  /*1680*/  IMAD R3, R2, c[0x0][0x3d4], R3 ;  /* 0x0000f50002037a24 */ /* 0x000fe200078e0203 */
[----:B0-----:R-:W0:-:S06]  /*1690*/  DSETP.GEU.AND P0, PT, R34, c[0x0][0x648], PT ;  /* 0x000192002200762a */ /* 0x001e0c0003f0e000 */
[----:B0-----:R-:W-:Y:S02]  /*16a0*/  FSEL R41, RZ, 1, P0 ;  /* 0x3f800000ff297808 */ /* 0x001fe40000000000 */
[----:B------:R-:W-:-:S03]  /*16b0*/  LEA R2, P0, R36, c[0x0][0x300], 0x3 ;  /* 0x0000c00024027a11 */ /* 0x000fc600078018ff */
[----:B------:R-:W-:Y:S02]  /*16c0*/  FMUL.FTZ R44, R41, 1 ;  /* 0x3f800000292c7820 */ /* 0x000fe40000410000 */
[----:B------:R-:W0:Y:S08]  /*16d0*/  F2I.FTZ.U32.TRUNC.NTZ R41, R41 ;  /* 0x0000002900297305 */ /* 0x000e30000021f000 */
[----:B------:R-:W1:Y:S02]  /*16e0*/  F2F.F64.F32 R34, R44 ;  /* 0x0000002c00227310 */ /* 0x000e640000201800 */
[----:B-1---5:R1:W2:-:S02]  /*16f0*/  DMUL R38, R32, R34 ;  /* 0x0000002220267228 */ /* 0x0222840000000000 */
[----:B-1----:R-:W-:Y:S01]  /*1700*/  IMAD.IADD R35, R37, 0x1, R3 ;  /* 0x0000000125237824 */ /* 0x002fe200078e0203 */
[----:B------:R-:W-:-:S03]  /*1710*/  IADD3 R34, P1, R36, c[0x0][0x4a0], RZ ;  /* 0x0001280024227a10 */ /* 0x000fc60007f3e0ff */
[----:B--2---:R-:W1:Y:S01]  /*1720*/  DMUL R38, R38, R26 ;  /* 0x0000001a26267228 */ /* 0x004e620000000000 */
[----:B------:R-:W-:Y:S02]  /*1730*/  LEA.HI.X R3, R36, c[0x0][0x304], R35, 0x3, P0 ;  /* 0x0000c10024037a11 */ /* 0x000fe400000f1c23 */
[----:B------:R-:W-:-:S04]  /*1740*/  IADD3.X R35, R35, c[0x0][0x4a4], RZ, P1, !PT ;  /* 0x0001290023237a10 */ /* 0x000fc80000ffe4ff */
[----:B-1----:R1:W-:Y:S04]  /*1750*/  STG.E.64 [R2.64], R38 ;  /* 0x0000002602007986 */ /* 0x0023e8000c101b08 */
[----:B0-----:R1:W-:Y:S02]  /*1760*/  STG.E.U8 [R34.64], R41 ;  /* 0x0000002922007986 */ /* 0x0013e4000c101108 */
.L_x_1647:
[----:B------:R-:W-:Y:S01]  /*1770*/  LEA R42, P0, R49, R42, 0x2 ;  /* 0x0000002a312a7211 */ /* 0x000fe200078010ff */
[----:B------:R-:W-:Y:S01]  /*1780*/  WARPSYNC 0xffffffff ;  /* 0xffffffff00007948 */ /* 0x000fe20003800000 */
[----:B------:R-:W-:Y:S01]  /*1790*/  BAR.SYNC.DEFER_BLOCKING 0x0 ;  /* 0x0000000000007b1d */ /* 0x000fe20000010000 */
[----:B-1----:R-:W-:Y:S01]  /*17a0*/  IMAD.MOV.U32 R39, RZ, RZ, R28 ;  /* 0x000000ffff277224 */ /* 0x002fe200078e001c */
[----:B------:R-:W-:Y:S01]  /*17b0*/  MOV R38, R46 ;  /* 0x0000002e00267202 */ /* 0x000fe20000000f00 */
[----:B------:R-:W-:Y:S01]  /*17c0*/  IMAD.X R43, RZ, RZ, R43, P0 ;  /* 0x000000ffff2b7224 */ /* 0x000fe200000e062b */
[----:B------:R-:W-:Y:S01]  /*17d0*/  ISETP.GE.U32.AND P0, PT, R42, R17, PT ;  /* 0x000000112a00720c */ /* 0x000fe20003f06070 */
[----:B------:R-:W-:-:S03]  /*17e0*/  IMAD.MOV.U32 R0, RZ, RZ, R48 ;  /* 0x000000ffff007224 */ /* 0x000fc600078e0030 */
[----:B------:R-:W-:-:S13]  /*17f0*/  ISETP.GE.U32.AND.EX P0, PT, R43, R18, PT, P0 ;  /* 0x000000122b00720c */ /* 0x000fda0003f06100 */
[----:B------:R-:W-:Y:S01]  /*1800*/  @P0 CALL.REL.NOINC `(.L_x_1648) ;  /* 0x0000001000000944 */ /* 0x000fe20003c00000 */
[----:B------:R-:W-:Y:S05]  /*1810*/  BRA `(.L_x_1649) ;  /* 0xfffff11000007947 */ /* 0x000fea000383ffff */
.L_x_1648:
[----:B------:R-:W-:Y:S05]  /*1820*/  EXIT ;  /* 0x000000000000794d */ /* 0x000fea0003800000 */
        .weak           $__internal_34_$__cuda_sm20_dblrcp_rn_slowpath_v3
        .type           $__internal_34_$__cuda_sm20_dblrcp_rn_slowpath_v3,@function
        .size           $__internal_34_$__cuda_sm20_dblrcp_rn_slowpath_v3,($__internal_35_$__cuda_sm20_div_u64 - $__internal_34_$__cuda_sm20_dblrcp_rn_slowpath_v3)
$__internal_34_$__cuda_sm20_dblrcp_rn_slowpath_v3:
[----:B------:R-:W-:Y:S02]  /*1830*/  IMAD.MOV.U32 R18, RZ, RZ, c[0x0][0x648] ;  /* 0x00019200ff127624 */ /* 0x000fe400078e00ff */
[----:B------:R-:W-:Y:S02]  /*1840*/  IMAD.MOV.U32 R19, RZ, RZ, c[0x0][0x64c] ;  /* 0x00019300ff137624 */ /* 0x000fe400078e00ff */
[----:B------:R-:W-:-:S04]  /*1850*/  IMAD.MOV.U32 R3, RZ, RZ, c[0x0][0x64c] ;  /* 0x00019300ff037624 */ /* 0x000fc800078e00ff */
        /* <DEDUP_REMOVED lines=11> */
[----:B------:R-:W-:-:S03]  /*1910*/  IMAD.MOV.U32 R22, RZ, RZ, c[0x0][0x648] ;  /* 0x00019200ff167624 */ /* 0x000fc600078e00ff */
[----:B------:R-:W0:Y:S03]  /*1920*/  MUFU.RCP64H R27, R23 ;  /* 0x00000017001b7308 */ /* 0x000e260000001800 */
        /* <DEDUP_REMOVED lines=9> */
[----:B------:R-:W-:Y:S07]  /*19c0*/  BRA `(.L_x_1651) ;  /* 0x000000c000007947 */ /* 0x000fee0003800000 */
.L_x_1652:
        /* <DEDUP_REMOVED lines=10> */
.L_x_1650:
[----:B------:R-:W-:Y:S02]  /*1a70*/  LOP3.LUT R23, R3, 0x80000, RZ, 0xfc, !PT ;  /* 0x0008000003177812 */ /* 0x000fe400078efcff */
[----:B------:R-:W-:-:S03]  /*1a80*/  MOV R22, c[0x0][0x648] ;  /* 0x0001920000167a02 */ /* 0x000fc60000000f00 */
.L_x_1651:
[----:B------:R-:W-:Y:S02]  /*1a90*/  IMAD.MOV.U32 R21, RZ, RZ, 0x0 ;  /* 0x00000000ff157424 */ /* 0x000fe400078e00ff */
[----:B01----:R-:W-:Y:S02]  /*1aa0*/  IMAD.MOV.U32 R26, RZ, RZ, R22 ;  /* 0x000000ffff1a7224 */ /* 0x003fe400078e0016 */
[----:B------:R-:W-:Y:S01]  /*1ab0*/  IMAD.MOV.U32 R27, RZ, RZ, R23 ;  /* 0x000000ffff1b7224 */ /* 0x000fe200078e0017 */
[----:B------:R-:W-:Y:S06]  /*1ac0*/  RET.REL.NODEC R20 `(_ZN2at6native43_GLOBAL__N__7cc8d1ed_10_Dropout_cu_0e96ed3820fused_dropout_kernelIddmLi1ELi1EhEEvNS_4cuda6detail10TensorInfoIKT_T1_EENS5_IS6_S8_EENS5_IT4_S8_EES8_T0_NS_15PhiloxCudaStateE) ;  /* 0xffffe53014007950 */ /* 0x000fec0003c3ffff */
        .weak           $__internal_35_$__cuda_sm20_div_u64
        .type           $__internal_35_$__cuda_sm20_div_u64,@function
        .size           $__internal_35_$__cuda_sm20_div_u64,(.L_x_11373 - $__internal_35_$__cuda_sm20_div_u64)
$__internal_35_$__cuda_sm20_div_u64:
        /* <DEDUP_REMOVED lines=28> */
[----:B------:R-:W-:-:S04]  /*1c90*/  IADD3 R17, P2, R28, R17, RZ ;  /* 0x000000111c117210 */ /* 0x000fc80007f5e0ff */
[----:B------:R-:W-:Y:S01]  /*1ca0*/  IADD3.X R3, R20, R3, RZ, P0, !PT ;  /* 0x0000000314037210 */ /* 0x000fe200007fe4ff */
        /* <DEDUP_REMOVED lines=26> */
[----:B------:R-:W-:Y:S01]  /*1e50*/  ISETP.NE.U32.AND P1, PT, RZ, UR4, PT ;  /* 0x00000004ff007c0c */ /* 0x000fe2000bf25070 */
[----:B------:R-:W-:Y:S01]  /*1e60*/  IMAD.MOV.U32 R19, RZ, RZ, 0x0 ;  /* 0x00000000ff137424 */ /* 0x000fe200078e00ff */
[----:B------:R-:W-:-:S02]  /*1e70*/  ISETP.GE.U32.AND.EX P0, PT, R21, RZ, PT, P0 ;  /* 0x000000ff1500720c */ /* 0x000fc40003f06100 */
[----:B------:R-:W-:Y:S02]  /*1e80*/  ISETP.NE.AND.EX P1, PT, RZ, RZ, PT, P1 ;  /* 0x000000ffff00720c */ /* 0x000fe40003f25310 */
[----:B------:R-:W-:Y:S02]  /*1e90*/  SEL R3, R3, R22, P0 ;  /* 0x0000001603037207 */ /* 0x000fe40000000000 */
[----:B------:R-:W-:Y:S02]  /*1ea0*/  SEL R20, R20, R17, P0 ;  /* 0x0000001114147207 */ /* 0x000fe40000000000 */
[----:B------:R-:W-:Y:S02]  /*1eb0*/  SEL R3, R3, 0xffffffff, P1 ;  /* 0xffffffff03037807 */ /* 0x000fe40000800000 */
[----:B------:R-:W-:Y:S01]  /*1ec0*/  SEL R20, R20, 0xffffffff, P1 ;  /* 0xffffffff14147807 */ /* 0x000fe20000800000 */
[----:B------:R-:W-:Y:S06]  /*1ed0*/  RET.REL.NODEC R18 `(_ZN2at6native43_GLOBAL__N__7cc8d1ed_10_Dropout_cu_0e96ed3820fused_dropout_kernelIddmLi1ELi1EhEEvNS_4cuda6detail10TensorInfoIKT_T1_EENS5_IS6_S8_EENS5_IT4_S8_EES8_T0_NS_15PhiloxCudaStateE) ;  /* 0xffffe12012007950 */ /* 0x000fec0003c3ffff */
.L_x_1653:
        /* <DEDUP_REMOVED lines=10> */
.L_x_11373:


//--------------------- .text._ZN2at6native43_GLOBAL__N__7cc8d1ed_10_Dropout_cu_0e96ed3824fused_dropout_kernel_vecIddmLi1ELi2EhEEvNS_4cuda6detail10TensorInfoIKT_T1_EENS5_IS6_S8_EENS5_IT4_S8_EES8_T0_NS_15PhiloxCudaStateE --------------------------
	.section	.text._ZN2at6native43_GLOBAL__N__7cc8d1ed_10_Dropout_cu_0e96ed3824fused_dropout_kernel_vecIddmLi1ELi2EhEEvNS_4cuda6detail10TensorInfoIKT_T1_EENS5_IS6_S8_EENS5_IT4_S8_EES8_T0_NS_15PhiloxCudaStateE,"ax",@progbits
	.sectioninfo	@"SHI_REGISTERS=54"
	.align	128
.text._ZN2at6native43_GLOBAL__N__7cc8d1ed_10_Dropout_cu_0e96ed3824fused_dropout_kernel_vecIddmLi1ELi2EhEEvNS_4cuda6detail10TensorInfoIKT_T1_EENS5_IS6_S8_EENS5_IT4_S8_EES8_T0_NS_15PhiloxCudaStateE:
        .type           _ZN2at6native43_GLOBAL__N__7cc8d1ed_10_Dropout_cu_0e96ed3824fused_dropout_kernel_vecIddmLi1ELi2EhEEvNS_4cuda6detail10TensorInfoIKT_T1_EENS5_IS6_S8_EENS5_IT4_S8_EES8_T0_NS_15PhiloxCudaStateE,@function
        .size           _ZN2at6native43_GLOBAL__N__7cc8d1ed_10_Dropout_cu_0e96ed3824fused_dropout_kernel_vecIddmLi1ELi2EhEEvNS_4cuda6detail10TensorInfoIKT_T1_EENS5_IS6_S8_EENS5_IT4_S8_EES8_T0_NS_15PhiloxCudaStateE,(.L_x_11376 - _ZN2at6native43_GLOBAL__N__7cc8d1ed_10_Dropout_cu_0e96ed3824fused_dropout_kernel_vecIddmLi1ELi2EhEEvNS_4cuda6detail10TensorInfoIKT_T1_EENS5_IS6_S8_EENS5_IT4_S8_EES8_T0_NS_15PhiloxCudaStateE)
        .other          _ZN2at6native43_GLOBAL__N__7cc8d1ed_10_Dropout_cu_0e96ed3824fused_dropout_kernel_vecIddmLi1ELi2EhEEvNS_4cuda6detail10TensorInfoIKT_T1_EENS5_IS6_S8_EENS5_IT4_S8_EES8_T0_NS_15PhiloxCudaStateE,@"STO_CUDA_ENTRY STV_DEFAULT"
_ZN2at6native43_GLOBAL__N__7cc8d1ed_10_Dropout_cu_0e96ed3824fused_dropout_kernel_vecIddmLi1ELi2EhEEvNS_4cuda6detail10TensorInfoIKT_T1_EENS5_IS6_S8_EENS5_IT4_S8_EES8_T0_NS_15PhiloxCudaStateE:
        /* <DEDUP_REMOVED lines=23> */
[----:B------:R-:W-:Y:S01]  /*0170*/  IADD3 R2, R24, -0x61c88647, RZ ;  /* 0x9e3779b918027810 */ /* 0x000fe20007ffe0ff */
[----:B------:R-:W-:Y:S01]  /*0180*/  IMAD.WIDE.U32 R4, R35, -0x2daee0ad, RZ ;  /* 0xd2511f5323047825 */ /* 0x000fe200078e00ff */
[----:B------:R-:W-:-:S02]  /*0190*/  LOP3.LUT R8, R7, R37, R24, 0x96, !PT ;  /* 0x0000002507087212 */ /* 0x000fc400078e9618 */
[----:B------:R-:W-:Y:S02]  /*01a0*/  IADD3 R3, R24, 0x3c6ef372, RZ ;  /* 0x3c6ef37218037810 */ /* 0x000fe40007ffe0ff */
[----:B------:R-:W-:Y:S01]  /*01b0*/  LOP3.LUT R10, R5, R25, RZ, 0x3c, !PT ;  /* 0x00000019050a7212 */ /* 0x000fe200078e3cff */
[----:B------:R-:W-:Y:S01]  /*01c0*/  IMAD.WIDE.U32 R8, R8, -0x2daee0ad, RZ ;  /* 0xd2511f5308087825 */ /* 0x000fe200078e00ff */
[----:B------:R-:W-:Y:S02]  /*01d0*/  IADD3 R5, R25, 0x32370b8f, RZ ;  /* 0x32370b8f19057810 */ /* 0x000fe40007ffe0ff */
[----:B------:R-:W-:Y:S01]  /*01e0*/  ISETP.GE.U32.AND.EX P0, PT, R43, c[0x0][0x644], PT, P0 ;  /* 0x000191002b007a0c */ /* 0x000fe20003f06100 */
[----:B------:R-:W-:Y:S01]  /*01f0*/  IMAD.WIDE.U32 R10, R10, -0x326172a9, RZ ;  /* 0xcd9e8d570a0a7825 */ /* 0x000fe200078e00ff */
[----:B------:R-:W-:Y:S02]  /*0200*/  LOP3.LUT R14, R9, R4, R0, 0x96, !PT ;  /* 0x00000004090e7212 */ /* 0x000fe400078e9600 */
[----:B------:R-:W-:-:S02]  /*0210*/  IADD3 R4, R25, 0x76cf5d0a, RZ ;  /* 0x76cf5d0a19047810 */ /* 0x000fc40007ffe0ff */
[----:B------:R-:W-:Y:S01]  /*0220*/  LOP3.LUT R12, R11, R2, R6, 0x96, !PT ;  /* 0x000000020b0c7212 */ /* 0x000fe200078e9606 */
[----:B------:R-:W-:Y:S01]  /*0230*/  IMAD.WIDE.U32 R14, R14, -0x326172a9, RZ ;  /* 0xcd9e8d570e0e7825 */ /* 0x000fe200078e00ff */
[C---:B------:R-:W-:Y:S02]  /*0240*/  IADD3 R6, R24.reuse, -0x255992d5, RZ ;  /* 0xdaa66d2b18067810 */ /* 0x040fe40007ffe0ff */
[----:B------:R-:W-:Y:S01]  /*0250*/  IADD3 R7, R24, 0x78dde6e4, RZ ;  /* 0x78dde6e418077810 */ /* 0x000fe20007ffe0ff */
[----:B------:R-:W-:Y:S01]  /*0260*/  IMAD.WIDE.U32 R12, R12, -0x2daee0ad, RZ ;  /* 0xd2511f530c0c7825 */ /* 0x000fe200078e00ff */
[----:B------:R-:W-:Y:S02]  /*0270*/  LOP3.LUT R10, R15, R10, R3, 0x96, !PT ;  /* 0x0000000a0f0a7212 */ /* 0x000fe400078e9603 */
[----:B------:R-:W-:Y:S02]  /*0280*/  IADD3 R9, R25, -0x56f99767, RZ ;  /* 0xa906689919097810 */ /* 0x000fe40007ffe0ff */
        /* <DEDUP_REMOVED lines=9> */
[----:B------:R-:W-:Y:S02]  /*0320*/  LOP3.LUT R20, R13, R10, R8, 0x96, !PT ;  /* 0x0000000a0d147212 */ /* 0x000fe400078e9608 */
[----:B------:R-:W-:Y:S01]  /*0330*/  IADD3 R10, R24, 0x1715609d, RZ ;  /* 0x1715609d180a7810 */ /* 0x000fe20007ffe0ff */
[----:B------:R-:W-:Y:S06]  /*0340*/  @P0 EXIT ;  /* 0x000000000000094d */ /* 0x000fec0003800000 */
[----:B------:R-:W-:Y:S01]  /*0350*/  IMAD.WIDE.U32 R18, R18, -0x2daee0ad, RZ ;  /* 0xd2511f5312127825 */ /* 0x000fe200078e00ff */
[----:B------:R-:W0:Y:S01]  /*0360*/  MUFU.RCP64H R33, c[0x0][0x64c] ;  /* 0x0001930000217b08 */ /* 0x000e220000001800 */
[----:B------:R-:W-:Y:S02]  /*0370*/  IADD3 R11, R25, 0x646e171e, RZ ;  /* 0x646e171e190b7810 */ /* 0x000fe40007ffe0ff */
[----:B------:R-:W-:Y:S01]  /*0380*/  IMAD.WIDE.U32 R20, R20, -0x326172a9, RZ ;  /* 0xcd9e8d5714147825 */ /* 0x000fe200078e00ff */
[----:B------:R-:W-:Y:S02]  /*0390*/  LOP3.LUT R12, R19, R12, R9, 0x96, !PT ;  /* 0x0000000c130c7212 */ /* 0x000fe400078e9609 */
[----:B------:R-:W-:Y:S01]  /*03a0*/  IADD3 R16, R24, -0x4ab325aa, RZ ;  /* 0xb54cda5618107810 */ /* 0x000fe20007ffe0ff */
[----:B------:R-:W-:Y:S01]  /*03b0*/  IMAD.MOV.U32 R31, RZ, RZ, c[0x0][0x64c] ;  /* 0x00019300ff1f7624 */ /* 0x000fe200078e00ff */
[----:B------:R-:W-:Y:S01]  /*03c0*/  LOP3.LUT R14, R21, R14, R10, 0x96, !PT ;  /* 0x0000000e150e7212 */ /* 0x000fe200078e960a */
[----:B------:R-:W-:Y:S01]  /*03d0*/  IMAD.WIDE.U32 R12, R12, -0x326172a9, RZ ;  /* 0xcd9e8d570c0c7825 */ /* 0x000fe200078e00ff */
[----:B------:R-:W-:-:S02]  /*03e0*/  IADD3 R17, R25, 0x1fd5c5a3, RZ ;  /* 0x1fd5c5a319117810 */ /* 0x000fc40007ffe0ff */
[----:B------:R-:W-:Y:S01]  /*03f0*/  IADD3 R32, R31, 0x300402, RZ ;  /* 0x003004021f207810 */ /* 0x000fe20007ffe0ff */
[----:B------:R-:W-:Y:S01]  /*0400*/  IMAD.WIDE.U32 R14, R14, -0x2daee0ad, RZ ;  /* 0xd2511f530e0e7825 */ /* 0x000fe200078e00ff */
[----:B------:R-:W-:Y:S02]  /*0410*/  LOP3.LUT R46, R13, R20, R16, 0x96, !PT ;  /* 0x000000140d2e7212 */ /* 0x000fe400078e9610 */
[----:B------:R-:W-:Y:S01]  /*0420*/  FSETP.GEU.AND P0, PT, |R32|, 5.8789094863358348022e-39, PT ;  /* 0x004004022000780b */ /* 0x000fe20003f0e200 */
[----:B------:R-:W-:Y:S01]  /*0430*/  IMAD.MOV.U32 R26, RZ, RZ, c[0x0][0x648] ;  /* 0x00019200ff1a7624 */ /* 0x000fe200078e00ff */
[----:B------:R-:W-:Y:S01]  /*0440*/  LOP3.LUT R22, R15, R18, R11, 0x96, !PT ;  /* 0x000000120f167212 */ /* 0x000fe200078e960b */
[----:B------:R-:W-:Y:S01]  /*0450*/  IMAD.MOV.U32 R27, RZ, RZ, c[0x0][0x64c] ;  /* 0x00019300ff1b7624 */ /* 0x000fe200078e00ff */
[----:B------:R-:W-:Y:S01]  /*0460*/  IADD3 R18, R24, 0x5384540f, RZ ;  /* 0x5384540f18127810 */ /* 0x000fe20007ffe0ff */
[----:B------:R-:W-:Y:S01]  /*0470*/  IMAD.WIDE.U32 R46, R46, -0x2daee0ad, RZ ;  /* 0xd2511f532e2e7825 */ /* 0x000fe200078e00ff */
[----:B------:R-:W-:-:S02]  /*0480*/  IADD3 R19, R24, -0xe443238, RZ ;  /* 0xf1bbcdc818137810 */ /* 0x000fc40007ffe0ff */
[----:B------:R-:W-:Y:S01]  /*0490*/  IADD3 R20, R25, -0x24c28bd8, RZ ;  /* 0xdb3d742819147810 */ /* 0x000fe20007ffe0ff */
[----:B0-----:R-:W0:Y:S01]  /*04a0*/  DFMA R28, R32, -R26, 1 ;  /* 0x3ff00000201c742b */ /* 0x001e22000000081a */
[----:B------:R-:W-:Y:S01]  /*04b0*/  IMAD.WIDE.U32 R22, R22, -0x326172a9, RZ ;  /* 0xcd9e8d5716167825 */ /* 0x000fe200078e00ff */
[----:B------:R-:W-:-:S03]  /*04c0*/  LOP3.LUT R14, R47, R14, R17, 0x96, !PT ;  /* 0x0000000e2f0e7212 */ /* 0x000fc600078e9611 */
        /* <DEDUP_REMOVED lines=10> */
[----:B0-----:R-:W0:Y:S01]  /*0570*/  DFMA R26, R28, -R26, 1 ;  /* 0x3ff000001c1a742b */ /* 0x001e22000000081a */
[----:B------:R-:W-:-:S04]  /*0580*/  IMAD.HI.U32 R13, R36, -0x2daee0ad, RZ ;  /* 0xd2511f53240d7827 */ /* 0x000fc800078e00ff */
[----:B------:R-:W-:Y:S01]  /*0590*/  IMAD.HI.U32 R15, R46, -0x326172a9, RZ ;  /* 0xcd9e8d572e0f7827 */ /* 0x000fe200078e00ff */
[----:B0-----:R0:W1:Y:S01]  /*05a0*/  DFMA R26, R28, R26, R28 ;  /* 0x0000001a1c1a722b */ /* 0x001062000000001c */
[----:B------:R-:W-:-:S03]  /*05b0*/  LOP3.LUT R44, R13, R12, R22, 0x96, !PT ;  /* 0x0000000c0d2c7212 */ /* 0x000fc600078e9616 */
[----:B------:R-:W-:Y:S01]  /*05c0*/  LOP3.LUT R45, R15, R14, R23, 0x96, !PT ;  /* 0x0000000e0f2d7212 */ /* 0x000fe200078e9617 */
[----:B------:R-:W-:Y:S05]  /*05d0*/  @P0 BRA `(.L_x_1654) ;  /* 0x0000004000000947 */ /* 0x000fea0003800000 */
[----:B01----:R-:W-:Y:S02]  /*05e0*/  LOP3.LUT R31, R31, 0x7fffffff, RZ, 0xc0, !PT ;  /* 0x7fffffff1f1f7812 */ /* 0x003fe400078ec0ff */
[----:B------:R-:W-:Y:S02]  /*05f0*/  MOV R32, 0x620 ;  /* 0x0000062000207802 */ /* 0x000fe40000000f00 */
[----:B------:R-:W-:Y:S02]  /*0600*/  IADD3 R31, R31, -0x100000, RZ ;  /* 0xfff000001f1f7810 */ /* 0x000fe40007ffe0ff */
[----:B------:R-:W-:Y:S05]  /*0610*/  CALL.REL.NOINC `($__internal_36_$__cuda_sm20_dblrcp_rn_slowpath_v3) ;  /* 0x0000079000007944 */ /* 0x000fea0003c00000 */
.L_x_1654:
[----:B01----:R-:W-:Y:S01]  /*0620*/  IMAD.MOV.U32 R38, RZ, RZ, c[0x0][0x0] ;  /* 0x00000000ff267624 */ /* 0x003fe200078e00ff */
[----:B------:R-:W-:Y:S01]  /*0630*/  LOP3.LUT R41, R30, 0x3, RZ, 0xc0, !PT ;  /* 0x000000031e297812 */ /* 0x000fe200078ec0ff */
[----:B------:R-:W-:Y:S02]  /*0640*/  IMAD R46, R46, -0x326172a9, RZ ;  /* 0xcd9e8d572e2e7824 */ /* 0x000fe400078e02ff */
[----:B------:R-:W-:Y:S02]  /*0650*/  IMAD.MOV.U32 R43, RZ, RZ, RZ ;  /* 0x000000ffff2b7224 */ /* 0x000fe400078e00ff */
[----:B------:R-:W-:-:S02]  /*0660*/  IMAD R38, R38, c[0x0][0xc], RZ ;  /* 0x0000030026267a24 */ /* 0x000fc400078e02ff */
.L_x_1659:
        /* <DEDUP_REMOVED lines=13> */
.L_x_1656:
[----:B------:R-:W-:Y:S05]  /*0740*/  BSYNC B0 ;  /* 0x0000000000007941 */ /* 0x000fea0003800000 */
.L_x_1655:
        /* <DEDUP_REMOVED lines=54> */
.L_x_1658:
[----:B------:R-:W-:Y:S02]  /*0ab0*/  IMAD.MOV.U32 R47, RZ, RZ, R44 ;  /* 0x000000ffff2f7224 */ /* 0x000fe400078e002c */
[----:B------:R-:W-:Y:S02]  /*0ac0*/  IMAD.MOV.U32 R44, RZ, RZ, R31 ;  /* 0x000000ffff2c7224 */ /* 0x000fe400078e001f */
.L_x_1657:
[C---:B------:R-:W-:Y:S01]  /*0ad0*/  IMAD.SHL.U32 R46, R42.reuse, 0x8, RZ ;  /* 0x000000082a2e7824 */ /* 0x040fe200078e00ff */
[----:B------:R-:W-:-:S04]  /*0ae0*/  SHF.L.U64.HI R29, R42, 0x3, R21 ;  /* 0x000000032a1d7819 */ /* 0x000fc80000010215 */
[----:B------:R-:W-:-:S04]  /*0af0*/  IADD3 R12, P0, R46, c[0x0][0x160], RZ ;  /* 0x000058002e0c7a10 */ /* 0x000fc80007f1e0ff */
[----:B------:R-:W-:-:S06]  /*0b00*/  IADD3.X R13, R29, c[0x0][0x164], RZ, P0, !PT ;  /* 0x000059001d0d7a10 */ /* 0x000fcc00007fe4ff */
[----:B------:R-:W2:Y:S01]  /*0b10*/  LDG.E.128 R12, [R12.64] ;  /* 0x000000040c0c7981 */ /* 0x000ea2000c1e1d00 */
[----:B------:R-:W0:Y:S01]  /*0b20*/  I2F.U32 R31, R44 ;  /* 0x0000002c001f7306 */ /* 0x000e220000201000 */
[----:B------:R-:W-:Y:S01]  /*0b30*/  IMAD.MOV.U32 R32, RZ, RZ, 0x2f800000 ;  /* 0x2f800000ff207424 */ /* 0x000fe200078e00ff */
[----:B------:R-:W-:Y:S06]  /*0b40*/  WARPSYNC 0xffffffff ;  /* 0xffffffff00007948 */ /* 0x000fec0003800000 */
[----:B------:R-:W1:Y:S01]  /*0b50*/  I2F.U32 R30, R47 ;  /* 0x0000002f001e7306 */ /* 0x000e620000201000 */
[----:B0-----:R-:W-:-:S04]  /*0b60*/  FFMA.FTZ R31, R31, R32, 1.1641532182693481445e-10 ;  /* 0x2f0000001f1f7423 */ /* 0x001fc80000010020 */
[----:B------:R-:W-:Y:S02]  /*0b70*/  FMUL.FTZ R48, R31, 1 ;  /* 0x3f8000001f307820 */ /* 0x000fe40000410000 */
[----:B-1----:R-:W-:-:S04]  /*0b80*/  FFMA.FTZ R30, R30, R32, 1.1641532182693481445e-10 ;  /* 0x2f0000001e1e7423 */ /* 0x002fc80000010020 */
[----:B------:R-:W-:Y:S02]  /*0b90*/  FMUL.FTZ R45, R30, 1 ;  /* 0x3f8000001e2d7820 */ /* 0x000fe40000410000 */
[----:B------:R-:W0:Y:S08]  /*0ba0*/  F2F.F64.F32 R30, R48 ;  /* 0x00000030001e7310 */ /* 0x000e300000201800 */
[----:B------:R-:W1:Y:S01]  /*0bb0*/  F2F.F64.F32 R32, R45 ;  /* 0x0000002d00207310 */ /* 0x000e620000201800 */
[----:B0-----:R-:W0:-:S06]  /*0bc0*/  DSETP.GEU.AND P1, PT, R30, c[0x0][0x648], PT ;  /* 0x000192001e00762a */ /* 0x001e0c0003f2e000 */
[----:B0-----:R-:W-:Y:S01]  /*0bd0*/  FSEL R49, RZ, 1, P1 ;  /* 0x3f800000ff317808 */ /* 0x001fe20000800000 */
[----:B-1----:R-:W0:-:S03]  /*0be0*/  DSETP.GEU.AND P0, PT, R32, c[0x0][0x648], PT ;  /* 0x000192002000762a */ /* 0x002e060003f0e000 */
[----:B------:R-:W-:Y:S01]  /*0bf0*/  F2I.FTZ.U32.TRUNC.NTZ R45, R49 ;  /* 0x00000031002d7305 */ /* 0x000fe2000021f000 */
[----:B------:R-:W-:Y:S02]  /*0c00*/  FMUL.FTZ R51, R49, 1 ;  /* 0x3f80000031337820 */ /* 0x000fe40000410000 */
[----:B0-----:R-:W-:-:S05]  /*0c10*/  FSEL R47, RZ, 1, P0 ;  /* 0x3f800000ff2f7808 */ /* 0x001fca0000000000 */
[----:B------:R-:W2:Y:S01]  /*0c20*/  F2F.F64.F32 R30, R51 ;  /* 0x00000033001e7310 */ /* 0x000ea20000201800 */
[----:B------:R-:W-:-:S07]  /*0c30*/  FMUL.FTZ R50, R47, 1 ;  /* 0x3f8000002f327820 */ /* 0x000fce0000410000 */
[----:B------:R-:W0:Y:S08]  /*0c40*/  F2F.F64.F32 R32, R50 ;  /* 0x0000003200207310 */ /* 0x000e300000201800 */
[----:B------:R-:W1:Y:S01]  /*0c50*/  F2I.FTZ.U32.TRUNC.NTZ R44, R47 ;  /* 0x0000002f002c7305 */ /* 0x000e62000021f000 */
[----:B--2---:R2:W3:Y:S02]  /*0c60*/  DMUL R14, R14, R30 ;  /* 0x0000001e0e0e7228 */ /* 0x0044e40000000000 */
[----:B--2---:R-:W-:Y:S01]  /*0c70*/  IADD3 R30, P0, R46, c[0x0][0x300], RZ ;  /* 0x0000c0002e1e7a10 */ /* 0x004fe20007f1e0ff */
[----:B------:R-:W-:Y:S01]  /*0c80*/  IMAD.MOV.U32 R46, RZ, RZ, R28 ;  /* 0x000000ffff2e7224 */ /* 0x000fe200078e001c */
[----:B0-----:R0:W2:-:S02]  /*0c90*/  DMUL R12, R12, R32 ;  /* 0x000000200c0c7228 */ /* 0x0010840000000000 */
[----:B0-----:R-:W-:Y:S02]  /*0ca0*/  IADD3 R32, P1, R42, c[0x0][0x4a0], RZ ;  /* 0x000128002a207a10 */ /* 0x001fe40007f3e0ff */
[----:B------:R-:W-:Y:S01]  /*0cb0*/  IADD3.X R31, R29, c[0x0][0x304], RZ, P0, !PT ;  /* 0x0000c1001d1f7a10 */ /* 0x000fe200007fe4ff */
[-C--:B---3--:R-:W-:Y:S01]  /*0cc0*/  DMUL R14, R14, R26.reuse ;  /* 0x0000001a0e0e7228 */ /* 0x088fe20000000000 */
[----:B------:R-:W-:Y:S02]  /*0cd0*/  LEA R42, P0, R38, R42, 0x1 ;  /* 0x0000002a262a7211 */ /* 0x000fe400078008ff */
[----:B------:R-:W-:Y:S01]  /*0ce0*/  IADD3.X R33, R21, c[0x0][0x4a4], RZ, P1, !PT ;  /* 0x0001290015217a10 */ /* 0x000fe20000ffe4ff */
[----:B--2---:R-:W0:Y:S01]  /*0cf0*/  DMUL R12, R12, R26 ;  /* 0x0000001a0c0c7228 */ /* 0x004e220000000000 */
[----:B-1----:R-:W-:Y:S01]  /*0d00*/  PRMT R29, R45, 0x7604, R44 ;  /* 0x000076042d1d7816 */ /* 0x002fe2000000002c */
[----:B------:R-:W-:Y:S01]  /*0d10*/  IMAD.X R21, RZ, RZ, R21, P0 ;  /* 0x000000ffff157224 */ /* 0x000fe200000e0615 */
[----:B------:R-:W-:Y:S01]  /*0d20*/  ISETP.GE.U32.AND P0, PT, R42, c[0x0][0x640], PT ;  /* 0x000190002a007a0c */ /* 0x000fe20003f06070 */
[----:B------:R-:W-:-:S02]  /*0d30*/  IMAD.MOV.U32 R45, RZ, RZ, R40 ;  /* 0x000000ffff2d7224 */ /* 0x000fc400078e0028 */
[----:B------:R-:W-:Y:S01]  /*0d40*/  IMAD.MOV.U32 R44, RZ, RZ, R39 ;  /* 0x000000ffff2c7224 */ /* 0x000fe200078e0027 */
[----:B------:R-:W-:Y:S01]  /*0d50*/  ISETP.GE.U32.AND.EX P0, PT, R21, c[0x0][0x644], PT, P0 ;  /* 0x0001910015007a0c */ /* 0x000fe20003f06100 */
[----:B0-----:R0:W-:Y:S04]  /*0d60*/  STG.E.128 [R30.64], R12 ;  /* 0x0000000c1e007986 */ /* 0x0011e8000c101d04 */
[----:B------:R0:W-:Y:S04]  /*0d70*/  STG.E.U16 [R32.64], R29 ;  /* 0x0000001d20007986 */ /* 0x0001e8000c101504 */
[----:B------:R-:W-:Y:S06]  /*0d80*/  BAR.SYNC.DEFER_BLOCKING 0x0 ;  /* 0x0000000000007b1d */ /* 0x000fec0000010000 */
[----:B------:R-:W-:Y:S05]  /*0d90*/  @!P0 BRA `(.L_x_1659) ;  /* 0xfffff8d000008947 */ /* 0x000fea000383ffff */
[----:B------:R-:W-:Y:S05]  /*0da0*/  EXIT ;  /* 0x000000000000794d */ /* 0x000fea0003800000 */
        .weak           $__internal_36_$__cuda_sm20_dblrcp_rn_slowpath_v3
        .type           $__internal_36_$__cuda_sm20_dblrcp_rn_slowpath_v3,@function
        .size           $__internal_36_$__cuda_sm20_dblrcp_rn_slowpath_v3,(.L_x_11376 - $__internal_36_$__cuda_sm20_dblrcp_rn_slowpath_v3)
$__internal_36_$__cuda_sm20_dblrcp_rn_slowpath_v3:
[----:B------:R-:W-:Y:S02]  /*0db0*/  IMAD.MOV.U32 R12, RZ, RZ, c[0x0][0x648] ;  /* 0x00019200ff0c7624 */ /* 0x000fe400078e00ff */
[----:B------:R-:W-:-:S02]  /*0dc0*/  IMAD.MOV.U32 R13, RZ, RZ, c[0x0][0x64c] ;  /* 0x00019300ff0d7624 */ /* 0x000fc400078e00ff */
        /* <DEDUP_REMOVED lines=12> */
[----:B------:R-:W-:Y:S02]  /*0e90*/  IMAD.MOV.U32 R28, RZ, RZ, c[0x0][0x648] ;  /* 0x00019200ff1c7624 */ /* 0x000fe400078e00ff */
        /* <DEDUP_REMOVED lines=12> */
.L_x_1662:
        /* <DEDUP_REMOVED lines=10> */
.L_x_1660:
[----:B------:R-:W-:Y:S01]  /*1000*/  LOP3.LUT R15, R28, 0x80000, RZ, 0xfc, !PT ;  /* 0x000800001c0f7812 */ /* 0x000fe200078efcff */
[----:B------:R-:W-:Y:S02]  /*1010*/  IMAD.MOV.U32 R14, RZ, RZ, c[0x0][0x648] ;  /* 0x00019200ff0e7624 */ /* 0x000fe400078e00ff */
.L_x_1661:
[----:B------:R-:W-:Y:S02]  /*1020*/  IMAD.MOV.U32 R33, RZ, RZ, 0x0 ;  /* 0x00000000ff217424 */ /* 0x000fe400078e00ff */
[----:B01----:R-:W-:Y:S02]  /*1030*/  IMAD.MOV.U32 R26, RZ, RZ, R14 ;  /* 0x000000ffff1a7224 */ /* 0x003fe400078e000e */
[----:B------:R-:W-:Y:S01]  /*1040*/  IMAD.MOV.U32 R27, RZ, RZ, R15 ;  /* 0x000000ffff1b7224 */ /* 0x000fe200078e000f */
[----:B------:R-:W-:Y:S06]  /*1050*/  RET.REL.NODEC R32 `(_ZN2at6native43_GLOBAL__N__7cc8d1ed_10_Dropout_cu_0e96ed3824fused_dropout_kernel_vecIddmLi1ELi2EhEEvNS_4cuda6detail10TensorInfoIKT_T1_EENS5_IS6_S8_EENS5_IT4_S8_EES8_T0_NS_15PhiloxCudaStateE) ;  /* 0xffffefa020007950 */ /* 0x000fec0003c3ffff */
.L_x_1663:
        /* <DEDUP_REMOVED lines=10> */
.L_x_11376:


//--------------------- .text._ZN2at6native43_GLOBAL__N__7cc8d1ed_10_Dropout_cu_0e96ed3824fused_dropout_kernel_vecIddmLi1ELi4EhEEvNS_4cuda6detail10TensorInfoIKT_T1_EENS5_IS6_S8_EENS5_IT4_S8_EES8_T0_NS_15PhiloxCudaStateE --------------------------
	.section	.text._ZN2at6native43_GLOBAL__N__7cc8d1ed_10_Dropout_cu_0e96ed3824fused_dropout_kernel_vecIddmLi1ELi4EhEEvNS_4cuda6detail10TensorInfoIKT_T1_EENS5_IS6_S8_EENS5_IT4_S8_EES8_T0_NS_15PhiloxCudaStateE,"ax",@progbits
	.sectioninfo	@"SHI_REGISTERS=60"
	.align	128
.text._ZN2at6native43_GLOBAL__N__7cc8d1ed_10_Dropout_cu_0e96ed3824fused_dropout_kernel_vecIddmLi1ELi4EhEEvNS_4cuda6detail10TensorInfoIKT_T1_EENS5_IS6_S8_EENS5_IT4_S8_EES8_T0_NS_15PhiloxCudaStateE:
        .type           _ZN2at6native43_GLOBAL__N__7cc8d1ed_10_Dropout_cu_0e96ed3824fused_dropout_kernel_vecIddmLi1ELi4EhEEvNS_4cuda6detail10TensorInfoIKT_T1_EENS5_IS6_S8_EENS5_IT4_S8_EES8_T0_NS_15PhiloxCudaStateE,@function
        .size           _ZN2at6native43_GLOBAL__N__7cc8d1ed_10_Dropout_cu_0e96ed3824fused_dropout_kernel_vecIddmLi1ELi4EhEEvNS_4cuda6detail10TensorInfoIKT_T1_EENS5_IS6_S8_EENS5_IT4_S8_EES8_T0_NS_15PhiloxCudaStateE,(.L_x_11378 - _ZN2at6native43_GLOBAL__N__7cc8d1ed_10_Dropout_cu_0e96ed3824fused_dropout_kernel_vecIddmLi1ELi4EhEEvNS_4cuda6detail10TensorInfoIKT_T1_EENS5_IS6_S8_EENS5_IT4_S8_EES8_T0_NS_15PhiloxCudaStateE)
        .other          _ZN2at6native43_GLOBAL__N__7cc8d1ed_10_Dropout_cu_0e96ed3824fused_dropout_kernel_vecIddmLi1ELi4EhEEvNS_4cuda6detail10TensorInfoIKT_T1_EENS5_IS6_S8_EENS5_IT4_S8_EES8_T0_NS_15PhiloxCudaStateE,@"STO_CUDA_ENTRY STV_DEFAULT"
_ZN2at6native43_GLOBAL__N__7cc8d1ed_10_Dropout_cu_0e96ed3824fused_dropout_kernel_vecIddmLi1ELi4EhEEvNS_4cuda6detail10TensorInfoIKT_T1_EENS5_IS6_S8_EENS5_IT4_S8_EES8_T0_NS_15PhiloxCudaStateE:
        /* <DEDUP_REMOVED lines=72> */
[----:B------:R-:W-:-:S03]  /*0480*/  IADD3 R15, R30, -0xe443238, RZ ;  /* 0xf1bbcdc81e0f7810 */ /* 0x000fc60007ffe0ff */
[----:B0-----:R-:W0:Y:S01]  /*0490*/  DFMA R24, R20, -R22, 1 ;  /* 0x3ff000001418742b */ /* 0x001e220000000816 */
[----:B------:R-:W-:Y:S01]  /*04a0*/  IMAD.WIDE.U32 R26, R26, -0x326172a9, RZ ;  /* 0xcd9e8d571a1a7825 */ /* 0x000fe200078e00ff */
[----:B------:R-:W-:-:S04]  /*04b0*/  LOP3.LUT R18, R41, R18, R13, 0x96, !PT ;  /* 0x0000001229127212 */ /* 0x000fc800078e960d */
[----:B------:R-:W-:Y:S01]  /*04c0*/  LOP3.LUT R16, R27, R16, R14, 0x96, !PT ;  /* 0x000000101b107212 */ /* 0x000fe200078e960e */
[----:B0-----:R0:W1:Y:S01]  /*04d0*/  DFMA R28, R24, R24, R24 ;  /* 0x00000018181c722b */ /* 0x0010620000000018 */
[----:B------:R-:W-:Y:S01]  /*04e0*/  IMAD.WIDE.U32 R18, R18, -0x326172a9, RZ ;  /* 0xcd9e8d5712127825 */ /* 0x000fe200078e00ff */
[----:B0-----:R-:W-:Y:S02]  /*04f0*/  IADD3 R24, R31, -0x24c28bd8, RZ ;  /* 0xdb3d74281f187810 */ /* 0x001fe40007ffe0ff */
[----:B------:R-:W-:Y:S01]  /*0500*/  IADD3 R27, R30, -0x700cb87f, RZ ;  /* 0x8ff347811e1b7810 */ /* 0x000fe20007ffe0ff */
[----:B------:R-:W-:Y:S01]  /*0510*/  IMAD.WIDE.U32 R16, R16, -0x2daee0ad, RZ ;  /* 0xd2511f5310107825 */ /* 0x000fe200078e00ff */
[----:B-1----:R-:W0:Y:S01]  /*0520*/  DFMA R28, R20, R28, R20 ;  /* 0x0000001c141c722b */ /* 0x002e220000000014 */
[----:B------:R-:W-:Y:S02]  /*0530*/  LOP3.LUT R42, R19, R26, R15, 0x96, !PT ;  /* 0x0000001a132a7212 */ /* 0x000fe400078e960f */
[----:B------:R-:W-:Y:S01]  /*0540*/  IADD3 R26, R31, -0x695add53, RZ ;  /* 0x96a522ad1f1a7810 */ /* 0x000fe20007ffe0ff */
[----:B------:R-:W-:Y:S01]  /*0550*/  IMAD.MOV.U32 R25, RZ, RZ, R49 ;  /* 0x000000ffff197224 */ /* 0x000fe200078e0031 */
        /* <DEDUP_REMOVED lines=11> */
[----:B------:R-:W-:Y:S05]  /*0610*/  CALL.REL.NOINC `($__internal_37_$__cuda_sm20_dblrcp_rn_slowpath_v3) ;  /* 0x000009d000007944 */ /* 0x000fea0003c00000 */
[----:B01----:R-:W-:Y:S01]  /*0620*/  MOV R28, R18 ;  /* 0x00000012001c7202 */ /* 0x003fe20000000f00 */
[----:B------:R-:W-:Y:S02]  /*0630*/  IMAD.MOV.U32 R29, RZ, RZ, R19 ;  /* 0x000000ffff1d7224 */ /* 0x000fe400078e0013 */
.L_x_1664:
[----:B01----:R-:W-:Y:S01]  /*0640*/  IMAD R40, R40, -0x326172a9, RZ ;  /* 0xcd9e8d5728287824 */ /* 0x003fe200078e02ff */
[----:B------:R-:W-:Y:S01]  /*0650*/  LOP3.LUT R47, R32, 0x3, RZ, 0xc0, !PT ;  /* 0x00000003202f7812 */ /* 0x000fe200078ec0ff */
[----:B------:R-:W-:-:S03]  /*0660*/  IMAD.MOV.U32 R45, RZ, RZ, RZ ;  /* 0x000000ffff2d7224 */ /* 0x000fc600078e00ff */
.L_x_1669:
        /* <DEDUP_REMOVED lines=13> */
.L_x_1666:
[----:B------:R-:W-:Y:S05]  /*0740*/  BSYNC B0 ;  /* 0x0000000000007941 */ /* 0x000fea0003800000 */
.L_x_1665:
        /* <DEDUP_REMOVED lines=55> */
[----:B------:R-:W-:Y:S02]  /*0ac0*/  @P0 IMAD.MOV.U32 R49, RZ, RZ, R39 ;  /* 0x000000ffff310224 */ /* 0x000fe400078e0027 */
[----:B------:R-:W-:Y:S02]  /*0ad0*/  @P0 IMAD.MOV.U32 R51, RZ, RZ, R40 ;  /* 0x000000ffff330224 */ /* 0x000fe400078e0028 */
[----:B------:R-:W-:Y:S02]  /*0ae0*/  @P0 IMAD.MOV.U32 R52, RZ, RZ, R38 ;  /* 0x000000ffff340224 */ /* 0x000fe400078e0026 */
[----:B------:R-:W-:Y:S01]  /*0af0*/  @P0 IMAD.MOV.U32 R53, RZ, RZ, R21 ;  /* 0x000000ffff350224 */ /* 0x000fe200078e0015 */
[----:B------:R-:W-:Y:S05]  /*0b00*/  BRA `(.L_x_1667) ;  /* 0x0000004000007947 */ /* 0x000fea0003800000 */
.L_x_1668:
[----:B------:R-:W-:Y:S01]  /*0b10*/  IMAD.MOV.U32 R49, RZ, RZ, R38 ;  /* 0x000000ffff317224 */ /* 0x000fe200078e0026 */
[----:B------:R-:W-:Y:S01]  /*0b20*/  MOV R52, R46 ;  /* 0x0000002e00347202 */ /* 0x000fe20000000f00 */
[----:B------:R-:W-:Y:S02]  /*0b30*/  IMAD.MOV.U32 R51, RZ, RZ, R21 ;  /* 0x000000ffff337224 */ /* 0x000fe400078e0015 */
[----:B------:R-:W-:-:S02]  /*0b40*/  IMAD.MOV.U32 R53, RZ, RZ, R32 ;  /* 0x000000ffff357224 */ /* 0x000fc400078e0020 */
.L_x_1667:
[C---:B------:R-:W-:Y:S01]  /*0b50*/  IMAD.SHL.U32 R50, R48.reuse, 0x8, RZ ;  /* 0x0000000830327824 */ /* 0x040fe200078e00ff */
[----:B------:R-:W-:-:S04]  /*0b60*/  SHF.L.U64.HI R33, R48, 0x3, R25 ;  /* 0x0000000330217819 */ /* 0x000fc80000010219 */
[----:B------:R-:W-:-:S04]  /*0b70*/  IADD3 R38, P0, R50, c[0x0][0x160], RZ ;  /* 0x0000580032267a10 */ /* 0x000fc80007f1e0ff */
[----:B------:R-:W-:-:S05]  /*0b80*/  IADD3.X R39, R33, c[0x0][0x164], RZ, P0, !PT ;  /* 0x0000590021277a10 */ /* 0x000fca00007fe4ff */
[----:B------:R0:W2:Y:S04]  /*0b90*/  LDG.E.128 R20, [R38.64+0x10] ;  /* 0x0000100426147981 */ /* 0x0000a8000c1e1d00 */
[----:B------:R0:W3:Y:S01]  /*0ba0*/  LDG.E.128 R16, [R38.64] ;  /* 0x0000000426107981 */ /* 0x0000e2000c1e1d00 */
[----:B------:R-:W1:Y:S01]  /*0bb0*/  I2F.U32 R49, R49 ;  /* 0x0000003100317306 */ /* 0x000e620000201000 */
[----:B------:R-:W-:-:S07]  /*0bc0*/  IMAD.MOV.U32 R56, RZ, RZ, 0x2f800000 ;  /* 0x2f800000ff387424 */ /* 0x000fce00078e00ff */
[----:B------:R-:W4:Y:S08]  /*0bd0*/  I2F.U32 R37, R51 ;  /* 0x0000003300257306 */ /* 0x000f300000201000 */
[----:B------:R-:W0:Y:S01]  /*0be0*/  I2F.U32 R52, R52 ;  /* 0x0000003400347306 */ /* 0x000e220000201000 */
[----:B-1----:R-:W-:-:S04]  /*0bf0*/  FFMA.FTZ R36, R49, R56, 1.1641532182693481445e-10 ;  /* 0x2f00000031247423 */ /* 0x002fc80000010038 */
[----:B------:R-:W-:-:S03]  /*0c00*/  FMUL.FTZ R54, R36, 1 ;  /* 0x3f80000024367820 */ /* 0x000fc60000410000 */
[----:B------:R-:W1:Y:S01]  /*0c10*/  I2F.U32 R53, R53 ;  /* 0x0000003500357306 */ /* 0x000e620000201000 */
[----:B----4-:R-:W-:-:S04]  /*0c20*/  FFMA.FTZ R40, R37, R56, 1.1641532182693481445e-10 ;  /* 0x2f00000025287423 */ /* 0x010fc80000010038 */
[----:B------:R-:W-:-:S03]  /*0c30*/  FMUL.FTZ R40, R40, 1 ;  /* 0x3f80000028287820 */ /* 0x000fc60000410000 */
[----:B------:R-:W4:Y:S01]  /*0c40*/  F2F.F64.F32 R36, R54 ;  /* 0x0000003600247310 */ /* 0x000f220000201800 */
[----:B0-----:R-:W-:-:S04]  /*0c50*/  FFMA.FTZ R38, R52, R56, 1.1641532182693481445e-10 ;  /* 0x2f00000034267423 */ /* 0x001fc80000010038 */
[----:B------:R-:W-:-:S03]  /*0c60*/  FMUL.FTZ R38, R38, 1 ;  /* 0x3f80000026267820 */ /* 0x000fc60000410000 */
[----:B------:R-:W0:Y:S01]  /*0c70*/  F2F.F64.F32 R40, R40 ;  /* 0x0000002800287310 */ /* 0x000e220000201800 */
[----:B-1----:R-:W-:-:S07]  /*0c80*/  FFMA.FTZ R49, R53, R56, 1.1641532182693481445e-10 ;  /* 0x2f00000035317423 */ /* 0x002fce0000010038 */
[----:B------:R-:W1:Y:S01]  /*0c90*/  F2F.F64.F32 R38, R38 ;  /* 0x0000002600267310 */ /* 0x000e620000201800 */
[----:B----4-:R4:W5:Y:S02]  /*0ca0*/  DSETP.GEU.AND P0, PT, R36, c[0x0][0x648], PT ;  /* 0x000192002400762a */ /* 0x0109640003f0e000 */
[----:B----4-:R-:W-:Y:S02]  /*0cb0*/  FMUL.FTZ R36, R49, 1 ;  /* 0x3f80000031247820 */ /* 0x010fe40000410000 */
[----:B0-----:R-:W0:-:S04]  /*0cc0*/  DSETP.GEU.AND P1, PT, R40, c[0x0][0x648], PT ;  /* 0x000192002800762a */ /* 0x001e080003f2e000 */
[----:B------:R-:W4:Y:S01]  /*0cd0*/  F2F.F64.F32 R36, R36 ;  /* 0x0000002400247310 */ /* 0x000f220000201800 */
[----:B-----5:R-:W-:Y:S02]  /*0ce0*/  FSEL R51, RZ, 1, P0 ;  /* 0x3f800000ff337808 */ /* 0x020fe40000000000 */
[----:B0-----:R-:W-:Y:S01]  /*0cf0*/  FSEL R56, RZ, 1, P1 ;  /* 0x3f800000ff387808 */ /* 0x001fe20000800000 */
[----:B-1----:R-:W0:-:S04]  /*0d00*/  DSETP.GEU.AND P0, PT, R38, c[0x0][0x648], PT ;  /* 0x000192002600762a */ /* 0x002e080003f0e000 */
[----:B------:R-:W-:Y:S01]  /*0d10*/  F2I.FTZ.U32.TRUNC.NTZ R49, R51 ;  /* 0x0000003300317305 */ /* 0x000fe2000021f000 */
[----:B------:R-:W-:Y:S01]  /*0d20*/  FMUL.FTZ R54, R51, 1 ;  /* 0x3f80000033367820 */ /* 0x000fe20000410000 */
[----:B0-----:R-:W-:-:S06]  /*0d30*/  FSEL R57, RZ, 1, P0 ;  /* 0x3f800000ff397808 */ /* 0x001fcc0000000000 */
[----:B------:R-:W0:Y:S01]  /*0d40*/  F2I.FTZ.U32.TRUNC.NTZ R52, R56 ;  /* 0x0000003800347305 */ /* 0x000e22000021f000 */
[----:B----4-:R1:W4:Y:S02]  /*0d50*/  DSETP.GEU.AND P1, PT, R36, c[0x0][0x648], PT ;  /* 0x000192002400762a */ /* 0x0103240003f2e000 */
[----:B-1----:R-:W-:-:S05]  /*0d60*/  FMUL.FTZ R36, R57, 1 ;  /* 0x3f80000039247820 */ /* 0x002fca0000410000 */
[----:B------:R-:W1:Y:S01]  /*0d70*/  F2I.FTZ.U32.TRUNC.NTZ R51, R57 ;  /* 0x0000003900337305 */ /* 0x000e62000021f000 */
[----:B----4-:R-:W-:Y:S01]  /*0d80*/  FSEL R53, RZ, 1, P1 ;  /* 0x3f800000ff357808 */ /* 0x010fe20000800000 */
[----:B------:R-:W-:Y:S01]  /*0d90*/  FMUL.FTZ R40, R56, 1 ;  /* 0x3f80000038287820 */ /* 0x000fe20000410000 */
[----:B------:R-:W-:-:S05]  /*0da0*/  IADD3 R50, P0, R50, c[0x0][0x300], RZ ;  /* 0x0000c00032327a10 */ /* 0x000fca0007f1e0ff */
[----:B------:R-:W2:Y:S01]  /*0db0*/  F2F.F64.F32 R36, R36 ;  /* 0x0000002400247310 */ /* 0x000ea20000201800 */
[----:B------:R-:W-:Y:S01]  /*0dc0*/  FMUL.FTZ R38, R53, 1 ;  /* 0x3f80000035267820 */ /* 0x000fe20000410000 */
[----:B0-----:R-:W-:-:S04]  /*0dd0*/  PRMT R52, R52, 0x7604, R49 ;  /* 0x0000760434347816 */ /* 0x001fc80000000031 */
[----:B-1----:R-:W-:Y:S02]  /*0de0*/  PRMT R52, R51, 0x7054, R52 ;  /* 0x0000705433347816 */ /* 0x002fe40000000034 */
[----:B------:R-:W3:Y:S01]  /*0df0*/  F2F.F64.F32 R54, R54 ;  /* 0x0000003600367310 */ /* 0x000ee20000201800 */
[----:B------:R-:W-:Y:S01]  /*0e00*/  IADD3.X R51, R33, c[0x0][0x304], RZ, P0, !PT ;  /* 0x0000c10021337a10 */ /* 0x000fe200007fe4ff */
[----:B------:R-:W-:-:S06]  /*0e10*/  IMAD.MOV.U32 R33, RZ, RZ, c[0x0][0x0] ;  /* 0x00000000ff217624 */ /* 0x000fcc00078e00ff */
[----:B------:R-:W0:Y:S01]  /*0e20*/  F2F.F64.F32 R40, R40 ;  /* 0x0000002800287310 */ /* 0x000e220000201800 */
[----:B------:R-:W-:-:S07]  /*0e30*/  IMAD R33, R33, c[0x0][0xc], RZ ;  /* 0x0000030021217a24 */ /* 0x000fce00078e02ff */
[----:B------:R-:W1:Y:S08]  /*0e40*/  F2F.F64.F32 R38, R38 ;  /* 0x0000002600267310 */ /* 0x000e700000201800 */
[----:B------:R-:W4:Y:S01]  /*0e50*/  F2I.FTZ.U32.TRUNC.NTZ R53, R53 ;  /* 0x0000003500357305 */ /* 0x000f22000021f000 */
[----:B------:R-:W-:Y:S01]  /*0e60*/  WARPSYNC 0xffffffff ;  /* 0xffffffff00007948 */ /* 0x000fe20003800000 */
[----:B----4-:R-:W-:Y:S01]  /*0e70*/  PRMT R53, R53, 0x654, R52 ;  /* 0x0000065435357816 */ /* 0x010fe20000000034 */
[----:B--2---:R2:W-:-:S02]  /*0e80*/  DMUL R20, R20, R36 ;  /* 0x0000002414147228 */ /* 0x0045c40000000000 */
[----:B--2---:R-:W-:Y:S02]  /*0e90*/  IADD3 R36, P1, R48, c[0x0][0x4a0], RZ ;  /* 0x0001280030247a10 */ /* 0x004fe40007f3e0ff */
[----:B------:R-:W-:Y:S02]  /*0ea0*/  LEA R48, P0, R33, R48, 0x2 ;  /* 0x0000003021307211 */ /* 0x000fe400078010ff */
[----:B------:R-:W-:Y:S01]  /*0eb0*/  IADD3.X R37, R25, c[0x0][0x4a4], RZ, P1, !PT ;  /* 0x0001290019257a10 */ /* 0x000fe20000ffe4ff */
[----:B---3--:R-:W2:Y:S02]  /*0ec0*/  DMUL R16, R16, R54 ;  /* 0x0000003610107228 */ /* 0x008ea40000000000 */
[----:B------:R-:W-:Y:S01]  /*0ed0*/  IMAD.X R25, RZ, RZ, R25, P0 ;  /* 0x000000ffff197224 */ /* 0x000fe200000e0619 */
[----:B------:R-:W-:Y:S01]  /*0ee0*/  ISETP.GE.U32.AND P0, PT, R48, c[0x0][0x640], PT ;  /* 0x0001900030007a0c */ /* 0x000fe20003f06070 */
[----:B0-----:R-:W0:-:S04]  /*0ef0*/  DMUL R18, R18, R40 ;  /* 0x0000002812127228 */ /* 0x001e080000000000 */
[----:B-1----:R-:W1:Y:S01]  /*0f00*/  DMUL R22, R22, R38 ;  /* 0x0000002616167228 */ /* 0x002e620000000000 */
[----:B------:R-:W-:-:S03]  /*0f10*/  ISETP.GE.U32.AND.EX P0, PT, R25, c[0x0][0x644], PT, P0 ;  /* 0x0001910019007a0c */ /* 0x000fc60003f06100 */
[----:B--2---:R-:W-:-:S04]  /*0f20*/  DMUL R16, R16, R28 ;  /* 0x0000001c10107228 */ /* 0x004fc80000000000 */
[----:B0-----:R-:W0:-:S04]  /*0f30*/  DMUL R18, R18, R28 ;  /* 0x0000001c12127228 */ /* 0x001e080000000000 */
[----:B------:R-:W-:-:S04]  /*0f40*/  DMUL R20, R20, R28 ;  /* 0x0000001c14147228 */ /* 0x000fc80000000000 */
[----:B-1----:R-:W1:Y:S01]  /*0f50*/  DMUL R22, R22, R28 ;  /* 0x0000001c16167228 */ /* 0x002e620000000000 */
[----:B0-----:R0:W-:Y:S01]  /*0f60*/  STG.E.128 [R50.64], R16 ;  /* 0x0000001032007986 */ /* 0x0011e2000c101d04 */
[----:B------:R-:W-:-:S05]  /*0f70*/  IMAD.MOV.U32 R40, RZ, RZ, R32 ;  /* 0x000000ffff287224 */ /* 0x000fca00078e0020 */
[----:B-1----:R0:W-:Y:S04]  /*0f80*/  STG.E.128 [R50.64+0x10], R20 ;  /* 0x0000101432007986 */ /* 0x0021e8000c101d04 */
[----:B------:R0:W-:Y:S01]  /*0f90*/  STG.E [R36.64], R53 ;  /* 0x0000003524007986 */ /* 0x0001e2000c101904 */
[----:B------:R-:W-:Y:S02]  /*0fa0*/  IMAD.MOV.U32 R39, RZ, RZ, R46 ;  /* 0x000000ffff277224 */ /* 0x000fe400078e002e */
[----:B------:R-:W-:Y:S01]  /*0fb0*/  IMAD.MOV.U32 R38, RZ, RZ, R44 ;  /* 0x000000ffff267224 */ /* 0x000fe200078e002c */
[----:B------:R-:W-:Y:S06]  /*0fc0*/  BAR.SYNC.DEFER_BLOCKING 0x0 ;  /* 0x0000000000007b1d */ /* 0x000fec0000010000 */
[----:B------:R-:W-:Y:S05]  /*0fd0*/  @!P0 BRA `(.L_x_1669) ;  /* 0xfffff69000008947 */ /* 0x000fea000383ffff */
[----:B------:R-:W-:Y:S05]  /*0fe0*/  EXIT ;  /* 0x000000000000794d */ /* 0x000fea0003800000 */
        .weak           $__internal_37_$__cuda_sm20_dblrcp_rn_slowpath_v3
        .type           $__internal_37_$__cuda_sm20_dblrcp_rn_slowpath_v3,@function
        .size           $__internal_37_$__cuda_sm20_dblrcp_rn_slowpath_v3,(.L_x_11378 - $__internal_37_$__cuda_sm20_dblrcp_rn_slowpath_v3)
$__internal_37_$__cuda_sm20_dblrcp_rn_slowpath_v3:
[----:B------:R-:W-:Y:S01]  /*0ff0*/  IMAD.MOV.U32 R16, RZ, RZ, c[0x0][0x648] ;  /* 0x00019200ff107624 */ /* 0x000fe200078e00ff */
[----:B------:R-:W-:Y:S01]  /*1000*/  MOV R17, c[0x0][0x64c] ;  /* 0x0001930000117a02 */ /* 0x000fe20000000f00 */
[----:B------:R-:W-:-:S05]  /*1010*/  IMAD.MOV.U32 R22, RZ, RZ, c[0x0][0x64c] ;  /* 0x00019300ff167624 */ /* 0x000fca00078e00ff */
        /* <DEDUP_REMOVED lines=23> */
[----:B------:R-:W-:Y:S05]  /*1190*/  BRA `(.L_x_1671) ;  /* 0x000000c000007947 */ /* 0x000fea0003800000 */
.L_x_1672:
        /* <DEDUP_REMOVED lines=10> */
.L_x_1670:
[----:B------:R-:W-:Y:S01]  /*1240*/  LOP3.LUT R19, R22, 0x80000, RZ, 0xfc, !PT ;  /* 0x0008000016137812 */ /* 0x000fe200078efcff */
[----:B------:R-:W-:Y:S02]  /*1250*/  IMAD.MOV.U32 R18, RZ, RZ, c[0x0][0x648] ;  /* 0x00019200ff127624 */ /* 0x000fe400078e00ff */
.L_x_1671:
[----:B------:R-:W-:-:S04]  /*1260*/  IMAD.MOV.U32 R29, RZ, RZ, 0x0 ;  /* 0x00000000ff1d7424 */ /* 0x000fc800078e00ff */
[----:B------:R-:W-:Y:S05]  /*1270*/  RET.REL.NODEC R28 `(_ZN2at6native43_GLOBAL__N__7cc8d1ed_10_Dropout_cu_0e96ed3824fused_dropout_kernel_vecIddmLi1ELi4EhEEvNS_4cuda6detail10TensorInfoIKT_T1_EENS5_IS6_S8_EENS5_IT4_S8_EES8_T0_NS_15PhiloxCudaStateE) ;  /* 0xffffed801c007950 */ /* 0x000fea0003c3ffff */
.L_x_1673:
        /* <DEDUP_REMOVED lines=16> */
.L_x_11378:


//--------------------- .text._ZN2at6native43_GLOBAL__N__7cc8d1ed_10_Dropout_cu_0e96ed3824fused_dropout_kernel_vecIddmLi1ELi8EhEEvNS_4cuda6detail10TensorInfoIKT_T1_EENS5_IS6_S8_EENS5_IT4_S8_EES8_T0_NS_15PhiloxCudaStateE --------------------------
	.section	.text._ZN2at6native43_GLOBAL__N__7cc8d1ed_10_Dropout_cu_0e96ed3824fused_dropout_kernel_vecIddmLi1ELi8EhEEvNS_4cuda6detail10TensorInfoIKT_T1_EENS5_IS6_S8_EENS5_IT4_S8_EES8_T0_NS_15PhiloxCudaStateE,"ax",@progbits
	.sectioninfo	@"SHI_REGISTERS=58"
	.align	128
.text._ZN2at6native43_GLOBAL__N__7cc8d1ed_10_Dropout_cu_0e96ed3824fused_dropout_kernel_vecIddmLi1ELi8EhEEvNS_4cuda6detail10TensorInfoIKT_T1_EENS5_IS6_S8_EENS5_IT4_S8_EES8_T0_NS_15PhiloxCudaStateE:
        .type           _ZN2at6native43_GLOBAL__N__7cc8d1ed_10_Dropout_cu_0e96ed3824fused_dropout_kernel_vecIddmLi1ELi8EhEEvNS_4cuda6detail10TensorInfoIKT_T1_EENS5_IS6_S8_EENS5_IT4_S8_EES8_T0_NS_15PhiloxCudaStateE,@function
        .size           _ZN2at6native43_GLOBAL__N__7cc8d1ed_10_Dropout_cu_0e96ed3824fused_dropout_kernel_vecIddmLi1ELi8EhEEvNS_4cuda6detail10TensorInfoIKT_T1_EENS5_IS6_S8_EENS5_IT4_S8_EES8_T0_NS_15PhiloxCudaStateE,(.L_x_11380 - _ZN2at6native43_GLOBAL__N__7cc8d1ed_10_Dropout_cu_0e96ed3824fused_dropout_kernel_vecIddmLi1ELi8EhEEvNS_4cuda6detail10TensorInfoIKT_T1_EENS5_IS6_S8_EENS5_IT4_S8_EES8_T0_NS_15PhiloxCudaStateE)
        .other          _ZN2at6native43_GLOBAL__N__7cc8d1ed_10_Dropout_cu_0e96ed3824fused_dropout_kernel_vecIddmLi1ELi8EhEEvNS_4cuda6detail10TensorInfoIKT_T1_EENS5_IS6_S8_EENS5_IT4_S8_EES8_T0_NS_15PhiloxCudaStateE,@"STO_CUDA_ENTRY STV_DEFAULT"
_ZN2at6native43_GLOBAL__N__7cc8d1ed_10_Dropout_cu_0e96ed3824fused_dropout_kernel_vecIddmLi1ELi8EhEEvNS_4cuda6detail10TensorInfoIKT_T1_EENS5_IS6_S8_EENS5_IT4_S8_EES8_T0_NS_15PhiloxCudaStateE:
        /* <DEDUP_REMOVED lines=84> */
[----:B------:R-:W0:Y:S01]  /*0540*/  MUFU.RCP64H R7, c[0x0][0x64c] ;  /* 0x0001930000077b08 */ /* 0x000e220000001800 */
[----:B------:R-:W-:Y:S01]  /*0550*/  IMAD.MOV.U32 R13, RZ, RZ, c[0x0][0x64c] ;  /* 0x00019300ff0d7624 */ /* 0x000fe200078e00ff */
[----:B------:R-:W-:Y:S01]  /*0560*/  MOV R3, R29 ;  /* 0x0000001d00037202 */ /* 0x000fe20000000f00 */
[----:B------:R-:W-:Y:S02]  /*0570*/  IMAD.MOV.U32 R30, RZ, RZ, c[0x0][0x648] ;  /* 0x00019200ff1e7624 */ /* 0x000fe400078e00ff */
[----:B------:R-:W-:Y:S01]  /*0580*/  IMAD.MOV.U32 R31, RZ, RZ, c[0x0][0x64c] ;  /* 0x00019300ff1f7624 */ /* 0x000fe200078e00ff */
[----:B------:R-:W-:-:S04]  /*0590*/  IADD3 R6, R13, 0x300402, RZ ;  /* 0x003004020d067810 */ /* 0x000fc80007ffe0ff */
[----:B------:R-:W-:Y:S02]  /*05a0*/  FSETP.GEU.AND P0, PT, |R6|, 5.8789094863358348022e-39, PT ;  /* 0x004004020600780b */ /* 0x000fe40003f0e200 */
[----:B0-----:R-:W0:-:S06]  /*05b0*/  DFMA R8, R6, -R30, 1 ;  /* 0x3ff000000608742b */ /* 0x001e0c000000081e */
[----:B0-----:R-:W0:-:S06]  /*05c0*/  DFMA R8, R8, R8, R8 ;  /* 0x000000080808722b */ /* 0x001e0c0000000008 */
[----:B0-----:R0:W1:Y:S02]  /*05d0*/  DFMA R8, R6, R8, R6 ;  /* 0x000000080608722b */ /* 0x0010640000000006 */
[----:B0-----:R-:W-:Y:S02]  /*05e0*/  IMAD.MOV.U32 R6, RZ, RZ, R14 ;  /* 0x000000ffff067224 */ /* 0x001fe400078e000e */
[----:B------:R-:W-:Y:S02]  /*05f0*/  IMAD.MOV.U32 R7, RZ, RZ, R12 ;  /* 0x000000ffff077224 */ /* 0x000fe400078e000c */
[----:B-1----:R-:W0:-:S06]  /*0600*/  DFMA R30, R8, -R30, 1 ;  /* 0x3ff00000081e742b */ /* 0x002e0c000000081e */
[----:B0-----:R0:W1:Y:S02]  /*0610*/  DFMA R30, R8, R30, R8 ;  /* 0x0000001e081e722b */ /* 0x0010640000000008 */
[----:B0-----:R-:W-:Y:S01]  /*0620*/  IMAD.MOV.U32 R8, RZ, RZ, R4 ;  /* 0x000000ffff087224 */ /* 0x001fe200078e0004 */
[----:B------:R-:W-:Y:S05]  /*0630*/  @P0 BRA `(.L_x_1674) ;  /* 0x0000004000000947 */ /* 0x000fea0003800000 */
[----:B-1----:R-:W-:-:S04]  /*0640*/  LOP3.LUT R4, R13, 0x7fffffff, RZ, 0xc0, !PT ;  /* 0x7fffffff0d047812 */ /* 0x002fc800078ec0ff */
[----:B------:R-:W-:Y:S02]  /*0650*/  IADD3 R9, R4, -0x100000, RZ ;  /* 0xfff0000004097810 */ /* 0x000fe40007ffe0ff */
[----:B------:R-:W-:Y:S02]  /*0660*/  MOV R4, 0x680 ;  /* 0x0000068000047802 */ /* 0x000fe40000000f00 */
[----:B------:R-:W-:Y:S05]  /*0670*/  CALL.REL.NOINC `($__internal_38_$__cuda_sm20_dblrcp_rn_slowpath_v3) ;  /* 0x00001b3000007944 */ /* 0x000fea0003c00000 */
.L_x_1674:
[----:B-1----:R-:W-:Y:S01]  /*0680*/  IMAD R10, R10, -0x326172a9, RZ ;  /* 0xcd9e8d570a0a7824 */ /* 0x002fe200078e02ff */
[----:B------:R-:W-:Y:S02]  /*0690*/  LOP3.LUT R9, R0, 0x3, RZ, 0xc0, !PT ;  /* 0x0000000300097812 */ /* 0x000fe400078ec0ff */
[----:B------:R-:W-:Y:S02]  /*06a0*/  MOV R4, RZ ;  /* 0x000000ff00047202 */ /* 0x000fe40000000f00 */
.L_x_1687:
[----:B------:R-:W-:Y:S01]  /*06b0*/  ISETP.NE.AND P0, PT, R9, RZ, PT ;  /* 0x000000ff0900720c */ /* 0x000fe20003f05270 */
[----:B0-----:R-:W-:Y:S02]  /*06c0*/  IMAD R12, R6, -0x2daee0ad, RZ ;  /* 0xd2511f53060c7824 */ /* 0x001fe400078e02ff */
[----:B------:R-:W-:Y:S02]  /*06d0*/  IMAD.MOV.U32 R13, RZ, RZ, R8 ;  /* 0x000000ffff0d7224 */ /* 0x000fe400078e0008 */
        /* <DEDUP_REMOVED lines=15> */
.L_x_1677:
[----:B------:R-:W-:Y:S05]  /*07d0*/  BSYNC B0 ;  /* 0x0000000000007941 */ /* 0x000fea0003800000 */
.L_x_1676:
[----:B------:R-:W-:Y:S01]  /*07e0*/  IMAD.HI.U32 R0, R2, -0x326172a9, RZ ;  /* 0xcd9e8d5702007827 */ /* 0x000fe200078e00ff */
[----:B------:R-:W-:Y:S02]  /*07f0*/  LOP3.LUT R7, R7, UR5, R4, 0x96, !PT ;  /* 0x0000000507077c12 */ /* 0x000fe4000f8e9604 */
[----:B------:R-:W-:Y:S01]  /*0800*/  ISETP.NE.AND P0, PT, R9, 0x1, PT ;  /* 0x000000010900780c */ /* 0x000fe20003f05270 */
[----:B------:R-:W-:Y:S01]  /*0810*/  IMAD.MOV.U32 R8, RZ, RZ, -0x2daee0ad ;  /* 0xd2511f53ff087424 */ /* 0x000fe200078e00ff */
[----:B------:R-:W-:Y:S01]  /*0820*/  LOP3.LUT R0, R0, UR4, R5, 0x96, !PT ;  /* 0x0000000400007c12 */ /* 0x000fe2000f8e9605 */
[----:B------:R-:W-:Y:S01]  /*0830*/  IMAD R15, R2, -0x326172a9, RZ ;  /* 0xcd9e8d57020f7824 */ /* 0x000fe200078e02ff */
[----:B------:R-:W-:Y:S01]  /*0840*/  ISETP.NE.AND P2, PT, R11, -0x2, PT ;  /* 0xfffffffe0b00780c */ /* 0x000fe20003f45270 */
[----:B------:R-:W-:Y:S01]  /*0850*/  IMAD.WIDE.U32 R18, R7, -0x326172a9, RZ ;  /* 0xcd9e8d5707127825 */ /* 0x000fe200078e00ff */
[----:B------:R-:W-:-:S03]  /*0860*/  LOP3.LUT R10, R4, UR5, RZ, 0x3c, !PT ;  /* 0x00000005040a7c12 */ /* 0x000fc6000f8e3cff */
[----:B------:R-:W-:Y:S01]  /*0870*/  IMAD R7, R11, R8, -0x2daee0ad ;  /* 0xd2511f530b077424 */ /* 0x000fe200078e0208 */
[----:B------:R-:W-:Y:S01]  /*0880*/  LOP3.LUT R15, R19, UR8, R15, 0x96, !PT ;  /* 0x00000008130f7c12 */ /* 0x000fe2000f8e960f */
[----:B------:R-:W-:Y:S01]  /*0890*/  IMAD.WIDE.U32 R16, R0, -0x2daee0ad, RZ ;  /* 0xd2511f5300107825 */ /* 0x000fe200078e00ff */
[----:B------:R-:W-:-:S03]  /*08a0*/  IADD3 R0, R11, 0x2, RZ ;  /* 0x000000020b007810 */ /* 0x000fc60007ffe0ff */
[----:B------:R-:W-:Y:S01]  /*08b0*/  IMAD.WIDE.U32 R20, R15, -0x2daee0ad, RZ ;  /* 0xd2511f530f147825 */ /* 0x000fe200078e00ff */
[----:B------:R-:W-:-:S03]  /*08c0*/  LOP3.LUT R7, R17, UR9, R7, 0x96, !PT ;  /* 0x0000000911077c12 */ /* 0x000fc6000f8e9607 */
[----:B------:R-:W-:Y:S01]  /*08d0*/  IMAD.MOV.U32 R11, RZ, RZ, R12 ;  /* 0x000000ffff0b7224 */ /* 0x000fe200078e000c */
        /* <DEDUP_REMOVED lines=30> */
[----:B------:R-:W-:Y:S02]  /*0ac0*/  LOP3.LUT R36, R15, UR25, R36, 0x96, !PT ;  /* 0x000000190f247c12 */ /* 0x000fe4000f8e9624 */
        /* <DEDUP_REMOVED lines=11> */
.L_x_1678:
[----:B------:R-:W-:Y:S01]  /*0b80*/  IMAD.WIDE.U32 R16, R2, -0x326172a9, RZ ;  /* 0xcd9e8d5702107825 */ /* 0x000fe200078e00ff */
[----:B------:R-:W-:Y:S03]  /*0b90*/  BSSY B0, `(.L_x_1679) ;  /* 0x0000014000007945 */ /* 0x000fe60003800000 */
[----:B------:R-:W-:Y:S01]  /*0ba0*/  IMAD.HI.U32 R19, R0, -0x2daee0ad, RZ ;  /* 0xd2511f5300137827 */ /* 0x000fe200078e00ff */
[----:B------:R-:W-:-:S03]  /*0bb0*/  LOP3.LUT R15, R16, UR8, RZ, 0x3c, !PT ;  /* 0x00000008100f7c12 */ /* 0x000fc6000f8e3cff */
[----:B------:R-:W-:Y:S01]  /*0bc0*/  IMAD.MOV.U32 R12, RZ, RZ, R17 ;  /* 0x000000ffff0c7224 */ /* 0x000fe200078e0011 */
        /* <DEDUP_REMOVED lines=16> */
.L_x_1680:
[----:B------:R-:W-:Y:S05]  /*0cd0*/  BSYNC B0 ;  /* 0x0000000000007941 */ /* 0x000fea0003800000 */
.L_x_1679:
[----:B------:R-:W-:Y:S01]  /*0ce0*/  LOP3.LUT R12, R12, UR4, R5, 0x96, !PT ;  /* 0x000000040c0c7c12 */ /* 0x000fe2000f8e9605 */
[----:B------:R-:W-:Y:S01]  /*0cf0*/  IMAD R21, R6, R8, -0x2daee0ad ;  /* 0xd2511f5306157424 */ /* 0x000fe200078e0208 */
[----:B------:R-:W-:Y:S01]  /*0d00*/  LOP3.LUT R19, R10, R19, RZ, 0x3c, !PT ;  /* 0x000000130a137212 */ /* 0x000fe200078e3cff */
[----:B------:R-:W-:Y:S01]  /*0d10*/  IMAD.MOV.U32 R39, RZ, RZ, R13 ;  /* 0x000000ffff277224 */ /* 0x000fe200078e000d */
[----:B------:R-:W-:Y:S01]  /*0d20*/  MOV R35, R14 ;  /* 0x0000000e00237202 */ /* 0x000fe20000000f00 */
[----:B------:R-:W-:-:S04]  /*0d30*/  IMAD.WIDE.U32 R16, R12, -0x2daee0ad, RZ ;  /* 0xd2511f530c107825 */ /* 0x000fc800078e00ff */
[----:B------:R-:W-:Y:S01]  /*0d40*/  IMAD.WIDE.U32 R18, R19, -0x326172a9, RZ ;  /* 0xcd9e8d5713127825 */ /* 0x000fe200078e00ff */
[----:B------:R-:W-:-:S03]  /*0d50*/  LOP3.LUT R21, R17, UR9, R21, 0x96, !PT ;  /* 0x0000000911157c12 */ /* 0x000fc6000f8e9615 */
[----:B------:R-:W-:Y:S01]  /*0d60*/  IMAD R12, R7, -0x2daee0ad, RZ ;  /* 0xd2511f53070c7824 */ /* 0x000fe200078e02ff */
        /* <DEDUP_REMOVED lines=52> */
.L_x_1675:
        /* <DEDUP_REMOVED lines=15> */
.L_x_1683:
[----:B------:R-:W-:Y:S05]  /*11a0*/  BSYNC B0 ;  /* 0x0000000000007941 */ /* 0x000fea0003800000 */
.L_x_1682:
[----:B------:R-:W-:Y:S01]  /*11b0*/  ISETP.NE.AND P0, PT, R0, RZ, PT ;  /* 0x000000ff0000720c */ /* 0x000fe20003f05270 */
[----:B------:R-:W-:Y:S01]  /*11c0*/  IMAD.WIDE.U32 R16, R2, -0x326172a9, RZ ;  /* 0xcd9e8d5702107825 */ /* 0x000fe200078e00ff */
[----:B------:R-:W-:Y:S01]  /*11d0*/  LOP3.LUT R6, R4, UR5, RZ, 0x3c, !PT ;  /* 0x0000000504067c12 */ /* 0x000fe2000f8e3cff */
[----:B------:R-:W-:Y:S02]  /*11e0*/  BSSY B0, `(.L_x_1684) ;  /* 0x0000018000007945 */ /* 0x000fe40003800000 */
[----:B------:R-:W-:Y:S01]  /*11f0*/  IMAD.HI.U32 R19, R0, -0x2daee0ad, RZ ;  /* 0xd2511f5300137827 */ /* 0x000fe200078e00ff */
[----:B------:R-:W-:Y:S02]  /*1200*/  LOP3.LUT R22, R6, R21, RZ, 0x3c, !PT ;  /* 0x0000001506167212 */ /* 0x000fe400078e3cff */
[----:B------:R-:W-:Y:S01]  /*1210*/  LOP3.LUT R21, R16, UR8, RZ, 0x3c, !PT ;  /* 0x0000000810157c12 */ /* 0x000fe2000f8e3cff */
[----:B------:R-:W-:Y:S02]  /*1220*/  IMAD.MOV.U32 R5, RZ, RZ, R15 ;  /* 0x000000ffff057224 */ /* 0x000fe400078e000f */
[----:B------:R-:W-:Y:S01]  /*1230*/  IMAD.MOV.U32 R8, RZ, RZ, R17 ;  /* 0x000000ffff087224 */ /* 0x000fe200078e0011 */
[----:B------:R-:W-:Y:S01]  /*1240*/  MOV R23, R21 ;  /* 0x0000001500177202 */ /* 0x000fe20000000f00 */
[----:B------:R-:W-:Y:S01]  /*1250*/  IMAD.HI.U32 R18, R22, -0x326172a9, RZ ;  /* 0xcd9e8d5716127827 */ /* 0x000fe200078e00ff */
[----:B------:R-:W-:Y:S05]  /*1260*/  @P0 BRA `(.L_x_1685) ;  /* 0x000000f000000947 */ /* 0x000fea0003800000 */
[----:B------:R-:W-:Y:S01]  /*1270*/  IADD3 R5, R15, 0x1, RZ ;  /* 0x000000010f057810 */ /* 0x000fe20007ffe0ff */
[----:B------:R-:W-:-:S02]  /*1280*/  IMAD.MOV.U32 R23, RZ, RZ, R21 ;  /* 0x000000ffff177224 */ /* 0x000fc400078e0015 */
[----:B------:R-:W-:Y:S01]  /*1290*/  IMAD.MOV.U32 R8, RZ, RZ, R17 ;  /* 0x000000ffff087224 */ /* 0x000fe200078e0011 */
        /* <DEDUP_REMOVED lines=12> */
.L_x_1685:
[----:B------:R-:W-:Y:S05]  /*1360*/  BSYNC B0 ;  /* 0x0000000000007941 */ /* 0x000fea0003800000 */
.L_x_1684:
[----:B------:R-:W-:Y:S01]  /*1370*/  LOP3.LUT R19, R6, R19, RZ, 0x3c, !PT ;  /* 0x0000001306137212 */ /* 0x000fe200078e3cff */
[----:B------:R-:W-:Y:S01]  /*1380*/  IMAD R6, R11, -0x2daee0ad, RZ ;  /* 0xd2511f530b067824 */ /* 0x000fe200078e02ff */
[----:B------:R-:W-:Y:S01]  /*1390*/  LOP3.LUT R20, R8, UR4, R5, 0x96, !PT ;  /* 0x0000000408147c12 */ /* 0x000fe2000f8e9605 */
[----:B------:R-:W-:Y:S01]  /*13a0*/  IMAD R22, R22, -0x326172a9, RZ ;  /* 0xcd9e8d5716167824 */ /* 0x000fe200078e02ff */
[----:B------:R-:W-:Y:S01]  /*13b0*/  LOP3.LUT R8, R21, R18, RZ, 0x3c, !PT ;  /* 0x0000001215087212 */ /* 0x000fe200078e3cff */
[----:B------:R-:W-:Y:S01]  /*13c0*/  IMAD.WIDE.U32 R18, R19, -0x326172a9, RZ ;  /* 0xcd9e8d5713127825 */ /* 0x000fe200078e00ff */
[----:B------:R-:W-:Y:S02]  /*13d0*/  IADD3 R11, R6, -0x5b5dc15a, RZ ;  /* 0xa4a23ea6060b7810 */ /* 0x000fe40007ffe0ff */
[----:B------:R-:W-:Y:S01]  /*13e0*/  LOP3.LUT R16, R17, UR4, R15, 0x96, !PT ;  /* 0x0000000411107c12 */ /* 0x000fe2000f8e960f */
[----:B------:R-:W-:Y:S01]  /*13f0*/  IMAD.WIDE.U32 R20, R20, -0x2daee0ad, RZ ;  /* 0xd2511f5314147825 */ /* 0x000fe200078e00ff */
[----:B------:R-:W-:-:S02]  /*1400*/  LOP3.LUT R10, R23, R19, RZ, 0x3c, !PT ;  /* 0x00000013170a7212 */ /* 0x000fc400078e3cff */
[----:B------:R-:W-:Y:S01]  /*1410*/  IADD3 R6, R6, -0x2daee0ad, RZ ;  /* 0xd2511f5306067810 */ /* 0x000fe20007ffe0ff */
[----:B------:R-:W-:Y:S01]  /*1420*/  IMAD.HI.U32 R24, R8, -0x2daee0ad, RZ ;  /* 0xd2511f5308187827 */ /* 0x000fe200078e00ff */
[----:B------:R-:W-:-:S03]  /*1430*/  LOP3.LUT R17, R21, UR9, R11, 0x96, !PT ;  /* 0x0000000915117c12 */ /* 0x000fc6000f8e960b */
[----:B------:R-:W-:-:S04]  /*1440*/  IMAD.HI.U32 R15, R16, -0x2daee0ad, RZ ;  /* 0xd2511f53100f7827 */ /* 0x000fc800078e00ff */
[----:B------:R-:W-:Y:S01]  /*1450*/  IMAD R19, R16, -0x2daee0ad, RZ ;  /* 0xd2511f5310137824 */ /* 0x000fe200078e02ff */
[----:B------:R-:W-:Y:S01]  /*1460*/  LOP3.LUT R6, R15, UR9, R6, 0x96, !PT ;  /* 0x000000090f067c12 */ /* 0x000fe2000f8e9606 */
[----:B------:R-:W-:-:S03]  /*1470*/  IMAD.WIDE.U32 R10, R10, -0x2daee0ad, RZ ;  /* 0xd2511f530a0a7825 */ /* 0x000fc600078e00ff */
[----:B------:R-:W-:Y:S01]  /*1480*/  LOP3.LUT R24, R24, UR11, R19, 0x96, !PT ;  /* 0x0000000b18187c12 */ /* 0x000fe2000f8e9613 */
[----:B------:R-:W-:Y:S01]  /*1490*/  IMAD.WIDE.U32 R16, R17, -0x326172a9, RZ ;  /* 0xcd9e8d5711107825 */ /* 0x000fe200078e00ff */
[----:B------:R-:W-:-:S03]  /*14a0*/  LOP3.LUT R19, R11, UR11, R20, 0x96, !PT ;  /* 0x0000000b0b137c12 */ /* 0x000fc6000f8e9614 */
[----:B------:R-:W-:Y:S01]  /*14b0*/  IMAD.HI.U32 R11, R6, -0x326172a9, RZ ;  /* 0xcd9e8d57060b7827 */ /* 0x000fe200078e00ff */
[----:B------:R-:W-:-:S03]  /*14c0*/  LOP3.LUT R20, R17, UR10, R18, 0x96, !PT ;  /* 0x0000000a11147c12 */ /* 0x000fc6000f8e9612 */
        /* <DEDUP_REMOVED lines=63> */
[----:B------:R-:W-:Y:S01]  /*18c0*/  IMAD.WIDE.U32 R18, R18, -0x326172a9, RZ ;  /* 0xcd9e8d5712127825 */ /* 0x000fe200078e00ff */
[----:B------:R-:W-:-:S03]  /*18d0*/  LOP3.LUT R34, R37, UR24, R17, 0x96, !PT ;  /* 0x0000001825227c12 */ /* 0x000fc6000f8e9611 */
[----:B------:R-:W-:Y:S01]  /*18e0*/  IMAD R38, R15, -0x2daee0ad, RZ ;  /* 0xd2511f530f267824 */ /* 0x000fe200078e02ff */
[----:B------:R-:W-:Y:S01]  /*18f0*/  LOP3.LUT R15, R19, UR24, R10, 0x96, !PT ;  /* 0x00000018130f7c12 */ /* 0x000fe2000f8e960a */
[----:B------:R-:W-:Y:S01]  /*1900*/  IMAD.HI.U32 R11, R6, -0x2daee0ad, RZ ;  /* 0xd2511f53060b7827 */ /* 0x000fe200078e00ff */
[----:B------:R-:W-:-:S03]  /*1910*/  MOV R10, R18 ;  /* 0x00000012000a7202 */ /* 0x000fc60000000f00 */
[C---:B------:R-:W-:Y:S01]  /*1920*/  IMAD.HI.U32 R17, R24.reuse, -0x2daee0ad, RZ ;  /* 0xd2511f5318117827 */ /* 0x040fe200078e00ff */
[----:B------:R-:W-:Y:S02]  /*1930*/  LOP3.LUT R8, R11, UR25, R16, 0x96, !PT ;  /* 0x000000190b087c12 */ /* 0x000fe4000f8e9610 */
[----:B------:R-:W-:Y:S01]  /*1940*/  MOV R11, R13 ;  /* 0x0000000d000b7202 */ /* 0x000fe20000000f00 */
[----:B------:R-:W-:Y:S01]  /*1950*/  IMAD.MOV.U32 R35, RZ, RZ, R7 ;  /* 0x000000ffff237224 */ /* 0x000fe200078e0007 */
[----:B------:R-:W-:Y:S01]  /*1960*/  LOP3.LUT R38, R17, UR25, R38, 0x96, !PT ;  /* 0x0000001911267c12 */ /* 0x000fe2000f8e9626 */
[----:B------:R-:W-:Y:S02]  /*1970*/  IMAD.MOV.U32 R39, RZ, RZ, R14 ;  /* 0x000000ffff277224 */ /* 0x000fe400078e000e */
[----:B------:R-:W-:Y:S02]  /*1980*/  IMAD.MOV.U32 R29, RZ, RZ, R12 ;  /* 0x000000ffff1d7224 */ /* 0x000fe400078e000c */
[----:B------:R-:W-:-:S02]  /*1990*/  IMAD R33, R24, -0x2daee0ad, RZ ;  /* 0xd2511f5318217824 */ /* 0x000fc400078e02ff */
[----:B------:R-:W-:Y:S02]  /*19a0*/  IMAD.MOV.U32 R7, RZ, RZ, R15 ;  /* 0x000000ffff077224 */ /* 0x000fe400078e000f */
.L_x_1681:
[C---:B------:R-:W-:Y:S02]  /*19b0*/  SHF.L.U32 R49, R28.reuse, 0x3, RZ ;  /* 0x000000031c317819 */ /* 0x040fe400000006ff */
[----:B------:R-:W-:Y:S02]  /*19c0*/  SHF.L.U64.HI R32, R28, 0x3, R3 ;  /* 0x000000031c207819 */ /* 0x000fe40000010203 */
[----:B------:R-:W-:-:S04]  /*19d0*/  IADD3 R42, P0, R49, c[0x0][0x160], RZ ;  /* 0x00005800312a7a10 */ /* 0x000fc80007f1e0ff */
[----:B------:R-:W-:-:S05]  /*19e0*/  IADD3.X R43, R32, c[0x0][0x164], RZ, P0, !PT ;  /* 0x00005900202b7a10 */ /* 0x000fca00007fe4ff */
[----:B------:R0:W2:Y:S04]  /*19f0*/  LDG.E.128 R12, [R42.64] ;  /* 0x000000062a0c7981 */ /* 0x0000a8000c1e1d00 */
[----:B------:R0:W3:Y:S04]  /*1a00*/  LDG.E.128 R16, [R42.64+0x10] ;  /* 0x000010062a107981 */ /* 0x0000e8000c1e1d00 */
[----:B------:R0:W4:Y:S04]  /*1a10*/  LDG.E.128 R20, [R42.64+0x20] ;  /* 0x000020062a147981 */ /* 0x000128000c1e1d00 */
[----:B------:R0:W5:Y:S01]  /*1a20*/  LDG.E.128 R24, [R42.64+0x30] ;  /* 0x000030062a187981 */ /* 0x000162000c1e1d00 */
[----:B------:R-:W1:Y:S01]  /*1a30*/  I2F.U32 R35, R35 ;  /* 0x0000002300237306 */ /* 0x000e620000201000 */
[----:B------:R-:W-:Y:S01]  /*1a40*/  IMAD.MOV.U32 R40, RZ, RZ, 0x2f800000 ;  /* 0x2f800000ff287424 */ /* 0x000fe200078e00ff */
[----:B------:R-:W-:Y:S06]  /*1a50*/  WARPSYNC 0xffffffff ;  /* 0xffffffff00007948 */ /* 0x000fec0003800000 */
[----:B------:R-:W-:Y:S08]  /*1a60*/  I2F.U32 R11, R11 ;  /* 0x0000000b000b7306 */ /* 0x000ff00000201000 */
[----:B------:R-:W0:Y:S01]  /*1a70*/  I2F.U32 R39, R39 ;  /* 0x0000002700277306 */ /* 0x000e220000201000 */
[----:B-1----:R-:W-:-:S04]  /*1a80*/  FFMA.FTZ R44, R35, R40, 1.1641532182693481445e-10 ;  /* 0x2f000000232c7423 */ /* 0x002fc80000010028 */
[----:B0-----:R-:W-:-:S03]  /*1a90*/  FMUL.FTZ R42, R44, 1 ;  /* 0x3f8000002c2a7820 */ /* 0x001fc60000410000 */
[----:B------:R-:W0:Y:S08]  /*1aa0*/  I2F.U32 R29, R29 ;  /* 0x0000001d001d7306 */ /* 0x000e300000201000 */
[----:B------:R1:W0:Y:S01]  /*1ab0*/  I2F.U32 R37, R36 ;  /* 0x0000002400257306 */ /* 0x0002220000201000 */
[----:B------:R-:W-:-:S04]  /*1ac0*/  FFMA.FTZ R44, R39, R40, 1.1641532182693481445e-10 ;  /* 0x2f000000272c7423 */ /* 0x000fc80000010028 */
[----:B------:R-:W-:-:S03]  /*1ad0*/  FMUL.FTZ R48, R44, 1 ;  /* 0x3f8000002c307820 */ /* 0x000fc60000410000 */
[----:B------:R-:W0:Y:S01]  /*1ae0*/  F2F.F64.F32 R42, R42 ;  /* 0x0000002a002a7310 */ /* 0x000e220000201800 */
[-C--:B-1----:R-:W-:Y:S02]  /*1af0*/  FFMA.FTZ R36, R11, R40.reuse, 1.1641532182693481445e-10 ;  /* 0x2f0000000b247423 */ /* 0x082fe40000010028 */
[-C--:B0-----:R-:W-:Y:S02]  /*1b00*/  FFMA.FTZ R11, R29, R40.reuse, 1.1641532182693481445e-10 ;  /* 0x2f0000001d0b7423 */ /* 0x081fe40000010028 */
[----:B------:R-:W-:Y:S02]  /*1b10*/  FMUL.FTZ R46, R36, 1 ;  /* 0x3f800000242e7820 */ /* 0x000fe40000410000 */
[----:B------:R-:W-:Y:S01]  /*1b20*/  FMUL.FTZ R44, R11, 1 ;  /* 0x3f8000000b2c7820 */ /* 0x000fe20000410000 */
[----:B------:R-:W0:Y:S01]  /*1b30*/  I2F.U32 R41, R34 ;  /* 0x0000002200297306 */ /* 0x000e220000201000 */
[----:B------:R-:W-:-:S04]  /*1b40*/  FFMA.FTZ R11, R37, R40, 1.1641532182693481445e-10 ;  /* 0x2f000000250b7423 */ /* 0x000fc80000010028 */
[----:B------:R-:W-:-:S03]  /*1b50*/  FMUL.FTZ R39, R11, 1 ;  /* 0x3f8000000b277820 */ /* 0x000fc60000410000 */
[----:B------:R-:W1:Y:S01]  /*1b60*/  F2F.F64.F32 R46, R46 ;  /* 0x0000002e002e7310 */ /* 0x000e620000201800 */
[----:B------:R-:W0:-:S07]  /*1b70*/  DSETP.GEU.AND P0, PT, R42, c[0x0][0x648], PT ;  /* 0x000192002a00762a */ /* 0x000e0e0003f0e000 */
[----:B------:R-:W1:Y:S01]  /*1b80*/  F2F.F64.F32 R44, R44 ;  /* 0x0000002c002c7310 */ /* 0x000e620000201800 */
[----:B0-----:R-:W-:-:S04]  /*1b90*/  FFMA.FTZ R41, R41, R40, 1.1641532182693481445e-10 ;  /* 0x2f00000029297423 */ /* 0x001fc80000010028 */
[----:B------:R-:W-:-:S03]  /*1ba0*/  FMUL.FTZ R36, R41, 1 ;  /* 0x3f80000029247820 */ /* 0x000fc60000410000 */
[----:B------:R-:W0:Y:S01]  /*1bb0*/  I2F.U32 R33, R33 ;  /* 0x0000002100217306 */ /* 0x000e220000201000 */
[----:B-1----:R1:W1:Y:S02]  /*1bc0*/  DSETP.GEU.AND P1, PT, R46, c[0x0][0x648], PT ;  /* 0x000192002e00762a */ /* 0x0022640003f2e000 */
[----:B-1----:R-:W-:-:S05]  /*1bd0*/  FSEL R46, RZ, 1, P0 ;  /* 0x3f800000ff2e7808 */ /* 0x002fca0000000000 */
[----:B------:R-:W1:Y:S01]  /*1be0*/  I2F.U32 R38, R38 ;  /* 0x0000002600267306 */ /* 0x000e620000201000 */
[----:B------:R0:W0:Y:S01]  /*1bf0*/  DSETP.GEU.AND P0, PT, R44, c[0x0][0x648], PT ;  /* 0x000192002c00762a */ /* 0x0000220003f0e000 */
[----:B------:R-:W-:Y:S01]  /*1c00*/  FMUL.FTZ R50, R46, 1 ;  /* 0x3f8000002e327820 */ /* 0x000fe20000410000 */
[----:B0-----:R-:W-:-:S04]  /*1c10*/  FSEL R44, RZ, 1, P1 ;  /* 0x3f800000ff2c7808 */ /* 0x001fc80000800000 */
[----:B------:R-:W-:Y:S01]  /*1c20*/  FSEL R45, RZ, 1, P0 ;  /* 0x3f800000ff2d7808 */ /* 0x000fe20000000000 */
[----:B------:R-:W0:Y:S01]  /*1c30*/  F2F.F64.F32 R34, R48 ;  /* 0x0000003000227310 */ /* 0x000e220000201800 */
[----:B------:R-:W-:-:S04]  /*1c40*/  FFMA.FTZ R33, R33, R40, 1.1641532182693481445e-10 ;  /* 0x2f00000021217423 */ /* 0x000fc80000010028 */
[----:B------:R-:W-:Y:S02]  /*1c50*/  FMUL.FTZ R42, R33, 1 ;  /* 0x3f800000212a7820 */ /* 0x000fe40000410000 */
[----:B-1----:R-:W-:Y:S01]  /*1c60*/  FFMA.FTZ R11, R38, R40, 1.1641532182693481445e-10 ;  /* 0x2f000000260b7423 */ /* 0x002fe20000010028 */
[----:B------:R-:W1:Y:S03]  /*1c70*/  F2F.F64.F32 R36, R36 ;  /* 0x0000002400247310 */ /* 0x000e660000201800 */
[----:B------:R-:W-:Y:S01]  /*1c80*/  FMUL.FTZ R41, R11, 1 ;  /* 0x3f8000000b297820 */ /* 0x000fe20000410000 */
[----:B0-----:R-:W0:-:S04]  /*1c90*/  DSETP.GEU.AND P0, PT, R34, c[0x0][0x648], PT ;  /* 0x000192002200762a */ /* 0x001e080003f0e000 */
[----:B------:R-:W1:Y:S02]  /*1ca0*/  F2F.F64.F32 R38, R39 ;  /* 0x0000002700267310 */ /* 0x000e640000201800 */
[----:B0-----:R-:W-:-:S06]  /*1cb0*/  FSEL R52, RZ, 1, P0 ;  /* 0x3f800000ff347808 */ /* 0x001fcc0000000000 */
[----:B------:R-:W0:Y:S01]  /*1cc0*/  F2F.F64.F32 R40, R41 ;  /* 0x0000002900287310 */ /* 0x000e220000201800 */
[----:B-1----:R1:W1:Y:S01]  /*1cd0*/  DSETP.GEU.AND P1, PT, R36, c[0x0][0x648], PT ;  /* 0x000192002400762a */ /* 0x0022620003f2e000 */
[----:B------:R-:W-:Y:S02]  /*1ce0*/  FMUL.FTZ R34, R52, 1 ;  /* 0x3f80000034227820 */ /* 0x000fe40000410000 */
[----:B-1----:R-:W-:-:S03]  /*1cf0*/  FMUL.FTZ R36, R44, 1 ;  /* 0x3f8000002c247820 */ /* 0x002fc60000410000 */
[----:B------:R-:W-:Y:S01]  /*1d00*/  FSEL R47, RZ, 1, P1 ;  /* 0x3f800000ff2f7808 */ /* 0x000fe20000800000 */
[----:B------:R-:W1:Y:S01]  /*1d10*/  F2F.F64.F32 R42, R42 ;  /* 0x0000002a002a7310 */ /* 0x000e620000201800 */
[----:B------:R-:W0:-:S06]  /*1d20*/  DSETP.GEU.AND P0, PT, R38, c[0x0][0x648], PT ;  /* 0x000192002600762a */ /* 0x000e0c0003f0e000 */
[----:B0-----:R-:W-:Y:S01]  /*1d30*/  FSEL R54, RZ, 1, P0 ;  /* 0x3f800000ff367808 */ /* 0x001fe20000000000 */
[----:B------:R-:W2:Y:S01]  /*1d40*/  F2F.F64.F32 R34, R34 ;  /* 0x0000002200227310 */ /* 0x000ea20000201800 */
[----:B------:R0:W0:Y:S02]  /*1d50*/  DSETP.GEU.AND P1, PT, R40, c[0x0][0x648], PT ;  /* 0x000192002800762a */ /* 0x0000240003f2e000 */
[----:B0-----:R-:W-:-:S04]  /*1d60*/  FMUL.FTZ R40, R47, 1 ;  /* 0x3f8000002f287820 */ /* 0x001fc80000410000 */
[----:B------:R-:W-:Y:S01]  /*1d70*/  FSEL R53, RZ, 1, P1 ;  /* 0x3f800000ff357808 */ /* 0x000fe20000800000 */
[----:B------:R0:W0:Y:S01]  /*1d80*/  F2I.FTZ.U32.TRUNC.NTZ R11, R46 ;  /* 0x0000002e000b7305 */ /* 0x000022000021f000 */
[----:B-1----:R1:W1:Y:S02]  /*1d90*/  DSETP.GEU.AND P0, PT, R42, c[0x0][0x648], PT ;  /* 0x000192002a00762a */ /* 0x0022640003f0e000 */
[----:B-1----:R-:W-:-:S04]  /*1da0*/  FMUL.FTZ R42, R54, 1 ;  /* 0x3f800000362a7820 */ /* 0x002fc80000410000 */
[----:B------:R-:W-:Y:S01]  /*1db0*/  FSEL R55, RZ, 1, P0 ;  /* 0x3f800000ff377808 */ /* 0x000fe20000000000 */
[----:B------:R1:W-:Y:S04]  /*1dc0*/  F2I.FTZ.U32.TRUNC.NTZ R33, R44 ;  /* 0x0000002c00217305 */ /* 0x0003e8000021f000 */
[----:B0-----:R-:W-:-:S04]  /*1dd0*/  FMUL.FTZ R46, R55, 1 ;  /* 0x3f800000372e7820 */ /* 0x001fc80000410000 */
[----:B------:R-:W0:Y:S01]  /*1de0*/  F2I.FTZ.U32.TRUNC.NTZ R52, R52 ;  /* 0x0000003400347305 */ /* 0x000e22000021f000 */
[----:B-1----:R-:W-:Y:S01]  /*1df0*/  FMUL.FTZ R44, R53, 1 ;  /* 0x3f800000352c7820 */ /* 0x002fe20000410000 */
[----:B------:R-:W-:-:S06]  /*1e00*/  LOP3.LUT R11, R11, 0xff, RZ, 0xc0, !PT ;  /* 0x000000ff0b0b7812 */ /* 0x000fcc00078ec0ff */
[----:B------:R1:W-:Y:S08]  /*1e10*/  F2I.FTZ.U32.TRUNC.NTZ R29, R45 ;  /* 0x0000002d001d7305 */ /* 0x0003f0000021f000 */
[----:B------:R0:W-:Y:S01]  /*1e20*/  F2I.FTZ.U32.TRUNC.NTZ R48, R47 ;  /* 0x0000002f00307305 */ /* 0x0001e2000021f000 */
[----:B-1----:R-:W-:Y:S01]  /*1e30*/  FMUL.FTZ R45, R45, 1 ;  /* 0x3f8000002d2d7820 */ /* 0x002fe20000410000 */
[----:B0-----:R-:W-:Y:S01]  /*1e40*/  PRMT R52, R52, 0x7604, R11 ;  /* 0x0000760434347816 */ /* 0x001fe2000000000b */
[----:B------:R-:W-:-:S04]  /*1e50*/  IMAD.MOV.U32 R11, RZ, RZ, c[0x0][0x0] ;  /* 0x00000000ff0b7624 */ /* 0x000fc800078e00ff */
[----:B------:R-:W-:Y:S01]  /*1e60*/  IMAD R11, R11, c[0x0][0xc], RZ ;  /* 0x000003000b0b7a24 */ /* 0x000fe200078e02ff */
[----:B------:R-:W-:Y:S08]  /*1e70*/  F2F.F64.F32 R38, R45 ;  /* 0x0000002d00267310 */ /* 0x000ff00000201800 */
[----:B------:R-:W0:Y:S08]  /*1e80*/  F2F.F64.F32 R50, R50 ;  /* 0x0000003200327310 */ /* 0x000e300000201800 */
[----:B------:R-:W3:Y:S08]  /*1e90*/  F2F.F64.F32 R36, R36 ;  /* 0x0000002400247310 */ /* 0x000ef00000201800 */
[----:B------:R-:W4:Y:S08]  /*1ea0*/  F2F.F64.F32 R40, R40 ;  /* 0x0000002800287310 */ /* 0x000f300000201800 */
[----:B------:R-:W1:Y:S08]  /*1eb0*/  F2F.F64.F32 R42, R42 ;  /* 0x0000002a002a7310 */ /* 0x000e700000201800 */
[----:B------:R-:W5:Y:S08]  /*1ec0*/  F2F.F64.F32 R44, R44 ;  /* 0x0000002c002c7310 */ /* 0x000f700000201800 */
[----:B------:R-:W0:Y:S08]  /*1ed0*/  F2F.F64.F32 R46, R46 ;  /* 0x0000002e002e7310 */ /* 0x000e300000201800 */
[----:B------:R-:W0:Y:S08]  /*1ee0*/  F2I.FTZ.U32.TRUNC.NTZ R53, R53 ;  /* 0x0000003500357305 */ /* 0x000e30000021f000 */
[----:B------:R-:W0:Y:S08]  /*1ef0*/  F2I.FTZ.U32.TRUNC.NTZ R55, R55 ;  /* 0x0000003700377305 */ /* 0x000e30000021f000 */
[----:B------:R-:W0:Y:S01]  /*1f00*/  F2I.FTZ.U32.TRUNC.NTZ R54, R54 ;  /* 0x0000003600367305 */ /* 0x000e22000021f000 */
[----:B--2---:R2:W-:-:S02]  /*1f10*/  DMUL R14, R14, R34 ;  /* 0x000000220e0e7228 */ /* 0x0045c40000000000 */
[----:B--2---:R-:W-:Y:S02]  /*1f20*/  IADD3 R34, P0, R49, c[0x0][0x300], RZ ;  /* 0x0000c00031227a10 */ /* 0x004fe40007f1e0ff */
[----:B0-----:R-:W0:Y:S02]  /*1f30*/  DMUL R12, R12, R50 ;  /* 0x000000320c0c7228 */ /* 0x001e240000000000 */
[----:B------:R-:W-:Y:S02]  /*1f40*/  IADD3.X R35, R32, c[0x0][0x304], RZ, P0, !PT ;  /* 0x0000c10020237a10 */ /* 0x000fe400007fe4ff */
[----:B------:R-:W-:Y:S01]  /*1f50*/  LOP3.LUT R32, R33, 0xff, RZ, 0xc0, !PT ;  /* 0x000000ff21207812 */ /* 0x000fe200078ec0ff */
[----:B---3--:R2:W3:Y:S02]  /*1f60*/  DMUL R16, R16, R36 ;  /* 0x0000002410107228 */ /* 0x0084e40000000000 */
[----:B--2---:R-:W-:Y:S02]  /*1f70*/  LOP3.LUT R36, R53, 0xff, RZ, 0xc0, !PT ;  /* 0x000000ff35247812 */ /* 0x004fe400078ec0ff */
[----:B------:R-:W-:Y:S01]  /*1f80*/  PRMT R29, R29, 0x7604, R32 ;  /* 0x000076041d1d7816 */ /* 0x000fe20000000020 */
[----:B------:R-:W-:Y:S01]  /*1f90*/  DMUL R18, R18, R38 ;  /* 0x0000002612127228 */ /* 0x000fe20000000000 */
[----:B------:R-:W-:-:S02]  /*1fa0*/  IADD3 R32, P0, R28, c[0x0][0x4a0], RZ ;  /* 0x000128001c207a10 */ /* 0x000fc40007f1e0ff */
[----:B------:R-:W-:Y:S01]  /*1fb0*/  LOP3.LUT R37, R48, 0xff, RZ, 0xc0, !PT ;  /* 0x000000ff30257812 */ /* 0x000fe200078ec0ff */
[----:B----4-:R-:W-:Y:S01]  /*1fc0*/  DMUL R20, R20, R40 ;  /* 0x0000002814147228 */ /* 0x010fe20000000000 */
[----:B------:R-:W-:Y:S02]  /*1fd0*/  IADD3.X R33, R3, c[0x0][0x4a4], RZ, P0, !PT ;  /* 0x0001290003217a10 */ /* 0x000fe400007fe4ff */
[----:B------:R-:W-:Y:S01]  /*1fe0*/  LEA R28, P0, R11, R28, 0x3 ;  /* 0x0000001c0b1c7211 */ /* 0x000fe200078018ff */
[----:B-1----:R-:W-:Y:S01]  /*1ff0*/  DMUL R22, R22, R42 ;  /* 0x0000002a16167228 */ /* 0x002fe20000000000 */
[----:B------:R-:W-:Y:S01]  /*2000*/  PRMT R36, R55, 0x7604, R36 ;  /* 0x0000760437247816 */ /* 0x000fe20000000024 */
[----:B------:R-:W-:Y:S01]  /*2010*/  IMAD.MOV.U32 R11, RZ, RZ, R0 ;  /* 0x000000ffff0b7224 */ /* 0x000fe200078e0000 */
[----:B------:R-:W-:Y:S01]  /*2020*/  IADD3.X R3, RZ, R3, RZ, P0, !PT ;  /* 0x00000003ff037210 */ /* 0x000fe200007fe4ff */
[----:B-----5:R-:W-:Y:S01]  /*2030*/  DMUL R24, R24, R44 ;  /* 0x0000002c18187228 */ /* 0x020fe20000000000 */
[----:B------:R-:W-:-:S02]  /*2040*/  ISETP.GE.U32.AND P0, PT, R28, c[0x0][0x640], PT ;  /* 0x000190001c007a0c */ /* 0x000fc40003f06070 */
[----:B------:R-:W-:Y:S01]  /*2050*/  PRMT R37, R54, 0x7604, R37 ;  /* 0x0000760436257816 */ /* 0x000fe20000000025 */
[----:B------:R-:W-:Y:S01]  /*2060*/  DMUL R26, R26, R46 ;  /* 0x0000002e1a1a7228 */ /* 0x000fe20000000000 */
[----:B------:R-:W-:Y:S02]  /*2070*/  ISETP.GE.U32.AND.EX P0, PT, R3, c[0x0][0x644], PT, P0 ;  /* 0x0001910003007a0c */ /* 0x000fe40003f06100 */
[----:B------:R-:W-:Y:S01]  /*2080*/  PRMT R52, R52, 0x5410, R29 ;  /* 0x0000541034347816 */ /* 0x000fe2000000001d */
[----:B0-----:R-:W-:Y:S01]  /*2090*/  DMUL R12, R12, R30 ;  /* 0x0000001e0c0c7228 */ /* 0x001fe20000000000 */
[----:B------:R-:W-:-:S03]  /*20a0*/  PRMT R53, R37, 0x5410, R36 ;  /* 0x0000541025357816 */ /* 0x000fc60000000024 */
[----:B------:R-:W0:-:S04]  /*20b0*/  DMUL R14, R14, R30 ;  /* 0x0000001e0e0e7228 */ /* 0x000e080000000000 */
[----:B---3--:R-:W-:-:S03]  /*20c0*/  DMUL R16, R16, R30 ;  /* 0x0000001e10107228 */ /* 0x008fc60000000000 */
[----:B0-----:R0:W-:Y:S01]  /*20d0*/  STG.E.128 [R34.64], R12 ;  /* 0x0000000c22007986 */ /* 0x0011e2000c101d06 */
[----:B------:R-:W1:-:S04]  /*20e0*/  DMUL R18, R18, R30 ;  /* 0x0000001e12127228 */ /* 0x000e480000000000 */
[----:B------:R-:W-:-:S03]  /*20f0*/  DMUL R20, R20, R30 ;  /* 0x0000001e14147228 */ /* 0x000fc60000000000 */
[----:B-1----:R0:W-:Y:S01]  /*2100*/  STG.E.128 [R34.64+0x10], R16 ;  /* 0x0000101022007986 */ /* 0x0021e2000c101d06 */
[----:B------:R-:W1:-:S04]  /*2110*/  DMUL R22, R22, R30 ;  /* 0x0000001e16167228 */ /* 0x000e480000000000 */
[----:B------:R-:W-:-:S03]  /*2120*/  DMUL R24, R24, R30 ;  /* 0x0000001e18187228 */ /* 0x000fc60000000000 */
[----:B-1----:R0:W-:Y:S01]  /*2130*/  STG.E.128 [R34.64+0x20], R20 ;  /* 0x0000201422007986 */ /* 0x0021e2000c101d06 */
[----:B------:R-:W1:-:S07]  /*2140*/  DMUL R26, R26, R30 ;  /* 0x0000001e1a1a7228 */ /* 0x000e4e0000000000 */
[----:B-1----:R0:W-:Y:S04]  /*2150*/  STG.E.128 [R34.64+0x30], R24 ;  /* 0x0000301822007986 */ /* 0x0021e8000c101d06 */
[----:B------:R0:W-:Y:S04]  /*2160*/  STG.E.64 [R32.64], R52 ;  /* 0x0000003420007986 */ /* 0x0001e8000c101b06 */
[----:B------:R-:W-:Y:S06]  /*2170*/  BAR.SYNC.DEFER_BLOCKING 0x0 ;  /* 0x0000000000007b1d */ /* 0x000fec0000010000 */
[----:B------:R-:W-:Y:S01]  /*2180*/  @P0 CALL.REL.NOINC `(.L_x_1686) ;  /* 0x0000001000000944 */ /* 0x000fe20003c00000 */
[----:B------:R-:W-:Y:S05]  /*2190*/  BRA `(.L_x_1687) ;  /* 0xffffe51000007947 */ /* 0x000fea000383ffff */
.L_x_1686:
[----:B------:R-:W-:Y:S05]  /*21a0*/  EXIT ;  /* 0x000000000000794d */ /* 0x000fea0003800000 */
        .weak           $__internal_38_$__cuda_sm20_dblrcp_rn_slowpath_v3
        .type           $__internal_38_$__cuda_sm20_dblrcp_rn_slowpath_v3,@function
        .size           $__internal_38_$__cuda_sm20_dblrcp_rn_slowpath_v3,(.L_x_11380 - $__internal_38_$__cuda_sm20_dblrcp_rn_slowpath_v3)
$__internal_38_$__cuda_sm20_dblrcp_rn_slowpath_v3:
        /* <DEDUP_REMOVED lines=27> */
.L_x_1690:
        /* <DEDUP_REMOVED lines=10> */
.L_x_1688:
[----:B------:R-:W-:Y:S02]  /*2400*/  LOP3.LUT R13, R14, 0x80000, RZ, 0xfc, !PT ;  /* 0x000800000e0d7812 */ /* 0x000fe400078efcff */
[----:B------:R-:W-:-:S05]  /*2410*/  MOV R12, c[0x0][0x648] ;  /* 0x00019200000c7a02 */ /* 0x000fca0000000f00 */
.L_x_1689:
[----:B01----:R-:W-:Y:S01]  /*2420*/  IMAD.MOV.U32 R30, RZ, RZ, R12 ;  /* 0x000000ffff1e7224 */ /* 0x003fe200078e000c */
[----:B------:R-:W-:Y:S01]  /*2430*/  MOV R12, R4 ;  /* 0x00000004000c7202 */ /* 0x000fe20000000f00 */
[----:B------:R-:W-:Y:S02]  /*2440*/  IMAD.MOV.U32 R31, RZ, RZ, R13 ;  /* 0x000000ffff1f7224 */ /* 0x000fe400078e000d */
[----:B------:R-:W-:-:S04]  /*2450*/  IMAD.MOV.U32 R13, RZ, RZ, 0x0 ;  /* 0x00000000ff0d7424 */ /* 0x000fc800078e00ff */
[----:B------:R-:W-:Y:S05]  /*2460*/  RET.REL.NODEC R12 `(_ZN2at6native43_GLOBAL__N__7cc8d1ed_10_Dropout_cu_0e96ed3824fused_dropout_kernel_vecIddmLi1ELi8EhEEvNS_4cuda6detail10TensorInfoIKT_T1_EENS5_IS6_S8_EENS5_IT4_S8_EES8_T0_NS_15PhiloxCudaStateE) ;  /* 0xffffdb900c007950 */ /* 0x000fea0003c3ffff */
.L_x_1691:
        /* <DEDUP_REMOVED lines=9> */
.L_x_11380:


//--------------------- .text._ZN2at6native43_GLOBAL__N__7cc8d1ed_10_Dropout_cu_0e96ed3824fused_dropout_kernel_vecIddmLi1ELi16EhEEvNS_4cuda6detail10TensorInfoIKT_T1_EENS5_IS6_S8_EENS5_IT4_S8_EES8_T0_NS_15PhiloxCudaStateE --------------------------
	.section	.text._ZN2at6native43_GLOBAL__N__7cc8d1ed_10_Dropout_cu_0e96ed3824fused_dropout_kernel_vecIddmLi1ELi16EhEEvNS_4cuda6detail10TensorInfoIKT_T1_EENS5_IS6_S8_EENS5_IT4_S8_EES8_T0_NS_15PhiloxCudaStateE,"ax",@progbits
	.sectioninfo	@"SHI_REGISTERS=64"
	.align	128
.text._ZN2at6native43_GLOBAL__N__7cc8d1ed_10_Dropout_cu_0e96ed3824fused_dropout_kernel_vecIddmLi1ELi16EhEEvNS_4cuda6detail10TensorInfoIKT_T1_EENS5_IS6_S8_EENS5_IT4_S8_EES8_T0_NS_15PhiloxCudaStateE:
        .type           _ZN2at6native43_GLOBAL__N__7cc8d1ed_10_Dropout_cu_0e96ed3824fused_dropout_kernel_vecIddmLi1ELi16EhEEvNS_4cuda6detail10TensorInfoIKT_T1_EENS5_IS6_S8_EENS5_IT4_S8_EES8_T0_NS_15PhiloxCudaStateE,@function
        .size           _ZN2at6native43_GLOBAL__N__7cc8d1ed_10_Dropout_cu_0e96ed3824fused_dropout_kernel_vecIddmLi1ELi16EhEEvNS_4cuda6detail10TensorInfoIKT_T1_EENS5_IS6_S8_EENS5_IT4_S8_EES8_T0_NS_15PhiloxCudaStateE,(.L_x_11382 - _ZN2at6native43_GLOBAL__N__7cc8d1ed_10_Dropout_cu_0e96ed3824fused_dropout_kernel_vecIddmLi1ELi16EhEEvNS_4cuda6detail10TensorInfoIKT_T1_EENS5_IS6_S8_EENS5_IT4_S8_EES8_T0_NS_15PhiloxCudaStateE)
        .other          _ZN2at6native43_GLOBAL__N__7cc8d1ed_10_Dropout_cu_0e96ed3824fused_dropout_kernel_vecIddmLi1ELi16EhEEvNS_4cuda6detail10TensorInfoIKT_T1_EENS5_IS6_S8_EENS5_IT4_S8_EES8_T0_NS_15PhiloxCudaStateE,@"STO_CUDA_ENTRY STV_DEFAULT"
_ZN2at6native43_GLOBAL__N__7cc8d1ed_10_Dropout_cu_0e96ed3824fused_dropout_kernel_vecIddmLi1ELi16EhEEvNS_4cuda6detail10TensorInfoIKT_T1_EENS5_IS6_S8_EENS5_IT4_S8_EES8_T0_NS_15PhiloxCudaStateE:
[----:B------:R-:W-:Y:S02]  /*0000*/  IMAD.MOV.U32 R1, RZ, RZ, c[0x0][0x28] ;  /* 0x00000a00ff017624 */ /* 0x000fe400078e00ff */
[----:B------:R-:W-:Y:S01]  /*0010*/  ULDC.U8 UR4, c[0x0][0x664] ;  /* 0x0001990000047ab9 */ /* 0x000fe20000000000 */
[----:B------:R-:W-:Y:S01]  /*0020*/  IMAD.MOV.U32 R2, RZ, RZ, c[0x0][0x658] ;  /* 0x00019600ff027624 */ /* 0x000fe200078e00ff */
[----:B------:R-:W-:Y:S01]  /*0030*/  ISETP.NE.AND P0, PT, RZ, UR4, PT ;  /* 0x00000004ff007c0c */ /* 0x000fe2000bf05270 */
[----:B------:R-:W-:Y:S01]  /*0040*/  ULDC.64 UR8, c[0x0][0x650] ;  /* 0x0001940000087ab9 */ /* 0x000fe20000000a00 */
[----:B------:R-:W-:Y:S01]  /*0050*/  IADD3 R1, R1, -0x8, RZ ;  /* 0xfffffff801017810 */ /* 0x000fe20007ffe0ff */
        /* <DEDUP_REMOVED lines=80> */
[----:B------:R-:W-:Y:S01]  /*0560*/  MOV R14, c[0x0][0x64c] ;  /* 0x00019300000e7a02 */ /* 0x000fe20000000f00 */
[----:B------:R-:W-:Y:S01]  /*0570*/  IMAD.MOV.U32 R12, RZ, RZ, c[0x0][0x648] ;  /* 0x00019200ff0c7624 */ /* 0x000fe200078e00ff */
[----:B------:R-:W-:Y:S01]  /*0580*/  MOV R0, R37 ;  /* 0x0000002500007202 */ /* 0x000fe20000000f00 */
        /* <DEDUP_REMOVED lines=9> */
[----:B0-----:R-:W0:-:S06]  /*0620*/  DFMA R12, R10, R12, R10 ;  /* 0x0000000c0a0c722b */ /* 0x001e0c000000000a */
[----:B0-----:R0:W1:Y:S08]  /*0630*/  R2UR UR4, R12 ;  /* 0x000000000c0473c2 */ /* 0x00107000000e0000 */
[----:B------:R0:W2:Y:S02]  /*0640*/  R2UR UR5, R13 ;  /* 0x000000000d0573c2 */ /* 0x0000a400000e0000 */
[----:B012---:R-:W-:Y:S05]  /*0650*/  @P0 BRA `(.L_x_1692) ;  /* 0x0000004000000947 */ /* 0x007fea0003800000 */
[----:B------:R-:W-:-:S04]  /*0660*/  LOP3.LUT R4, R14, 0x7fffffff, RZ, 0xc0, !PT ;  /* 0x7fffffff0e047812 */ /* 0x000fc800078ec0ff */
[----:B------:R-:W-:Y:S02]  /*0670*/  IADD3 R12, R4, -0x100000, RZ ;  /* 0xfff00000040c7810 */ /* 0x000fe40007ffe0ff */
[----:B------:R-:W-:Y:S02]  /*0680*/  MOV R4, 0x6a0 ;  /* 0x000006a000047802 */ /* 0x000fe40000000f00 */
[----:B------:R-:W-:Y:S05]  /*0690*/  CALL.REL.NOINC `($__internal_39_$__cuda_sm20_dblrcp_rn_slowpath_v3) ;  /* 0x0000362000007944 */ /* 0x000fea0003c00000 */
.L_x_1692:
[----:B------:R-:W-:Y:S01]  /*06a0*/  IMAD R8, R8, -0x326172a9, RZ ;  /* 0xcd9e8d5708087824 */ /* 0x000fe200078e02ff */
[----:B------:R-:W-:Y:S02]  /*06b0*/  LOP3.LUT R9, R2, 0x3, RZ, 0xc0, !PT ;  /* 0x0000000302097812 */ /* 0x000fe400078ec0ff */
[----:B------:R-:W-:Y:S02]  /*06c0*/  MOV R4, RZ ;  /* 0x000000ff00047202 */ /* 0x000fe40000000f00 */
.L_x_1715:
[----:B------:R-:W-:Y:S01]  /*06d0*/  ISETP.NE.AND P0, PT, R9, RZ, PT ;  /* 0x000000ff0900720c */ /* 0x000fe20003f05270 */
[----:B0-----:R-:W-:Y:S02]  /*06e0*/  IMAD R12, R6, -0x2daee0ad, RZ ;  /* 0xd2511f53060c7824 */ /* 0x001fe400078e02ff */
[----:B------:R-:W-:Y:S02]  /*06f0*/  IMAD.MOV.U32 R10, RZ, RZ, R47 ;  /* 0x000000ffff0a7224 */ /* 0x000fe400078e002f */
[----:B------:R-:W-:-:S08]  /*0700*/  IMAD.MOV.U32 R11, RZ, RZ, R8 ;  /* 0x000000ffff0b7224 */ /* 0x000fd000078e0008 */
[----:B-----5:R-:W-:Y:S05]  /*0710*/  @!P0 BRA `(.L_x_1693) ;  /* 0x0000130000008947 */ /* 0x020fea0003800000 */
        /* <DEDUP_REMOVED lines=13> */
.L_x_1695:
[----:B------:R-:W-:Y:S05]  /*07f0*/  BSYNC B0 ;  /* 0x0000000000007941 */ /* 0x000fea0003800000 */
.L_x_1694:
[----:B------:R-:W-:Y:S01]  /*0800*/  IMAD.HI.U32 R2, R3, -0x326172a9, RZ ;  /* 0xcd9e8d5703027827 */ /* 0x000fe200078e00ff */
[----:B------:R-:W-:Y:S01]  /*0810*/  HFMA2.MMA R8, -RZ, RZ, -50.53125, 0.007152557373046875 ;  /* 0xd2511f53ff087435 */ /* 0x000fe200000001ff */
[----:B------:R-:W-:Y:S02]  /*0820*/  LOP3.LUT R13, R13, UR9, R4, 0x96, !PT ;  /* 0x000000090d0d7c12 */ /* 0x000fe4000f8e9604 */
[----:B------:R-:W-:Y:S01]  /*0830*/  IMAD R19, R3, -0x326172a9, RZ ;  /* 0xcd9e8d5703137824 */ /* 0x000fe200078e02ff */
[----:B------:R-:W-:Y:S02]  /*0840*/  LOP3.LUT R2, R2, UR8, R5, 0x96, !PT ;  /* 0x0000000802027c12 */ /* 0x000fe4000f8e9605 */
[----:B------:R-:W-:Y:S01]  /*0850*/  IMAD.WIDE.U32 R16, R13, -0x326172a9, RZ ;  /* 0xcd9e8d570d107825 */ /* 0x000fe200078e00ff */
[----:B------:R-:W-:-:S03]  /*0860*/  ISETP.NE.AND P0, PT, R9, 0x1, PT ;  /* 0x000000010900780c */ /* 0x000fc60003f05270 */
        /* <DEDUP_REMOVED lines=28> */
[----:B------:R-:W-:Y:S01]  /*0a30*/  IMAD.WIDE.U32 R28, R28, -0x2daee0ad, RZ ;  /* 0xd2511f531c1c7825 */ /* 0x000fe200078e00ff */
[----:B------:R-:W-:-:S03]  /*0a40*/  IADD3 R15, R20, 0x2, RZ ;  /* 0x00000002140f7810 */ /* 0x000fc60007ffe0ff */
[----:B------:R-:W-:Y:S01]  /*0a50*/  IMAD.WIDE.U32 R18, R18, -0x326172a9, RZ ;  /* 0xcd9e8d5712127825 */ /* 0x000fe200078e00ff */
[----:B------:R-:W-:Y:S02]  /*0a60*/  LOP3.LUT R24, R29, UR27, R14, 0x96, !PT ;  /* 0x0000001b1d187c12 */ /* 0x000fe4000f8e960e */
[----:B------:R-:W-:Y:S02]  /*0a70*/  ISETP.NE.AND P2, PT, R15, RZ, PT ;  /* 0x000000ff0f00720c */ /* 0x000fe40003f45270 */
[----:B------:R-:W-:Y:S01]  /*0a80*/  LOP3.LUT R2, R19, UR26, R16, 0x96, !PT ;  /* 0x0000001a13027c12 */ /* 0x000fe2000f8e9610 */
[----:B------:R-:W-:-:S04]  /*0a90*/  IMAD.WIDE.U32 R24, R24, -0x326172a9, RZ ;  /* 0xcd9e8d5718187825 */ /* 0x000fc800078e00ff */
[----:B------:R-:W-:Y:S01]  /*0aa0*/  IMAD.HI.U32 R13, R2, -0x2daee0ad, RZ ;  /* 0xd2511f53020d7827 */ /* 0x000fe200078e00ff */
[----:B------:R-:W-:-:S03]  /*0ab0*/  LOP3.LUT R18, R25, UR28, R18, 0x96, !PT ;  /* 0x0000001c19127c12 */ /* 0x000fc6000f8e9612 */
[----:B------:R-:W-:Y:S01]  /*0ac0*/  IMAD.MOV.U32 R25, RZ, RZ, R12 ;  /* 0x000000ffff197224 */ /* 0x000fe200078e000c */
        /* <DEDUP_REMOVED lines=13> */
.L_x_1696:
[----:B------:R-:W-:Y:S01]  /*0ba0*/  IMAD.WIDE.U32 R16, R3, -0x326172a9, RZ ;  /* 0xcd9e8d5703107825 */ /* 0x000fe200078e00ff */
[----:B------:R-:W-:Y:S03]  /*0bb0*/  BSSY B0, `(.L_x_1697) ;  /* 0x0000016000007945 */ /* 0x000fe60003800000 */
[----:B------:R-:W-:Y:S01]  /*0bc0*/  IMAD.HI.U32 R15, R15, -0x2daee0ad, RZ ;  /* 0xd2511f530f0f7827 */ /* 0x000fe200078e00ff */
[----:B------:R-:W-:Y:S02]  /*0bd0*/  LOP3.LUT R6, R16, UR12, RZ, 0x3c, !PT ;  /* 0x0000000c10067c12 */ /* 0x000fe4000f8e3cff */
[----:B------:R-:W-:Y:S01]  /*0be0*/  MOV R14, R17 ;  /* 0x00000011000e7202 */ /* 0x000fe20000000f00 */
[----:B------:R-:W-:Y:S01]  /*0bf0*/  IMAD.MOV.U32 R12, RZ, RZ, R13 ;  /* 0x000000ffff0c7224 */ /* 0x000fe200078e000d */
[----:B------:R-:W-:Y:S05]  /*0c00*/  @P2 BRA `(.L_x_1698) ;  /* 0x0000010000002947 */ /* 0x000fea0003800000 */
[----:B------:R-:W-:Y:S01]  /*0c10*/  IADD3 R5, R5, 0x1, RZ ;  /* 0x0000000105057810 */ /* 0x000fe20007ffe0ff */
[----:B------:R-:W-:Y:S01]  /*0c20*/  IMAD.MOV.U32 R12, RZ, RZ, R13 ;  /* 0x000000ffff0c7224 */ /* 0x000fe200078e000d */
[----:B------:R-:W-:Y:S01]  /*0c30*/  LOP3.LUT R6, R16, UR12, RZ, 0x3c, !PT ;  /* 0x0000000c10067c12 */ /* 0x000fe2000f8e3cff */
        /* <DEDUP_REMOVED lines=13> */
.L_x_1698:
[----:B------:R-:W-:Y:S05]  /*0d10*/  BSYNC B0 ;  /* 0x0000000000007941 */ /* 0x000fea0003800000 */
.L_x_1697:
[----:B------:R-:W-:Y:S01]  /*0d20*/  LOP3.LUT R16, R14, UR8, R5, 0x96, !PT ;  /* 0x000000080e107c12 */ /* 0x000fe2000f8e9605 */
[----:B------:R-:W-:Y:S01]  /*0d30*/  IMAD R13, R7, R8, -0x2daee0ad ;  /* 0xd2511f53070d7424 */ /* 0x000fe200078e0208 */
[----:B------:R-:W-:Y:S01]  /*0d40*/  LOP3.LUT R15, R12, R15, RZ, 0x3c, !PT ;  /* 0x0000000f0c0f7212 */ /* 0x000fe200078e3cff */
[----:B------:R-:W-:Y:S02]  /*0d50*/  IMAD R2, R2, -0x2daee0ad, RZ ;  /* 0xd2511f5302027824 */ /* 0x000fe400078e02ff */
[----:B------:R-:W-:-:S04]  /*0d60*/  IMAD.WIDE.U32 R16, R16, -0x2daee0ad, RZ ;  /* 0xd2511f5310107825 */ /* 0x000fc800078e00ff */
[----:B------:R-:W-:Y:S01]  /*0d70*/  IMAD.WIDE.U32 R18, R15, -0x326172a9, RZ ;  /* 0xcd9e8d570f127825 */ /* 0x000fe200078e00ff */
[----:B------:R-:W-:Y:S02]  /*0d80*/  LOP3.LUT R13, R17, UR13, R13, 0x96, !PT ;  /* 0x0000000d110d7c12 */ /* 0x000fe4000f8e960d */
[----:B------:R-:W-:Y:S02]  /*0d90*/  IADD3 R15, R20, 0x3, RZ ;  /* 0x00000003140f7810 */ /* 0x000fe40007ffe0ff */
[----:B------:R-:W-:Y:S01]  /*0da0*/  LOP3.LUT R22, R6, R19, RZ, 0x3c, !PT ;  /* 0x0000001306167212 */ /* 0x000fe200078e3cff */
[----:B------:R-:W-:Y:S01]  /*0db0*/  IMAD.WIDE.U32 R26, R13, -0x326172a9, RZ ;  /* 0xcd9e8d570d1a7825 */ /* 0x000fe200078e00ff */
[----:B------:R-:W-:-:S03]  /*0dc0*/  ISETP.NE.AND P1, PT, R15, RZ, PT ;  /* 0x000000ff0f00720c */ /* 0x000fc60003f25270 */
[----:B------:R-:W-:Y:S01]  /*0dd0*/  IMAD.WIDE.U32 R22, R22, -0x2daee0ad, RZ ;  /* 0xd2511f5316167825 */ /* 0x000fe200078e00ff */
[----:B------:R-:W-:-:S03]  /*0de0*/  LOP3.LUT R17, R27, UR14, R18, 0x96, !PT ;  /* 0x0000000e1b117c12 */ /* 0x000fc6000f8e9612 */
[----:B------:R-:W-:Y:S01]  /*0df0*/  IMAD.HI.U32 R15, R15, -0x2daee0ad, RZ ;  /* 0xd2511f530f0f7827 */ /* 0x000fe200078e00ff */
[----:B------:R-:W-:-:S03]  /*0e00*/  LOP3.LUT R18, R23, UR15, R16, 0x96, !PT ;  /* 0x0000000f17127c12 */ /* 0x000fc6000f8e9610 */
        /* <DEDUP_REMOVED lines=25> */
[----:B------:R-:W-:-:S04]  /*0fa0*/  IMAD.HI.U32 R33, R13, -0x2daee0ad, RZ ;  /* 0xd2511f530d217827 */ /* 0x000fc800078e00ff */
[----:B------:R-:W-:Y:S01]  /*0fb0*/  IMAD.WIDE.U32 R18, R18, -0x326172a9, RZ ;  /* 0xcd9e8d5712127825 */ /* 0x000fe200078e00ff */
[----:B------:R-:W-:-:S04]  /*0fc0*/  LOP3.LUT R33, R33, UR29, R22, 0x96, !PT ;  /* 0x0000001d21217c12 */ /* 0x000fc8000f8e9616 */
        /* <DEDUP_REMOVED lines=13> */
.L_x_1699:
[----:B------:R-:W-:Y:S01]  /*10a0*/  BSSY B0, `(.L_x_1700) ;  /* 0x0000011000007945 */ /* 0x000fe20003800000 */
[----:B------:R-:W-:Y:S05]  /*10b0*/  @P1 BRA `(.L_x_1701) ;  /* 0x000000f000001947 */ /* 0x000fea0003800000 */
[----:B------:R-:W-:-:S04]  /*10c0*/  IADD3 R5, R5, 0x1, RZ ;  /* 0x0000000105057810 */ /* 0x000fc80007ffe0ff */
[----:B------:R-:W-:-:S13]  /*10d0*/  ISETP.NE.AND P1, PT, R5, RZ, PT ;  /* 0x000000ff0500720c */ /* 0x000fda0003f25270 */
[----:B------:R-:W-:Y:S05]  /*10e0*/  @P1 BRA `(.L_x_1701) ;  /* 0x000000c000001947 */ /* 0x000fea0003800000 */
[C---:B------:R-:W-:Y:S01]  /*10f0*/  IADD3 R12, R3.reuse, 0x1, RZ ;  /* 0x00000001030c7810 */ /* 0x040fe20007ffe0ff */
        /* <DEDUP_REMOVED lines=11> */
.L_x_1701:
[----:B------:R-:W-:Y:S05]  /*11b0*/  BSYNC B0 ;  /* 0x0000000000007941 */ /* 0x000fea0003800000 */
.L_x_1700:
        /* <DEDUP_REMOVED lines=42> */
[----:B------:R-:W-:-:S03]  /*1460*/  LOP3.LUT R16, R39, UR28, R16, 0x96, !PT ;  /* 0x0000001c27107c12 */ /* 0x000fc6000f8e9610 */
[----:B------:R-:W-:Y:S02]  /*1470*/  IMAD.MOV.U32 R26, RZ, RZ, R13 ;  /* 0x000000ffff1a7224 */ /* 0x000fe400078e000d */
        /* <DEDUP_REMOVED lines=11> */
.L_x_1702:
        /* <DEDUP_REMOVED lines=17> */
.L_x_1704:
[----:B------:R-:W-:Y:S05]  /*1640*/  BSYNC B0 ;  /* 0x0000000000007941 */ /* 0x000fea0003800000 */
.L_x_1703:
        /* <DEDUP_REMOVED lines=51> */
[----:B------:R-:W-:Y:S01]  /*1980*/  IMAD.MOV.U32 R34, RZ, RZ, R15 ;  /* 0x000000ffff227224 */ /* 0x000fe200078e000f */
[----:B------:R-:W-:-:S07]  /*1990*/  MOV R45, R8 ;  /* 0x00000008002d7202 */ /* 0x000fce0000000f00 */
[----:B------:R-:W-:Y:S05]  /*19a0*/  @!P0 BRA `(.L_x_1705) ;  /* 0x000013e000008947 */ /* 0x000fea0003800000 */
[----:B------:R-:W-:Y:S01]  /*19b0*/  MOV R44, R11 ;  /* 0x0000000b002c7202 */ /* 0x000fe20000000f00 */
[----:B------:R-:W-:Y:S01]  /*19c0*/  IMAD.MOV.U32 R35, RZ, RZ, R10 ;  /* 0x000000ffff237224 */ /* 0x000fe200078e000a */
[----:B------:R-:W-:Y:S01]  /*19d0*/  MOV R38, R15 ;  /* 0x0000000f00267202 */ /* 0x000fe20000000f00 */
[----:B------:R-:W-:Y:S01]  /*19e0*/  IMAD.MOV.U32 R34, RZ, RZ, R7 ;  /* 0x000000ffff227224 */ /* 0x000fe200078e0007 */
[----:B------:R-:W-:Y:S01]  /*19f0*/  MOV R39, R8 ;  /* 0x0000000800277202 */ /* 0x000fe20000000f00 */
[----:B------:R-:W-:Y:S01]  /*1a00*/  IMAD.MOV.U32 R45, RZ, RZ, R47 ;  /* 0x000000ffff2d7224 */ /* 0x000fe200078e002f */
[----:B------:R-:W-:Y:S05]  /*1a10*/  BRA `(.L_x_1705) ;  /* 0x0000137000007947 */ /* 0x000fea0003800000 */
.L_x_1693:
[C---:B------:R-:W-:Y:S01]  /*1a20*/  ISETP.NE.AND P0, PT, R20.reuse, -0x1, PT ;  /* 0xffffffff1400780c */ /* 0x040fe20003f05270 */
[----:B------:R-:W-:Y:S01]  /*1a30*/  BSSY B0, `(.L_x_1706) ;  /* 0x000000d000007945 */ /* 0x000fe20003800000 */
[----:B------:R-:W-:Y:S02]  /*1a40*/  IADD3 R2, R20, 0x1, RZ ;  /* 0x0000000114027810 */ /* 0x000fe40007ffe0ff */
        /* <DEDUP_REMOVED lines=11> */
.L_x_1707:
[----:B------:R-:W-:Y:S05]  /*1b00*/  BSYNC B0 ;  /* 0x0000000000007941 */ /* 0x000fea0003800000 */
.L_x_1706:
        /* <DEDUP_REMOVED lines=30> */
.L_x_1709:
[----:B------:R-:W-:Y:S05]  /*1cf0*/  BSYNC B0 ;  /* 0x0000000000007941 */ /* 0x000fea0003800000 */
.L_x_1708:
        /* <DEDUP_REMOVED lines=25> */
.L_x_1711:
[----:B------:R-:W-:Y:S05]  /*1e90*/  BSYNC B0 ;  /* 0x0000000000007941 */ /* 0x000fea0003800000 */
.L_x_1710:
        /* <DEDUP_REMOVED lines=12> */
[C---:B------:R-:W-:Y:S01]  /*1f60*/  IADD3 R24, R3.reuse, 0x1, RZ ;  /* 0x0000000103187810 */ /* 0x040fe20007ffe0ff */
        /* <DEDUP_REMOVED lines=11> */
.L_x_1713:
[----:B------:R-:W-:Y:S05]  /*2020*/  BSYNC B0 ;  /* 0x0000000000007941 */ /* 0x000fea0003800000 */
.L_x_1712:
        /* <DEDUP_REMOVED lines=10> */
[----:B------:R-:W-:-:S02]  /*20d0*/  IADD3 R22, R13, 0x76f35df9, RZ ;  /* 0x76f35df90d167810 */ /* 0x000fc40007ffe0ff */
[----:B------:R-:W-:Y:S01]  /*20e0*/  LOP3.LUT R26, R19, R26, RZ, 0x3c, !PT ;  /* 0x0000001a131a7212 */ /* 0x000fe200078e3cff */
[----:B------:R-:W-:Y:S01]  /*20f0*/  IMAD.HI.U32 R33, R25, -0x2daee0ad, RZ ;  /* 0xd2511f5319217827 */ /* 0x000fe200078e00ff */
[----:B------:R-:W-:Y:S02]  /*2100*/  IADD3 R19, R13, -0x5b5dc15a, RZ ;  /* 0xa4a23ea60d137810 */ /* 0x000fe40007ffe0ff */
[----:B------:R-:W-:Y:S01]  /*2110*/  LOP3.LUT R18, R28, UR8, R5, 0x96, !PT ;  /* 0x000000081c127c12 */ /* 0x000fe2000f8e9605 */
[----:B------:R-:W-:Y:S01]  /*2120*/  IMAD.HI.U32 R24, R29, -0x2daee0ad, RZ ;  /* 0xd2511f531d187827 */ /* 0x000fe200078e00ff */
[----:B------:R-:W-:Y:S02]  /*2130*/  LOP3.LUT R30, R17, UR13, R14, 0x96, !PT ;  /* 0x0000000d111e7c12 */ /* 0x000fe4000f8e960e */
[----:B------:R-:W-:Y:S01]  /*2140*/  LOP3.LUT R22, R33, UR13, R22, 0x96, !PT ;  /* 0x0000000d21167c12 */ /* 0x000fe2000f8e9616 */
[----:B------:R-:W-:Y:S01]  /*2150*/  IMAD.WIDE.U32 R16, R16, -0x326172a9, RZ ;  /* 0xcd9e8d5710107825 */ /* 0x000fe200078e00ff */
[----:B------:R-:W-:-:S02]  /*2160*/  IADD3 R33, R13, 0x49447d4c, RZ ;  /* 0x49447d4c0d217810 */ /* 0x000fc40007ffe0ff */
[----:B------:R-:W-:Y:S01]  /*2170*/  LOP3.LUT R24, R24, UR13, R19, 0x96, !PT ;  /* 0x0000000d18187c12 */ /* 0x000fe2000f8e9613 */
[----:B------:R-:W-:Y:S01]  /*2180*/  IMAD.HI.U32 R20, R6, -0x2daee0ad, RZ ;  /* 0xd2511f5306147827 */ /* 0x000fe200078e00ff */
[----:B------:R-:W-:Y:S02]  /*2190*/  LOP3.LUT R14, R27, R17, RZ, 0x3c, !PT ;  /* 0x000000111b0e7212 */ /* 0x000fe400078e3cff */
[----:B------:R-:W-:Y:S01]  /*21a0*/  MOV R44, R7 ;  /* 0x00000007002c7202 */ /* 0x000fe20000000f00 */
[----:B------:R-:W-:Y:S02]  /*21b0*/  IMAD R13, R15, -0x2daee0ad, RZ ;  /* 0xd2511f530f0d7824 */ /* 0x000fe400078e02ff */
[----:B------:R-:W-:-:S03]  /*21c0*/  IMAD.WIDE.U32 R18, R18, -0x2daee0ad, RZ ;  /* 0xd2511f5312127825 */ /* 0x000fc600078e00ff */
[----:B------:R-:W-:Y:S01]  /*21d0*/  LOP3.LUT R13, R20, UR15, R13, 0x96, !PT ;  /* 0x0000000f140d7c12 */ /* 0x000fe2000f8e960d */
[----:B------:R-:W-:Y:S01]  /*21e0*/  IMAD.HI.U32 R28, R31, -0x326172a9, RZ ;  /* 0xcd9e8d571f1c7827 */ /* 0x000fe200078e00ff */
[----:B------:R-:W-:-:S03]  /*21f0*/  LOP3.LUT R20, R19, UR13, R33, 0x96, !PT ;  /* 0x0000000d13147c12 */ /* 0x000fc6000f8e9621 */
[----:B------:R-:W-:Y:S01]  /*2200*/  IMAD.HI.U32 R32, R26, -0x326172a9, RZ ;  /* 0xcd9e8d571a207827 */ /* 0x000fe200078e00ff */
[----:B------:R-:W-:-:S03]  /*2210*/  LOP3.LUT R28, R23, R28, RZ, 0x3c, !PT ;  /* 0x0000001c171c7212 */ /* 0x000fc600078e3cff */
[----:B------:R-:W-:Y:S01]  /*2220*/  IMAD.WIDE.U32 R14, R14, -0x2daee0ad, RZ ;  /* 0xd2511f530e0e7825 */ /* 0x000fe200078e00ff */
[----:B------:R-:W-:-:S03]  /*2230*/  LOP3.LUT R27, R21, R32, RZ, 0x3c, !PT ;  /* 0x00000020151b7212 */ /* 0x000fc600078e3cff */
[----:B------:R-:W-:Y:S01]  /*2240*/  IMAD.WIDE.U32 R20, R20, -0x326172a9, RZ ;  /* 0xcd9e8d5714147825 */ /* 0x000fe200078e00ff */
        /* <DEDUP_REMOVED lines=15> */
[----:B------:R-:W-:Y:S01]  /*2340*/  IMAD R29, R25, -0x2daee0ad, RZ ;  /* 0xd2511f53191d7824 */ /* 0x000fe200078e02ff */
[----:B------:R-:W-:Y:S01]  /*2350*/  LOP3.LUT R31, R19, UR17, R14, 0x96, !PT ;  /* 0x00000011131f7c12 */ /* 0x000fe2000f8e960e */
[----:B------:R-:W-:-:S04]  /*2360*/  IMAD.WIDE.U32 R16, R33, -0x326172a9, RZ ;  /* 0xcd9e8d5721107825 */ /* 0x000fc800078e00ff */
        /* <DEDUP_REMOVED lines=26> */
[----:B------:R-:W-:-:S04]  /*2510*/  IMAD.WIDE.U32 R14, R20, -0x2daee0ad, RZ ;  /* 0xd2511f53140e7825 */ /* 0x000fc800078e00ff */
[----:B------:R-:W-:Y:S01]  /*2520*/  IMAD.HI.U32 R32, R6, -0x326172a9, RZ ;  /* 0xcd9e8d5706207827 */ /* 0x000fe200078e00ff */
[----:B------:R-:W-:-:S03]  /*2530*/  LOP3.LUT R18, R15, UR19, R18, 0x96, !PT ;  /* 0x000000130f127c12 */ /* 0x000fc6000f8e9612 */
[----:B------:R-:W-:Y:S01]  /*2540*/  IMAD.WIDE.U32 R20, R31, -0x326172a9, RZ ;  /* 0xcd9e8d571f147825 */ /* 0x000fe200078e00ff */
        /* <DEDUP_REMOVED lines=23> */
[----:B------:R-:W-:Y:S02]  /*26c0*/  IMAD R29, R29, -0x326172a9, RZ ;  /* 0xcd9e8d571d1d7824 */ /* 0x000fe400078e02ff */
[----:B------:R-:W-:-:S04]  /*26d0*/  IMAD.HI.U32 R28, R23, -0x326172a9, RZ ;  /* 0xcd9e8d57171c7827 */ /* 0x000fc800078e00ff */
[----:B------:R-:W-:Y:S01]  /*26e0*/  IMAD.HI.U32 R19, R27, -0x2daee0ad, RZ ;  /* 0xd2511f531b137827 */ /* 0x000fe200078e00ff */
[----:B------:R-:W-:-:S03]  /*26f0*/  LOP3.LUT R28, R28, UR20, R29, 0x96, !PT ;  /* 0x000000141c1c7c12 */ /* 0x000fc6000f8e961d */
[----:B------:R-:W-:Y:S01]  /*2700*/  IMAD R14, R13, -0x2daee0ad, RZ ;  /* 0xd2511f530d0e7824 */ /* 0x000fe200078e02ff */
[----:B------:R-:W-:Y:S01]  /*2710*/  LOP3.LUT R13, R15, UR21, R8, 0x96, !PT ;  /* 0x000000150f0d7c12 */ /* 0x000fe2000f8e9608 */
        /* <DEDUP_REMOVED lines=8> */
[----:B------:R-:W-:-:S04]  /*27a0*/  IMAD.WIDE.U32 R14, R33, -0x326172a9, RZ ;  /* 0xcd9e8d57210e7825 */ /* 0x000fc800078e00ff */
        /* <DEDUP_REMOVED lines=16> */
[----:B------:R-:W-:Y:S01]  /*28b0*/  IMAD.WIDE.U32 R18, R18, -0x2daee0ad, RZ ;  /* 0xd2511f5312127825 */ /* 0x000fe200078e00ff */
        /* <DEDUP_REMOVED lines=14> */
[----:B------:R-:W-:Y:S02]  /*29a0*/  IMAD R15, R15, -0x2daee0ad, RZ ;  /* 0xd2511f530f0f7824 */ /* 0x000fe400078e02ff */
[----:B------:R-:W-:-:S04]  /*29b0*/  IMAD.HI.U32 R16, R13, -0x2daee0ad, RZ ;  /* 0xd2511f530d107827 */ /* 0x000fc800078e00ff */
        /* <DEDUP_REMOVED lines=34> */
[----:B------:R-:W-:Y:S01]  /*2be0*/  IMAD.HI.U32 R47, R6, -0x2daee0ad, RZ ;  /* 0xd2511f53062f7827 */ /* 0x000fe200078e00ff */
[----:B------:R-:W-:Y:S02]  /*2bf0*/  LOP3.LUT R14, R23, UR28, R14, 0x96, !PT ;  /* 0x0000001c170e7c12 */ /* 0x000fe4000f8e960e */
[----:B------:R-:W-:Y:S01]  /*2c00*/  MOV R8, R22 ;  /* 0x0000001600087202 */ /* 0x000fe20000000f00 */
[----:B------:R-:W-:Y:S01]  /*2c10*/  IMAD R33, R32, -0x2daee0ad, RZ ;  /* 0xd2511f5320217824 */ /* 0x000fe200078e02ff */
[----:B------:R-:W-:Y:S01]  /*2c20*/  LOP3.LUT R47, R47, UR29, R16, 0x96, !PT ;  /* 0x0000001d2f2f7c12 */ /* 0x000fe2000f8e9610 */
[----:B------:R-:W-:Y:S01]  /*2c30*/  IMAD.HI.U32 R26, R27, -0x2daee0ad, RZ ;  /* 0xd2511f531b1a7827 */ /* 0x000fe200078e00ff */
[----:B------:R-:W-:-:S03]  /*2c40*/  MOV R7, R14 ;  /* 0x0000000e00077202 */ /* 0x000fc60000000f00 */
[----:B------:R-:W-:Y:S01]  /*2c50*/  IMAD R23, R30, -0x326172a9, RZ ;  /* 0xcd9e8d571e177824 */ /* 0x000fe200078e02ff */
[----:B------:R-:W-:Y:S01]  /*2c60*/  LOP3.LUT R26, R26, UR29, R33, 0x96, !PT ;  /* 0x0000001d1a1a7c12 */ /* 0x000fe2000f8e9621 */
[----:B------:R-:W-:Y:S01]  /*2c70*/  IMAD.WIDE.U32 R34, R25, -0x326172a9, RZ ;  /* 0xcd9e8d5719227825 */ /* 0x000fe200078e00ff */
[----:B------:R-:W-:-:S03]  /*2c80*/  MOV R25, R10 ;  /* 0x0000000a00197202 */ /* 0x000fc60000000f00 */
[----:B------:R-:W-:Y:S01]  /*2c90*/  IMAD R13, R13, -0x2daee0ad, RZ ;  /* 0xd2511f530d0d7824 */ /* 0x000fe200078e02ff */
[----:B------:R-:W-:Y:S01]  /*2ca0*/  LOP3.LUT R38, R35, UR28, R23, 0x96, !PT ;  /* 0x0000001c23267c12 */ /* 0x000fe2000f8e9617 */
[----:B------:R-:W-:Y:S02]  /*2cb0*/  IMAD R19, R19, -0x326172a9, RZ ;  /* 0xcd9e8d5713137824 */ /* 0x000fe400078e02ff */
[----:B------:R-:W-:-:S04]  /*2cc0*/  IMAD.WIDE.U32 R16, R17, -0x326172a9, RZ ;  /* 0xcd9e8d5711107825 */ /* 0x000fc800078e00ff */
[----:B------:R-:W-:Y:S01]  /*2cd0*/  IMAD R21, R21, -0x2daee0ad, RZ ;  /* 0xd2511f5315157824 */ /* 0x000fe200078e02ff */
[----:B------:R-:W-:Y:S01]  /*2ce0*/  LOP3.LUT R32, R17, UR28, R19, 0x96, !PT ;  /* 0x0000001c11207c12 */ /* 0x000fe2000f8e9613 */
[----:B------:R-:W-:-:S04]  /*2cf0*/  IMAD.HI.U32 R30, R31, -0x2daee0ad, RZ ;  /* 0xd2511f531f1e7827 */ /* 0x000fc800078e00ff */
[----:B------:R-:W-:Y:S01]  /*2d00*/  IMAD.HI.U32 R18, R15, -0x2daee0ad, RZ ;  /* 0xd2511f530f127827 */ /* 0x000fe200078e00ff */
[----:B------:R-:W-:-:S03]  /*2d10*/  LOP3.LUT R30, R30, UR29, R13, 0x96, !PT ;  /* 0x0000001d1e1e7c12 */ /* 0x000fc6000f8e960d */
[----:B------:R-:W-:Y:S01]  /*2d20*/  IMAD.MOV.U32 R33, RZ, RZ, R16 ;  /* 0x000000ffff217224 */ /* 0x000fe200078e0010 */
[----:B------:R-:W-:Y:S01]  /*2d30*/  LOP3.LUT R39, R18, UR29, R21, 0x96, !PT ;  /* 0x0000001d12277c12 */ /* 0x000fe2000f8e9615 */
[----:B------:R-:W-:Y:S02]  /*2d40*/  IMAD.MOV.U32 R35, RZ, RZ, R11 ;  /* 0x000000ffff237224 */ /* 0x000fe400078e000b */
[----:B------:R-:W-:Y:S02]  /*2d50*/  IMAD.MOV.U32 R29, RZ, RZ, R12 ;  /* 0x000000ffff1d7224 */ /* 0x000fe400078e000c */
[----:B------:R-:W-:Y:S02]  /*2d60*/  IMAD R27, R27, -0x2daee0ad, RZ ;  /* 0xd2511f531b1b7824 */ /* 0x000fe400078e02ff */
[----:B------:R-:W-:Y:S02]  /*2d70*/  IMAD R31, R31, -0x2daee0ad, RZ ;  /* 0xd2511f531f1f7824 */ /* 0x000fe400078e02ff */
[----:B------:R-:W-:-:S02]  /*2d80*/  IMAD R45, R15, -0x2daee0ad, RZ ;  /* 0xd2511f530f2d7824 */ /* 0x000fc400078e02ff */
.L_x_1705:
[C---:B------:R-:W-:Y:S01]  /*2d90*/  IMAD.SHL.U32 R37, R36.reuse, 0x8, RZ ;  /* 0x0000000824257824 */ /* 0x040fe200078e00ff */
[----:B------:R-:W-:Y:S01]  /*2da0*/  SHF.L.U64.HI R46, R36, 0x3, R0 ;  /* 0x00000003242e7819 */ /* 0x000fe20000010200 */
[----:B------:R-:W-:Y:S03]  /*2db0*/  STL [R1+0x4], R4 ;  /* 0x0000040401007387 */ /* 0x000fe60000100800 */
[----:B------:R-:W-:Y:S01]  /*2dc0*/  IADD3 R10, P0, R37, c[0x0][0x160], RZ ;  /* 0x00005800250a7a10 */ /* 0x000fe20007f1e0ff */
[----:B------:R-:W-:Y:S01]  /*2dd0*/  I2F.U32 R35, R35 ;  /* 0x0000002300237306 */ /* 0x000fe20000201000 */
[----:B------:R-:W-:Y:S01]  /*2de0*/  HFMA2.MMA R56, -RZ, RZ, 0.1171875, 0 ;  /* 0x2f800000ff387435 */ /* 0x000fe200000001ff */
[----:B------:R0:W-:Y:S01]  /*2df0*/  STL [R1], R3 ;  /* 0x0000000301007387 */ /* 0x0001e20000100800 */
[----:B------:R-:W-:-:S05]  /*2e00*/  IADD3.X R11, R46, c[0x0][0x164], RZ, P0, !PT ;  /* 0x000059002e0b7a10 */ /* 0x000fca00007fe4ff */
[----:B------:R-:W2:Y:S04]  /*2e10*/  LDG.E.128 R20, [R10.64] ;  /* 0x0000000a0a147981 */ /* 0x000ea8000c1e1d00 */
[----:B------:R-:W3:Y:S04]  /*2e20*/  LDG.E.128 R40, [R10.64+0x10] ;  /* 0x0000100a0a287981 */ /* 0x000ee8000c1e1d00 */
[----:B------:R-:W4:Y:S04]  /*2e30*/  LDG.E.128 R16, [R10.64+0x20] ;  /* 0x0000200a0a107981 */ /* 0x000f28000c1e1d00 */
[----:B------:R-:W4:Y:S01]  /*2e40*/  LDG.E.128 R12, [R10.64+0x30] ;  /* 0x0000300a0a0c7981 */ /* 0x000f22000c1e1d00 */
[----:B------:R-:W-:Y:S08]  /*2e50*/  I2F.U32 R44, R44 ;  /* 0x0000002c002c7306 */ /* 0x000ff00000201000 */
[----:B------:R-:W1:Y:S08]  /*2e60*/  I2F.U32 R25, R25 ;  /* 0x0000001900197306 */ /* 0x000e700000201000 */
[----:B------:R1:W0:Y:S08]  /*2e70*/  I2F.U32 R55, R24 ;  /* 0x0000001800377306 */ /* 0x0002300000201000 */
[----:B------:R-:W0:Y:S01]  /*2e80*/  I2F.U32 R54, R28 ;  /* 0x0000001c00367306 */ /* 0x000e220000201000 */
[----:B-1----:R-:W-:-:S04]  /*2e90*/  FFMA.FTZ R24, R25, R56, 1.1641532182693481445e-10 ;  /* 0x2f00000019187423 */ /* 0x002fc80000010038 */
[----:B------:R-:W-:-:S03]  /*2ea0*/  FMUL.FTZ R24, R24, 1 ;  /* 0x3f80000018187820 */ /* 0x000fc60000410000 */
[----:B------:R-:W1:Y:S01]  /*2eb0*/  I2F.U32 R29, R29 ;  /* 0x0000001d001d7306 */ /* 0x000e620000201000 */
[----:B0-----:R-:W-:-:S07]  /*2ec0*/  FFMA.FTZ R55, R55, R56, 1.1641532182693481445e-10 ;  /* 0x2f00000037377423 */ /* 0x001fce0000010038 */
[----:B------:R0:W1:Y:S01]  /*2ed0*/  I2F.U32 R48, R31 ;  /* 0x0000001f00307306 */ /* 0x0000620000201000 */
[----:B------:R-:W-:-:S07]  /*2ee0*/  FFMA.FTZ R54, R54, R56, 1.1641532182693481445e-10 ;  /* 0x2f00000036367423 */ /* 0x000fce0000010038 */
[----:B------:R1:W-:Y:S01]  /*2ef0*/  I2F.U32 R50, R34 ;  /* 0x0000002200327306 */ /* 0x0003e20000201000 */
[-C--:B0-----:R-:W-:Y:S02]  /*2f00*/  FFMA.FTZ R31, R35, R56.reuse, 1.1641532182693481445e-10 ;  /* 0x2f000000231f7423 */ /* 0x081fe40000010038 */
[----:B-1----:R-:W-:-:S04]  /*2f10*/  FFMA.FTZ R28, R29, R56, 1.1641532182693481445e-10 ;  /* 0x2f0000001d1c7423 */ /* 0x002fc80000010038 */
[----:B------:R-:W-:Y:S01]  /*2f20*/  FMUL.FTZ R28, R28, 1 ;  /* 0x3f8000001c1c7820 */ /* 0x000fe20000410000 */
[----:B------:R0:W-:Y:S01]  /*2f30*/  I2F.U32 R52, R45 ;  /* 0x0000002d00347306 */ /* 0x0001e20000201000 */
[-C--:B------:R-:W-:Y:S02]  /*2f40*/  FFMA.FTZ R34, R44, R56.reuse, 1.1641532182693481445e-10 ;  /* 0x2f0000002c227423 */ /* 0x080fe40000010038 */
[----:B------:R-:W-:Y:S02]  /*2f50*/  FFMA.FTZ R48, R48, R56, 1.1641532182693481445e-10 ;  /* 0x2f00000030307423 */ /* 0x000fe40000010038 */
[----:B------:R-:W-:-:S03]  /*2f60*/  FMUL.FTZ R34, R34, 1 ;  /* 0x3f80000022227820 */ /* 0x000fc60000410000 */
[----:B------:R1:W1:Y:S01]  /*2f70*/  I2F.U32 R53, R30 ;  /* 0x0000001e00357306 */ /* 0x0002620000201000 */
[----:B0-----:R-:W-:-:S07]  /*2f80*/  FMUL.FTZ R45, R31, 1 ;  /* 0x3f8000001f2d7820 */ /* 0x001fce0000410000 */
[----:B------:R-:W0:Y:S01]  /*2f90*/  I2F.U32 R51, R39 ;  /* 0x0000002700337306 */ /* 0x000e220000201000 */
[----:B-1----:R-:W-:-:S07]  /*2fa0*/  FMUL.FTZ R30, R55, 1 ;  /* 0x3f800000371e7820 */ /* 0x002fce0000410000 */
[----:B------:R1:W0:Y:S01]  /*2fb0*/  I2F.U32 R49, R38 ;  /* 0x0000002600317306 */ /* 0x0002220000201000 */
[----:B------:R-:W-:-:S07]  /*2fc0*/  FFMA.FTZ R53, R53, R56, 1.1641532182693481445e-10 ;  /* 0x2f00000035357423 */ /* 0x000fce0000010038 */
[----:B------:R-:W0:Y:S08]  /*2fd0*/  F2F.F64.F32 R44, R45 ;  /* 0x0000002d002c7310 */ /* 0x000e300000201800 */
[----:B-1----:R1:W0:Y:S08]  /*2fe0*/  F2F.F64.F32 R38, R34 ;  /* 0x0000002200267310 */ /* 0x0022300000201800 */
[----:B------:R-:W0:Y:S01]  /*2ff0*/  F2F.F64.F32 R24, R24 ;  /* 0x0000001800187310 */ /* 0x000e220000201800 */
[----:B-1----:R-:W-:Y:S01]  /*3000*/  FMUL.FTZ R34, R54, 1 ;  /* 0x3f80000036227820 */ /* 0x002fe20000410000 */
[----:B0-----:R-:W0:-:S06]  /*3010*/  DSETP.GEU.AND P0, PT, R44, c[0x0][0x648], PT ;  /* 0x000192002c00762a */ /* 0x001e0c0003f0e000 */
[----:B------:R-:W1:Y:S01]  /*3020*/  F2F.F64.F32 R30, R30 ;  /* 0x0000001e001e7310 */ /* 0x000e620000201800 */
[----:B------:R0:W0:Y:S02]  /*3030*/  DSETP.GEU.AND P1, PT, R38, c[0x0][0x648], PT ;  /* 0x000192002600762a */ /* 0x0000240003f2e000 */
[----:B0-----:R-:W-:Y:S01]  /*3040*/  FSEL R55, RZ, 1, P0 ;  /* 0x3f800000ff377808 */ /* 0x001fe20000000000 */
[----:B------:R-:W-:-:S03]  /*3050*/  FMUL.FTZ R38, R53, 1 ;  /* 0x3f80000035267820 */ /* 0x000fc60000410000 */
[----:B------:R-:W-:Y:S01]  /*3060*/  FSEL R57, RZ, 1, P1 ;  /* 0x3f800000ff397808 */ /* 0x000fe20000800000 */
[----:B------:R-:W0:Y:S01]  /*3070*/  F2F.F64.F32 R28, R28 ;  /* 0x0000001c001c7310 */ /* 0x000e220000201800 */
[----:B------:R1:W1:Y:S02]  /*3080*/  DSETP.GEU.AND P2, PT, R24, c[0x0][0x648], PT ;  /* 0x000192001800762a */ /* 0x0002640003f4e000 */
[----:B-1----:R-:W-:-:S04]  /*3090*/  FMUL.FTZ R24, R48, 1 ;  /* 0x3f80000030187820 */ /* 0x002fc80000410000 */
[----:B------:R-:W-:Y:S01]  /*30a0*/  FSEL R54, RZ, 1, P2 ;  /* 0x3f800000ff367808 */ /* 0x000fe20001000000 */
[----:B------:R-:W1:Y:S01]  /*30b0*/  F2F.F64.F32 R34, R34 ;  /* 0x0000002200227310 */ /* 0x000e620000201800 */
[----:B------:R0:W0:Y:S02]  /*30c0*/  DSETP.GEU.AND P0, PT, R30, c[0x0][0x648], PT ;  /* 0x000192001e00762a */ /* 0x0000240003f0e000 */
[----:B0-----:R-:W-:-:S04]  /*30d0*/  FMUL.FTZ R30, R55, 1 ;  /* 0x3f800000371e7820 */ /* 0x001fc80000410000 */
[----:B------:R-:W-:Y:S01]  /*30e0*/  FSEL R56, RZ, 1, P0 ;  /* 0x3f800000ff387808 */ /* 0x000fe20000000000 */
[----:B------:R-:W0:Y:S01]  /*30f0*/  F2F.F64.F32 R38, R38 ;  /* 0x0000002600267310 */ /* 0x000e220000201800 */
[----:B------:R1:W1:Y:S02]  /*3100*/  DSETP.GEU.AND P1, PT, R28, c[0x0][0x648], PT ;  /* 0x000192001c00762a */ /* 0x0002640003f2e000 */
[----:B-1----:R-:W-:Y:S02]  /*3110*/  FMUL.FTZ R28, R57, 1 ;  /* 0x3f800000391c7820 */ /* 0x002fe40000410000 */
[----:B------:R-:W-:Y:S02]  /*3120*/  FMUL.FTZ R44, R56, 1 ;  /* 0x3f800000382c7820 */ /* 0x000fe40000410000 */
[----:B------:R-:W-:Y:S01]  /*3130*/  FSEL R53, RZ, 1, P1 ;  /* 0x3f800000ff357808 */ /* 0x000fe20000800000 */
[----:B------:R-:W1:Y:S01]  /*3140*/  F2F.F64.F32 R24, R24 ;  /* 0x0000001800187310 */ /* 0x000e620000201800 */
[----:B------:R0:W0:-:S02]  /*3150*/  DSETP.GEU.AND P2, PT, R34, c[0x0][0x648], PT ;  /* 0x000192002200762a */ /* 0x0000040003f4e000 */
[----:B0-----:R-:W-:-:S04]  /*3160*/  FMUL.FTZ R34, R54, 1 ;  /* 0x3f80000036227820 */ /* 0x001fc80000410000 */
[----:B------:R-:W-:Y:S01]  /*3170*/  FSEL R58, RZ, 1, P2 ;  /* 0x3f800000ff3a7808 */ /* 0x000fe20001000000 */
[----:B------:R-:W2:Y:S01]  /*3180*/  F2F.F64.F32 R30, R30 ;  /* 0x0000001e001e7310 */ /* 0x000ea20000201800 */
[----:B------:R0:W0:Y:S02]  /*3190*/  DSETP.GEU.AND P1, PT, R38, c[0x0][0x648], PT ;  /* 0x000192002600762a */ /* 0x0000240003f2e000 */
[----:B0-----:R-:W-:-:S04]  /*31a0*/  FMUL.FTZ R38, R53, 1 ;  /* 0x3f80000035267820 */ /* 0x001fc80000410000 */
[----:B------:R-:W-:Y:S01]  /*31b0*/  FSEL R59, RZ, 1, P1 ;  /* 0x3f800000ff3b7808 */ /* 0x000fe20000800000 */
[----:B------:R-:W3:Y:S01]  /*31c0*/  F2F.F64.F32 R34, R34 ;  /* 0x0000002200227310 */ /* 0x000ee20000201800 */
[----:B-1----:R0:W1:Y:S02]  /*31d0*/  DSETP.GEU.AND P0, PT, R24, c[0x0][0x648], PT ;  /* 0x000192001800762a */ /* 0x0020640003f0e000 */
[----:B0-----:R-:W-:-:S05]  /*31e0*/  FMUL.FTZ R24, R58, 1 ;  /* 0x3f8000003a187820 */ /* 0x001fca0000410000 */
[----:B------:R-:W0:Y:S08]  /*31f0*/  F2F.F64.F32 R28, R28 ;  /* 0x0000001c001c7310 */ /* 0x000e300000201800 */
[----:B------:R-:W0:Y:S08]  /*3200*/  F2F.F64.F32 R38, R38 ;  /* 0x0000002600267310 */ /* 0x000e300000201800 */
[----:B------:R-:W4:Y:S08]  /*3210*/  F2F.F64.F32 R24, R24 ;  /* 0x0000001800187310 */ /* 0x000f300000201800 */
[----:B------:R-:W0:Y:S01]  /*3220*/  F2F.F64.F32 R44, R44 ;  /* 0x0000002c002c7310 */ /* 0x000e220000201800 */
[----:B-1----:R-:W-:Y:S01]  /*3230*/  FSEL R48, RZ, 1, P0 ;  /* 0x3f800000ff307808 */ /* 0x002fe20000000000 */
[----:B--2---:R1:W-:-:S02]  /*3240*/  DMUL R30, R22, R30 ;  /* 0x0000001e161e7228 */ /* 0x0043c40000000000 */
[----:B-1----:R-:W-:Y:S02]  /*3250*/  FMUL.FTZ R23, R59, 1 ;  /* 0x3f8000003b177820 */ /* 0x002fe40000410000 */
[----:B---3--:R1:W-:Y:S02]  /*3260*/  DMUL R40, R40, R34 ;  /* 0x0000002228287228 */ /* 0x0083e40000000000 */
[----:B-1----:R-:W1:Y:S02]  /*3270*/  F2F.F64.F32 R34, R23 ;  /* 0x0000001700227310 */ /* 0x002e640000201800 */
[----:B0-----:R0:W2:-:S04]  /*3280*/  DMUL R28, R20, R28 ;  /* 0x0000001c141c7228 */ /* 0x0010880000000000 */
[----:B------:R-:W-:Y:S02]  /*3290*/  DMUL R38, R42, R38 ;  /* 0x000000262a267228 */ /* 0x000fe40000000000 */
[----:B0-----:R-:W0:Y:S02]  /*32a0*/  I2F.U32 R20, R27 ;  /* 0x0000001b00147306 */ /* 0x001e240000201000 */
[----:B----4-:R-:W-:-:S04]  /*32b0*/  DMUL R42, R18, R24 ;  /* 0x00000018122a7228 */ /* 0x010fc80000000000 */
[----:B------:R3:W-:Y:S02]  /*32c0*/  DMUL R44, R16, R44 ;  /* 0x0000002c102c7228 */ /* 0x0007e40000000000 */
[----:B------:R4:W0:Y:S01]  /*32d0*/  I2F.U32 R21, R26 ;  /* 0x0000001a00157306 */ /* 0x0008220000201000 */
[----:B---3--:R-:W-:Y:S01]  /*32e0*/  FMUL.FTZ R16, R48, 1 ;  /* 0x3f80000030107820 */ /* 0x008fe20000410000 */
[----:B-1----:R1:W-:Y:S01]  /*32f0*/  DMUL R34, R12, R34 ;  /* 0x000000220c227228 */ /* 0x0023e20000000000 */
[----:B----4-:R3:W4:Y:S05]  /*3300*/  LDG.E.128 R24, [R10.64+0x60] ;  /* 0x0000600a0a187981 */ /* 0x01072a000c1e1d00 */
[----:B-1----:R1:W0:Y:S02]  /*3310*/  F2F.F64.F32 R12, R16 ;  /* 0x00000010000c7310 */ /* 0x0022240000201800 */
[----:B-1----:R3:W4:Y:S06]  /*3320*/  LDG.E.128 R16, [R10.64+0x50] ;  /* 0x0000500a0a107981 */ /* 0x00272c000c1e1d00 */
[----:B------:R-:W1:Y:S08]  /*3330*/  I2F.U32 R22, R33 ;  /* 0x0000002100167306 */ /* 0x000e700000201000 */
[----:B------:R0:W1:Y:S02]  /*3340*/  I2F.U32 R23, R32 ;  /* 0x0000002000177306 */ /* 0x0000640000201000 */
[----:B0-----:R0:W-:-:S02]  /*3350*/  DMUL R32, R14, R12 ;  /* 0x0000000c0e207228 */ /* 0x0011c40000000000 */
[----:B0-----:R-:W-:-:S04]  /*3360*/  IMAD.MOV.U32 R13, RZ, RZ, 0x2f800000 ;  /* 0x2f800000ff0d7424 */ /* 0x001fc800078e00ff */
[-C--:B------:R-:W-:Y:S02]  /*3370*/  FFMA.FTZ R3, R52, R13.reuse, 1.1641532182693481445e-10 ;  /* 0x2f00000034037423 */ /* 0x080fe4000001000d */
[-C--:B------:R-:W-:Y:S02]  /*3380*/  FFMA.FTZ R4, R51, R13.reuse, 1.1641532182693481445e-10 ;  /* 0x2f00000033047423 */ /* 0x080fe4000001000d */
[-C--:B------:R-:W-:Y:S02]  /*3390*/  FFMA.FTZ R60, R50, R13.reuse, 1.1641532182693481445e-10 ;  /* 0x2f000000323c7423 */ /* 0x080fe4000001000d */
[-C--:B------:R-:W-:Y:S02]  /*33a0*/  FFMA.FTZ R49, R49, R13.reuse, 1.1641532182693481445e-10 ;  /* 0x2f00000031317423 */ /* 0x080fe4000001000d */
[-C--:B------:R-:W-:Y:S02]  /*33b0*/  FFMA.FTZ R61, R20, R13.reuse, 1.1641532182693481445e-10 ;  /* 0x2f000000143d7423 */ /* 0x080fe4000001000d */
[----:B------:R-:W-:-:S02]  /*33c0*/  FFMA.FTZ R52, R21, R13, 1.1641532182693481445e-10 ;  /* 0x2f00000015347423 */ /* 0x000fc4000001000d */
[-C--:B-1----:R-:W-:Y:S02]  /*33d0*/  FFMA.FTZ R50, R22, R13.reuse, 1.1641532182693481445e-10 ;  /* 0x2f00000016327423 */ /* 0x082fe4000001000d */
[----:B------:R-:W-:Y:S02]  /*33e0*/  FFMA.FTZ R51, R23, R13, 1.1641532182693481445e-10 ;  /* 0x2f00000017337423 */ /* 0x000fe4000001000d */
[----:B------:R3:W4:Y:S01]  /*33f0*/  LDG.E.128 R20, [R10.64+0x40] ;  /* 0x0000400a0a147981 */ /* 0x000722000c1e1d00 */
[----:B--2---:R-:W-:-:S03]  /*3400*/  DMUL R28, R28, UR4 ;  /* 0x000000041c1c7c28 */ /* 0x004fc60008000000 */
[----:B------:R3:W2:Y:S01]  /*3410*/  LDG.E.128 R12, [R10.64+0x70] ;  /* 0x0000700a0a0c7981 */ /* 0x0006a2000c1e1d00 */
[----:B------:R-:W0:Y:S01]  /*3420*/  DMUL R30, R30, UR4 ;  /* 0x000000041e1e7c28 */ /* 0x000e220008000000 */
[----:B---3--:R-:W-:-:S04]  /*3430*/  IADD3 R10, P0, R37, c[0x0][0x300], RZ ;  /* 0x0000c000250a7a10 */ /* 0x008fc80007f1e0ff */
[----:B------:R-:W-:-:S05]  /*3440*/  IADD3.X R11, R46, c[0x0][0x304], RZ, P0, !PT ;  /* 0x0000c1002e0b7a10 */ /* 0x000fca00007fe4ff */
[----:B0-----:R0:W-:Y:S01]  /*3450*/  STG.E.128 [R10.64], R28 ;  /* 0x0000001c0a007986 */ /* 0x0011e2000c101d0a */
[----:B------:R-:W-:Y:S02]  /*3460*/  FMUL.FTZ R51, R51, 1 ;  /* 0x3f80000033337820 */ /* 0x000fe40000410000 */
[----:B------:R-:W-:Y:S01]  /*3470*/  FMUL.FTZ R49, R49, 1 ;  /* 0x3f80000031317820 */ /* 0x000fe20000410000 */
[----:B0-----:R0:W-:-:S04]  /*3480*/  DMUL R28, R40, UR4 ;  /* 0x00000004281c7c28 */ /* 0x0011c80008000000 */
[----:B------:R1:W3:Y:S01]  /*3490*/  DMUL R30, R38, UR4 ;  /* 0x00000004261e7c28 */ /* 0x0002e20008000000 */
[----:B0-----:R-:W-:Y:S02]  /*34a0*/  FMUL.FTZ R40, R60, 1 ;  /* 0x3f8000003c287820 */ /* 0x001fe40000410000 */
[----:B-1----:R-:W-:-:S04]  /*34b0*/  FMUL.FTZ R38, R50, 1 ;  /* 0x3f80000032267820 */ /* 0x002fc80000410000 */
[----:B---3--:R0:W-:Y:S01]  /*34c0*/  STG.E.128 [R10.64+0x10], R28 ;  /* 0x0000101c0a007986 */ /* 0x0081e2000c101d0a */
[----:B------:R-:W-:Y:S01]  /*34d0*/  FMUL.FTZ R50, R52, 1 ;  /* 0x3f80000034327820 */ /* 0x000fe20000410000 */
[----:B------:R-:W-:Y:S08]  /*34e0*/  F2F.F64.F32 R40, R40 ;  /* 0x0000002800287310 */ /* 0x000ff00000201800 */
[----:B0-----:R-:W0:Y:S08]  /*34f0*/  F2F.F64.F32 R28, R51 ;  /* 0x00000033001c7310 */ /* 0x001e300000201800 */
[----:B------:R-:W1:Y:S08]  /*3500*/  F2F.F64.F32 R30, R49 ;  /* 0x00000031001e7310 */ /* 0x000e700000201800 */
[----:B------:R-:W3:Y:S01]  /*3510*/  F2F.F64.F32 R50, R50 ;  /* 0x0000003200327310 */ /* 0x000ee20000201800 */
[----:B0-----:R0:W-:-:S02]  /*3520*/  DSETP.GEU.AND P0, PT, R28, c[0x0][0x648], PT ;  /* 0x000192001c00762a */ /* 0x0011c40003f0e000 */
[----:B0-----:R-:W-:Y:S02]  /*3530*/  FMUL.FTZ R28, R61, 1 ;  /* 0x3f8000003d1c7820 */ /* 0x001fe40000410000 */
[----:B-1----:R-:W0:-:S04]  /*3540*/  DSETP.GEU.AND P1, PT, R30, c[0x0][0x648], PT ;  /* 0x000192001e00762a */ /* 0x002e080003f2e000 */
[----:B------:R-:W1:Y:S01]  /*3550*/  F2F.F64.F32 R28, R28 ;  /* 0x0000001c001c7310 */ /* 0x000e620000201800 */
[----:B------:R0:W-:Y:S02]  /*3560*/  DSETP.GEU.AND P2, PT, R40, c[0x0][0x648], PT ;  /* 0x000192002800762a */ /* 0x0001e40003f4e000 */
[----:B0-----:R-:W-:Y:S02]  /*3570*/  FSEL R41, RZ, 1, P1 ;  /* 0x3f800000ff297808 */ /* 0x001fe40000800000 */
[----:B---3--:R-:W0:-:S03]  /*3580*/  DSETP.GEU.AND P1, PT, R50, c[0x0][0x648], PT ;  /* 0x000192003200762a */ /* 0x008e060003f2e000 */
[----:B------:R-:W3:Y:S01]  /*3590*/  F2I.FTZ.U32.TRUNC.NTZ R55, R55 ;  /* 0x0000003700377305 */ /* 0x000ee2000021f000 */
[----:B------:R-:W-:Y:S02]  /*35a0*/  FMUL.FTZ R31, R41, 1 ;  /* 0x3f800000291f7820 */ /* 0x000fe40000410000 */
[----:B0-----:R-:W-:-:S05]  /*35b0*/  FSEL R40, RZ, 1, P1 ;  /* 0x3f800000ff287808 */ /* 0x001fca0000800000 */
[----:B------:R-:W0:Y:S01]  /*35c0*/  F2I.FTZ.U32.TRUNC.NTZ R46, R57 ;  /* 0x00000039002e7305 */ /* 0x000e22000021f000 */
[----:B------:R-:W-:-:S07]  /*35d0*/  FMUL.FTZ R49, R40, 1 ;  /* 0x3f80000028317820 */ /* 0x000fce0000410000 */
[----:B------:R-:W4:Y:S01]  /*35e0*/  F2F.F64.F32 R30, R31 ;  /* 0x0000001f001e7310 */ /* 0x000f220000201800 */
[----:B-1----:R1:W0:-:S07]  /*35f0*/  DSETP.GEU.AND P1, PT, R28, c[0x0][0x648], PT ;  /* 0x000192001c00762a */ /* 0x00220e0003f2e000 */
[----:B-1----:R-:W1:Y:S08]  /*3600*/  F2F.F64.F32 R28, R49 ;  /* 0x00000031001c7310 */ /* 0x002e700000201800 */
[----:B------:R3:W-:Y:S02]  /*3610*/  F2I.FTZ.U32.TRUNC.NTZ R57, R53 ;  /* 0x0000003500397305 */ /* 0x0007e4000021f000 */
[----:B---3--:R-:W-:-:S06]  /*3620*/  MOV R53, R55 ;  /* 0x0000003700357202 */ /* 0x008fcc0000000f00 */
[----:B------:R0:W-:Y:S02]  /*3630*/  F2I.FTZ.U32.TRUNC.NTZ R55, R59 ;  /* 0x0000003b00377305 */ /* 0x0001e4000021f000 */
[----:B0-----:R-:W-:Y:S01]  /*3640*/  IMAD.MOV.U32 R59, RZ, RZ, R46 ;  /* 0x000000ffff3b7224 */ /* 0x001fe200078e002e */
[----:B------:R-:W-:-:S05]  /*3650*/  FSEL R46, RZ, 1, P1 ;  /* 0x3f800000ff2e7808 */ /* 0x000fca0000800000 */
[----:B------:R-:W-:Y:S01]  /*3660*/  FMUL.FTZ R51, R46, 1 ;  /* 0x3f8000002e337820 */ /* 0x000fe20000410000 */
[----:B------:R-:W-:Y:S01]  /*3670*/  FSEL R52, RZ, 1, P0 ;  /* 0x3f800000ff347808 */ /* 0x000fe20000000000 */
[----:B----4-:R0:W-:Y:S02]  /*3680*/  DMUL R24, R24, R30 ;  /* 0x0000001e18187228 */ /* 0x0101e40000000000 */
[----:B0-----:R-:W-:Y:S02]  /*3690*/  FMUL.FTZ R30, R4, 1 ;  /* 0x3f800000041e7820 */ /* 0x001fe40000410000 */
[----:B------:R0:W5:Y:S04]  /*36a0*/  LDL.LU R4, [R1+0x4] ;  /* 0x0000040001047983 */ /* 0x0001680000300800 */
[----:B------:R-:W3:Y:S01]  /*36b0*/  F2F.F64.F32 R30, R30 ;  /* 0x0000001e001e7310 */ /* 0x000ee20000201800 */
[----:B-1----:R1:W-:-:S07]  /*36c0*/  DMUL R28, R16, R28 ;  /* 0x0000001c101c7228 */ /* 0x0023ce0000000000 */
[----:B-1----:R-:W1:Y:S01]  /*36d0*/  F2F.F64.F32 R16, R51 ;  /* 0x0000003300107310 */ /* 0x002e620000201800 */
[----:B---3--:R-:W3:-:S04]  /*36e0*/  DSETP.GEU.AND P0, PT, R30, c[0x0][0x648], PT ;  /* 0x000192001e00762a */ /* 0x008ec80003f0e000 */
[----:B-1----:R1:W-:Y:S02]  /*36f0*/  DMUL R30, R18, R16 ;  /* 0x00000010121e7228 */ /* 0x0023e40000000000 */
[----:B-1----:R-:W-:Y:S02]  /*3700*/  FMUL.FTZ R16, R3, 1 ;  /* 0x3f80000003107820 */ /* 0x002fe40000410000 */
[----:B------:R0:W5:Y:S01]  /*3710*/  LDL.LU R3, [R1] ;  /* 0x0000000001037983 */ /* 0x0001620000300800 */
[----:B------:R-:W1:Y:S01]  /*3720*/  F2F.F64.F32 R38, R38 ;  /* 0x0000002600267310 */ /* 0x000e620000201800 */
[----:B------:R-:W-:Y:S01]  /*3730*/  FSEL R37, RZ, 1, P2 ;  /* 0x3f800000ff257808 */ /* 0x000fe20001000000 */
[----:B-1----:R1:W4:-:S04]  /*3740*/  DSETP.GEU.AND P2, PT, R38, c[0x0][0x648], PT ;  /* 0x000192002600762a */ /* 0x0023080003f4e000 */
[----:B-1----:R-:W-:-:S06]  /*3750*/  FMUL.FTZ R38, R37, 1 ;  /* 0x3f80000025267820 */ /* 0x002fcc0000410000 */
[----:B------:R-:W1:Y:S01]  /*3760*/  F2F.F64.F32 R38, R38 ;  /* 0x0000002600267310 */ /* 0x000e620000201800 */
[----:B------:R-:W-:-:S07]  /*3770*/  FMUL.FTZ R50, R52, 1 ;  /* 0x3f80000034327820 */ /* 0x000fce0000410000 */
[----:B------:R-:W0:Y:S01]  /*3780*/  F2I.FTZ.U32.TRUNC.NTZ R54, R54 ;  /* 0x0000003600367305 */ /* 0x000e22000021f000 */
[----:B-1----:R1:W-:-:S07]  /*3790*/  DMUL R26, R26, R38 ;  /* 0x000000261a1a7228 */ /* 0x0023ce0000000000 */
[----:B-1----:R-:W1:Y:S01]  /*37a0*/  F2F.F64.F32 R38, R50 ;  /* 0x0000003200267310 */ /* 0x002e620000201800 */
[----:B0-----:R-:W-:-:S07]  /*37b0*/  MOV R61, R54 ;  /* 0x00000036003d7202 */ /* 0x001fce0000000f00 */
[----:B------:R3:W-:Y:S02]  /*37c0*/  F2I.FTZ.U32.TRUNC.NTZ R54, R48 ;  /* 0x0000003000367305 */ /* 0x0007e4000021f000 */
[----:B---3--:R-:W-:Y:S01]  /*37d0*/  FSEL R48, RZ, 1, P0 ;  /* 0x3f800000ff307808 */ /* 0x008fe20000000000 */
[----:B-1----:R0:W-:-:S05]  /*37e0*/  DMUL R38, R20, R38 ;  /* 0x0000002614267228 */ /* 0x0021ca0000000000 */
[----:B------:R-:W1:Y:S01]  /*37f0*/  F2F.F64.F32 R16, R16 ;  /* 0x0000001000107310 */ /* 0x000e620000201800 */
[----:B0-----:R-:W-:-:S07]  /*3800*/  FMUL.FTZ R20, R48, 1 ;  /* 0x3f80000030147820 */ /* 0x001fce0000410000 */
[----:B------:R-:W2:Y:S01]  /*3810*/  F2F.F64.F32 R20, R20 ;  /* 0x0000001400147310 */ /* 0x000ea20000201800 */
[----:B----4-:R-:W-:Y:S01]  /*3820*/  FSEL R49, RZ, 1, P2 ;  /* 0x3f800000ff317808 */ /* 0x010fe20001000000 */
[----:B------:R-:W-:-:S04]  /*3830*/  IMAD.MOV.U32 R60, RZ, RZ, R53 ;  /* 0x000000ffff3c7224 */ /* 0x000fc800078e0035 */
[----:B------:R-:W-:Y:S01]  /*3840*/  FMUL.FTZ R53, R49, 1 ;  /* 0x3f80000031357820 */ /* 0x000fe20000410000 */
[----:B-1----:R-:W0:Y:S01]  /*3850*/  DSETP.GEU.AND P0, PT, R16, c[0x0][0x648], PT ;  /* 0x000192001000762a */ /* 0x002e220003f0e000 */
[----:B------:R-:W-:Y:S03]  /*3860*/  F2I.FTZ.U32.TRUNC.NTZ R51, R46 ;  /* 0x0000002e00337305 */ /* 0x000fe6000021f000 */
[----:B--2---:R-:W-:-:S05]  /*3870*/  DMUL R12, R12, R20 ;  /* 0x000000140c0c7228 */ /* 0x004fca0000000000 */
[----:B------:R1:W2:Y:S01]  /*3880*/  F2F.F64.F32 R18, R53 ;  /* 0x0000003500127310 */ /* 0x0002a20000201800 */
[----:B------:R0:W-:Y:S02]  /*3890*/  DMUL R20, R34, UR4 ;  /* 0x0000000422147c28 */ /* 0x0001e40008000000 */
[----:B0-----:R-:W-:-:S05]  /*38a0*/  FSEL R34, RZ, 1, P0 ;  /* 0x3f800000ff227808 */ /* 0x001fca0000000000 */
[----:B------:R-:W0:Y:S08]  /*38b0*/  F2I.FTZ.U32.TRUNC.NTZ R46, R41 ;  /* 0x00000029002e7305 */ /* 0x000e30000021f000 */
[----:B------:R-:W3:Y:S08]  /*38c0*/  F2I.FTZ.U32.TRUNC.NTZ R48, R48 ;  /* 0x0000003000307305 */ /* 0x000ef0000021f000 */
[----:B------:R-:W4:Y:S08]  /*38d0*/  F2I.FTZ.U32.TRUNC.NTZ R37, R37 ;  /* 0x0000002500257305 */ /* 0x000f30000021f000 */
[----:B-1----:R-:W1:Y:S08]  /*38e0*/  F2I.FTZ.U32.TRUNC.NTZ R53, R34 ;  /* 0x0000002200357305 */ /* 0x002e70000021f000 */
[----:B------:R-:W1:Y:S01]  /*38f0*/  F2I.FTZ.U32.TRUNC.NTZ R56, R56 ;  /* 0x0000003800387305 */ /* 0x000e62000021f000 */
[----:B------:R-:W-:Y:S01]  /*3900*/  DMUL R16, R44, UR4 ;  /* 0x000000042c107c28 */ /* 0x000fe20008000000 */
[----:B0-----:R-:W-:-:S02]  /*3910*/  LOP3.LUT R46, R46, 0xff, RZ, 0xc0, !PT ;  /* 0x000000ff2e2e7812 */ /* 0x001fc400078ec0ff */
[----:B---3--:R-:W-:-:S04]  /*3920*/  LOP3.LUT R48, R48, 0xff, RZ, 0xc0, !PT ;  /* 0x000000ff30307812 */ /* 0x008fc800078ec0ff */
[----:B------:R-:W0:Y:S01]  /*3930*/  F2I.FTZ.U32.TRUNC.NTZ R58, R58 ;  /* 0x0000003a003a7305 */ /* 0x000e22000021f000 */
[----:B----4-:R-:W-:-:S07]  /*3940*/  PRMT R37, R37, 0x7604, R46 ;  /* 0x0000760425257816 */ /* 0x010fce000000002e */
[----:B------:R2:W-:Y:S01]  /*3950*/  F2I.FTZ.U32.TRUNC.NTZ R50, R40 ;  /* 0x0000002800327305 */ /* 0x0005e2000021f000 */
[----:B-1----:R-:W-:Y:S01]  /*3960*/  PRMT R48, R53, 0x7604, R48 ;  /* 0x0000760435307816 */ /* 0x002fe20000000030 */
[----:B--2---:R-:W-:-:S04]  /*3970*/  DMUL R40, R22, R18 ;  /* 0x0000001216287228 */ /* 0x004fc80000000000 */
[----:B------:R1:W2:Y:S02]  /*3980*/  DMUL R18, R42, UR4 ;  /* 0x000000042a127c28 */ /* 0x0002a40008000000 */
[----:B-1----:R-:W-:Y:S02]  /*3990*/  FMUL.FTZ R42, R34, 1 ;  /* 0x3f800000222a7820 */ /* 0x002fe40000410000 */
[----:B------:R1:W3:Y:S02]  /*39a0*/  DMUL R22, R32, UR4 ;  /* 0x0000000420167c28 */ /* 0x0002e40008000000 */
[----:B-1----:R-:W-:Y:S01]  /*39b0*/  LOP3.LUT R32, R61, 0xff, RZ, 0xc0, !PT ;  /* 0x000000ff3d207812 */ /* 0x002fe200078ec0ff */
[----:B--2---:R1:W-:Y:S01]  /*39c0*/  STG.E.128 [R10.64+0x20], R16 ;  /* 0x000020100a007986 */ /* 0x0043e2000c101d0a */
[----:B------:R-:W-:Y:S01]  /*39d0*/  LOP3.LUT R33, R56, 0xff, RZ, 0xc0, !PT ;  /* 0x000000ff38217812 */ /* 0x000fe200078ec0ff */
[----:B------:R-:W2:Y:S01]  /*39e0*/  F2F.F64.F32 R42, R42 ;  /* 0x0000002a002a7310 */ /* 0x000ea20000201800 */
[----:B------:R-:W-:Y:S01]  /*39f0*/  PRMT R45, R57, 0x7604, R32 ;  /* 0x00007604392d7816 */ /* 0x000fe20000000020 */
[----:B---3--:R3:W-:Y:S01]  /*3a00*/  STG.E.128 [R10.64+0x30], R20 ;  /* 0x000030140a007986 */ /* 0x0087e2000c101d0a */
[----:B0-----:R-:W-:Y:S01]  /*3a10*/  PRMT R58, R58, 0x7604, R33 ;  /* 0x000076043a3a7816 */ /* 0x001fe20000000021 */
[----:B------:R0:W-:-:S04]  /*3a20*/  DMUL R32, R38, UR4 ;  /* 0x0000000426207c28 */ /* 0x0001c80008000000 */
[----:B------:R-:W4:Y:S01]  /*3a30*/  F2I.FTZ.U32.TRUNC.NTZ R52, R52 ;  /* 0x0000003400347305 */ /* 0x000f22000021f000 */
[----:B0-----:R-:W-:Y:S02]  /*3a40*/  IADD3 R38, P0, R36, c[0x0][0x4a0], RZ ;  /* 0x0001280024267a10 */ /* 0x001fe40007f1e0ff */
[----:B-1----:R-:W-:Y:S02]  /*3a50*/  PRMT R19, R48, 0x1054, R37 ;  /* 0x0000105430137816 */ /* 0x002fe40000000025 */
[----:B------:R-:W-:-:S03]  /*3a60*/  MOV R37, c[0x0][0x0] ;  /* 0x0000000000257a02 */ /* 0x000fc60000000f00 */
[----:B------:R-:W0:Y:S02]  /*3a70*/  F2I.FTZ.U32.TRUNC.NTZ R49, R49 ;  /* 0x0000003100317305 */ /* 0x000e24000021f000 */
[----:B---3--:R-:W-:Y:S01]  /*3a80*/  IMAD R21, R37, c[0x0][0xc], RZ ;  /* 0x0000030025157a24 */ /* 0x008fe200078e02ff */
[----:B------:R-:W-:-:S04]  /*3a90*/  IADD3.X R39, R0, c[0x0][0x4a4], RZ, P0, !PT ;  /* 0x0001290000277a10 */ /* 0x000fc800007fe4ff */
[----:B------:R-:W-:Y:S01]  /*3aa0*/  LEA R36, P0, R21, R36, 0x4 ;  /* 0x0000002415247211 */ /* 0x000fe200078020ff */
[----:B--2---:R-:W1:Y:S01]  /*3ab0*/  DMUL R14, R14, R42 ;  /* 0x0000002a0e0e7228 */ /* 0x004e620000000000 */
[----:B------:R-:W-:-:S03]  /*3ac0*/  LOP3.LUT R44, R59, 0xff, RZ, 0xc0, !PT ;  /* 0x000000ff3b2c7812 */ /* 0x000fc600078ec0ff */
[----:B------:R-:W-:Y:S01]  /*3ad0*/  IMAD.X R0, RZ, RZ, R0, P0 ;  /* 0x000000ffff007224 */ /* 0x000fe200000e0600 */
[----:B------:R-:W-:Y:S02]  /*3ae0*/  ISETP.GE.U32.AND P0, PT, R36, c[0x0][0x640], PT ;  /* 0x0001900024007a0c */ /* 0x000fe40003f06070 */
[----:B------:R-:W-:Y:S02]  /*3af0*/  LOP3.LUT R55, R55, 0xff, RZ, 0xc0, !PT ;  /* 0x000000ff37377812 */ /* 0x000fe400078ec0ff */
[----:B----4-:R-:W-:Y:S02]  /*3b00*/  LOP3.LUT R52, R52, 0xff, RZ, 0xc0, !PT ;  /* 0x000000ff34347812 */ /* 0x010fe400078ec0ff */
[----:B------:R-:W-:Y:S02]  /*3b10*/  LOP3.LUT R50, R50, 0xff, RZ, 0xc0, !PT ;  /* 0x000000ff32327812 */ /* 0x000fe400078ec0ff */
[----:B------:R-:W-:Y:S01]  /*3b20*/  ISETP.GE.U32.AND.EX P0, PT, R0, c[0x0][0x644], PT, P0 ;  /* 0x0001910000007a0c */ /* 0x000fe20003f06100 */
[----:B------:R-:W-:Y:S01]  /*3b30*/  DMUL R24, R24, UR4 ;  /* 0x0000000418187c28 */ /* 0x000fe20008000000 */
[----:B------:R-:W-:-:S02]  /*3b40*/  PRMT R44, R60, 0x7604, R44 ;  /* 0x000076043c2c7816 */ /* 0x000fc4000000002c */
[----:B------:R-:W-:Y:S01]  /*3b50*/  PRMT R55, R54, 0x7604, R55 ;  /* 0x0000760436377816 */ /* 0x000fe20000000037 */
[----:B------:R-:W-:Y:S01]  /*3b60*/  DMUL R26, R26, UR4 ;  /* 0x000000041a1a7c28 */ /* 0x000fe20008000000 */
[----:B0-----:R-:W-:Y:S02]  /*3b70*/  PRMT R49, R49, 0x7604, R52 ;  /* 0x0000760431317816 */ /* 0x001fe40000000034 */
[----:B------:R-:W-:Y:S01]  /*3b80*/  PRMT R50, R51, 0x7604, R50 ;  /* 0x0000760433327816 */ /* 0x000fe20000000032 */
[----:B------:R-:W-:Y:S01]  /*3b90*/  DMUL R28, R28, UR4 ;  /* 0x000000041c1c7c28 */ /* 0x000fe20008000000 */
[----:B------:R-:W-:-:S03]  /*3ba0*/  PRMT R17, R55, 0x1054, R58 ;  /* 0x0000105437117816 */ /* 0x000fc6000000003a */
[----:B------:R-:W-:Y:S01]  /*3bb0*/  DMUL R30, R30, UR4 ;  /* 0x000000041e1e7c28 */ /* 0x000fe20008000000 */
[----:B------:R-:W-:-:S03]  /*3bc0*/  PRMT R18, R50, 0x1054, R49 ;  /* 0x0000105432127816 */ /* 0x000fc60000000031 */
[----:B------:R-:W0:Y:S01]  /*3bd0*/  DMUL R34, R40, UR4 ;  /* 0x0000000428227c28 */ /* 0x000e220008000000 */
[----:B------:R-:W-:-:S03]  /*3be0*/  PRMT R16, R45, 0x1054, R44 ;  /* 0x000010542d107816 */ /* 0x000fc6000000002c */
[----:B------:R-:W-:-:S04]  /*3bf0*/  DMUL R12, R12, UR4 ;  /* 0x000000040c0c7c28 */ /* 0x000fc80008000000 */
[----:B-1----:R-:W1:Y:S01]  /*3c00*/  DMUL R14, R14, UR4 ;  /* 0x000000040e0e7c28 */ /* 0x002e620008000000 */
[----:B0-----:R0:W-:Y:S01]  /*3c10*/  STG.E.128 [R10.64+0x40], R32 ;  /* 0x000040200a007986 */ /* 0x0011e2000c101d0a */
[----:B------:R-:W-:Y:S03]  /*3c20*/  WARPSYNC 0xffffffff ;  /* 0xffffffff00007948 */ /* 0x000fe60003800000 */
[----:B------:R0:W-:Y:S04]  /*3c30*/  STG.E.128 [R10.64+0x50], R28 ;  /* 0x0000501c0a007986 */ /* 0x0001e8000c101d0a */
[----:B------:R0:W-:Y:S04]  /*3c40*/  STG.E.128 [R10.64+0x60], R24 ;  /* 0x000060180a007986 */ /* 0x0001e8000c101d0a */
[----:B-1----:R0:W-:Y:S04]  /*3c50*/  STG.E.128 [R10.64+0x70], R12 ;  /* 0x0000700c0a007986 */ /* 0x0021e8000c101d0a */
[----:B------:R0:W-:Y:S01]  /*3c60*/  STG.E.128 [R38.64], R16 ;  /* 0x0000001026007986 */ /* 0x0001e2000c101d0a */
[----:B------:R-:W-:-:S03]  /*3c70*/  MOV R20, R2 ;  /* 0x0000000200147202 */ /* 0x000fc60000000f00 */
[----:B------:R-:W-:Y:S06]  /*3c80*/  BAR.SYNC.DEFER_BLOCKING 0x0 ;  /* 0x0000000000007b1d */ /* 0x000fec0000010000 */
[----:B------:R-:W-:Y:S01]  /*3c90*/  @P0 CALL.REL.NOINC `(.L_x_1714) ;  /* 0x0000001000000944 */ /* 0x000fe20003c00000 */
[----:B------:R-:W-:Y:S05]  /*3ca0*/  BRA `(.L_x_1715) ;  /* 0xffffca2000007947 */ /* 0x000fea000383ffff */
.L_x_1714:
[----:B------:R-:W-:Y:S05]  /*3cb0*/  EXIT ;  /* 0x000000000000794d */ /* 0x000fea0003800000 */
        .weak           $__internal_39_$__cuda_sm20_dblrcp_rn_slowpath_v3
        .type           $__internal_39_$__cuda_sm20_dblrcp_rn_slowpath_v3,@function
        .size           $__internal_39_$__cuda_sm20_dblrcp_rn_slowpath_v3,(.L_x_11382 - $__internal_39_$__cuda_sm20_dblrcp_rn_slowpath_v3)
$__internal_39_$__cuda_sm20_dblrcp_rn_slowpath_v3:
        /* <DEDUP_REMOVED lines=31> */
.L_x_1718:
        /* <DEDUP_REMOVED lines=11> */
.L_x_1716:
[----:B------:R-:W-:Y:S02]  /*3f60*/  ULOP3.LUT UR5, UR6, 0x80000, URZ, 0xfc, !UPT ;  /* 0x0008000006057892 */ /* 0x000fe4000f8efc3f */
[----:B------:R-:W-:-:S02]  /*3f70*/  ULDC UR4, c[0x0][0x648] ;  /* 0x0001920000047ab9 */ /* 0x000fc40000000800 */
.L_x_1717:
[----:B------:R-:W-:Y:S01]  /*3f80*/  IMAD.MOV.U32 R10, RZ, RZ, R4 ;  /* 0x000000ffff0a7224 */ /* 0x000fe200078e0004 */
[----:B------:R-:W-:-:S04]  /*3f90*/  MOV R11, 0x0 ;  /* 0x00000000000b7802 */ /* 0x000fc80000000f00 */
[----:B------:R-:W-:Y:S05]  /*3fa0*/  RET.REL.NODEC R10 `(_ZN2at6native43_GLOBAL__N__7cc8d1ed_10_Dropout_cu_0e96ed3824fused_dropout_kernel_vecIddmLi1ELi16EhEEvNS_4cuda6detail10TensorInfoIKT_T1_EENS5_IS6_S8_EENS5_IT4_S8_EES8_T0_NS_15PhiloxCudaStateE) ;  /* 0xffffc0500a007950 */ /* 0x000fea0003c3ffff */
.L_x_1719:
        /* <DEDUP_REMOVED lines=13> */
.L_x_11382:


//--------------------- .text._ZN2at6native43_GLOBAL__N__7cc8d1ed_10_Dropout_cu_0e96ed3820fused_dropout_kernelIN3c108BFloat16EfjLin1ELin1EhEEvNS_4cuda6detail10TensorInfoIKT_T1_EENS7_IS8_SA_EENS7_IT4_SA_EESA_T0_NS_15PhiloxCudaStateE --------------------------
	.section	.text._ZN2at6native43_GLOBAL__N__7cc8d1ed_10_Dropout_cu_0e96ed3820fused_dropout_kernelIN3c108BFloat16EfjLin1ELin1EhEEvNS_4cuda6detail10TensorInfoIKT_T1_EENS7_IS8_SA_EENS7_IT4_SA_EESA_T0_NS_15PhiloxCudaStateE,"ax",@progbits
	.sectioninfo	@"SHI_REGISTERS=54"
	.align	128
.text._ZN2at6native43_GLOBAL__N__7cc8d1ed_10_Dropout_cu_0e96ed3820fused_dropout_kernelIN3c108BFloat16EfjLin1ELin1EhEEvNS_4cuda6detail10TensorInfoIKT_T1_EENS7_IS8_SA_EENS7_IT4_SA_EESA_T0_NS_15PhiloxCudaStateE:
        .type           _ZN2at6native43_GLOBAL__N__7cc8d1ed_10_Dropout_cu_0e96ed3820fused_dropout_kernelIN3c108BFloat16EfjLin1ELin1EhEEvNS_4cuda6detail10TensorInfoIKT_T1_EENS7_IS8_SA_EENS7_IT4_SA_EESA_T0_NS_15PhiloxCudaStateE,@function
        .size           _ZN2at6native43_GLOBAL__N__7cc8d1ed_10_Dropout_cu_0e96ed3820fused_dropout_kernelIN3c108BFloat16EfjLin1ELin1EhEEvNS_4cuda6detail10TensorInfoIKT_T1_EENS7_IS8_SA_EENS7_IT4_SA_EESA_T0_NS_15PhiloxCudaStateE,(.L_x_11384 - _ZN2at6native43_GLOBAL__N__7cc8d1ed_10_Dropout_cu_0e96ed3820fused_dropout_kernelIN3c108BFloat16EfjLin1ELin1EhEEvNS_4cuda6detail10TensorInfoIKT_T1_EENS7_IS8_SA_EENS7_IT4_SA_EESA_T0_NS_15PhiloxCudaStateE)
        .other          _ZN2at6native43_GLOBAL__N__7cc8d1ed_10_Dropout_cu_0e96ed3820fused_dropout_kernelIN3c108BFloat16EfjLin1ELin1EhEEvNS_4cuda6detail10TensorInfoIKT_T1_EENS7_IS8_SA_EENS7_IT4_SA_EESA_T0_NS_15PhiloxCudaStateE,@"STO_CUDA_ENTRY STV_DEFAULT"
_ZN2at6native43_GLOBAL__N__7cc8d1ed_10_Dropout_cu_0e96ed3820fused_dropout_kernelIN3c108BFloat16EfjLin1ELin1EhEEvNS_4cuda6detail10TensorInfoIKT_T1_EENS7_IS8_SA_EENS7_IT4_SA_EESA_T0_NS_15PhiloxCudaStateE:
        /* <DEDUP_REMOVED lines=54> */
[C---:B------:R-:W-:Y:S01]  /*0360*/  IADD3 R19, R24.reuse, -0x4ab325aa, RZ ;  /* 0xb54cda5618137810 */ /* 0x040fe20007ffe0ff */
[----:B------:R-:W-:Y:S01]  /*0370*/  IMAD.WIDE.U32 R26, R9, -0x2daee0ad, RZ ;  /* 0xd2511f53091a7825 */ /* 0x000fe200078e00ff */
[----:B------:R-:W-:Y:S02]  /*0380*/  IADD3 R9, R24, 0x1715609d, RZ ;  /* 0x1715609d18097810 */ /* 0x000fe40007ffe0ff */
[----:B------:R-:W-:Y:S01]  /*0390*/  FSETP.GEU.AND P0, PT, |R16|, 5.8789094863358348022e-39, PT ;  /* 0x004004021000780b */ /* 0x000fe20003f0e200 */
[----:B------:R-:W-:Y:S01]  /*03a0*/  IMAD.WIDE.U32 R28, R28, -0x326172a9, RZ ;  /* 0xcd9e8d571c1c7825 */ /* 0x000fe200078e00ff */
[----:B------:R-:W-:-:S04]  /*03b0*/  LOP3.LUT R12, R27, R18, R8, 0x96, !PT ;  /* 0x000000121b0c7212 */ /* 0x000fc800078e9608 */
[----:B------:R-:W-:Y:S01]  /*03c0*/  LOP3.LUT R22, R29, R22, R9, 0x96, !PT ;  /* 0x000000161d167212 */ /* 0x000fe200078e9609 */
[----:B------:R-:W-:Y:S01]  /*03d0*/  IMAD.WIDE.U32 R12, R12, -0x326172a9, RZ ;  /* 0xcd9e8d570c0c7825 */ /* 0x000fe200078e00ff */
[----:B------:R-:W-:-:S03]  /*03e0*/  IADD3 R9, R25, 0x646e171e, RZ ;  /* 0x646e171e19097810 */ /* 0x000fc60007ffe0ff */
[----:B------:R-:W-:Y:S01]  /*03f0*/  IMAD.WIDE.U32 R22, R22, -0x2daee0ad, RZ ;  /* 0xd2511f5316167825 */ /* 0x000fe200078e00ff */
[----:B------:R-:W-:Y:S02]  /*0400*/  LOP3.LUT R19, R13, R28, R19, 0x96, !PT ;  /* 0x0000001c0d137212 */ /* 0x000fe400078e9613 */
[C---:B------:R-:W-:Y:S02]  /*0410*/  IADD3 R13, R24.reuse, -0xe443238, RZ ;  /* 0xf1bbcdc8180d7810 */ /* 0x040fe40007ffe0ff */
[----:B------:R-:W-:Y:S01]  /*0420*/  LOP3.LUT R28, R23, R26, R9, 0x96, !PT ;  /* 0x0000001a171c7212 */ /* 0x000fe200078e9609 */
[----:B0-----:R0:W1:Y:S01]  /*0430*/  DFMA R26, R10, R10, R10 ;  /* 0x0000000a0a1a722b */ /* 0x001062000000000a */
[----:B------:R-:W-:Y:S01]  /*0440*/  IMAD.WIDE.U32 R18, R19, -0x2daee0ad, RZ ;  /* 0xd2511f5313127825 */ /* 0x000fe200078e00ff */
[----:B0-----:R-:W-:Y:S02]  /*0450*/  IADD3 R10, R25, 0x1fd5c5a3, RZ ;  /* 0x1fd5c5a3190a7810 */ /* 0x001fe40007ffe0ff */
[----:B------:R-:W-:Y:S01]  /*0460*/  IADD3 R11, R24, 0x5384540f, RZ ;  /* 0x5384540f180b7810 */ /* 0x000fe20007ffe0ff */
[----:B------:R-:W-:Y:S01]  /*0470*/  IMAD.WIDE.U32 R28, R28, -0x326172a9, RZ ;  /* 0xcd9e8d571c1c7825 */ /* 0x000fe200078e00ff */
[----:B------:R-:W-:Y:S01]  /*0480*/  LOP3.LUT R22, R19, R22, R10, 0x96, !PT ;  /* 0x0000001613167212 */ /* 0x000fe200078e960a */
[----:B-1----:R-:W0:-:S03]  /*0490*/  DFMA R26, R16, R26, R16 ;  /* 0x0000001a101a722b */ /* 0x002e060000000010 */
[----:B------:R-:W-:Y:S01]  /*04a0*/  LOP3.LUT R36, R29, R12, R11, 0x96, !PT ;  /* 0x0000000c1d247212 */ /* 0x000fe200078e960b */
[----:B------:R-:W-:Y:S01]  /*04b0*/  IMAD.WIDE.U32 R22, R22, -0x326172a9, RZ ;  /* 0xcd9e8d5716167825 */ /* 0x000fe200078e00ff */
[----:B------:R-:W-:Y:S01]  /*04c0*/  IADD3 R11, R25, -0x24c28bd8, RZ ;  /* 0xdb3d7428190b7810 */ /* 0x000fe20007ffe0ff */
[----:B0-----:R-:W0:Y:S02]  /*04d0*/  DFMA R30, -R14, R26, 1 ;  /* 0x3ff000000e1e742b */ /* 0x001e24000000011a */
[----:B------:R-:W-:Y:S01]  /*04e0*/  IMAD.WIDE.U32 R36, R36, -0x2daee0ad, RZ ;  /* 0xd2511f5324247825 */ /* 0x000fe200078e00ff */
[----:B------:R-:W-:Y:S02]  /*04f0*/  LOP3.LUT R12, R23, R28, R13, 0x96, !PT ;  /* 0x0000001c170c7212 */ /* 0x000fe400078e960d */
[----:B------:R-:W-:Y:S01]  /*0500*/  IADD3 R13, R25, -0x695add53, RZ ;  /* 0x96a522ad190d7810 */ /* 0x000fe20007ffe0ff */
[----:B0-----:R0:W1:Y:S01]  /*0510*/  DFMA R26, R26, R30, R26 ;  /* 0x0000001e1a1a722b */ /* 0x001062000000001a */
        /* <DEDUP_REMOVED lines=10> */
[----:B------:R-:W-:Y:S05]  /*05c0*/  CALL.REL.NOINC `($__internal_40_$__cuda_sm20_dblrcp_rn_slowpath_v3) ;  /* 0x00006ff000007944 */ /* 0x000fea0003c00000 */
.L_x_1720:
[----:B01----:R-:W-:Y:S01]  /*05d0*/  IMAD.MOV.U32 R15, RZ, RZ, c[0x0][0x0] ;  /* 0x00000000ff0f7624 */ /* 0x003fe200078e00ff */
[----:B------:R-:W-:Y:S02]  /*05e0*/  ULDC UR4, c[0x0][0x3e8] ;  /* 0x0000fa0000047ab9 */ /* 0x000fe40000000800 */
[----:B------:R-:W-:Y:S01]  /*05f0*/  UIADD3 UR4, UR4, -0x1, URZ ;  /* 0xffffffff04047890 */ /* 0x000fe2000fffe03f */
        /* <DEDUP_REMOVED lines=16> */
[----:B------:R-:W-:Y:S01]  /*0700*/  @P0 IADD3 R17, R17, 0x1, RZ ;  /* 0x0000000111110810 */ /* 0x000fe20007ffe0ff */
[----:B------:R0:W1:-:S03]  /*0710*/  DSETP.GEU.AND P0, PT, |R26|, c[0x2][0x0], PT ;  /* 0x008000001a00762a */ /* 0x0000460003f0e200 */
[----:B------:R-:W-:-:S13]  /*0720*/  ISETP.GE.U32.AND P1, PT, R19, R14, PT ;  /* 0x0000000e1300720c */ /* 0x000fda0003f26070 */
[----:B------:R-:W-:Y:S02]  /*0730*/  @P1 IADD3 R17, R17, 0x1, RZ ;  /* 0x0000000111111810 */ /* 0x000fe40007ffe0ff */
[----:B------:R-:W-:-:S04]  /*0740*/  @!P2 LOP3.LUT R17, RZ, R14, RZ, 0x33, !PT ;  /* 0x0000000eff11a212 */ /* 0x000fc800078e33ff */
[----:B------:R-:W-:-:S05]  /*0750*/  IADD3 R17, R17, 0x1, RZ ;  /* 0x0000000111117810 */ /* 0x000fca0007ffe0ff */
[----:B------:R-:W-:Y:S02]  /*0760*/  IMAD R17, R14, R17, RZ ;  /* 0x000000110e117224 */ /* 0x000fe400078e02ff */
[----:B------:R0:W2:Y:S03]  /*0770*/  F2F.F32.F64 R14, R26 ;  /* 0x0000001a000e7310 */ /* 0x0000a60000301000 */
[----:B------:R-:W-:-:S13]  /*0780*/  ISETP.GE.U32.AND P1, PT, R0, R17, PT ;  /* 0x000000110000720c */ /* 0x000fda0003f26070 */
[----:B------:R-:W-:Y:S05]  /*0790*/  @P1 EXIT ;  /* 0x000000000000194d */ /* 0x000fea0003800000 */
[----:B012---:R-:W-:Y:S01]  /*07a0*/  LOP3.LUT R16, RZ, c[0x0][0x230], RZ, 0x33, !PT ;  /* 0x00008c00ff107a12 */ /* 0x007fe200078e33ff */
[----:B------:R-:W-:Y:S01]  /*07b0*/  @!P0 FMUL R14, R14, 1.175494350822287508e-38 ;  /* 0x008000000e0e8820 */ /* 0x000fe20000400000 */
[----:B------:R-:W-:Y:S01]  /*07c0*/  LOP3.LUT R18, RZ, c[0x0][0x308], RZ, 0x33, !PT ;  /* 0x0000c200ff127a12 */ /* 0x000fe200078e33ff */
[----:B------:R-:W-:Y:S01]  /*07d0*/  IMAD R39, R39, -0x326172a9, RZ ;  /* 0xcd9e8d5727277824 */ /* 0x000fe200078e02ff */
[----:B------:R-:W-:Y:S01]  /*07e0*/  IMNMX R16, R16, -0x3, !PT ;  /* 0xfffffffd10107817 */ /* 0x000fe20007800200 */
[----:B------:R-:W-:Y:S01]  /*07f0*/  IMAD.MOV.U32 R22, RZ, RZ, RZ ;  /* 0x000000ffff167224 */ /* 0x000fe200078e00ff */
[----:B------:R-:W-:Y:S01]  /*0800*/  IMNMX R18, R18, -0x3, !PT ;  /* 0xfffffffd12127817 */ /* 0x000fe20007800200 */
[----:B------:R-:W-:Y:S01]  /*0810*/  IMAD.MOV.U32 R23, RZ, RZ, R0 ;  /* 0x000000ffff177224 */ /* 0x000fe200078e0000 */
[----:B------:R-:W-:Y:S02]  /*0820*/  IADD3 R16, R16, c[0x0][0x230], RZ ;  /* 0x00008c0010107a10 */ /* 0x000fe40007ffe0ff */
[----:B------:R-:W-:-:S02]  /*0830*/  IADD3 R18, R18, c[0x0][0x308], RZ ;  /* 0x0000c20012127a10 */ /* 0x000fc40007ffe0ff */
[----:B------:R-:W-:Y:S02]  /*0840*/  LOP3.LUT R19, R20, 0x3, RZ, 0xc0, !PT ;  /* 0x0000000314137812 */ /* 0x000fe400078ec0ff */
[----:B------:R-:W-:Y:S02]  /*0850*/  IADD3 R20, R16, 0x2, RZ ;  /* 0x0000000210147810 */ /* 0x000fe40007ffe0ff */
[----:B------:R-:W-:Y:S02]  /*0860*/  IADD3 R21, R18, 0x2, RZ ;  /* 0x0000000212157810 */ /* 0x000fe40007ffe0ff */
[----:B------:R-:W-:Y:S02]  /*0870*/  LOP3.LUT R31, R20, 0x3, RZ, 0xc0, !PT ;  /* 0x00000003141f7812 */ /* 0x000fe400078ec0ff */
[----:B------:R-:W-:Y:S02]  /*0880*/  LOP3.LUT R30, R21, 0x3, RZ, 0xc0, !PT ;  /* 0x00000003151e7812 */ /* 0x000fe400078ec0ff */
.L_x_1765:
        /* <DEDUP_REMOVED lines=13> */
.L_x_1722:
[----:B------:R-:W-:Y:S05]  /*0960*/  BSYNC B0 ;  /* 0x0000000000007941 */ /* 0x000fea0003800000 */
.L_x_1721:
        /* <DEDUP_REMOVED lines=9> */
[----:B------:R-:W-:-:S05]  /*0a00*/  IMAD.WIDE.U32 R34, R34, -0x2daee0ad, RZ ;  /* 0xd2511f5322227825 */ /* 0x000fca00078e00ff */
        /* <DEDUP_REMOVED lines=35> */
[----:B------:R-:W-:Y:S01]  /*0c40*/  IADD3 R29, R24, -0x700cb87f, RZ ;  /* 0x8ff34781181d7810 */ /* 0x000fe20007ffe0ff */
[----:B------:R-:W-:Y:S01]  /*0c50*/  IMAD R34, R12, -0x2daee0ad, RZ ;  /* 0xd2511f530c227824 */ /* 0x000fe200078e02ff */
[----:B------:R-:W-:Y:S01]  /*0c60*/  LOP3.LUT R12, R33, R26, R35, 0x96, !PT ;  /* 0x0000001a210c7212 */ /* 0x000fe200078e9623 */
[----:B------:R-:W-:-:S04]  /*0c70*/  IMAD.WIDE.U32 R26, R27, -0x326172a9, RZ ;  /* 0xcd9e8d571b1a7825 */ /* 0x000fc800078e00ff */
[----:B------:R-:W-:Y:S01]  /*0c80*/  IMAD.HI.U32 R33, R12, -0x2daee0ad, RZ ;  /* 0xd2511f530c217827 */ /* 0x000fe200078e00ff */
[----:B------:R-:W-:-:S03]  /*0c90*/  LOP3.LUT R32, R27, R32, R29, 0x96, !PT ;  /* 0x000000201b207212 */ /* 0x000fc600078e961d */
[----:B------:R-:W-:Y:S01]  /*0ca0*/  IMAD.MOV.U32 R29, RZ, RZ, R36 ;  /* 0x000000ffff1d7224 */ /* 0x000fe200078e0024 */
[----:B------:R-:W-:Y:S01]  /*0cb0*/  LOP3.LUT R33, R33, R28, R13, 0x96, !PT ;  /* 0x0000001c21217212 */ /* 0x000fe200078e960d */
[----:B------:R-:W-:Y:S01]  /*0cc0*/  IMAD.MOV.U32 R28, RZ, RZ, R39 ;  /* 0x000000ffff1c7224 */ /* 0x000fe200078e0027 */
[----:B------:R-:W-:Y:S01]  /*0cd0*/  MOV R44, R32 ;  /* 0x00000020002c7202 */ /* 0x000fe20000000f00 */
        /* <DEDUP_REMOVED lines=9> */
[----:B------:R-:W-:Y:S01]  /*0d70*/  @P0 IMAD.MOV.U32 R28, RZ, RZ, R37 ;  /* 0x000000ffff1c0224 */ /* 0x000fe200078e0025 */
[----:B------:R-:W-:Y:S01]  /*0d80*/  @P0 MOV R29, R39 ;  /* 0x00000027001d0202 */ /* 0x000fe20000000f00 */
[----:B------:R-:W-:Y:S02]  /*0d90*/  @P0 IMAD.MOV.U32 R43, RZ, RZ, R36 ;  /* 0x000000ffff2b0224 */ /* 0x000fe400078e0024 */
[----:B------:R-:W-:Y:S01]  /*0da0*/  @P0 IMAD.MOV.U32 R44, RZ, RZ, R34 ;  /* 0x000000ffff2c0224 */ /* 0x000fe200078e0022 */
[----:B------:R-:W-:Y:S05]  /*0db0*/  BRA `(.L_x_1723) ;  /* 0x0000004000007947 */ /* 0x000fea0003800000 */
.L_x_1724:
[----:B------:R-:W-:Y:S01]  /*0dc0*/  IMAD.MOV.U32 R28, RZ, RZ, R36 ;  /* 0x000000ffff1c7224 */ /* 0x000fe200078e0024 */
[----:B------:R-:W-:Y:S01]  /*0dd0*/  MOV R44, R26 ;  /* 0x0000001a002c7202 */ /* 0x000fe20000000f00 */
[----:B------:R-:W-:Y:S02]  /*0de0*/  IMAD.MOV.U32 R29, RZ, RZ, R34 ;  /* 0x000000ffff1d7224 */ /* 0x000fe400078e0022 */
[----:B------:R-:W-:Y:S02]  /*0df0*/  IMAD.MOV.U32 R43, RZ, RZ, R32 ;  /* 0x000000ffff2b7224 */ /* 0x000fe400078e0020 */
.L_x_1723:
[----:B------:R-:W0:Y:S01]  /*0e00*/  I2F.U32 R28, R28 ;  /* 0x0000001c001c7306 */ /* 0x000e220000201000 */
[----:B------:R-:W-:Y:S01]  /*0e10*/  ISETP.GE.U32.AND P0, PT, R0, c[0x0][0x3e8], PT ;  /* 0x0000fa0000007a0c */ /* 0x000fe20003f06070 */
[----:B------:R-:W-:Y:S01]  /*0e20*/  IMAD.MOV.U32 R39, RZ, RZ, 0x2f800000 ;  /* 0x2f800000ff277424 */ /* 0x000fe200078e00ff */
[----:B------:R-:W-:Y:S05]  /*0e30*/  BSSY B0, `(.L_x_1725) ;  /* 0x00000ce000007945 */ /* 0x000fea0003800000 */
        /* <DEDUP_REMOVED lines=8> */
[----:B------:R-:W-:Y:S02]  /*0ec0*/  IMAD.MOV.U32 R28, RZ, RZ, c[0x0][0x230] ;  /* 0x00008c00ff1c7624 */ /* 0x000fe400078e00ff */
[----:B------:R-:W-:Y:S02]  /*0ed0*/  IMAD.MOV.U32 R38, RZ, RZ, RZ ;  /* 0x000000ffff267224 */ /* 0x000fe400078e00ff */
[----:B------:R-:W-:Y:S01]  /*0ee0*/  IMAD.MOV.U32 R39, RZ, RZ, R0 ;  /* 0x000000ffff277224 */ /* 0x000fe200078e0000 */
[----:B------:R-:W-:-:S13]  /*0ef0*/  ISETP.GE.AND P0, PT, R28, 0x2, PT ;  /* 0x000000021c00780c */ /* 0x000fda0003f06270 */
[----:B------:R-:W-:Y:S05]  /*0f00*/  @!P0 BRA `(.L_x_1727) ;  /* 0x00000bc000008947 */ /* 0x000fea0003800000 */
[----:B------:R-:W-:Y:S01]  /*0f10*/  IADD3 R28, R16, 0x1, RZ ;  /* 0x00000001101c7810 */ /* 0x000fe20007ffe0ff */
[----:B------:R-:W-:Y:S01]  /*0f20*/  ULDC UR4, c[0x0][0x230] ;  /* 0x00008c0000047ab9 */ /* 0x000fe20000000800 */
[----:B------:R-:W-:Y:S01]  /*0f30*/  ISETP.NE.AND P0, PT, R31, RZ, PT ;  /* 0x000000ff1f00720c */ /* 0x000fe20003f05270 */
[----:B------:R-:W-:Y:S01]  /*0f40*/  IMAD.MOV.U32 R38, RZ, RZ, RZ ;  /* 0x000000ffff267224 */ /* 0x000fe200078e00ff */
[----:B------:R-:W-:Y:S02]  /*0f50*/  ISETP.GE.U32.AND P1, PT, R28, 0x3, PT ;  /* 0x000000031c00780c */ /* 0x000fe40003f26070 */
[----:B------:R-:W-:-:S11]  /*0f60*/  MOV R39, R0 ;  /* 0x0000000000277202 */ /* 0x000fd60000000f00 */
[----:B------:R-:W-:Y:S05]  /*0f70*/  @!P1 BRA `(.L_x_1728) ;  /* 0x0000067000009947 */ /* 0x000fea0003800000 */
[----:B------:R-:W-:Y:S01]  /*0f80*/  IMAD.IADD R46, R20, 0x1, -R31 ;  /* 0x00000001142e7824 */ /* 0x000fe200078e0a1f */
[----:B------:R-:W-:Y:S01]  /*0f90*/  ULDC UR4, c[0x0][0x230] ;  /* 0x00008c0000047ab9 */ /* 0x000fe20000000800 */
[----:B------:R-:W-:Y:S02]  /*0fa0*/  IMAD.MOV.U32 R38, RZ, RZ, RZ ;  /* 0x000000ffff267224 */ /* 0x000fe400078e00ff */
[----:B------:R-:W-:Y:S02]  /*0fb0*/  IMAD.MOV.U32 R39, RZ, RZ, R0 ;  /* 0x000000ffff277224 */ /* 0x000fe400078e0000 */
.L_x_1729:
[----:B------:R-:W-:Y:S01]  /*0fc0*/  UIADD3 UR5, UR4, -0x1, URZ ;  /* 0xffffffff04057890 */ /* 0x000fe2000fffe03f */
[----:B------:R-:W-:Y:S01]  /*0fd0*/  IADD3 R46, R46, -0x4, RZ ;  /* 0xfffffffc2e2e7810 */ /* 0x000fe20007ffe0ff */
[----:B------:R-:W-:Y:S02]  /*0fe0*/  UIADD3 UR4, UR4, -0x4, URZ ;  /* 0xfffffffc04047890 */ /* 0x000fe4000fffe03f */
[----:B------:R-:W-:-:S12]  /*0ff0*/  USHF.L.U32 UR5, UR5, 0x2, URZ ;  /* 0x0000000205057899 */ /* 0x000fd8000800063f */
[----:B------:R-:W-:Y:S02]  /*1000*/  ULDC UR8, c[0x0][UR5+0x168] ;  /* 0x00005a0005087abb */ /* 0x000fe40008000800 */
[----:B------:R-:W0:Y:S01]  /*1010*/  I2F.U32.RP R44, UR8 ;  /* 0x00000008002c7d06 */ /* 0x000e220008209000 */
[----:B------:R-:W-:Y:S01]  /*1020*/  ULDC UR9, c[0x0][UR5+0x164] ;  /* 0x0000590005097abb */ /* 0x000fe20008000800 */
[----:B------:R-:W-:Y:S01]  /*1030*/  IMAD R43, RZ, RZ, -UR8 ;  /* 0x80000008ff2b7e24 */ /* 0x000fe2000f8e02ff */
[----:B------:R-:W-:Y:S01]  /*1040*/  ISETP.NE.U32.AND P3, PT, RZ, UR8, PT ;  /* 0x00000008ff007c0c */ /* 0x000fe2000bf65070 */
[----:B------:R-:W-:Y:S01]  /*1050*/  ULDC UR10, c[0x0][UR5+0x160] ;  /* 0x00005800050a7abb */ /* 0x000fe20008000800 */
[----:B------:R-:W-:Y:S01]  /*1060*/  IMAD R47, RZ, RZ, -UR9 ;  /* 0x80000009ff2f7e24 */ /* 0x000fe2000f8e02ff */
[----:B------:R-:W-:Y:S02]  /*1070*/  ULDC UR11, c[0x0][UR5+0x15c] ;  /* 0x00005700050b7abb */ /* 0x000fe40008000800 */
[----:B------:R-:W1:Y:S08]  /*1080*/  I2F.U32.RP R45, UR9 ;  /* 0x00000009002d7d06 */ /* 0x000e700008209000 */
[----:B0-----:R-:W0:Y:S08]  /*1090*/  MUFU.RCP R44, R44 ;  /* 0x0000002c002c7308 */ /* 0x001e300000001000 */
[----:B-1----:R-:W-:Y:S01]  /*10a0*/  MUFU.RCP R45, R45 ;  /* 0x0000002d002d7308 */ /* 0x002fe20000001000 */
[----:B0-----:R-:W-:-:S07]  /*10b0*/  IADD3 R28, R44, 0xffffffe, RZ ;  /* 0x0ffffffe2c1c7810 */ /* 0x001fce0007ffe0ff */
[----:B------:R0:W1:Y:S02]  /*10c0*/  F2I.FTZ.U32.TRUNC.NTZ R29, R28 ;  /* 0x0000001c001d7305 */ /* 0x000064000021f000 */
[----:B0-----:R-:W-:Y:S02]  /*10d0*/  IMAD.MOV.U32 R28, RZ, RZ, RZ ;  /* 0x000000ffff1c7224 */ /* 0x001fe400078e00ff */
[----:B-1----:R-:W-:-:S04]  /*10e0*/  IMAD R43, R43, R29, RZ ;  /* 0x0000001d2b2b7224 */ /* 0x002fc800078e02ff */
[----:B------:R-:W-:Y:S01]  /*10f0*/  IMAD.HI.U32 R48, R29, R43, R28 ;  /* 0x0000002b1d307227 */ /* 0x000fe200078e001c */
[----:B------:R-:W-:Y:S02]  /*1100*/  IADD3 R29, R45, 0xffffffe, RZ ;  /* 0x0ffffffe2d1d7810 */ /* 0x000fe40007ffe0ff */
[----:B------:R-:W0:Y:S03]  /*1110*/  I2F.U32.RP R45, UR10 ;  /* 0x0000000a002d7d06 */ /* 0x000e260008209000 */
[----:B------:R-:W-:-:S05]  /*1120*/  IMAD.HI.U32 R43, R48, R39, RZ ;  /* 0x00000027302b7227 */ /* 0x000fca00078e00ff */
[----:B------:R-:W-:Y:S01]  /*1130*/  IADD3 R44, -R43, RZ, RZ ;  /* 0x000000ff2b2c7210 */ /* 0x000fe20007ffe1ff */
[----:B------:R-:W1:Y:S04]  /*1140*/  F2I.FTZ.U32.TRUNC.NTZ R29, R29 ;  /* 0x0000001d001d7305 */ /* 0x000e68000021f000 */
[----:B------:R-:W-:-:S04]  /*1150*/  IMAD R28, R44, UR8, R39 ;  /* 0x000000082c1c7c24 */ /* 0x000fc8000f8e0227 */
[----:B0-----:R-:W0:Y:S01]  /*1160*/  MUFU.RCP R45, R45 ;  /* 0x0000002d002d7308 */ /* 0x001e220000001000 */
[----:B------:R-:W-:Y:S01]  /*1170*/  ISETP.GE.U32.AND P1, PT, R28, UR8, PT ;  /* 0x000000081c007c0c */ /* 0x000fe2000bf26070 */
[----:B-1----:R-:W-:-:S12]  /*1180*/  IMAD R47, R47, R29, RZ ;  /* 0x0000001d2f2f7224 */ /* 0x002fd800078e02ff */
[----:B------:R-:W-:Y:S02]  /*1190*/  @P1 IADD3 R28, R28, -UR8, RZ ;  /* 0x800000081c1c1c10 */ /* 0x000fe4000fffe0ff */
[----:B------:R-:W-:Y:S02]  /*11a0*/  @P1 IADD3 R43, R43, 0x1, RZ ;  /* 0x000000012b2b1810 */ /* 0x000fe40007ffe0ff */
[----:B------:R-:W-:Y:S01]  /*11b0*/  ISETP.GE.U32.AND P2, PT, R28, UR8, PT ;  /* 0x000000081c007c0c */ /* 0x000fe2000bf46070 */
[----:B------:R-:W-:-:S04]  /*11c0*/  IMAD.MOV.U32 R28, RZ, RZ, RZ ;  /* 0x000000ffff1c7224 */ /* 0x000fc800078e00ff */
[----:B------:R-:W-:Y:S01]  /*11d0*/  IMAD.HI.U32 R28, R29, R47, R28 ;  /* 0x0000002f1d1c7227 */ /* 0x000fe200078e001c */
[----:B0-----:R-:W-:Y:S01]  /*11e0*/  IADD3 R29, R45, 0xffffffe, RZ ;  /* 0x0ffffffe2d1d7810 */ /* 0x001fe20007ffe0ff */
[----:B------:R-:W0:Y:S06]  /*11f0*/  I2F.U32.RP R47, UR11 ;  /* 0x0000000b002f7d06 */ /* 0x000e2c0008209000 */
[----:B------:R-:W-:Y:S02]  /*1200*/  @P2 IADD3 R43, R43, 0x1, RZ ;  /* 0x000000012b2b2810 */ /* 0x000fe40007ffe0ff */
[----:B------:R-:W-:Y:S01]  /*1210*/  @!P3 LOP3.LUT R43, RZ, UR8, RZ, 0x33, !PT ;  /* 0x00000008ff2bbc12 */ /* 0x000fe2000f8e33ff */
[----:B------:R-:W1:Y:S01]  /*1220*/  F2I.FTZ.U32.TRUNC.NTZ R29, R29 ;  /* 0x0000001d001d7305 */ /* 0x000e62000021f000 */
[----:B------:R-:W-:-:S03]  /*1230*/  ISETP.NE.U32.AND P3, PT, RZ, UR9, PT ;  /* 0x00000009ff007c0c */ /* 0x000fc6000bf65070 */
[----:B------:R-:W-:-:S04]  /*1240*/  IMAD.HI.U32 R44, R28, R43, RZ ;  /* 0x0000002b1c2c7227 */ /* 0x000fc800078e00ff */
[----:B------:R-:W-:Y:S01]  /*1250*/  IMAD.MOV R28, RZ, RZ, -R44 ;  /* 0x000000ffff1c7224 */ /* 0x000fe200078e0a2c */
[----:B0-----:R-:W0:Y:S03]  /*1260*/  MUFU.RCP R47, R47 ;  /* 0x0000002f002f7308 */ /* 0x001e260000001000 */
[----:B------:R-:W-:-:S05]  /*1270*/  IMAD R28, R28, UR9, R43 ;  /* 0x000000091c1c7c24 */ /* 0x000fca000f8e022b */
[----:B------:R-:W-:-:S13]  /*1280*/  ISETP.GE.U32.AND P1, PT, R28, UR9, PT ;  /* 0x000000091c007c0c */ /* 0x000fda000bf26070 */
[----:B------:R-:W-:Y:S02]  /*1290*/  @P1 IADD3 R28, R28, -UR9, RZ ;  /* 0x800000091c1c1c10 */ /* 0x000fe4000fffe0ff */
[----:B------:R-:W-:Y:S02]  /*12a0*/  @P1 IADD3 R44, R44, 0x1, RZ ;  /* 0x000000012c2c1810 */ /* 0x000fe40007ffe0ff */
[----:B------:R-:W-:Y:S01]  /*12b0*/  ISETP.GE.U32.AND P2, PT, R28, UR9, PT ;  /* 0x000000091c007c0c */ /* 0x000fe2000bf46070 */
[----:B------:R-:W-:-:S04]  /*12c0*/  IMAD R28, RZ, RZ, -UR10 ;  /* 0x8000000aff1c7e24 */ /* 0x000fc8000f8e02ff */
[----:B-1----:R-:W-:Y:S02]  /*12d0*/  IMAD R45, R28, R29, RZ ;  /* 0x0000001d1c2d7224 */ /* 0x002fe400078e02ff */
[----:B------:R-:W-:-:S04]  /*12e0*/  IMAD.MOV.U32 R28, RZ, RZ, RZ ;  /* 0x000000ffff1c7224 */ /* 0x000fc800078e00ff */
[----:B------:R-:W-:Y:S02]  /*12f0*/  IMAD.HI.U32 R29, R29, R45, R28 ;  /* 0x0000002d1d1d7227 */ /* 0x000fe400078e001c */
[----:B------:R-:W-:Y:S02]  /*1300*/  @P2 IADD3 R44, R44, 0x1, RZ ;  /* 0x000000012c2c2810 */ /* 0x000fe40007ffe0ff */
[----:B------:R-:W-:Y:S02]  /*1310*/  @!P3 LOP3.LUT R44, RZ, UR9, RZ, 0x33, !PT ;  /* 0x00000009ff2cbc12 */ /* 0x000fe4000f8e33ff */
[----:B------:R-:W-:-:S03]  /*1320*/  ISETP.NE.U32.AND P3, PT, RZ, UR10, PT ;  /* 0x0000000aff007c0c */ /* 0x000fc6000bf65070 */
[----:B------:R-:W-:-:S05]  /*1330*/  IMAD.HI.U32 R45, R29, R44, RZ ;  /* 0x0000002c1d2d7227 */ /* 0x000fca00078e00ff */
[----:B------:R-:W-:-:S05]  /*1340*/  IADD3 R29, -R45, RZ, RZ ;  /* 0x000000ff2d1d7210 */ /* 0x000fca0007ffe1ff */
[----:B------:R-:W-:Y:S01]  /*1350*/  IMAD R28, R29, UR10, R44 ;  /* 0x0000000a1d1c7c24 */ /* 0x000fe2000f8e022c */
[----:B0-----:R-:W-:-:S04]  /*1360*/  IADD3 R29, R47, 0xffffffe, RZ ;  /* 0x0ffffffe2f1d7810 */ /* 0x001fc80007ffe0ff */
[C---:B------:R-:W-:Y:S02]  /*1370*/  ISETP.GE.U32.AND P1, PT, R28.reuse, UR10, PT ;  /* 0x0000000a1c007c0c */ /* 0x040fe4000bf26070 */
[----:B------:R-:W0:Y:S11]  /*1380*/  F2I.FTZ.U32.TRUNC.NTZ R29, R29 ;  /* 0x0000001d001d7305 */ /* 0x000e36000021f000 */
[----:B------:R-:W-:-:S02]  /*1390*/  @P1 IADD3 R28, R28, -UR10, RZ ;  /* 0x8000000a1c1c1c10 */ /* 0x000fc4000fffe0ff */
[----:B------:R-:W-:Y:S02]  /*13a0*/  @P1 IADD3 R45, R45, 0x1, RZ ;  /* 0x000000012d2d1810 */ /* 0x000fe40007ffe0ff */
[----:B------:R-:W-:Y:S01]  /*13b0*/  ISETP.GE.U32.AND P2, PT, R28, UR10, PT ;  /* 0x0000000a1c007c0c */ /* 0x000fe2000bf46070 */
[----:B------:R-:W-:-:S04]  /*13c0*/  IMAD R28, RZ, RZ, -UR11 ;  /* 0x8000000bff1c7e24 */ /* 0x000fc8000f8e02ff */
[----:B0-----:R-:W-:Y:S02]  /*13d0*/  IMAD R47, R28, R29, RZ ;  /* 0x0000001d1c2f7224 */ /* 0x001fe400078e02ff */
[----:B------:R-:W-:-:S04]  /*13e0*/  IMAD.MOV.U32 R28, RZ, RZ, RZ ;  /* 0x000000ffff1c7224 */ /* 0x000fc800078e00ff */
[----:B------:R-:W-:Y:S02]  /*13f0*/  IMAD.HI.U32 R28, R29, R47, R28 ;  /* 0x0000002f1d1c7227 */ /* 0x000fe400078e001c */
[----:B------:R-:W-:Y:S02]  /*1400*/  @P2 IADD3 R45, R45, 0x1, RZ ;  /* 0x000000012d2d2810 */ /* 0x000fe40007ffe0ff */
[----:B------:R-:W-:Y:S02]  /*1410*/  @!P3 LOP3.LUT R45, RZ, UR10, RZ, 0x33, !PT ;  /* 0x0000000aff2dbc12 */ /* 0x000fe4000f8e33ff */
[----:B------:R-:W-:-:S03]  /*1420*/  ISETP.NE.U32.AND P3, PT, RZ, UR11, PT ;  /* 0x0000000bff007c0c */ /* 0x000fc6000bf65070 */
[----:B------:R-:W-:-:S04]  /*1430*/  IMAD.HI.U32 R28, R28, R45, RZ ;  /* 0x0000002d1c1c7227 */ /* 0x000fc800078e00ff */
[----:B------:R-:W-:-:S04]  /*1440*/  IMAD.MOV R48, RZ, RZ, -R28 ;  /* 0x000000ffff307224 */ /* 0x000fc800078e0a1c */
[----:B------:R-:W-:Y:S02]  /*1450*/  IMAD R29, R48, UR11, R45 ;  /* 0x0000000b301d7c24 */ /* 0x000fe4000f8e022d */
[----:B------:R-:W-:-:S03]  /*1460*/  IMAD.MOV R48, RZ, RZ, -R43 ;  /* 0x000000ffff307224 */ /* 0x000fc600078e0a2b */
[----:B------:R-:W-:-:S13]  /*1470*/  ISETP.GE.U32.AND P1, PT, R29, UR11, PT ;  /* 0x0000000b1d007c0c */ /* 0x000fda000bf26070 */
[----:B------:R-:W-:Y:S02]  /*1480*/  @P1 IADD3 R29, R29, -UR11, RZ ;  /* 0x8000000b1d1d1c10 */ /* 0x000fe4000fffe0ff */
[----:B------:R-:W-:Y:S02]  /*1490*/  @P1 IADD3 R28, R28, 0x1, RZ ;  /* 0x000000011c1c1810 */ /* 0x000fe40007ffe0ff */
[----:B------:R-:W-:Y:S01]  /*14a0*/  ISETP.GE.U32.AND P2, PT, R29, UR11, PT ;  /* 0x0000000b1d007c0c */ /* 0x000fe2000bf46070 */
[----:B------:R-:W-:Y:S01]  /*14b0*/  IMAD R29, R48, UR8, R39 ;  /* 0x00000008301d7c24 */ /* 0x000fe2000f8e0227 */
[----:B------:R-:W-:Y:S01]  /*14c0*/  ULDC UR8, c[0x0][UR5+0x1cc] ;  /* 0x0000730005087abb */ /* 0x000fe20008000800 */
[----:B------:R-:W-:Y:S01]  /*14d0*/  IMAD.MOV R48, RZ, RZ, -R44 ;  /* 0x000000ffff307224 */ /* 0x000fe200078e0a2c */
[----:B------:R-:W-:Y:S01]  /*14e0*/  IADD3 R39, -R45, RZ, RZ ;  /* 0x000000ff2d277210 */ /* 0x000fe20007ffe1ff */
[----:B------:R-:W-:Y:S01]  /*14f0*/  IMAD R29, R29, UR8, R38 ;  /* 0x000000081d1d7c24 */ /* 0x000fe2000f8e0226 */
[----:B------:R-:W-:Y:S01]  /*1500*/  ISETP.NE.AND P1, PT, R46, RZ, PT ;  /* 0x000000ff2e00720c */ /* 0x000fe20003f25270 */
[----:B------:R-:W-:Y:S01]  /*1510*/  IMAD R38, R48, UR9, R43 ;  /* 0x0000000930267c24 */ /* 0x000fe2000f8e022b */
[----:B------:R-:W-:Y:S01]  /*1520*/  ULDC UR8, c[0x0][UR5+0x1c8] ;  /* 0x0000720005087abb */ /* 0x000fe20008000800 */
[----:B------:R-:W-:-:S02]  /*1530*/  IMAD R44, R39, UR10, R44 ;  /* 0x0000000a272c7c24 */ /* 0x000fc4000f8e022c */
[----:B------:R-:W-:Y:S01]  /*1540*/  IMAD R29, R38, UR8, R29 ;  /* 0x00000008261d7c24 */ /* 0x000fe2000f8e021d */
[----:B------:R-:W-:Y:S01]  /*1550*/  ULDC UR8, c[0x0][UR5+0x1c4] ;  /* 0x0000710005087abb */ /* 0x000fe20008000800 */
[----:B------:R-:W-:Y:S01]  /*1560*/  @P2 IADD3 R28, R28, 0x1, RZ ;  /* 0x000000011c1c2810 */ /* 0x000fe20007ffe0ff */
[----:B------:R-:W-:Y:S01]  /*1570*/  ULDC UR5, c[0x0][UR5+0x1c0] ;  /* 0x0000700005057abb */ /* 0x000fe20008000800 */
[----:B------:R-:W-:Y:S01]  /*1580*/  @!P3 LOP3.LUT R28, RZ, UR11, RZ, 0x33, !PT ;  /* 0x0000000bff1cbc12 */ /* 0x000fe2000f8e33ff */
[----:B------:R-:W-:-:S04]  /*1590*/  IMAD R29, R44, UR8, R29 ;  /* 0x000000082c1d7c24 */ /* 0x000fc8000f8e021d */
[--C-:B------:R-:W-:Y:S02]  /*15a0*/  IMAD.MOV R38, RZ, RZ, -R28.reuse ;  /* 0x000000ffff267224 */ /* 0x100fe400078e0a1c */
[----:B------:R-:W-:Y:S02]  /*15b0*/  IMAD.MOV.U32 R39, RZ, RZ, R28 ;  /* 0x000000ffff277224 */ /* 0x000fe400078e001c */
[----:B------:R-:W-:-:S04]  /*15c0*/  IMAD R38, R38, UR11, R45 ;  /* 0x0000000b26267c24 */ /* 0x000fc8000f8e022d */
[----:B------:R-:W-:Y:S01]  /*15d0*/  IMAD R38, R38, UR5, R29 ;  /* 0x0000000526267c24 */ /* 0x000fe2000f8e021d */
[----:B------:R-:W-:Y:S05]  /*15e0*/  @P1 BRA `(.L_x_1729) ;  /* 0xfffff9d000001947 */ /* 0x000fea000383ffff */
.L_x_1728:
[----:B------:R-:W-:Y:S05]  /*15f0*/  @!P0 BRA `(.L_x_1727) ;  /* 0x000004d000008947 */ /* 0x000fea0003800000 */
[----:B------:R-:W-:-:S04]  /*1600*/  UIADD3 UR4, UR4, -0x1, URZ ;  /* 0xffffffff04047890 */ /* 0x000fc8000fffe03f */
[----:B------:R-:W-:-:S12]  /*1610*/  USHF.L.U32 UR4, UR4, 0x2, URZ ;  /* 0x0000000204047899 */ /* 0x000fd8000800063f */
[----:B------:R-:W-:Y:S02]  /*1620*/  ULDC UR5, c[0x0][UR4+0x168] ;  /* 0x00005a0004057abb */ /* 0x000fe40008000800 */
[----:B------:R-:W0:Y:S01]  /*1630*/  I2F.U32.RP R44, UR5 ;  /* 0x00000005002c7d06 */ /* 0x000e220008209000 */
[----:B------:R-:W-:Y:S01]  /*1640*/  IMAD R43, RZ, RZ, -UR5 ;  /* 0x80000005ff2b7e24 */ /* 0x000fe2000f8e02ff */
[----:B------:R-:W-:-:S06]  /*1650*/  ISETP.NE.U32.AND P2, PT, RZ, UR5, PT ;  /* 0x00000005ff007c0c */ /* 0x000fcc000bf45070 */
        /* <DEDUP_REMOVED lines=8> */
[----:B------:R-:W-:-:S05]  /*16e0*/  IMAD R29, R46, UR5, R39 ;  /* 0x000000052e1d7c24 */ /* 0x000fca000f8e0227 */
[----:B------:R-:W-:-:S13]  /*16f0*/  ISETP.GE.U32.AND P0, PT, R29, UR5, PT ;  /* 0x000000051d007c0c */ /* 0x000fda000bf06070 */
[----:B------:R-:W-:Y:S02]  /*1700*/  @P0 IADD3 R29, R29, -UR5, RZ ;  /* 0x800000051d1d0c10 */ /* 0x000fe4000fffe0ff */
[----:B------:R-:W-:Y:S02]  /*1710*/  @P0 IADD3 R43, R43, 0x1, RZ ;  /* 0x000000012b2b0810 */ /* 0x000fe40007ffe0ff */
[----:B------:R-:W-:Y:S02]  /*1720*/  ISETP.GE.U32.AND P1, PT, R29, UR5, PT ;  /* 0x000000051d007c0c */ /* 0x000fe4000bf26070 */
[----:B------:R-:W-:-:S11]  /*1730*/  ISETP.NE.AND P0, PT, R31, 0x1, PT ;  /* 0x000000011f00780c */ /* 0x000fd60003f05270 */
[----:B------:R-:W-:Y:S02]  /*1740*/  @P1 IADD3 R43, R43, 0x1, RZ ;  /* 0x000000012b2b1810 */ /* 0x000fe40007ffe0ff */
[----:B------:R-:W-:-:S04]  /*1750*/  @!P2 LOP3.LUT R43, RZ, UR5, RZ, 0x33, !PT ;  /* 0x00000005ff2bac12 */ /* 0x000fc8000f8e33ff */
[----:B------:R-:W-:-:S05]  /*1760*/  IADD3 R28, -R43, RZ, RZ ;  /* 0x000000ff2b1c7210 */ /* 0x000fca0007ffe1ff */
[----:B------:R-:W-:Y:S01]  /*1770*/  IMAD R29, R28, UR5, R39 ;  /* 0x000000051c1d7c24 */ /* 0x000fe2000f8e0227 */
[----:B------:R-:W-:Y:S01]  /*1780*/  ULDC UR5, c[0x0][UR4+0x1cc] ;  /* 0x0000730004057abb */ /* 0x000fe20008000800 */
[----:B------:R-:W-:Y:S02]  /*1790*/  IMAD.MOV.U32 R39, RZ, RZ, R43 ;  /* 0x000000ffff277224 */ /* 0x000fe400078e002b */
[----:B------:R-:W-:Y:S01]  /*17a0*/  IMAD R38, R29, UR5, R38 ;  /* 0x000000051d267c24 */ /* 0x000fe2000f8e0226 */
[----:B------:R-:W-:Y:S05]  /*17b0*/  @!P0 BRA `(.L_x_1727) ;  /* 0x0000031000008947 */ /* 0x000fea0003800000 */
        /* <DEDUP_REMOVED lines=19> */
[----:B------:R-:W-:-:S05]  /*18f0*/  @!P2 LOP3.LUT R39, RZ, UR5, RZ, 0x33, !PT ;  /* 0x00000005ff27ac12 */ /* 0x000fca000f8e33ff */
[----:B------:R-:W-:-:S04]  /*1900*/  IMAD.MOV R28, RZ, RZ, -R39 ;  /* 0x000000ffff1c7224 */ /* 0x000fc800078e0a27 */
[----:B------:R-:W-:Y:S01]  /*1910*/  IMAD R43, R28, UR5, R43 ;  /* 0x000000051c2b7c24 */ /* 0x000fe2000f8e022b */
[----:B------:R-:W-:-:S03]  /*1920*/  ULDC UR5, c[0x0][UR4+0x1c8] ;  /* 0x0000720004057abb */ /* 0x000fc60008000800 */
[----:B------:R-:W-:Y:S01]  /*1930*/  IMAD R38, R43, UR5, R38 ;  /* 0x000000052b267c24 */ /* 0x000fe2000f8e0226 */
[----:B------:R-:W-:Y:S05]  /*1940*/  @!P0 BRA `(.L_x_1727) ;  /* 0x0000018000008947 */ /* 0x000fea0003800000 */
[----:B------:R-:W-:Y:S02]  /*1950*/  ULDC UR5, c[0x0][UR4+0x160] ;  /* 0x0000580004057abb */ /* 0x000fe40008000800 */
[----:B------:R-:W0:Y:S01]  /*1960*/  I2F.U32.RP R43, UR5 ;  /* 0x00000005002b7d06 */ /* 0x000e220008209000 */
[----:B------:R-:W-:Y:S01]  /*1970*/  IADD3 R45, RZ, -UR5, RZ ;  /* 0x80000005ff2d7c10 */ /* 0x000fe2000fffe0ff */
[----:B------:R-:W-:Y:S01]  /*1980*/  ULDC UR4, c[0x0][UR4+0x1c4] ;  /* 0x0000710004047abb */ /* 0x000fe20008000800 */
[----:B------:R-:W-:-:S05]  /*1990*/  ISETP.NE.U32.AND P2, PT, RZ, UR5, PT ;  /* 0x00000005ff007c0c */ /* 0x000fca000bf45070 */
        /* <DEDUP_REMOVED lines=12> */
[----:B------:R-:W-:-:S13]  /*1a60*/  ISETP.GE.U32.AND P1, PT, R29, UR5, PT ;  /* 0x000000051d007c0c */ /* 0x000fda000bf26070 */
[----:B------:R-:W-:Y:S02]  /*1a70*/  @P1 IADD3 R44, R44, 0x1, RZ ;  /* 0x000000012c2c1810 */ /* 0x000fe40007ffe0ff */
[----:B------:R-:W-:-:S05]  /*1a80*/  @!P2 LOP3.LUT R44, RZ, UR5, RZ, 0x33, !PT ;  /* 0x00000005ff2cac12 */ /* 0x000fca000f8e33ff */
[----:B------:R-:W-:-:S04]  /*1a90*/  IMAD.MOV R28, RZ, RZ, -R44 ;  /* 0x000000ffff1c7224 */ /* 0x000fc800078e0a2c */
[----:B------:R-:W-:Y:S02]  /*1aa0*/  IMAD R29, R28, UR5, R39 ;  /* 0x000000051c1d7c24 */ /* 0x000fe4000f8e0227 */
[----:B------:R-:W-:Y:S02]  /*1ab0*/  IMAD.MOV.U32 R39, RZ, RZ, R44 ;  /* 0x000000ffff277224 */ /* 0x000fe400078e002c */
[----:B------:R-:W-:Y:S02]  /*1ac0*/  IMAD R38, R29, UR4, R38 ;  /* 0x000000041d267c24 */ /* 0x000fe4000f8e0226 */
.L_x_1727:
[----:B------:R-:W-:Y:S02]  /*1ad0*/  IMAD.MOV.U32 R29, RZ, RZ, 0x2 ;  /* 0x00000002ff1d7424 */ /* 0x000fe400078e00ff */
[----:B------:R-:W-:-:S04]  /*1ae0*/  IMAD R38, R39, c[0x0][0x1cc], R38 ;  /* 0x0000730027267a24 */ /* 0x000fc800078e0226 */
[----:B------:R-:W-:-:S06]  /*1af0*/  IMAD.WIDE.U32 R38, R38, R29, c[0x0][0x160] ;  /* 0x0000580026267625 */ /* 0x000fcc00078e001d */
[----:B------:R0:W5:Y:S02]  /*1b00*/  LDG.E.U16 R38, [R38.64] ;  /* 0x0000000626267981 */ /* 0x000164000c1e1500 */
.L_x_1726:
[----:B------:R-:W-:Y:S05]  /*1b10*/  BSYNC B0 ;  /* 0x0000000000007941 */ /* 0x000fea0003800000 */
.L_x_1725:
[----:B0-----:R-:W-:Y:S01]  /*1b20*/  MOV R39, c[0x0][0x0] ;  /* 0x0000000000277a02 */ /* 0x001fe20000000f00 */
[----:B------:R-:W-:Y:S04]  /*1b30*/  BSSY B0, `(.L_x_1730) ;  /* 0x00000c5000007945 */ /* 0x000fe80003800000 */
[----:B------:R-:W-:-:S05]  /*1b40*/  IMAD R43, R39, c[0x0][0xc], R0 ;  /* 0x00000300272b7a24 */ /* 0x000fca00078e0200 */
[----:B------:R-:W-:-:S13]  /*1b50*/  ISETP.GE.U32.AND P0, PT, R43, c[0x0][0x3e8], PT ;  /* 0x0000fa002b007a0c */ /* 0x000fda0003f06070 */
[----:B------:R-:W-:Y:S05]  /*1b60*/  @P0 BRA `(.L_x_1731) ;  /* 0x00000c1000000947 */ /* 0x000fea0003800000 */
[----:B------:R-:W-:Y:S02]  /*1b70*/  IMAD.MOV.U32 R40, RZ, RZ, 0x2 ;  /* 0x00000002ff287424 */ /* 0x000fe400078e00ff */
[----:B------:R-:W-:-:S03]  /*1b80*/  IMAD.MOV.U32 R44, RZ, RZ, RZ ;  /* 0x000000ffff2c7224 */ /* 0x000fc600078e00ff */
[----:B------:R-:W-:-:S13]  /*1b90*/  ISETP.LE.AND P0, PT, R40, c[0x0][0x230], PT ;  /* 0x00008c0028007a0c */ /* 0x000fda0003f03270 */
[----:B------:R-:W-:Y:S05]  /*1ba0*/  @!P0 BRA `(.L_x_1732) ;  /* 0x00000ba000008947 */ /* 0x000fea0003800000 */
[----:B------:R-:W-:Y:S01]  /*1bb0*/  IADD3 R28, R16, 0x1, RZ ;  /* 0x00000001101c7810 */ /* 0x000fe20007ffe0ff */
[----:B------:R-:W-:Y:S01]  /*1bc0*/  ULDC UR4, c[0x0][0x230] ;  /* 0x00008c0000047ab9 */ /* 0x000fe20000000800 */
[----:B------:R-:W-:Y:S01]  /*1bd0*/  ISETP.NE.AND P0, PT, R31, RZ, PT ;  /* 0x000000ff1f00720c */ /* 0x000fe20003f05270 */
[----:B------:R-:W-:Y:S01]  /*1be0*/  IMAD.MOV.U32 R44, RZ, RZ, RZ ;  /* 0x000000ffff2c7224 */ /* 0x000fe200078e00ff */
[----:B------:R-:W-:-:S13]  /*1bf0*/  ISETP.GE.U32.AND P1, PT, R28, 0x3, PT ;  /* 0x000000031c00780c */ /* 0x000fda0003f26070 */
[----:B------:R-:W-:Y:S05]  /*1c00*/  @!P1 BRA `(.L_x_1733) ;  /* 0x0000066000009947 */ /* 0x000fea0003800000 */
[----:B------:R-:W-:Y:S01]  /*1c10*/  IMAD.IADD R47, R20, 0x1, -R31 ;  /* 0x00000001142f7824 */ /* 0x000fe200078e0a1f */
[----:B------:R-:W-:Y:S01]  /*1c20*/  ULDC UR4, c[0x0][0x230] ;  /* 0x00008c0000047ab9 */ /* 0x000fe20000000800 */
[----:B------:R-:W-:Y:S02]  /*1c30*/  IMAD.MOV.U32 R44, RZ, RZ, RZ ;  /* 0x000000ffff2c7224 */ /* 0x000fe400078e00ff */
.L_x_1734:
[----:B------:R-:W-:Y:S01]  /*1c40*/  UIADD3 UR5, UR4, -0x1, URZ ;  /* 0xffffffff04057890 */ /* 0x000fe2000fffe03f */
[----:B------:R-:W-:Y:S01]  /*1c50*/  IADD3 R47, R47, -0x4, RZ ;  /* 0xfffffffc2f2f7810 */ /* 0x000fe20007ffe0ff */
[----:B------:R-:W-:Y:S02]  /*1c60*/  UIADD3 UR4, UR4, -0x4, URZ ;  /* 0xfffffffc04047890 */ /* 0x000fe4000fffe03f */
[----:B------:R-:W-:-:S12]  /*1c70*/  USHF.L.U32 UR5, UR5, 0x2, URZ ;  /* 0x0000000205057899 */ /* 0x000fd8000800063f */
[----:B------:R-:W-:Y:S02]  /*1c80*/  ULDC UR8, c[0x0][UR5+0x168] ;  /* 0x00005a0005087abb */ /* 0x000fe40008000800 */
[----:B------:R-:W0:Y:S01]  /*1c90*/  I2F.U32.RP R46, UR8 ;  /* 0x00000008002e7d06 */ /* 0x000e220008209000 */
[----:B------:R-:W-:Y:S01]  /*1ca0*/  ULDC UR9, c[0x0][UR5+0x164] ;  /* 0x0000590005097abb */ /* 0x000fe20008000800 */
[----:B------:R-:W-:Y:S01]  /*1cb0*/  IADD3 R45, RZ, -UR8, RZ ;  /* 0x80000008ff2d7c10 */ /* 0x000fe2000fffe0ff */
[----:B------:R-:W-:Y:S01]  /*1cc0*/  ULDC UR10, c[0x0][UR5+0x160] ;  /* 0x00005800050a7abb */ /* 0x000fe20008000800 */
[----:B------:R-:W-:Y:S01]  /*1cd0*/  ISETP.NE.U32.AND P3, PT, RZ, UR8, PT ;  /* 0x00000008ff007c0c */ /* 0x000fe2000bf65070 */
[----:B------:R-:W-:Y:S01]  /*1ce0*/  ULDC UR11, c[0x0][UR5+0x15c] ;  /* 0x00005700050b7abb */ /* 0x000fe20008000800 */
[----:B------:R-:W-:Y:S02]  /*1cf0*/  IADD3 R51, RZ, -UR10, RZ ;  /* 0x8000000aff337c10 */ /* 0x000fe4000fffe0ff */
        /* <DEDUP_REMOVED lines=8> */
[----:B------:R-:W-:-:S05]  /*1d80*/  IADD3 R29, R49, 0xffffffe, RZ ;  /* 0x0ffffffe311d7810 */ /* 0x000fca0007ffe0ff */
[----:B------:R-:W-:Y:S01]  /*1d90*/  IMAD.HI.U32 R45, R48, R43, RZ ;  /* 0x0000002b302d7227 */ /* 0x000fe200078e00ff */
[----:B------:R-:W-:Y:S03]  /*1da0*/  F2I.FTZ.U32.TRUNC.NTZ R29, R29 ;  /* 0x0000001d001d7305 */ /* 0x000fe6000021f000 */
[----:B------:R-:W-:-:S04]  /*1db0*/  IMAD.MOV R46, RZ, RZ, -R45 ;  /* 0x000000ffff2e7224 */ /* 0x000fc800078e0a2d */
[----:B------:R-:W-:Y:S01]  /*1dc0*/  IMAD R28, R46, UR8, R43 ;  /* 0x000000082e1c7c24 */ /* 0x000fe2000f8e022b */
[----:B------:R-:W0:Y:S04]  /*1dd0*/  I2F.U32.RP R48, UR10 ;  /* 0x0000000a00307d06 */ /* 0x000e280008209000 */
[----:B------:R-:W-:-:S04]  /*1de0*/  ISETP.GE.U32.AND P1, PT, R28, UR8, PT ;  /* 0x000000081c007c0c */ /* 0x000fc8000bf26070 */
[----:B0-----:R-:W0:Y:S09]  /*1df0*/  MUFU.RCP R48, R48 ;  /* 0x0000003000307308 */ /* 0x001e320000001000 */
[----:B------:R-:W-:Y:S02]  /*1e00*/  @P1 IADD3 R28, R28, -UR8, RZ ;  /* 0x800000081c1c1c10 */ /* 0x000fe4000fffe0ff */
[----:B------:R-:W-:-:S02]  /*1e10*/  @P1 IADD3 R45, R45, 0x1, RZ ;  /* 0x000000012d2d1810 */ /* 0x000fc40007ffe0ff */
[----:B------:R-:W-:Y:S01]  /*1e20*/  ISETP.GE.U32.AND P2, PT, R28, UR8, PT ;  /* 0x000000081c007c0c */ /* 0x000fe2000bf46070 */
[----:B------:R-:W-:-:S04]  /*1e30*/  IMAD R28, RZ, RZ, -UR9 ;  /* 0x80000009ff1c7e24 */ /* 0x000fc8000f8e02ff */
[----:B------:R-:W-:Y:S02]  /*1e40*/  IMAD R49, R28, R29, RZ ;  /* 0x0000001d1c317224 */ /* 0x000fe400078e02ff */
[----:B------:R-:W-:-:S04]  /*1e50*/  IMAD.MOV.U32 R28, RZ, RZ, RZ ;  /* 0x000000ffff1c7224 */ /* 0x000fc800078e00ff */
[----:B------:R-:W-:Y:S01]  /*1e60*/  IMAD.HI.U32 R28, R29, R49, R28 ;  /* 0x000000311d1c7227 */ /* 0x000fe200078e001c */
[----:B0-----:R-:W-:Y:S01]  /*1e70*/  IADD3 R29, R48, 0xffffffe, RZ ;  /* 0x0ffffffe301d7810 */ /* 0x001fe20007ffe0ff */
[----:B------:R-:W0:Y:S01]  /*1e80*/  I2F.U32.RP R49, UR11 ;  /* 0x0000000b00317d06 */ /* 0x000e220008209000 */
[----:B------:R-:W-:Y:S02]  /*1e90*/  @P2 IADD3 R45, R45, 0x1, RZ ;  /* 0x000000012d2d2810 */ /* 0x000fe40007ffe0ff */
[----:B------:R-:W-:Y:S02]  /*1ea0*/  @!P3 LOP3.LUT R45, RZ, UR8, RZ, 0x33, !PT ;  /* 0x00000008ff2dbc12 */ /* 0x000fe4000f8e33ff */
[----:B------:R-:W-:Y:S02]  /*1eb0*/  ISETP.NE.U32.AND P3, PT, RZ, UR9, PT ;  /* 0x00000009ff007c0c */ /* 0x000fe4000bf65070 */
[----:B------:R-:W-:Y:S01]  /*1ec0*/  IADD3 R50, -R45, RZ, RZ ;  /* 0x000000ff2d327210 */ /* 0x000fe20007ffe1ff */
[----:B------:R-:W-:Y:S01]  /*1ed0*/  IMAD.HI.U32 R46, R28, R45, RZ ;  /* 0x0000002d1c2e7227 */ /* 0x000fe200078e00ff */
[----:B------:R-:W1:Y:S03]  /*1ee0*/  F2I.FTZ.U32.TRUNC.NTZ R29, R29 ;  /* 0x0000001d001d7305 */ /* 0x000e66000021f000 */
[----:B------:R-:W-:-:S04]  /*1ef0*/  IMAD.MOV R28, RZ, RZ, -R46 ;  /* 0x000000ffff1c7224 */ /* 0x000fc800078e0a2e */
[----:B------:R-:W-:Y:S01]  /*1f00*/  IMAD R28, R28, UR9, R45 ;  /* 0x000000091c1c7c24 */ /* 0x000fe2000f8e022d */
[----:B0-----:R-:W0:Y:S04]  /*1f10*/  MUFU.RCP R49, R49 ;  /* 0x0000003100317308 */ /* 0x001e280000001000 */
[----:B------:R-:W-:Y:S01]  /*1f20*/  ISETP.GE.U32.AND P1, PT, R28, UR9, PT ;  /* 0x000000091c007c0c */ /* 0x000fe2000bf26070 */
[----:B-1----:R-:W-:-:S12]  /*1f30*/  IMAD R51, R51, R29, RZ ;  /* 0x0000001d33337224 */ /* 0x002fd800078e02ff */
[----:B------:R-:W-:Y:S02]  /*1f40*/  @P1 IADD3 R28, R28, -UR9, RZ ;  /* 0x800000091c1c1c10 */ /* 0x000fe4000fffe0ff */
[----:B------:R-:W-:Y:S02]  /*1f50*/  @P1 IADD3 R46, R46, 0x1, RZ ;  /* 0x000000012e2e1810 */ /* 0x000fe40007ffe0ff */
[----:B------:R-:W-:Y:S01]  /*1f60*/  ISETP.GE.U32.AND P2, PT, R28, UR9, PT ;  /* 0x000000091c007c0c */ /* 0x000fe2000bf46070 */
[----:B------:R-:W-:-:S04]  /*1f70*/  IMAD.MOV.U32 R28, RZ, RZ, RZ ;  /* 0x000000ffff1c7224 */ /* 0x000fc800078e00ff */
[----:B------:R-:W-:-:S08]  /*1f80*/  IMAD.HI.U32 R29, R29, R51, R28 ;  /* 0x000000331d1d7227 */ /* 0x000fd000078e001c */
[----:B------:R-:W-:Y:S02]  /*1f90*/  @P2 IADD3 R46, R46, 0x1, RZ ;  /* 0x000000012e2e2810 */ /* 0x000fe40007ffe0ff */
[----:B------:R-:W-:Y:S02]  /*1fa0*/  @!P3 LOP3.LUT R46, RZ, UR9, RZ, 0x33, !PT ;  /* 0x00000009ff2ebc12 */ /* 0x000fe4000f8e33ff */
[----:B------:R-:W-:-:S03]  /*1fb0*/  ISETP.NE.U32.AND P3, PT, RZ, UR10, PT ;  /* 0x0000000aff007c0c */ /* 0x000fc6000bf65070 */
[----:B------:R-:W-:-:S04]  /*1fc0*/  IMAD.HI.U32 R48, R29, R46, RZ ;  /* 0x0000002e1d307227 */ /* 0x000fc800078e00ff */
[----:B------:R-:W-:-:S04]  /*1fd0*/  IMAD.MOV R29, RZ, RZ, -R48 ;  /* 0x000000ffff1d7224 */ /* 0x000fc800078e0a30 */
        /* <DEDUP_REMOVED lines=16> */
[----:B------:R-:W-:-:S05]  /*20e0*/  IMAD R29, R29, UR11, R48 ;  /* 0x0000000b1d1d7c24 */ /* 0x000fca000f8e0230 */
[----:B------:R-:W-:-:S13]  /*20f0*/  ISETP.GE.U32.AND P1, PT, R29, UR11, PT ;  /* 0x0000000b1d007c0c */ /* 0x000fda000bf26070 */
[----:B------:R-:W-:Y:S02]  /*2100*/  @P1 IADD3 R29, R29, -UR11, RZ ;  /* 0x8000000b1d1d1c10 */ /* 0x000fe4000fffe0ff */
[----:B------:R-:W-:Y:S02]  /*2110*/  @P1 IADD3 R28, R28, 0x1, RZ ;  /* 0x000000011c1c1810 */ /* 0x000fe40007ffe0ff */
[----:B------:R-:W-:Y:S01]  /*2120*/  ISETP.GE.U32.AND P2, PT, R29, UR11, PT ;  /* 0x0000000b1d007c0c */ /* 0x000fe2000bf46070 */
[----:B------:R-:W-:Y:S01]  /*2130*/  IMAD R29, R50, UR8, R43 ;  /* 0x00000008321d7c24 */ /* 0x000fe2000f8e022b */
[----:B------:R-:W-:Y:S01]  /*2140*/  ULDC UR8, c[0x0][UR5+0x1cc] ;  /* 0x0000730005087abb */ /* 0x000fe20008000800 */
[----:B------:R-:W-:Y:S01]  /*2150*/  IMAD.MOV R50, RZ, RZ, -R46 ;  /* 0x000000ffff327224 */ /* 0x000fe200078e0a2e */
[----:B------:R-:W-:Y:S01]  /*2160*/  ISETP.NE.AND P1, PT, R47, RZ, PT ;  /* 0x000000ff2f00720c */ /* 0x000fe20003f25270 */
[----:B------:R-:W-:Y:S01]  /*2170*/  IMAD R29, R29, UR8, R44 ;  /* 0x000000081d1d7c24 */ /* 0x000fe2000f8e022c */
[----:B------:R-:W-:Y:S01]  /*2180*/  ULDC UR8, c[0x0][UR5+0x1c8] ;  /* 0x0000720005087abb */ /* 0x000fe20008000800 */
[----:B------:R-:W-:-:S02]  /*2190*/  IMAD.MOV R43, RZ, RZ, -R48 ;  /* 0x000000ffff2b7224 */ /* 0x000fc400078e0a30 */
[----:B------:R-:W-:Y:S02]  /*21a0*/  IMAD R44, R50, UR9, R45 ;  /* 0x00000009322c7c24 */ /* 0x000fe4000f8e022d */
[----:B------:R-:W-:Y:S02]  /*21b0*/  IMAD R46, R43, UR10, R46 ;  /* 0x0000000a2b2e7c24 */ /* 0x000fe4000f8e022e */
[----:B------:R-:W-:Y:S01]  /*21c0*/  @P2 IADD3 R28, R28, 0x1, RZ ;  /* 0x000000011c1c2810 */ /* 0x000fe20007ffe0ff */
[----:B------:R-:W-:Y:S01]  /*21d0*/  IMAD R29, R44, UR8, R29 ;  /* 0x000000082c1d7c24 */ /* 0x000fe2000f8e021d */
[----:B------:R-:W-:Y:S01]  /*21e0*/  @!P3 LOP3.LUT R28, RZ, UR11, RZ, 0x33, !PT ;  /* 0x0000000bff1cbc12 */ /* 0x000fe2000f8e33ff */
[----:B------:R-:W-:Y:S02]  /*21f0*/  ULDC UR8, c[0x0][UR5+0x1c4] ;  /* 0x0000710005087abb */ /* 0x000fe40008000800 */
[----:B------:R-:W-:Y:S01]  /*2200*/  IMAD R29, R46, UR8, R29 ;  /* 0x000000082e1d7c24 */ /* 0x000fe2000f8e021d */
[----:B------:R-:W-:Y:S01]  /*2210*/  ULDC UR5, c[0x0][UR5+0x1c0] ;  /* 0x0000700005057abb */ /* 0x000fe20008000800 */
[----:B------:R-:W-:-:S04]  /*2220*/  IMAD.MOV R43, RZ, RZ, -R28 ;  /* 0x000000ffff2b7224 */ /* 0x000fc800078e0a1c */
[----:B------:R-:W-:Y:S02]  /*2230*/  IMAD R44, R43, UR11, R48 ;  /* 0x0000000b2b2c7c24 */ /* 0x000fe4000f8e0230 */
[----:B------:R-:W-:Y:S02]  /*2240*/  IMAD.MOV.U32 R43, RZ, RZ, R28 ;  /* 0x000000ffff2b7224 */ /* 0x000fe400078e001c */
[----:B------:R-:W-:Y:S01]  /*2250*/  IMAD R44, R44, UR5, R29 ;  /* 0x000000052c2c7c24 */ /* 0x000fe2000f8e021d */
[----:B------:R-:W-:Y:S05]  /*2260*/  @P1 BRA `(.L_x_1734) ;  /* 0xfffff9d000001947 */ /* 0x000fea000383ffff */
.L_x_1733:
        /* <DEDUP_REMOVED lines=56> */
[----:B------:R-:W-:Y:S01]  /*25f0*/  IMAD R47, RZ, RZ, -UR5 ;  /* 0x80000005ff2f7e24 */ /* 0x000fe2000f8e02ff */
[----:B------:R-:W-:Y:S01]  /*2600*/  ISETP.NE.U32.AND P2, PT, RZ, UR5, PT ;  /* 0x00000005ff007c0c */ /* 0x000fe2000bf45070 */
[----:B------:R-:W-:-:S05]  /*2610*/  ULDC UR4, c[0x0][UR4+0x1c4] ;  /* 0x0000710004047abb */ /* 0x000fca0008000800 */
        /* <DEDUP_REMOVED lines=16> */
[----:B------:R-:W-:Y:S01]  /*2720*/  IMAD R29, R28, UR5, R43 ;  /* 0x000000051c1d7c24 */ /* 0x000fe2000f8e022b */
[----:B------:R-:W-:-:S03]  /*2730*/  MOV R43, R46 ;  /* 0x0000002e002b7202 */ /* 0x000fc60000000f00 */
[----:B------:R-:W-:-:S04]  /*2740*/  IMAD R44, R29, UR4, R44 ;  /* 0x000000041d2c7c24 */ /* 0x000fc8000f8e022c */
.L_x_1732:
[----:B------:R-:W-:-:S04]  /*2750*/  IMAD R29, R43, c[0x0][0x1cc], R44 ;  /* 0x000073002b1d7a24 */ /* 0x000fc800078e022c */
[----:B------:R-:W-:-:S05]  /*2760*/  IMAD.WIDE.U32 R28, R29, R40, c[0x0][0x160] ;  /* 0x000058001d1c7625 */ /* 0x000fca00078e0028 */
[----:B------:R0:W5:Y:S02]  /*2770*/  LDG.E.U16 R40, [R28.64] ;  /* 0x000000061c287981 */ /* 0x000164000c1e1500 */
.L_x_1731:
[----:B------:R-:W-:Y:S05]  /*2780*/  BSYNC B0 ;  /* 0x0000000000007941 */ /* 0x000fea0003800000 */
.L_x_1730:
[----:B------:R-:W-:Y:S01]  /*2790*/  IMAD R43, R15, 0x2, R0 ;  /* 0x000000020f2b7824 */ /* 0x000fe200078e0200 */
[----:B------:R-:W-:Y:S04]  /*27a0*/  BSSY B0, `(.L_x_1735) ;  /* 0x00000c4000007945 */ /* 0x000fe80003800000 */
[----:B------:R-:W-:-:S13]  /*27b0*/  ISETP.GE.U32.AND P0, PT, R43, c[0x0][0x3e8], PT ;  /* 0x0000fa002b007a0c */ /* 0x000fda0003f06070 */
[----:B------:R-:W-:Y:S05]  /*27c0*/  @P0 BRA `(.L_x_1736) ;  /* 0x00000c1000000947 */ /* 0x000fea0003800000 */
[----:B------:R-:W-:Y:S02]  /*27d0*/  IMAD.MOV.U32 R41, RZ, RZ, 0x2 ;  /* 0x00000002ff297424 */ /* 0x000fe400078e00ff */
[----:B------:R-:W-:-:S03]  /*27e0*/  IMAD.MOV.U32 R44, RZ, RZ, RZ ;  /* 0x000000ffff2c7224 */ /* 0x000fc600078e00ff */
[----:B------:R-:W-:-:S13]  /*27f0*/  ISETP.LE.AND P0, PT, R41, c[0x0][0x230], PT ;  /* 0x00008c0029007a0c */ /* 0x000fda0003f03270 */
[----:B------:R-:W-:Y:S05]  /*2800*/  @!P0 BRA `(.L_x_1737) ;  /* 0x00000ba000008947 */ /* 0x000fea0003800000 */
[----:B0-----:R-:W-:Y:S01]  /*2810*/  IADD3 R28, R16, 0x1, RZ ;  /* 0x00000001101c7810 */ /* 0x001fe20007ffe0ff */
[----:B------:R-:W-:Y:S01]  /*2820*/  ULDC UR4, c[0x0][0x230] ;  /* 0x00008c0000047ab9 */ /* 0x000fe20000000800 */
[----:B------:R-:W-:Y:S01]  /*2830*/  ISETP.NE.AND P0, PT, R31, RZ, PT ;  /* 0x000000ff1f00720c */ /* 0x000fe20003f05270 */
[----:B------:R-:W-:Y:S01]  /*2840*/  IMAD.MOV.U32 R44, RZ, RZ, RZ ;  /* 0x000000ffff2c7224 */ /* 0x000fe200078e00ff */
[----:B------:R-:W-:-:S13]  /*2850*/  ISETP.GE.U32.AND P1, PT, R28, 0x3, PT ;  /* 0x000000031c00780c */ /* 0x000fda0003f26070 */
[----:B------:R-:W-:Y:S05]  /*2860*/  @!P1 BRA `(.L_x_1738) ;  /* 0x0000066000009947 */ /* 0x000fea0003800000 */
[----:B------:R-:W-:Y:S01]  /*2870*/  HFMA2.MMA R44, -RZ, RZ, 0, 0 ;  /* 0x00000000ff2c7435 */ /* 0x000fe200000001ff */
[----:B------:R-:W-:Y:S01]  /*2880*/  IMAD.IADD R47, R20, 0x1, -R31 ;  /* 0x00000001142f7824 */ /* 0x000fe200078e0a1f */
[----:B------:R-:W-:-:S03]  /*2890*/  ULDC UR4, c[0x0][0x230] ;  /* 0x00008c0000047ab9 */ /* 0x000fc60000000800 */
.L_x_1739:
        /* <DEDUP_REMOVED lines=9> */
[----:B------:R-:W-:Y:S02]  /*2930*/  ULDC UR10, c[0x0][UR5+0x160] ;  /* 0x00005800050a7abb */ /* 0x000fe40008000800 */
[----:B------:R-:W-:Y:S01]  /*2940*/  ULDC UR11, c[0x0][UR5+0x15c] ;  /* 0x00005700050b7abb */ /* 0x000fe20008000800 */
[----:B------:R-:W-:Y:S01]  /*2950*/  IMAD R51, RZ, RZ, -UR10 ;  /* 0x8000000aff337e24 */ /* 0x000fe2000f8e02ff */
        /* <DEDUP_REMOVED lines=27> */
[----:B------:R-:W-:-:S03]  /*2b10*/  ISETP.NE.U32.AND P3, PT, RZ, UR9, PT ;  /* 0x00000009ff007c0c */ /* 0x000fc6000bf65070 */
[----:B------:R-:W-:Y:S01]  /*2b20*/  IMAD.HI.U32 R46, R28, R45, RZ ;  /* 0x0000002d1c2e7227 */ /* 0x000fe200078e00ff */
[----:B------:R-:W1:Y:S03]  /*2b30*/  F2I.FTZ.U32.TRUNC.NTZ R29, R29 ;  /* 0x0000001d001d7305 */ /* 0x000e66000021f000 */
[----:B------:R-:W-:Y:S01]  /*2b40*/  IMAD.MOV R50, RZ, RZ, -R45 ;  /* 0x000000ffff327224 */ /* 0x000fe200078e0a2d */
[----:B------:R-:W-:-:S04]  /*2b50*/  IADD3 R28, -R46, RZ, RZ ;  /* 0x000000ff2e1c7210 */ /* 0x000fc80007ffe1ff */
[----:B0-----:R-:W0:Y:S01]  /*2b60*/  MUFU.RCP R49, R49 ;  /* 0x0000003100317308 */ /* 0x001e220000001000 */
[----:B------:R-:W-:-:S05]  /*2b70*/  IMAD R28, R28, UR9, R45 ;  /* 0x000000091c1c7c24 */ /* 0x000fca000f8e022d */
        /* <DEDUP_REMOVED lines=26> */
[----:B------:R-:W-:-:S05]  /*2d20*/  IMAD.HI.U32 R28, R49, R48, RZ ;  /* 0x00000030311c7227 */ /* 0x000fca00078e00ff */
[----:B------:R-:W-:-:S05]  /*2d30*/  IADD3 R29, -R28, RZ, RZ ;  /* 0x000000ff1c1d7210 */ /* 0x000fca0007ffe1ff */
        /* <DEDUP_REMOVED lines=25> */
.L_x_1738:
[----:B------:R-:W-:Y:S05]  /*2ed0*/  @!P0 BRA `(.L_x_1737) ;  /* 0x000004d000008947 */ /* 0x000fea0003800000 */
[----:B------:R-:W-:-:S04]  /*2ee0*/  UIADD3 UR4, UR4, -0x1, URZ ;  /* 0xffffffff04047890 */ /* 0x000fc8000fffe03f */
[----:B------:R-:W-:-:S12]  /*2ef0*/  USHF.L.U32 UR4, UR4, 0x2, URZ ;  /* 0x0000000204047899 */ /* 0x000fd8000800063f */
[----:B------:R-:W-:Y:S02]  /*2f00*/  ULDC UR5, c[0x0][UR4+0x168] ;  /* 0x00005a0004057abb */ /* 0x000fe40008000800 */
[----:B------:R-:W0:Y:S01]  /*2f10*/  I2F.U32.RP R46, UR5 ;  /* 0x00000005002e7d06 */ /* 0x000e220008209000 */
[----:B------:R-:W-:Y:S02]  /*2f20*/  IADD3 R45, RZ, -UR5, RZ ;  /* 0x80000005ff2d7c10 */ /* 0x000fe4000fffe0ff */
        /* <DEDUP_REMOVED lines=67> */
[----:B------:R-:W-:-:S04]  /*3360*/  @!P2 LOP3.LUT R46, RZ, UR5, RZ, 0x33, !PT ;  /* 0x00000005ff2eac12 */ /* 0x000fc8000f8e33ff */
[----:B------:R-:W-:-:S05]  /*3370*/  IADD3 R28, -R46, RZ, RZ ;  /* 0x000000ff2e1c7210 */ /* 0x000fca0007ffe1ff */
[----:B------:R-:W-:Y:S02]  /*3380*/  IMAD R29, R28, UR5, R43 ;  /* 0x000000051c1d7c24 */ /* 0x000fe4000f8e022b */
[----:B------:R-:W-:Y:S02]  /*3390*/  IMAD.MOV.U32 R43, RZ, RZ, R46 ;  /* 0x000000ffff2b7224 */ /* 0x000fe400078e002e */
[----:B------:R-:W-:-:S04]  /*33a0*/  IMAD R44, R29, UR4, R44 ;  /* 0x000000041d2c7c24 */ /* 0x000fc8000f8e022c */
.L_x_1737:
[----:B0-----:R-:W-:-:S04]  /*33b0*/  IMAD R28, R43, c[0x0][0x1cc], R44 ;  /* 0x000073002b1c7a24 */ /* 0x001fc800078e022c */
[----:B------:R-:W-:-:S05]  /*33c0*/  IMAD.WIDE.U32 R28, R28, R41, c[0x0][0x160] ;  /* 0x000058001c1c7625 */ /* 0x000fca00078e0029 */
[----:B------:R0:W5:Y:S02]  /*33d0*/  LDG.E.U16 R41, [R28.64] ;  /* 0x000000061c297981 */ /* 0x000164000c1e1500 */
.L_x_1736:
[----:B------:R-:W-:Y:S05]  /*33e0*/  BSYNC B0 ;  /* 0x0000000000007941 */ /* 0x000fea0003800000 */
.L_x_1735:
        /* <DEDUP_REMOVED lines=17> */
.L_x_1744:
        /* <DEDUP_REMOVED lines=99> */
.L_x_1743:
        /* <DEDUP_REMOVED lines=78> */
.L_x_1742:
[----:B------:R-:W-:-:S04]  /*4010*/  IMAD R43, R43, c[0x0][0x1cc], R44 ;  /* 0x000073002b2b7a24 */ /* 0x000fc800078e022c */
[----:B------:R-:W-:-:S06]  /*4020*/  IMAD.WIDE.U32 R42, R43, R42, c[0x0][0x160] ;  /* 0x000058002b2a7625 */ /* 0x000fcc00078e002a */
[----:B------:R1:W5:Y:S02]  /*4030*/  LDG.E.U16 R42, [R42.64] ;  /* 0x000000062a2a7981 */ /* 0x000364000c1e1500 */
.L_x_1741:
[----:B------:R-:W-:Y:S05]  /*4040*/  BSYNC B0 ;  /* 0x0000000000007941 */ /* 0x000fea0003800000 */
.L_x_1740:
[----:B------:R-:W-:Y:S01]  /*4050*/  ISETP.GE.U32.AND P0, PT, R0, c[0x0][0x3e8], PT ;  /* 0x0000fa0000007a0c */ /* 0x000fe20003f06070 */
[----:B------:R-:W-:-:S12]  /*4060*/  BSSY B0, `(.L_x_1745) ;  /* 0x00000d4000007945 */ /* 0x000fd80003800000 */
[----:B------:R-:W-:Y:S05]  /*4070*/  @P0 BRA `(.L_x_1746) ;  /* 0x00000d2000000947 */ /* 0x000fea0003800000 */
[----:B-1----:R-:W-:Y:S02]  /*4080*/  IMAD.MOV.U32 R43, RZ, RZ, 0x2 ;  /* 0x00000002ff2b7424 */ /* 0x002fe400078e00ff */
[----:B------:R-:W-:Y:S02]  /*4090*/  IMAD.MOV.U32 R45, RZ, RZ, RZ ;  /* 0x000000ffff2d7224 */ /* 0x000fe400078e00ff */
[----:B------:R-:W-:Y:S01]  /*40a0*/  IMAD.MOV.U32 R44, RZ, RZ, R0 ;  /* 0x000000ffff2c7224 */ /* 0x000fe200078e0000 */
[----:B------:R-:W-:-:S13]  /*40b0*/  ISETP.LE.AND P0, PT, R43, c[0x0][0x308], PT ;  /* 0x0000c2002b007a0c */ /* 0x000fda0003f03270 */
[----:B------:R-:W-:Y:S05]  /*40c0*/  @!P0 BRA `(.L_x_1747) ;  /* 0x00000c1000008947 */ /* 0x000fea0003800000 */
[----:B0-----:R-:W-:Y:S01]  /*40d0*/  IADD3 R28, R18, 0x1, RZ ;  /* 0x00000001121c7810 */ /* 0x001fe20007ffe0ff */
        /* <DEDUP_REMOVED lines=10> */
.L_x_1749:
[----:B------:R-:W-:Y:S01]  /*4180*/  UIADD3 UR5, UR4, -0x1, URZ ;  /* 0xffffffff04057890 */ /* 0x000fe2000fffe03f */
[----:B------:R-:W-:Y:S01]  /*4190*/  IADD3 R47, R47, -0x4, RZ ;  /* 0xfffffffc2f2f7810 */ /* 0x000fe20007ffe0ff */
[----:B------:R-:W-:Y:S02]  /*41a0*/  UMOV UR8, 0x4 ;  /* 0x0000000400087882 */ /* 0x000fe40000000000 */
[----:B------:R-:W-:Y:S02]  /*41b0*/  ULDC UR9, c[0x2][0x8] ;  /* 0x0080020000097ab9 */ /* 0x000fe40000000800 */
[----:B------:R-:W-:-:S02]  /*41c0*/  UIMAD UR5, UR5, UR8, UR9 ;  /* 0x00000008050572a4 */ /* 0x000fc4000f8e0209 */
[----:B------:R-:W-:-:S10]  /*41d0*/  UIADD3 UR4, UR4, -0x4, URZ ;  /* 0xfffffffc04047890 */ /* 0x000fd4000fffe03f */
[----:B------:R-:W-:Y:S02]  /*41e0*/  ULDC UR8, c[0x0][UR5+0x168] ;  /* 0x00005a0005087abb */ /* 0x000fe40008000800 */
[----:B------:R-:W0:Y:S01]  /*41f0*/  I2F.U32.RP R48, UR8 ;  /* 0x0000000800307d06 */ /* 0x000e220008209000 */
[----:B------:R-:W-:Y:S01]  /*4200*/  ULDC UR9, c[0x0][UR5+0x164] ;  /* 0x0000590005097abb */ /* 0x000fe20008000800 */
[----:B------:R-:W-:Y:S01]  /*4210*/  IMAD R51, RZ, RZ, -UR8 ;  /* 0x80000008ff337e24 */ /* 0x000fe2000f8e02ff */
[----:B------:R-:W-:Y:S01]  /*4220*/  ISETP.NE.U32.AND P3, PT, RZ, UR8, PT ;  /* 0x00000008ff007c0c */ /* 0x000fe2000bf65070 */
[----:B------:R-:W-:Y:S02]  /*4230*/  ULDC UR10, c[0x0][UR5+0x160] ;  /* 0x00005800050a7abb */ /* 0x000fe40008000800 */
[----:B------:R-:W-:Y:S02]  /*4240*/  ULDC UR11, c[0x0][UR5+0x15c] ;  /* 0x00005700050b7abb */ /* 0x000fe40008000800 */
[----:B------:R-:W1:Y:S08]  /*4250*/  I2F.U32.RP R49, UR9 ;  /* 0x0000000900317d06 */ /* 0x000e700008209000 */
[----:B0-----:R-:W0:Y:S08]  /*4260*/  MUFU.RCP R48, R48 ;  /* 0x0000003000307308 */ /* 0x001e300000001000 */
[----:B-1----:R-:W-:Y:S01]  /*4270*/  MUFU.RCP R49, R49 ;  /* 0x0000003100317308 */ /* 0x002fe20000001000 */
[----:B0-----:R-:W-:-:S07]  /*4280*/  IADD3 R28, R48, 0xffffffe, RZ ;  /* 0x0ffffffe301c7810 */ /* 0x001fce0007ffe0ff */
[----:B------:R-:W0:Y:S08]  /*4290*/  I2F.U32.RP R50, UR11 ;  /* 0x0000000b00327d06 */ /* 0x000e300008209000 */
[----:B------:R1:W2:Y:S08]  /*42a0*/  F2I.FTZ.U32.TRUNC.NTZ R29, R28 ;  /* 0x0000001c001d7305 */ /* 0x0002b0000021f000 */
[----:B0-----:R-:W-:Y:S01]  /*42b0*/  MUFU.RCP R50, R50 ;  /* 0x0000003200327308 */ /* 0x001fe20000001000 */
[----:B-1----:R-:W-:-:S02]  /*42c0*/  IMAD.MOV.U32 R28, RZ, RZ, RZ ;  /* 0x000000ffff1c7224 */ /* 0x002fc400078e00ff */
[----:B--2---:R-:W-:-:S04]  /*42d0*/  IMAD R51, R51, R29, RZ ;  /* 0x0000001d33337224 */ /* 0x004fc800078e02ff */
[----:B------:R-:W-:-:S04]  /*42e0*/  IMAD.HI.U32 R29, R29, R51, R28 ;  /* 0x000000331d1d7227 */ /* 0x000fc800078e001c */
[----:B------:R-:W-:Y:S02]  /*42f0*/  IMAD R51, RZ, RZ, -UR9 ;  /* 0x80000009ff337e24 */ /* 0x000fe4000f8e02ff */
[----:B------:R-:W-:-:S05]  /*4300*/  IMAD.HI.U32 R46, R29, R44, RZ ;  /* 0x0000002c1d2e7227 */ /* 0x000fca00078e00ff */
[----:B------:R-:W-:-:S05]  /*4310*/  IADD3 R29, -R46, RZ, RZ ;  /* 0x000000ff2e1d7210 */ /* 0x000fca0007ffe1ff */
[----:B------:R-:W-:Y:S01]  /*4320*/  IMAD R28, R29, UR8, R44 ;  /* 0x000000081d1c7c24 */ /* 0x000fe2000f8e022c */
[----:B------:R-:W-:Y:S02]  /*4330*/  IADD3 R29, R49, 0xffffffe, RZ ;  /* 0x0ffffffe311d7810 */ /* 0x000fe40007ffe0ff */
[----:B------:R-:W0:Y:S02]  /*4340*/  I2F.U32.RP R49, UR10 ;  /* 0x0000000a00317d06 */ /* 0x000e240008209000 */
[----:B------:R-:W-:-:S06]  /*4350*/  ISETP.GE.U32.AND P1, PT, R28, UR8, PT ;  /* 0x000000081c007c0c */ /* 0x000fcc000bf26070 */
[----:B------:R-:W1:Y:S07]  /*4360*/  F2I.FTZ.U32.TRUNC.NTZ R29, R29 ;  /* 0x0000001d001d7305 */ /* 0x000e6e000021f000 */
[----:B------:R-:W-:Y:S01]  /*4370*/  @P1 IADD3 R28, R28, -UR8, RZ ;  /* 0x800000081c1c1c10 */ /* 0x000fe2000fffe0ff */
[----:B0-----:R-:W0:Y:S01]  /*4380*/  MUFU.RCP R49, R49 ;  /* 0x0000003100317308 */ /* 0x001e220000001000 */
[----:B------:R-:W-:Y:S02]  /*4390*/  @P1 IADD3 R46, R46, 0x1, RZ ;  /* 0x000000012e2e1810 */ /* 0x000fe40007ffe0ff */
[----:B------:R-:W-:Y:S01]  /*43a0*/  ISETP.GE.U32.AND P2, PT, R28, UR8, PT ;  /* 0x000000081c007c0c */ /* 0x000fe2000bf46070 */
[----:B------:R-:W-:-:S02]  /*43b0*/  IMAD.MOV.U32 R28, RZ, RZ, RZ ;  /* 0x000000ffff1c7224 */ /* 0x000fc400078e00ff */
[----:B-1----:R-:W-:-:S04]  /*43c0*/  IMAD R51, R51, R29, RZ ;  /* 0x0000001d33337224 */ /* 0x002fc800078e02ff */
[----:B------:R-:W-:-:S06]  /*43d0*/  IMAD.HI.U32 R29, R29, R51, R28 ;  /* 0x000000331d1d7227 */ /* 0x000fcc00078e001c */
[----:B------:R-:W-:Y:S01]  /*43e0*/  @P2 IADD3 R46, R46, 0x1, RZ ;  /* 0x000000012e2e2810 */ /* 0x000fe20007ffe0ff */
[----:B------:R-:W-:Y:S01]  /*43f0*/  IMAD R51, RZ, RZ, -UR11 ;  /* 0x8000000bff337e24 */ /* 0x000fe2000f8e02ff */
        /* <DEDUP_REMOVED lines=21> */
[----:B------:R-:W-:-:S04]  /*4550*/  IADD3 R29, R50, 0xffffffe, RZ ;  /* 0x0ffffffe321d7810 */ /* 0x000fc80007ffe0ff */
[C---:B------:R-:W-:Y:S02]  /*4560*/  ISETP.GE.U32.AND P1, PT, R28.reuse, UR10, PT ;  /* 0x0000000a1c007c0c */ /* 0x040fe4000bf26070 */
[----:B------:R-:W0:Y:S11]  /*4570*/  F2I.FTZ.U32.TRUNC.NTZ R29, R29 ;  /* 0x0000001d001d7305 */ /* 0x000e36000021f000 */
[----:B------:R-:W-:-:S02]  /*4580*/  @P1 IADD3 R28, R28, -UR10, RZ ;  /* 0x8000000a1c1c1c10 */ /* 0x000fc4000fffe0ff */
[----:B------:R-:W-:Y:S02]  /*4590*/  @P1 IADD3 R49, R49, 0x1, RZ ;  /* 0x0000000131311810 */ /* 0x000fe40007ffe0ff */
[----:B------:R-:W-:Y:S01]  /*45a0*/  ISETP.GE.U32.AND P2, PT, R28, UR10, PT ;  /* 0x0000000a1c007c0c */ /* 0x000fe2000bf46070 */
[----:B0-----:R-:W-:Y:S02]  /*45b0*/  IMAD R51, R51, R29, RZ ;  /* 0x0000001d33337224 */ /* 0x001fe400078e02ff */
[----:B------:R-:W-:-:S04]  /*45c0*/  IMAD.MOV.U32 R28, RZ, RZ, RZ ;  /* 0x000000ffff1c7224 */ /* 0x000fc800078e00ff */
[----:B------:R-:W-:-:S06]  /*45d0*/  IMAD.HI.U32 R28, R29, R51, R28 ;  /* 0x000000331d1c7227 */ /* 0x000fcc00078e001c */
        /* <DEDUP_REMOVED lines=10> */
[----:B------:R-:W-:Y:S01]  /*4680*/  IMAD.MOV R29, RZ, RZ, -R46 ;  /* 0x000000ffff1d7224 */ /* 0x000fe200078e0a2e */
[----:B------:R-:W-:-:S03]  /*4690*/  ISETP.NE.AND P1, PT, R47, RZ, PT ;  /* 0x000000ff2f00720c */ /* 0x000fc60003f25270 */
[----:B------:R-:W-:Y:S01]  /*46a0*/  IMAD R44, R29, UR8, R44 ;  /* 0x000000081d2c7c24 */ /* 0x000fe2000f8e022c */
[----:B------:R-:W-:Y:S01]  /*46b0*/  ULDC UR8, c[0x0][UR5+0x1cc] ;  /* 0x0000730005087abb */ /* 0x000fe20008000800 */
[----:B------:R-:W-:Y:S02]  /*46c0*/  IMAD.MOV R29, RZ, RZ, -R48 ;  /* 0x000000ffff1d7224 */ /* 0x000fe400078e0a30 */
[----:B------:R-:W-:Y:S01]  /*46d0*/  IMAD R44, R44, UR8, R45 ;  /* 0x000000082c2c7c24 */ /* 0x000fe2000f8e022d */
[----:B------:R-:W-:Y:S01]  /*46e0*/  IADD3 R45, -R49, RZ, RZ ;  /* 0x000000ff312d7210 */ /* 0x000fe20007ffe1ff */
[----:B------:R-:W-:Y:S01]  /*46f0*/  IMAD R29, R29, UR9, R46 ;  /* 0x000000091d1d7c24 */ /* 0x000fe2000f8e022e */
[----:B------:R-:W-:Y:S01]  /*4700*/  ULDC UR8, c[0x0][UR5+0x1c8] ;  /* 0x0000720005087abb */ /* 0x000fe20008000800 */
[----:B------:R-:W-:Y:S02]  /*4710*/  @P2 IADD3 R28, R28, 0x1, RZ ;  /* 0x000000011c1c2810 */ /* 0x000fe40007ffe0ff */
[----:B------:R-:W-:Y:S01]  /*4720*/  @!P3 LOP3.LUT R28, RZ, UR11, RZ, 0x33, !PT ;  /* 0x0000000bff1cbc12 */ /* 0x000fe2000f8e33ff */
[----:B------:R-:W-:Y:S01]  /*4730*/  IMAD R29, R29, UR8, R44 ;  /* 0x000000081d1d7c24 */ /* 0x000fe2000f8e022c */
[----:B------:R-:W-:Y:S01]  /*4740*/  ULDC UR8, c[0x0][UR5+0x1c4] ;  /* 0x0000710005087abb */ /* 0x000fe20008000800 */
[----:B------:R-:W-:Y:S01]  /*4750*/  IMAD R48, R45, UR10, R48 ;  /* 0x0000000a2d307c24 */ /* 0x000fe2000f8e0230 */
[----:B------:R-:W-:Y:S01]  /*4760*/  ULDC UR5, c[0x0][UR5+0x1c0] ;  /* 0x0000700005057abb */ /* 0x000fe20008000800 */
[----:B------:R-:W-:-:S02]  /*4770*/  IMAD.MOV R44, RZ, RZ, -R28 ;  /* 0x000000ffff2c7224 */ /* 0x000fc400078e0a1c */
[----:B------:R-:W-:Y:S02]  /*4780*/  IMAD R29, R48, UR8, R29 ;  /* 0x00000008301d7c24 */ /* 0x000fe4000f8e021d */
[----:B------:R-:W-:-:S04]  /*4790*/  IMAD R44, R44, UR11, R49 ;  /* 0x0000000b2c2c7c24 */ /* 0x000fc8000f8e0231 */
[----:B------:R-:W-:Y:S02]  /*47a0*/  IMAD R45, R44, UR5, R29 ;  /* 0x000000052c2d7c24 */ /* 0x000fe4000f8e021d */
[----:B------:R-:W-:Y:S01]  /*47b0*/  IMAD.MOV.U32 R44, RZ, RZ, R28 ;  /* 0x000000ffff2c7224 */ /* 0x000fe200078e001c */
[----:B------:R-:W-:Y:S05]  /*47c0*/  @P1 BRA `(.L_x_1749) ;  /* 0xfffff9b000001947 */ /* 0x000fea000383ffff */
.L_x_1748:
[----:B------:R-:W-:Y:S05]  /*47d0*/  @!P0 BRA `(.L_x_1747) ;  /* 0x0000050000008947 */ /* 0x000fea0003800000 */
[----:B------:R-:W-:Y:S02]  /*47e0*/  UIADD3 UR4, UR4, -0x1, URZ ;  /* 0xffffffff04047890 */ /* 0x000fe4000fffe03f */
[----:B------:R-:W-:Y:S02]  /*47f0*/  UMOV UR5, 0x4 ;  /* 0x0000000400057882 */ /* 0x000fe40000000000 */
[----:B------:R-:W-:Y:S02]  /*4800*/  ULDC UR8, c[0x2][0x8] ;  /* 0x0080020000087ab9 */ /* 0x000fe40000000800 */
[----:B------:R-:W-:-:S12]  /*4810*/  UIMAD UR4, UR4, UR5, UR8 ;  /* 0x00000005040472a4 */ /* 0x000fd8000f8e0208 */
        /* <DEDUP_REMOVED lines=46> */
[----:B------:R-:W-:Y:S01]  /*4b00*/  MOV R44, R29 ;  /* 0x0000001d002c7202 */ /* 0x000fe20000000f00 */
        /* <DEDUP_REMOVED lines=28> */
[----:B------:R-:W-:-:S03]  /*4cd0*/  IMAD R45, R28, UR4, R45 ;  /* 0x000000041c2d7c24 */ /* 0x000fc6000f8e022d */
.L_x_1747:
[----:B------:R-:W-:Y:S01]  /*4ce0*/  FSET.BF.LT.FTZ.AND R34, R34, c[0x0][0x3ec], PT ;  /* 0x0000fb0022227a0a */ /* 0x000fe20003811000 */
[----:B------:R-:W-:Y:S01]  /*4cf0*/  IMAD R44, R44, c[0x0][0x2a4], R45 ;  /* 0x0000a9002c2c7a24 */ /* 0x000fe200078e022d */
[----:B0----5:R-:W-:Y:S02]  /*4d00*/  PRMT R29, RZ, 0x5410, R38 ;  /* 0x00005410ff1d7816 */ /* 0x021fe40000000026 */
[----:B------:R-:W0:Y:S02]  /*4d10*/  F2I.FTZ.U32.TRUNC.NTZ R47, R34 ;  /* 0x00000022002f7305 */ /* 0x000e24000021f000 */
[----:B------:R-:W-:Y:S01]  /*4d20*/  IADD3 R28, P0, R44, c[0x0][0x310], RZ ;  /* 0x0000c4002c1c7a10 */ /* 0x000fe20007f1e0ff */
[----:B------:R-:W-:-:S02]  /*4d30*/  FMUL.FTZ R29, R34, R29 ;  /* 0x0000001d221d7220 */ /* 0x000fc40000410000 */
[----:B------:R-:W-:-:S04]  /*4d40*/  IMAD.WIDE.U32 R44, R44, R43, c[0x0][0x238] ;  /* 0x00008e002c2c7625 */ /* 0x000fc800078e002b */
[----:B------:R-:W-:-:S05]  /*4d50*/  FMUL.FTZ R29, R14, R29 ;  /* 0x0000001d0e1d7220 */ /* 0x000fca0000410000 */
[----:B------:R-:W-:Y:S02]  /*4d60*/  F2FP.BF16.PACK_AB R46, RZ, R29 ;  /* 0x0000001dff2e723e */ /* 0x000fe400000010ff */
[----:B------:R-:W-:-:S03]  /*4d70*/  IADD3.X R29, RZ, c[0x0][0x314], RZ, P0, !PT ;  /* 0x0000c500ff1d7a10 */ /* 0x000fc600007fe4ff */
[----:B------:R1:W-:Y:S04]  /*4d80*/  STG.E.U16 [R44.64], R46 ;  /* 0x0000002e2c007986 */ /* 0x0003e8000c101506 */
[----:B0-----:R1:W-:Y:S02]  /*4d90*/  STG.E.U8 [R28.64], R47 ;  /* 0x0000002f1c007986 */ /* 0x0013e4000c101106 */
.L_x_1746:
[----:B------:R-:W-:Y:S05]  /*4da0*/  BSYNC B0 ;  /* 0x0000000000007941 */ /* 0x000fea0003800000 */
.L_x_1745:
[----:B-1----:R-:W-:Y:S01]  /*4db0*/  IMAD R44, R39, c[0x0][0xc], R0 ;  /* 0x00000300272c7a24 */ /* 0x002fe200078e0200 */
        /* <DEDUP_REMOVED lines=16> */
.L_x_1754:
[----:B------:R-:W-:Y:S01]  /*4ec0*/  UIADD3 UR5, UR4, -0x1, URZ ;  /* 0xffffffff04057890 */ /* 0x000fe2000fffe03f */
[----:B------:R-:W-:Y:S01]  /*4ed0*/  IADD3 R47, R47, -0x4, RZ ;  /* 0xfffffffc2f2f7810 */ /* 0x000fe20007ffe0ff */
[----:B------:R-:W-:Y:S02]  /*4ee0*/  UMOV UR8, 0x4 ;  /* 0x0000000400087882 */ /* 0x000fe40000000000 */
[----:B------:R-:W-:Y:S02]  /*4ef0*/  ULDC UR9, c[0x2][0x8] ;  /* 0x0080020000097ab9 */ /* 0x000fe40000000800 */
[----:B------:R-:W-:Y:S02]  /*4f00*/  UIMAD UR5, UR5, UR8, UR9 ;  /* 0x00000008050572a4 */ /* 0x000fe4000f8e0209 */
[----:B------:R-:W-:-:S10]  /*4f10*/  UIADD3 UR4, UR4, -0x4, URZ ;  /* 0xfffffffc04047890 */ /* 0x000fd4000fffe03f */
        /* <DEDUP_REMOVED lines=11> */
[----:B0-----:R-:W-:Y:S01]  /*4fd0*/  IADD3 R28, R45, 0xffffffe, RZ ;  /* 0x0ffffffe2d1c7810 */ /* 0x001fe20007ffe0ff */
[----:B------:R-:W-:-:S06]  /*4fe0*/  IMAD R45, RZ, RZ, -UR9 ;  /* 0x80000009ff2d7e24 */ /* 0x000fcc000f8e02ff */
[----:B------:R-:W0:Y:S08]  /*4ff0*/  I2F.U32.RP R48, UR11 ;  /* 0x0000000b00307d06 */ /* 0x000e300008209000 */
[----:B------:R1:W2:Y:S08]  /*5000*/  F2I.FTZ.U32.TRUNC.NTZ R29, R28 ;  /* 0x0000001c001d7305 */ /* 0x0002b0000021f000 */
[----:B0-----:R-:W-:Y:S01]  /*5010*/  MUFU.RCP R48, R48 ;  /* 0x0000003000307308 */ /* 0x001fe20000001000 */
[----:B-1----:R-:W-:-:S02]  /*5020*/  IMAD.MOV.U32 R28, RZ, RZ, RZ ;  /* 0x000000ffff1c7224 */ /* 0x002fc400078e00ff */
[----:B--2---:R-:W-:-:S04]  /*5030*/  IMAD R43, R43, R29, RZ ;  /* 0x0000001d2b2b7224 */ /* 0x004fc800078e02ff */
[----:B------:R-:W-:-:S06]  /*5040*/  IMAD.HI.U32 R29, R29, R43, R28 ;  /* 0x0000002b1d1d7227 */ /* 0x000fcc00078e001c */
[----:B------:R-:W-:-:S04]  /*5050*/  IMAD.HI.U32 R43, R29, R44, RZ ;  /* 0x0000002c1d2b7227 */ /* 0x000fc800078e00ff */
[----:B------:R-:W-:-:S04]  /*5060*/  IMAD.MOV R29, RZ, RZ, -R43 ;  /* 0x000000ffff1d7224 */ /* 0x000fc800078e0a2b */
        /* <DEDUP_REMOVED lines=8> */
[----:B------:R-:W-:-:S02]  /*50f0*/  ISETP.GE.U32.AND P2, PT, R28, UR8, PT ;  /* 0x000000081c007c0c */ /* 0x000fc4000bf46070 */
[----:B------:R-:W-:Y:S01]  /*5100*/  MOV R28, RZ ;  /* 0x000000ff001c7202 */ /* 0x000fe20000000f00 */
[----:B-1----:R-:W-:-:S04]  /*5110*/  IMAD R45, R45, R29, RZ ;  /* 0x0000001d2d2d7224 */ /* 0x002fc800078e02ff */
[----:B------:R-:W-:-:S06]  /*5120*/  IMAD.HI.U32 R28, R29, R45, R28 ;  /* 0x0000002d1d1c7227 */ /* 0x000fcc00078e001c */
[----:B------:R-:W-:Y:S02]  /*5130*/  @P2 IADD3 R43, R43, 0x1, RZ ;  /* 0x000000012b2b2810 */ /* 0x000fe40007ffe0ff */
[----:B------:R-:W-:Y:S02]  /*5140*/  @!P3 LOP3.LUT R43, RZ, UR8, RZ, 0x33, !PT ;  /* 0x00000008ff2bbc12 */ /* 0x000fe4000f8e33ff */
[----:B0-----:R-:W-:Y:S02]  /*5150*/  IADD3 R29, R46, 0xffffffe, RZ ;  /* 0x0ffffffe2e1d7810 */ /* 0x001fe40007ffe0ff */
[----:B------:R-:W-:Y:S01]  /*5160*/  ISETP.NE.U32.AND P3, PT, RZ, UR9, PT ;  /* 0x00000009ff007c0c */ /* 0x000fe2000bf65070 */
[----:B------:R-:W-:-:S03]  /*5170*/  IMAD.HI.U32 R45, R28, R43, RZ ;  /* 0x0000002b1c2d7227 */ /* 0x000fc600078e00ff */
[----:B------:R-:W0:Y:S01]  /*5180*/  F2I.FTZ.U32.TRUNC.NTZ R29, R29 ;  /* 0x0000001d001d7305 */ /* 0x000e22000021f000 */
[----:B------:R-:W-:-:S04]  /*5190*/  IMAD.MOV R28, RZ, RZ, -R45 ;  /* 0x000000ffff1c7224 */ /* 0x000fc800078e0a2d */
[----:B------:R-:W-:-:S05]  /*51a0*/  IMAD R28, R28, UR9, R43 ;  /* 0x000000091c1c7c24 */ /* 0x000fca000f8e022b */
[----:B------:R-:W-:Y:S01]  /*51b0*/  ISETP.GE.U32.AND P1, PT, R28, UR9, PT ;  /* 0x000000091c007c0c */ /* 0x000fe2000bf26070 */
[----:B0-----:R-:W-:-:S12]  /*51c0*/  IMAD R49, R49, R29, RZ ;  /* 0x0000001d31317224 */ /* 0x001fd800078e02ff */
[----:B------:R-:W-:Y:S02]  /*51d0*/  @P1 IADD3 R28, R28, -UR9, RZ ;  /* 0x800000091c1c1c10 */ /* 0x000fe4000fffe0ff */
[----:B------:R-:W-:Y:S02]  /*51e0*/  @P1 IADD3 R45, R45, 0x1, RZ ;  /* 0x000000012d2d1810 */ /* 0x000fe40007ffe0ff */
[----:B------:R-:W-:Y:S01]  /*51f0*/  ISETP.GE.U32.AND P2, PT, R28, UR9, PT ;  /* 0x000000091c007c0c */ /* 0x000fe2000bf46070 */
[----:B------:R-:W-:-:S04]  /*5200*/  IMAD.MOV.U32 R28, RZ, RZ, RZ ;  /* 0x000000ffff1c7224 */ /* 0x000fc800078e00ff */
[----:B------:R-:W-:Y:S01]  /*5210*/  IMAD.HI.U32 R28, R29, R49, R28 ;  /* 0x000000311d1c7227 */ /* 0x000fe200078e001c */
[----:B------:R-:W-:Y:S02]  /*5220*/  IADD3 R29, R48, 0xffffffe, RZ ;  /* 0x0ffffffe301d7810 */ /* 0x000fe40007ffe0ff */
[----:B------:R-:W-:-:S04]  /*5230*/  IADD3 R49, RZ, -UR11, RZ ;  /* 0x8000000bff317c10 */ /* 0x000fc8000fffe0ff */
[----:B------:R-:W0:Y:S01]  /*5240*/  F2I.FTZ.U32.TRUNC.NTZ R29, R29 ;  /* 0x0000001d001d7305 */ /* 0x000e22000021f000 */
[----:B------:R-:W-:Y:S02]  /*5250*/  @P2 IADD3 R45, R45, 0x1, RZ ;  /* 0x000000012d2d2810 */ /* 0x000fe40007ffe0ff */
[----:B------:R-:W-:Y:S02]  /*5260*/  @!P3 LOP3.LUT R45, RZ, UR9, RZ, 0x33, !PT ;  /* 0x00000009ff2dbc12 */ /* 0x000fe4000f8e33ff */
[----:B------:R-:W-:-:S03]  /*5270*/  ISETP.NE.U32.AND P3, PT, RZ, UR10, PT ;  /* 0x0000000aff007c0c */ /* 0x000fc6000bf65070 */
[----:B------:R-:W-:-:S04]  /*5280*/  IMAD.HI.U32 R46, R28, R45, RZ ;  /* 0x0000002d1c2e7227 */ /* 0x000fc800078e00ff */
[----:B------:R-:W-:Y:S02]  /*5290*/  IMAD.MOV R28, RZ, RZ, -R46 ;  /* 0x000000ffff1c7224 */ /* 0x000fe400078e0a2e */
[--C-:B------:R-:W-:Y:S02]  /*52a0*/  IMAD.MOV R48, RZ, RZ, -R45.reuse ;  /* 0x000000ffff307224 */ /* 0x100fe400078e0a2d */
[----:B------:R-:W-:Y:S02]  /*52b0*/  IMAD R28, R28, UR10, R45 ;  /* 0x0000000a1c1c7c24 */ /* 0x000fe4000f8e022d */
[----:B0-----:R-:W-:-:S03]  /*52c0*/  IMAD R49, R49, R29, RZ ;  /* 0x0000001d31317224 */ /* 0x001fc600078e02ff */
[----:B------:R-:W-:-:S13]  /*52d0*/  ISETP.GE.U32.AND P1, PT, R28, UR10, PT ;  /* 0x0000000a1c007c0c */ /* 0x000fda000bf26070 */
        /* <DEDUP_REMOVED lines=15> */
[--C-:B------:R-:W-:Y:S01]  /*53d0*/  IMAD.MOV R29, RZ, RZ, -R43.reuse ;  /* 0x000000ffff1d7224 */ /* 0x100fe200078e0a2b */
[----:B------:R-:W-:Y:S01]  /*53e0*/  ISETP.NE.AND P1, PT, R47, RZ, PT ;  /* 0x000000ff2f00720c */ /* 0x000fe20003f25270 */
[----:B------:R-:W-:Y:S01]  /*53f0*/  IMAD R43, R48, UR9, R43 ;  /* 0x00000009302b7c24 */ /* 0x000fe2000f8e022b */
[----:B------:R-:W-:Y:S01]  /*5400*/  IADD3 R48, -R46, RZ, RZ ;  /* 0x000000ff2e307210 */ /* 0x000fe20007ffe1ff */
[----:B------:R-:W-:Y:S01]  /*5410*/  IMAD R44, R29, UR8, R44 ;  /* 0x000000081d2c7c24 */ /* 0x000fe2000f8e022c */
[----:B------:R-:W-:-:S03]  /*5420*/  ULDC UR8, c[0x0][UR5+0x1cc] ;  /* 0x0000730005087abb */ /* 0x000fc60008000800 */
[----:B------:R-:W-:Y:S01]  /*5430*/  IMAD R44, R44, UR8, R39 ;  /* 0x000000082c2c7c24 */ /* 0x000fe2000f8e0227 */
[----:B------:R-:W-:-:S03]  /*5440*/  ULDC UR8, c[0x0][UR5+0x1c8] ;  /* 0x0000720005087abb */ /* 0x000fc60008000800 */
[----:B------:R-:W-:Y:S01]  /*5450*/  @P2 IADD3 R28, R28, 0x1, RZ ;  /* 0x000000011c1c2810 */ /* 0x000fe20007ffe0ff */
[----:B------:R-:W-:Y:S01]  /*5460*/  IMAD R43, R43, UR8, R44 ;  /* 0x000000082b2b7c24 */ /* 0x000fe2000f8e022c */
[----:B------:R-:W-:Y:S01]  /*5470*/  @!P3 LOP3.LUT R28, RZ, UR11, RZ, 0x33, !PT ;  /* 0x0000000bff1cbc12 */ /* 0x000fe2000f8e33ff */
[----:B------:R-:W-:Y:S01]  /*5480*/  IMAD R44, R48, UR10, R45 ;  /* 0x0000000a302c7c24 */ /* 0x000fe2000f8e022d */
[----:B------:R-:W-:Y:S02]  /*5490*/  ULDC UR8, c[0x0][UR5+0x1c4] ;  /* 0x0000710005087abb */ /* 0x000fe40008000800 */
[----:B------:R-:W-:Y:S01]  /*54a0*/  ULDC UR5, c[0x0][UR5+0x1c0] ;  /* 0x0000700005057abb */ /* 0x000fe20008000800 */
[----:B------:R-:W-:Y:S02]  /*54b0*/  IMAD.MOV R29, RZ, RZ, -R28 ;  /* 0x000000ffff1d7224 */ /* 0x000fe400078e0a1c */
[----:B------:R-:W-:Y:S02]  /*54c0*/  IMAD R43, R44, UR8, R43 ;  /* 0x000000082c2b7c24 */ /* 0x000fe4000f8e022b */
[----:B------:R-:W-:-:S02]  /*54d0*/  IMAD R46, R29, UR11, R46 ;  /* 0x0000000b1d2e7c24 */ /* 0x000fc4000f8e022e */
[----:B------:R-:W-:Y:S02]  /*54e0*/  IMAD.MOV.U32 R44, RZ, RZ, R28 ;  /* 0x000000ffff2c7224 */ /* 0x000fe400078e001c */
[----:B------:R-:W-:Y:S01]  /*54f0*/  IMAD R39, R46, UR5, R43 ;  /* 0x000000052e277c24 */ /* 0x000fe2000f8e022b */
[----:B------:R-:W-:Y:S05]  /*5500*/  @P1 BRA `(.L_x_1754) ;  /* 0xfffff9b000001947 */ /* 0x000fea000383ffff */
.L_x_1753:
        /* <DEDUP_REMOVED lines=79> */
[----:B------:R-:W-:-:S03]  /*5a00*/  IMAD R39, R28, UR4, R39 ;  /* 0x000000041c277c24 */ /* 0x000fc6000f8e0227 */
.L_x_1752:
[----:B------:R-:W-:Y:S01]  /*5a10*/  FSET.BF.LT.FTZ.AND R43, R35, c[0x0][0x3ec], PT ;  /* 0x0000fb00232b7a0a */ /* 0x000fe20003811000 */
[----:B------:R-:W-:Y:S01]  /*5a20*/  IMAD R35, R44, c[0x0][0x2a4], R39 ;  /* 0x0000a9002c237a24 */ /* 0x000fe200078e0227 */
[----:B0----5:R-:W-:-:S05]  /*5a30*/  PRMT R28, RZ, 0x5410, R40 ;  /* 0x00005410ff1c7816 */ /* 0x021fca0000000028 */
[----:B------:R-:W-:Y:S01]  /*5a40*/  FMUL.FTZ R29, R43, R28 ;  /* 0x0000001c2b1d7220 */ /* 0x000fe20000410000 */
[C---:B------:R-:W-:Y:S01]  /*5a50*/  IADD3 R28, P0, R35.reuse, c[0x0][0x310], RZ ;  /* 0x0000c400231c7a10 */ /* 0x040fe20007f1e0ff */
[----:B------:R-:W0:Y:S01]  /*5a60*/  F2I.FTZ.U32.TRUNC.NTZ R43, R43 ;  /* 0x0000002b002b7305 */ /* 0x000e22000021f000 */
[----:B------:R-:W-:-:S04]  /*5a70*/  IMAD.WIDE.U32 R34, R35, R34, c[0x0][0x238] ;  /* 0x00008e0023227625 */ /* 0x000fc800078e0022 */
[----:B------:R-:W-:-:S05]  /*5a80*/  FMUL.FTZ R29, R14, R29 ;  /* 0x0000001d0e1d7220 */ /* 0x000fca0000410000 */
[----:B------:R-:W-:Y:S01]  /*5a90*/  F2FP.BF16.PACK_AB R39, RZ, R29 ;  /* 0x0000001dff27723e */ /* 0x000fe200000010ff */
[----:B------:R-:W-:-:S04]  /*5aa0*/  IMAD.X R29, RZ, RZ, c[0x0][0x314], P0 ;  /* 0x0000c500ff1d7624 */ /* 0x000fc800000e06ff */
[----:B------:R1:W-:Y:S04]  /*5ab0*/  STG.E.U16 [R34.64], R39 ;  /* 0x0000002722007986 */ /* 0x0003e8000c101506 */
[----:B0-----:R1:W-:Y:S02]  /*5ac0*/  STG.E.U8 [R28.64], R43 ;  /* 0x0000002b1c007986 */ /* 0x0013e4000c101106 */
.L_x_1751:
[----:B------:R-:W-:Y:S05]  /*5ad0*/  BSYNC B0 ;  /* 0x0000000000007941 */ /* 0x000fea0003800000 */
.L_x_1750:
[----:B------:R-:W-:Y:S01]  /*5ae0*/  IMAD R44, R15, 0x2, R0 ;  /* 0x000000020f2c7824 */ /* 0x000fe200078e0200 */
[----:B------:R-:W-:Y:S04]  /*5af0*/  BSSY B0, `(.L_x_1755) ;  /* 0x00000d1000007945 */ /* 0x000fe80003800000 */
[----:B------:R-:W-:-:S13]  /*5b00*/  ISETP.GE.U32.AND P0, PT, R44, c[0x0][0x3e8], PT ;  /* 0x0000fa002c007a0c */ /* 0x000fda0003f06070 */
[----:B------:R-:W-:Y:S05]  /*5b10*/  @P0 BRA `(.L_x_1756) ;  /* 0x00000ce000000947 */ /* 0x000fea0003800000 */
[----:B-1----:R-:W-:Y:S01]  /*5b20*/  IMAD.MOV.U32 R34, RZ, RZ, 0x2 ;  /* 0x00000002ff227424 */ /* 0x002fe200078e00ff */
[----:B------:R-:W-:-:S04]  /*5b30*/  HFMA2.MMA R35, -RZ, RZ, 0, 0 ;  /* 0x00000000ff237435 */ /* 0x000fc800000001ff */
        /* <DEDUP_REMOVED lines=11> */
.L_x_1759:
        /* <DEDUP_REMOVED lines=21> */
[----:B-1----:R-:W-:Y:S01]  /*5d40*/  HFMA2.MMA R28, -RZ, RZ, 0, 0 ;  /* 0x00000000ff1c7435 */ /* 0x002fe200000001ff */
[----:B--2---:R-:W-:-:S09]  /*5d50*/  IMAD R39, R39, R29, RZ ;  /* 0x0000001d27277224 */ /* 0x004fd200078e02ff */
        /* <DEDUP_REMOVED lines=23> */
[----:B------:R-:W-:-:S13]  /*5ed0*/  ISETP.GE.U32.AND P1, PT, R28, UR9, PT ;  /* 0x000000091c007c0c */ /* 0x000fda000bf26070 */
[----:B------:R-:W-:Y:S02]  /*5ee0*/  @P1 IADD3 R28, R28, -UR9, RZ ;  /* 0x800000091c1c1c10 */ /* 0x000fe4000fffe0ff */
[----:B------:R-:W-:Y:S02]  /*5ef0*/  @P1 IADD3 R43, R43, 0x1, RZ ;  /* 0x000000012b2b1810 */ /* 0x000fe40007ffe0ff */
[----:B------:R-:W-:Y:S02]  /*5f00*/  ISETP.GE.U32.AND P2, PT, R28, UR9, PT ;  /* 0x000000091c007c0c */ /* 0x000fe4000bf46070 */
[----:B------:R-:W-:-:S05]  /*5f10*/  IADD3 R28, RZ, -UR10, RZ ;  /* 0x8000000aff1c7c10 */ /* 0x000fca000fffe0ff */
[----:B0-----:R-:W-:Y:S02]  /*5f20*/  IMAD R45, R28, R29, RZ ;  /* 0x0000001d1c2d7224 */ /* 0x001fe400078e02ff */
[----:B------:R-:W-:-:S04]  /*5f30*/  IMAD.MOV.U32 R28, RZ, RZ, RZ ;  /* 0x000000ffff1c7224 */ /* 0x000fc800078e00ff */
[----:B------:R-:W-:Y:S01]  /*5f40*/  @P2 IADD3 R43, R43, 0x1, RZ ;  /* 0x000000012b2b2810 */ /* 0x000fe20007ffe0ff */
[----:B------:R-:W-:Y:S01]  /*5f50*/  IMAD.HI.U32 R28, R29, R45, R28 ;  /* 0x0000002d1d1c7227 */ /* 0x000fe200078e001c */
[----:B------:R-:W-:Y:S02]  /*5f60*/  @!P3 LOP3.LUT R43, RZ, UR9, RZ, 0x33, !PT ;  /* 0x00000009ff2bbc12 */ /* 0x000fe4000f8e33ff */
[----:B------:R-:W-:Y:S02]  /*5f70*/  IADD3 R29, R47, 0xffffffe, RZ ;  /* 0x0ffffffe2f1d7810 */ /* 0x000fe40007ffe0ff */
        /* <DEDUP_REMOVED lines=18> */
[----:B------:R-:W-:Y:S02]  /*60a0*/  IMAD R29, R48, UR11, R45 ;  /* 0x0000000b301d7c24 */ /* 0x000fe4000f8e022d */
[----:B------:R-:W-:-:S03]  /*60b0*/  IMAD.MOV R48, RZ, RZ, -R43 ;  /* 0x000000ffff307224 */ /* 0x000fc600078e0a2b */
[----:B------:R-:W-:-:S13]  /*60c0*/  ISETP.GE.U32.AND P1, PT, R29, UR11, PT ;  /* 0x0000000b1d007c0c */ /* 0x000fda000bf26070 */
[----:B------:R-:W-:Y:S02]  /*60d0*/  @P1 IADD3 R29, R29, -UR11, RZ ;  /* 0x8000000b1d1d1c10 */ /* 0x000fe4000fffe0ff */
[----:B------:R-:W-:Y:S02]  /*60e0*/  @P1 IADD3 R28, R28, 0x1, RZ ;  /* 0x000000011c1c1810 */ /* 0x000fe40007ffe0ff */
[----:B------:R-:W-:Y:S01]  /*60f0*/  ISETP.GE.U32.AND P2, PT, R29, UR11, PT ;  /* 0x0000000b1d007c0c */ /* 0x000fe2000bf46070 */
[--C-:B------:R-:W-:Y:S01]  /*6100*/  IMAD.MOV R29, RZ, RZ, -R39.reuse ;  /* 0x000000ffff1d7224 */ /* 0x100fe200078e0a27 */
[----:B------:R-:W-:Y:S01]  /*6110*/  ISETP.NE.AND P1, PT, R46, RZ, PT ;  /* 0x000000ff2e00720c */ /* 0x000fe20003f25270 */
[----:B------:R-:W-:Y:S02]  /*6120*/  IMAD R39, R48, UR9, R39 ;  /* 0x0000000930277c24 */ /* 0x000fe4000f8e0227 */
[----:B------:R-:W-:Y:S01]  /*6130*/  IMAD R44, R29, UR8, R44 ;  /* 0x000000081d2c7c24 */ /* 0x000fe2000f8e022c */
[----:B------:R-:W-:Y:S01]  /*6140*/  ULDC UR8, c[0x0][UR5+0x1cc] ;  /* 0x0000730005087abb */ /* 0x000fe20008000800 */
[----:B------:R-:W-:-:S02]  /*6150*/  IMAD.MOV R48, RZ, RZ, -R45 ;  /* 0x000000ffff307224 */ /* 0x000fc400078e0a2d */
        /* <DEDUP_REMOVED lines=10> */
[----:B------:R-:W-:-:S04]  /*6200*/  IMAD R44, R48, UR11, R45 ;  /* 0x0000000b302c7c24 */ /* 0x000fc8000f8e022d */
[----:B------:R-:W-:Y:S01]  /*6210*/  IMAD R35, R44, UR5, R39 ;  /* 0x000000052c237c24 */ /* 0x000fe2000f8e0227 */
[----:B------:R-:W-:Y:S01]  /*6220*/  MOV R44, R28 ;  /* 0x0000001c002c7202 */ /* 0x000fe20000000f00 */
[----:B------:R-:W-:Y:S05]  /*6230*/  @P1 BRA `(.L_x_1759) ;  /* 0xfffff9b000001947 */ /* 0x000fea000383ffff */
.L_x_1758:
        /* <DEDUP_REMOVED lines=28> */
[----:B------:R-:W-:Y:S02]  /*6400*/  MOV R44, R39 ;  /* 0x00000027002c7202 */ /* 0x000fe40000000f00 */
        /* <DEDUP_REMOVED lines=51> */
.L_x_1757:
        /* <DEDUP_REMOVED lines=12> */
.L_x_1756:
[----:B------:R-:W-:Y:S05]  /*6800*/  BSYNC B0 ;  /* 0x0000000000007941 */ /* 0x000fea0003800000 */
.L_x_1755:
[----:B------:R-:W-:-:S05]  /*6810*/  IMAD R36, R15, 0x3, R0 ;  /* 0x000000030f247824 */ /* 0x000fca00078e0200 */
[----:B------:R-:W-:-:S13]  /*6820*/  ISETP.GE.U32.AND P0, PT, R36, c[0x0][0x3e8], PT ;  /* 0x0000fa0024007a0c */ /* 0x000fda0003f06070 */
[----:B------:R-:W-:Y:S05]  /*6830*/  @P0 BRA `(.L_x_1760) ;  /* 0x00000ce000000947 */ /* 0x000fea0003800000 */
[----:B-1----:R-:W-:Y:S02]  /*6840*/  IMAD.MOV.U32 R34, RZ, RZ, 0x2 ;  /* 0x00000002ff227424 */ /* 0x002fe400078e00ff */
        /* <DEDUP_REMOVED lines=12> */
.L_x_1763:
        /* <DEDUP_REMOVED lines=88> */
[----:B------:R-:W-:Y:S01]  /*6e90*/  ULDC UR8, c[0x0][UR5+0x1c8] ;  /* 0x0000720005087abb */ /* 0x000fe20008000800 */
        /* <DEDUP_REMOVED lines=8> */
[----:B------:R-:W-:-:S04]  /*6f20*/  IMAD R35, R35, UR11, R44 ;  /* 0x0000000b23237c24 */ /* 0x000fc8000f8e022c */
[----:B------:R-:W-:Y:S02]  /*6f30*/  IMAD R35, R35, UR5, R36 ;  /* 0x0000000523237c24 */ /* 0x000fe4000f8e0224 */
[----:B------:R-:W-:Y:S01]  /*6f40*/  IMAD.MOV.U32 R36, RZ, RZ, R28 ;  /* 0x000000ffff247224 */ /* 0x000fe200078e001c */
[----:B------:R-:W-:Y:S05]  /*6f50*/  @P1 BRA `(.L_x_1763) ;  /* 0xfffff9b000001947 */ /* 0x000fea000383ffff */
.L_x_1762:
        /* <DEDUP_REMOVED lines=80> */
.L_x_1761:
        /* <DEDUP_REMOVED lines=12> */
.L_x_1760:
[----:B------:R-:W-:Y:S01]  /*7520*/  IMAD R0, R15, 0x4, R0 ;  /* 0x000000040f007824 */ /* 0x000fe200078e0200 */
[----:B------:R-:W-:Y:S01]  /*7530*/  WARPSYNC 0xffffffff ;  /* 0xffffffff00007948 */ /* 0x000fe20003800000 */
[----:B------:R-:W-:Y:S01]  /*7540*/  BAR.SYNC.DEFER_BLOCKING 0x0 ;  /* 0x0000000000007b1d */ /* 0x000fe20000010000 */
[----:B-1----:R-:W-:Y:S01]  /*7550*/  IMAD.MOV.U32 R39, RZ, RZ, R26 ;  /* 0x000000ffff277224 */ /* 0x002fe200078e001a */
[----:B------:R-:W-:Y:S01]  /*7560*/  MOV R37, R32 ;  /* 0x0000002000257202 */ /* 0x000fe20000000f00 */
[----:B------:R-:W-:Y:S01]  /*7570*/  IMAD.MOV.U32 R36, RZ, RZ, R33 ;  /* 0x000000ffff247224 */ /* 0x000fe200078e0021 */
[----:B------:R-:W-:-:S13]  /*7580*/  ISETP.GE.U32.AND P0, PT, R0, R17, PT ;  /* 0x000000110000720c */ /* 0x000fda0003f06070 */
[----:B------:R-:W-:Y:S01]  /*7590*/  @P0 CALL.REL.NOINC `(.L_x_1764) ;  /* 0x0000001000000944 */ /* 0x000fe20003c00000 */
[----:B------:R-:W-:Y:S05]  /*75a0*/  BRA `(.L_x_1765) ;  /* 0xffff92e000007947 */ /* 0x000fea000383ffff */
.L_x_1764:
[----:B------:R-:W-:Y:S05]  /*75b0*/  EXIT ;  /* 0x000000000000794d */ /* 0x000fea0003800000 */
        .weak           $__internal_40_$__cuda_sm20_dblrcp_rn_slowpath_v3
        .type           $__internal_40_$__cuda_sm20_dblrcp_rn_slowpath_v3,@function
        .size           $__internal_40_$__cuda_sm20_dblrcp_rn_slowpath_v3,(.L_x_11384 - $__internal_40_$__cuda_sm20_dblrcp_rn_slowpath_v3)
$__internal_40_$__cuda_sm20_dblrcp_rn_slowpath_v3:
        /* <DEDUP_REMOVED lines=23> */
.L_x_1768:
        /* <DEDUP_REMOVED lines=10> */
.L_x_1766:
[----:B------:R-:W-:Y:S02]  /*77d0*/  LOP3.LUT R19, R15, 0x80000, RZ, 0xfc, !PT ;  /* 0x000800000f137812 */ /* 0x000fe400078efcff */
[----:B------:R-:W-:-:S03]  /*77e0*/  MOV R18, R14 ;  /* 0x0000000e00127202 */ /* 0x000fc60000000f00 */
.L_x_1767:
[----:B------:R-:W-:Y:S02]  /*77f0*/  IMAD.MOV.U32 R17, RZ, RZ, 0x0 ;  /* 0x00000000ff117424 */ /* 0x000fe400078e00ff */
[----:B01----:R-:W-:Y:S02]  /*7800*/  IMAD.MOV.U32 R26, RZ, RZ, R18 ;  /* 0x000000ffff1a7224 */ /* 0x003fe400078e0012 */
[----:B------:R-:W-:Y:S01]  /*7810*/  IMAD.MOV.U32 R27, RZ, RZ, R19 ;  /* 0x000000ffff1b7224 */ /* 0x000fe200078e0013 */
[----:B------:R-:W-:Y:S06]  /*7820*/  RET.REL.NODEC R16 `(_ZN2at6native43_GLOBAL__N__7cc8d1ed_10_Dropout_cu_0e96ed3820fused_dropout_kernelIN3c108BFloat16EfjLin1ELin1EhEEvNS_4cuda6detail10TensorInfoIKT_T1_EENS7_IS8_SA_EENS7_IT4_SA_EESA_T0_NS_15PhiloxCudaStateE) ;  /* 0xffff87d010007950 */ /* 0x000fec0003c3ffff */
.L_x_1769:
        /* <DEDUP_REMOVED lines=13> */
.L_x_11384:


//--------------------- .text._ZN2at6native43_GLOBAL__N__7cc8d1ed_10_Dropout_cu_0e96ed3820fused_dropout_kernelIN3c108BFloat16EfjLin1ELi1EhEEvNS_4cuda6detail10TensorInfoIKT_T1_EENS7_IS8_SA_EENS7_IT4_SA_EESA_T0_NS_15PhiloxCudaStateE --------------------------
	.section	.text._ZN2at6native43_GLOBAL__N__7cc8d1ed_10_Dropout_cu_0e96ed3820fused_dropout_kernelIN3c108BFloat16EfjLin1ELi1EhEEvNS_4cuda6detail10TensorInfoIKT_T1_EENS7_IS8_SA_EENS7_IT4_SA_EESA_T0_NS_15PhiloxCudaStateE,"ax",@progbits
	.sectioninfo	@"SHI_REGISTERS=50"
	.align	128
.text._ZN2at6native43_GLOBAL__N__7cc8d1ed_10_Dropout_cu_0e96ed3820fused_dropout_kernelIN3c108BFloat16EfjLin1ELi1EhEEvNS_4cuda6detail10TensorInfoIKT_T1_EENS7_IS8_SA_EENS7_IT4_SA_EESA_T0_NS_15PhiloxCudaStateE:
        .type           _ZN2at6native43_GLOBAL__N__7cc8d1ed_10_Dropout_cu_0e96ed3820fused_dropout_kernelIN3c108BFloat16EfjLin1ELi1EhEEvNS_4cuda6detail10TensorInfoIKT_T1_EENS7_IS8_SA_EENS7_IT4_SA_EESA_T0_NS_15PhiloxCudaStateE,@function
        .size           _ZN2at6native43_GLOBAL__N__7cc8d1ed_10_Dropout_cu_0e96ed3820fused_dropout_kernelIN3c108BFloat16EfjLin1ELi1EhEEvNS_4cuda6detail10TensorInfoIKT_T1_EENS7_IS8_SA_EENS7_IT4_SA_EESA_T0_NS_15PhiloxCudaStateE,(.L_x_11386 - _ZN2at6native43_GLOBAL__N__7cc8d1ed_10_Dropout_cu_0e96ed3820fused_dropout_kernelIN3c108BFloat16EfjLin1ELi1EhEEvNS_4cuda6detail10TensorInfoIKT_T1_EENS7_IS8_SA_EENS7_IT4_SA_EESA_T0_NS_15PhiloxCudaStateE)
        .other          _ZN2at6native43_GLOBAL__N__7cc8d1ed_10_Dropout_cu_0e96ed3820fused_dropout_kernelIN3c108BFloat16EfjLin1ELi1EhEEvNS_4cuda6detail10TensorInfoIKT_T1_EENS7_IS8_SA_EENS7_IT4_SA_EESA_T0_NS_15PhiloxCudaStateE,@"STO_CUDA_ENTRY STV_DEFAULT"
_ZN2at6native43_GLOBAL__N__7cc8d1ed_10_Dropout_cu_0e96ed3820fused_dropout_kernelIN3c108BFloat16EfjLin1ELi1EhEEvNS_4cuda6detail10TensorInfoIKT_T1_EENS7_IS8_SA_EENS7_IT4_SA_EESA_T0_NS_15PhiloxCudaStateE:
        /* <DEDUP_REMOVED lines=30> */
[----:B------:R-:W-:-:S02]  /*01e0*/  IADD3 R7, R24, 0x3c6ef372, RZ ;  /* 0x3c6ef37218077810 */ /* 0x000fc40007ffe0ff */
[----:B------:R-:W-:Y:S01]  /*01f0*/  IADD3 R37, R24, -0x700cb87f, RZ ;  /* 0x8ff3478118257810 */ /* 0x000fe20007ffe0ff */
        /* <DEDUP_REMOVED lines=52> */
[----:B------:R-:W-:-:S04]  /*0540*/  IMAD.HI.U32 R16, R12, -0x2daee0ad, RZ ;  /* 0xd2511f530c107827 */ /* 0x000fc800078e00ff */
[----:B------:R-:W-:Y:S01]  /*0550*/  IMAD.HI.U32 R17, R40, -0x326172a9, RZ ;  /* 0xcd9e8d5728117827 */ /* 0x000fe200078e00ff */
[----:B------:R-:W-:-:S04]  /*0560*/  LOP3.LUT R34, R16, R34, R13, 0x96, !PT ;  /* 0x0000002210227212 */ /* 0x000fc800078e960d */
[----:B------:R-:W-:Y:S01]  /*0570*/  LOP3.LUT R37, R17, R18, R37, 0x96, !PT ;  /* 0x0000001211257212 */ /* 0x000fe200078e9625 */
[----:B------:R-:W-:Y:S05]  /*0580*/  @P0 BRA `(.L_x_1770) ;  /* 0x0000004000000947 */ /* 0x000fea0003800000 */
[----:B01----:R-:W-:-:S04]  /*0590*/  LOP3.LUT R16, R15, 0x7fffffff, RZ, 0xc0, !PT ;  /* 0x7fffffff0f107812 */ /* 0x003fc800078ec0ff */
[----:B------:R-:W-:Y:S02]  /*05a0*/  IADD3 R22, R16, -0x100000, RZ ;  /* 0xfff0000010167810 */ /* 0x000fe40007ffe0ff */
[----:B------:R-:W-:Y:S02]  /*05b0*/  MOV R16, 0x5d0 ;  /* 0x000005d000107802 */ /* 0x000fe40000000f00 */
[----:B------:R-:W-:Y:S05]  /*05c0*/  CALL.REL.NOINC `($__internal_41_$__cuda_sm20_dblrcp_rn_slowpath_v3) ;  /* 0x00003f4000007944 */ /* 0x000fea0003c00000 */
.L_x_1770:
        /* <DEDUP_REMOVED lines=31> */
[----:B------:R-:W-:Y:S01]  /*07c0*/  LOP3.LUT R19, R20, 0x3, RZ, 0xc0, !PT ;  /* 0x0000000314137812 */ /* 0x000fe200078ec0ff */
[----:B------:R-:W-:Y:S01]  /*07d0*/  IMAD R40, R40, -0x326172a9, RZ ;  /* 0xcd9e8d5728287824 */ /* 0x000fe200078e02ff */
[----:B------:R-:W-:Y:S01]  /*07e0*/  IMNMX R16, R16, -0x3, !PT ;  /* 0xfffffffd10107817 */ /* 0x000fe20007800200 */
[----:B------:R-:W-:Y:S02]  /*07f0*/  IMAD.MOV.U32 R20, RZ, RZ, RZ ;  /* 0x000000ffff147224 */ /* 0x000fe400078e00ff */
[----:B------:R-:W-:Y:S01]  /*0800*/  IMAD.MOV.U32 R21, RZ, RZ, R0 ;  /* 0x000000ffff157224 */ /* 0x000fe200078e0000 */
[----:B------:R-:W-:-:S04]  /*0810*/  IADD3 R16, R16, c[0x0][0x230], RZ ;  /* 0x00008c0010107a10 */ /* 0x000fc80007ffe0ff */
[----:B------:R-:W-:-:S04]  /*0820*/  IADD3 R18, R16, 0x2, RZ ;  /* 0x0000000210127810 */ /* 0x000fc80007ffe0ff */
[----:B------:R-:W-:Y:S02]  /*0830*/  LOP3.LUT R23, R18, 0x3, RZ, 0xc0, !PT ;  /* 0x0000000312177812 */ /* 0x000fe400078ec0ff */
.L_x_1803:
        /* <DEDUP_REMOVED lines=13> */
.L_x_1772:
[----:B------:R-:W-:Y:S05]  /*0910*/  BSYNC B0 ;  /* 0x0000000000007941 */ /* 0x000fea0003800000 */
.L_x_1771:
        /* <DEDUP_REMOVED lines=69> */
.L_x_1774:
[----:B------:R-:W-:Y:S01]  /*0d70*/  IMAD.MOV.U32 R28, RZ, RZ, R34 ;  /* 0x000000ffff1c7224 */ /* 0x000fe200078e0022 */
[----:B------:R-:W-:Y:S01]  /*0d80*/  MOV R42, R26 ;  /* 0x0000001a002a7202 */ /* 0x000fe20000000f00 */
[----:B------:R-:W-:Y:S02]  /*0d90*/  IMAD.MOV.U32 R29, RZ, RZ, R31 ;  /* 0x000000ffff1d7224 */ /* 0x000fe400078e001f */
[----:B------:R-:W-:Y:S02]  /*0da0*/  IMAD.MOV.U32 R41, RZ, RZ, R22 ;  /* 0x000000ffff297224 */ /* 0x000fe400078e0016 */
.L_x_1773:
        /* <DEDUP_REMOVED lines=28> */
.L_x_1779:
        /* <DEDUP_REMOVED lines=52> */
[----:B------:R-:W-:-:S03]  /*12b0*/  IADD3 R29, R44, 0xffffffe, RZ ;  /* 0x0ffffffe2c1d7810 */ /* 0x000fc60007ffe0ff */
[----:B------:R-:W-:-:S03]  /*12c0*/  IMAD R45, RZ, RZ, -UR11 ;  /* 0x8000000bff2d7e24 */ /* 0x000fc6000f8e02ff */
[----:B------:R-:W0:Y:S01]  /*12d0*/  F2I.FTZ.U32.TRUNC.NTZ R29, R29 ;  /* 0x0000001d001d7305 */ /* 0x000e22000021f000 */
[----:B------:R-:W-:Y:S02]  /*12e0*/  @P2 IADD3 R41, R41, 0x1, RZ ;  /* 0x0000000129292810 */ /* 0x000fe40007ffe0ff */
[----:B------:R-:W-:Y:S02]  /*12f0*/  @!P3 LOP3.LUT R41, RZ, UR9, RZ, 0x33, !PT ;  /* 0x00000009ff29bc12 */ /* 0x000fe4000f8e33ff */
[----:B------:R-:W-:-:S03]  /*1300*/  ISETP.NE.U32.AND P3, PT, RZ, UR10, PT ;  /* 0x0000000aff007c0c */ /* 0x000fc6000bf65070 */
[----:B------:R-:W-:-:S04]  /*1310*/  IMAD.HI.U32 R42, R28, R41, RZ ;  /* 0x000000291c2a7227 */ /* 0x000fc800078e00ff */
[----:B------:R-:W-:Y:S01]  /*1320*/  IMAD.MOV R44, RZ, RZ, -R41 ;  /* 0x000000ffff2c7224 */ /* 0x000fe200078e0a29 */
[----:B------:R-:W-:Y:S01]  /*1330*/  IADD3 R28, -R42, RZ, RZ ;  /* 0x000000ff2a1c7210 */ /* 0x000fe20007ffe1ff */
[----:B0-----:R-:W-:-:S04]  /*1340*/  IMAD R45, R45, R29, RZ ;  /* 0x0000001d2d2d7224 */ /* 0x001fc800078e02ff */
[----:B------:R-:W-:-:S05]  /*1350*/  IMAD R28, R28, UR10, R41 ;  /* 0x0000000a1c1c7c24 */ /* 0x000fca000f8e0229 */
        /* <DEDUP_REMOVED lines=36> */
.L_x_1778:
        /* <DEDUP_REMOVED lines=78> */
.L_x_1777:
[----:B------:R-:W-:Y:S02]  /*1a80*/  IMAD.MOV.U32 R29, RZ, RZ, 0x2 ;  /* 0x00000002ff1d7424 */ /* 0x000fe400078e00ff */
[----:B------:R-:W-:-:S04]  /*1a90*/  IMAD R28, R40, c[0x0][0x1cc], R35 ;  /* 0x00007300281c7a24 */ /* 0x000fc800078e0223 */
[----:B------:R-:W-:-:S05]  /*1aa0*/  IMAD.WIDE.U32 R28, R28, R29, c[0x0][0x160] ;  /* 0x000058001c1c7625 */ /* 0x000fca00078e001d */
[----:B------:R0:W5:Y:S02]  /*1ab0*/  LDG.E.U16 R35, [R28.64] ;  /* 0x000000061c237981 */ /* 0x000164000c1e1500 */
.L_x_1776:
[----:B------:R-:W-:Y:S05]  /*1ac0*/  BSYNC B0 ;  /* 0x0000000000007941 */ /* 0x000fea0003800000 */
.L_x_1775:
[----:B------:R-:W-:Y:S01]  /*1ad0*/  MOV R37, c[0x0][0x0] ;  /* 0x0000000000257a02 */ /* 0x000fe20000000f00 */
        /* <DEDUP_REMOVED lines=17> */
.L_x_1784:
        /* <DEDUP_REMOVED lines=10> */
[----:B------:R-:W-:-:S03]  /*1c90*/  ULDC UR11, c[0x0][UR5+0x15c] ;  /* 0x00005700050b7abb */ /* 0x000fc60008000800 */
[----:B------:R-:W1:Y:S08]  /*1ca0*/  I2F.U32.RP R44, UR9 ;  /* 0x00000009002c7d06 */ /* 0x000e700008209000 */
[----:B0-----:R-:W0:Y:S08]  /*1cb0*/  MUFU.RCP R43, R43 ;  /* 0x0000002b002b7308 */ /* 0x001e300000001000 */
[----:B-1----:R-:W-:Y:S01]  /*1cc0*/  MUFU.RCP R44, R44 ;  /* 0x0000002c002c7308 */ /* 0x002fe20000001000 */
[----:B0-----:R-:W-:Y:S01]  /*1cd0*/  IADD3 R28, R43, 0xffffffe, RZ ;  /* 0x0ffffffe2b1c7810 */ /* 0x001fe20007ffe0ff */
[----:B------:R-:W-:-:S06]  /*1ce0*/  IMAD R43, RZ, RZ, -UR9 ;  /* 0x80000009ff2b7e24 */ /* 0x000fcc000f8e02ff */
[----:B------:R0:W1:Y:S02]  /*1cf0*/  F2I.FTZ.U32.TRUNC.NTZ R29, R28 ;  /* 0x0000001c001d7305 */ /* 0x000064000021f000 */
[----:B0-----:R-:W-:Y:S02]  /*1d00*/  IMAD.MOV.U32 R28, RZ, RZ, RZ ;  /* 0x000000ffff1c7224 */ /* 0x001fe400078e00ff */
[----:B-1----:R-:W-:-:S04]  /*1d10*/  IMAD R47, R47, R29, RZ ;  /* 0x0000001d2f2f7224 */ /* 0x002fc800078e02ff */
[----:B------:R-:W-:Y:S01]  /*1d20*/  IMAD.HI.U32 R42, R29, R47, R28 ;  /* 0x0000002f1d2a7227 */ /* 0x000fe200078e001c */
[----:B------:R-:W-:Y:S02]  /*1d30*/  IADD3 R29, R44, 0xffffffe, RZ ;  /* 0x0ffffffe2c1d7810 */ /* 0x000fe40007ffe0ff */
[----:B------:R-:W0:Y:S01]  /*1d40*/  I2F.U32.RP R44, UR10 ;  /* 0x0000000a002c7d06 */ /* 0x000e220008209000 */
[----:B------:R-:W-:Y:S02]  /*1d50*/  IADD3 R47, RZ, -UR10, RZ ;  /* 0x8000000aff2f7c10 */ /* 0x000fe4000fffe0ff */
[----:B------:R-:W-:-:S04]  /*1d60*/  IMAD.HI.U32 R42, R42, R41, RZ ;  /* 0x000000292a2a7227 */ /* 0x000fc800078e00ff */
[----:B------:R-:W-:Y:S01]  /*1d70*/  IMAD.MOV R46, RZ, RZ, -R42 ;  /* 0x000000ffff2e7224 */ /* 0x000fe200078e0a2a */
[----:B------:R-:W1:Y:S03]  /*1d80*/  F2I.FTZ.U32.TRUNC.NTZ R29, R29 ;  /* 0x0000001d001d7305 */ /* 0x000e66000021f000 */
[----:B------:R-:W-:-:S05]  /*1d90*/  IMAD R28, R46, UR8, R41 ;  /* 0x000000082e1c7c24 */ /* 0x000fca000f8e0229 */
[----:B------:R-:W-:Y:S01]  /*1da0*/  ISETP.GE.U32.AND P1, PT, R28, UR8, PT ;  /* 0x000000081c007c0c */ /* 0x000fe2000bf26070 */
[----:B0-----:R-:W-:Y:S01]  /*1db0*/  MUFU.RCP R44, R44 ;  /* 0x0000002c002c7308 */ /* 0x001fe20000001000 */
[----:B-1----:R-:W-:-:S07]  /*1dc0*/  IMAD R43, R43, R29, RZ ;  /* 0x0000001d2b2b7224 */ /* 0x002fce00078e02ff */
[----:B------:R-:W0:Y:S04]  /*1dd0*/  I2F.U32.RP R46, UR11 ;  /* 0x0000000b002e7d06 */ /* 0x000e280008209000 */
[----:B------:R-:W-:Y:S02]  /*1de0*/  @P1 IADD3 R28, R28, -UR8, RZ ;  /* 0x800000081c1c1c10 */ /* 0x000fe4000fffe0ff */
[----:B------:R-:W-:Y:S02]  /*1df0*/  @P1 IADD3 R42, R42, 0x1, RZ ;  /* 0x000000012a2a1810 */ /* 0x000fe40007ffe0ff */
[----:B------:R-:W-:Y:S01]  /*1e00*/  ISETP.GE.U32.AND P2, PT, R28, UR8, PT ;  /* 0x000000081c007c0c */ /* 0x000fe2000bf46070 */
[----:B------:R-:W-:-:S04]  /*1e10*/  IMAD.MOV.U32 R28, RZ, RZ, RZ ;  /* 0x000000ffff1c7224 */ /* 0x000fc800078e00ff */
[----:B------:R-:W-:Y:S01]  /*1e20*/  IMAD.HI.U32 R29, R29, R43, R28 ;  /* 0x0000002b1d1d7227 */ /* 0x000fe200078e001c */
[----:B0-----:R-:W-:Y:S07]  /*1e30*/  MUFU.RCP R46, R46 ;  /* 0x0000002e002e7308 */ /* 0x001fee0000001000 */
[----:B------:R-:W-:Y:S02]  /*1e40*/  @P2 IADD3 R42, R42, 0x1, RZ ;  /* 0x000000012a2a2810 */ /* 0x000fe40007ffe0ff */
[----:B------:R-:W-:-:S02]  /*1e50*/  @!P3 LOP3.LUT R42, RZ, UR8, RZ, 0x33, !PT ;  /* 0x00000008ff2abc12 */ /* 0x000fc4000f8e33ff */
[----:B------:R-:W-:-:S03]  /*1e60*/  ISETP.NE.U32.AND P3, PT, RZ, UR9, PT ;  /* 0x00000009ff007c0c */ /* 0x000fc6000bf65070 */
[----:B------:R-:W-:-:S04]  /*1e70*/  IMAD.HI.U32 R43, R29, R42, RZ ;  /* 0x0000002a1d2b7227 */ /* 0x000fc800078e00ff */
[----:B------:R-:W-:-:S04]  /*1e80*/  IMAD.MOV R29, RZ, RZ, -R43 ;  /* 0x000000ffff1d7224 */ /* 0x000fc800078e0a2b */
        /* <DEDUP_REMOVED lines=9> */
[----:B------:R-:W-:Y:S01]  /*1f20*/  IMAD.HI.U32 R28, R29, R47, R28 ;  /* 0x0000002f1d1c7227 */ /* 0x000fe200078e001c */
[----:B------:R-:W-:Y:S02]  /*1f30*/  IADD3 R29, R46, 0xffffffe, RZ ;  /* 0x0ffffffe2e1d7810 */ /* 0x000fe40007ffe0ff */
[----:B------:R-:W-:Y:S01]  /*1f40*/  IADD3 R46, -R42, RZ, RZ ;  /* 0x000000ff2a2e7210 */ /* 0x000fe20007ffe1ff */
[----:B------:R-:W-:Y:S02]  /*1f50*/  IMAD R47, RZ, RZ, -UR11 ;  /* 0x8000000bff2f7e24 */ /* 0x000fe4000f8e02ff */
[----:B------:R-:W-:Y:S01]  /*1f60*/  @P2 IADD3 R43, R43, 0x1, RZ ;  /* 0x000000012b2b2810 */ /* 0x000fe20007ffe0ff */
[----:B------:R-:W0:Y:S01]  /*1f70*/  F2I.FTZ.U32.TRUNC.NTZ R29, R29 ;  /* 0x0000001d001d7305 */ /* 0x000e22000021f000 */
[----:B------:R-:W-:Y:S02]  /*1f80*/  @!P3 LOP3.LUT R43, RZ, UR9, RZ, 0x33, !PT ;  /* 0x00000009ff2bbc12 */ /* 0x000fe4000f8e33ff */
[----:B------:R-:W-:-:S03]  /*1f90*/  ISETP.NE.U32.AND P3, PT, RZ, UR10, PT ;  /* 0x0000000aff007c0c */ /* 0x000fc6000bf65070 */
[----:B------:R-:W-:-:S04]  /*1fa0*/  IMAD.HI.U32 R44, R28, R43, RZ ;  /* 0x0000002b1c2c7227 */ /* 0x000fc800078e00ff */
[----:B------:R-:W-:-:S04]  /*1fb0*/  IMAD.MOV R28, RZ, RZ, -R44 ;  /* 0x000000ffff1c7224 */ /* 0x000fc800078e0a2c */
        /* <DEDUP_REMOVED lines=24> */
[----:B------:R-:W-:-:S02]  /*2140*/  IMAD R42, R41, UR9, R42 ;  /* 0x00000009292a7c24 */ /* 0x000fc4000f8e022a */
[----:B------:R-:W-:Y:S02]  /*2150*/  IMAD.MOV R36, RZ, RZ, -R44 ;  /* 0x000000ffff247224 */ /* 0x000fe400078e0a2c */
[----:B------:R-:W-:Y:S01]  /*2160*/  IMAD R29, R42, UR8, R29 ;  /* 0x000000082a1d7c24 */ /* 0x000fe2000f8e021d */
[----:B------:R-:W-:Y:S01]  /*2170*/  ULDC UR8, c[0x0][UR5+0x1c4] ;  /* 0x0000710005087abb */ /* 0x000fe20008000800 */
[----:B------:R-:W-:Y:S01]  /*2180*/  @P2 IADD3 R28, R28, 0x1, RZ ;  /* 0x000000011c1c2810 */ /* 0x000fe20007ffe0ff */
[----:B------:R-:W-:Y:S01]  /*2190*/  IMAD R36, R36, UR10, R43 ;  /* 0x0000000a24247c24 */ /* 0x000fe2000f8e022b */
[----:B------:R-:W-:Y:S01]  /*21a0*/  @!P3 LOP3.LUT R28, RZ, UR11, RZ, 0x33, !PT ;  /* 0x0000000bff1cbc12 */ /* 0x000fe2000f8e33ff */
[----:B------:R-:W-:Y:S02]  /*21b0*/  ULDC UR5, c[0x0][UR5+0x1c0] ;  /* 0x0000700005057abb */ /* 0x000fe40008000800 */
[----:B------:R-:W-:Y:S02]  /*21c0*/  IMAD R36, R36, UR8, R29 ;  /* 0x0000000824247c24 */ /* 0x000fe4000f8e021d */
[----:B------:R-:W-:-:S04]  /*21d0*/  IMAD.MOV R41, RZ, RZ, -R28 ;  /* 0x000000ffff297224 */ /* 0x000fc800078e0a1c */
[----:B------:R-:W-:Y:S02]  /*21e0*/  IMAD R29, R41, UR11, R44 ;  /* 0x0000000b291d7c24 */ /* 0x000fe4000f8e022c */
[----:B------:R-:W-:Y:S02]  /*21f0*/  IMAD.MOV.U32 R41, RZ, RZ, R28 ;  /* 0x000000ffff297224 */ /* 0x000fe400078e001c */
[----:B------:R-:W-:Y:S01]  /*2200*/  IMAD R36, R29, UR5, R36 ;  /* 0x000000051d247c24 */ /* 0x000fe2000f8e0224 */
[----:B------:R-:W-:Y:S05]  /*2210*/  @P1 BRA `(.L_x_1784) ;  /* 0xfffff9d000001947 */ /* 0x000fea000383ffff */
.L_x_1783:
        /* <DEDUP_REMOVED lines=49> */
[--C-:B------:R-:W-:Y:S02]  /*2530*/  IMAD.MOV R43, RZ, RZ, -R29.reuse ;  /* 0x000000ffff2b7224 */ /* 0x100fe400078e0a1d */
[----:B------:R-:W-:Y:S02]  /*2540*/  IMAD.MOV.U32 R41, RZ, RZ, R29 ;  /* 0x000000ffff297224 */ /* 0x000fe400078e001d */
        /* <DEDUP_REMOVED lines=27> */
[----:B------:R-:W-:-:S04]  /*2700*/  IMAD R36, R29, UR4, R36 ;  /* 0x000000041d247c24 */ /* 0x000fc8000f8e0224 */
.L_x_1782:
[----:B0-----:R-:W-:-:S04]  /*2710*/  IMAD R29, R41, c[0x0][0x1cc], R36 ;  /* 0x00007300291d7a24 */ /* 0x001fc800078e0224 */
[----:B------:R-:W-:-:S05]  /*2720*/  IMAD.WIDE.U32 R28, R29, R40, c[0x0][0x160] ;  /* 0x000058001d1c7625 */ /* 0x000fca00078e0028 */
[----:B------:R0:W5:Y:S02]  /*2730*/  LDG.E.U16 R36, [R28.64] ;  /* 0x000000061c247981 */ /* 0x000164000c1e1500 */
.L_x_1781:
[----:B------:R-:W-:Y:S05]  /*2740*/  BSYNC B0 ;  /* 0x0000000000007941 */ /* 0x000fea0003800000 */
.L_x_1780:
[----:B------:R-:W-:Y:S01]  /*2750*/  LEA R42, R15, R0, 0x1 ;  /* 0x000000000f2a7211 */ /* 0x000fe200078e08ff */
[----:B------:R-:W-:Y:S03]  /*2760*/  BSSY B0, `(.L_x_1785) ;  /* 0x00000c4000007945 */ /* 0x000fe60003800000 */
        /* <DEDUP_REMOVED lines=15> */
.L_x_1789:
        /* <DEDUP_REMOVED lines=99> */
.L_x_1788:
        /* <DEDUP_REMOVED lines=78> */
.L_x_1787:
[----:B0-----:R-:W-:-:S04]  /*3370*/  IMAD R29, R42, c[0x0][0x1cc], R39 ;  /* 0x000073002a1d7a24 */ /* 0x001fc800078e0227 */
[----:B------:R-:W-:-:S05]  /*3380*/  IMAD.WIDE.U32 R28, R29, R40, c[0x0][0x160] ;  /* 0x000058001d1c7625 */ /* 0x000fca00078e0028 */
[----:B------:R0:W5:Y:S02]  /*3390*/  LDG.E.U16 R39, [R28.64] ;  /* 0x000000061c277981 */ /* 0x000164000c1e1500 */
.L_x_1786:
[----:B------:R-:W-:Y:S05]  /*33a0*/  BSYNC B0 ;  /* 0x0000000000007941 */ /* 0x000fea0003800000 */
.L_x_1785:
        /* <DEDUP_REMOVED lines=14> */
[----:B------:R-:W-:Y:S01]  /*3490*/  IADD3 R45, R18, -R23, RZ ;  /* 0x80000017122d7210 */ /* 0x000fe20007ffe0ff */
[----:B------:R-:W-:Y:S01]  /*34a0*/  IMAD.MOV.U32 R38, RZ, RZ, RZ ;  /* 0x000000ffff267224 */ /* 0x000fe200078e00ff */
[----:B------:R-:W-:Y:S02]  /*34b0*/  ULDC UR4, c[0x0][0x230] ;  /* 0x00008c0000047ab9 */ /* 0x000fe40000000800 */
.L_x_1794:
        /* <DEDUP_REMOVED lines=14> */
[----:B0-----:R-:W-:-:S02]  /*35a0*/  IADD3 R28, R43, 0xffffffe, RZ ;  /* 0x0ffffffe2b1c7810 */ /* 0x001fc40007ffe0ff */
[----:B------:R-:W-:-:S05]  /*35b0*/  IADD3 R43, RZ, -UR9, RZ ;  /* 0x80000009ff2b7c10 */ /* 0x000fca000fffe0ff */
[----:B------:R0:W1:Y:S02]  /*35c0*/  F2I.FTZ.U32.TRUNC.NTZ R29, R28 ;  /* 0x0000001c001d7305 */ /* 0x000064000021f000 */
[----:B0-----:R-:W-:Y:S02]  /*35d0*/  IMAD.MOV.U32 R28, RZ, RZ, RZ ;  /* 0x000000ffff1c7224 */ /* 0x001fe400078e00ff */
[----:B-1----:R-:W-:-:S04]  /*35e0*/  IMAD R47, R47, R29, RZ ;  /* 0x0000001d2f2f7224 */ /* 0x002fc800078e02ff */
[----:B------:R-:W-:Y:S01]  /*35f0*/  IMAD.HI.U32 R42, R29, R47, R28 ;  /* 0x0000002f1d2a7227 */ /* 0x000fe200078e001c */
[----:B------:R-:W-:Y:S02]  /*3600*/  IADD3 R29, R44, 0xffffffe, RZ ;  /* 0x0ffffffe2c1d7810 */ /* 0x000fe40007ffe0ff */
[----:B------:R-:W0:Y:S01]  /*3610*/  I2F.U32.RP R44, UR10 ;  /* 0x0000000a002c7d06 */ /* 0x000e220008209000 */
[----:B------:R-:W-:Y:S02]  /*3620*/  IMAD R47, RZ, RZ, -UR10 ;  /* 0x8000000aff2f7e24 */ /* 0x000fe4000f8e02ff */
        /* <DEDUP_REMOVED lines=29> */
[----:B------:R-:W-:-:S03]  /*3800*/  IADD3 R29, R46, 0xffffffe, RZ ;  /* 0x0ffffffe2e1d7810 */ /* 0x000fc60007ffe0ff */
[----:B------:R-:W-:Y:S02]  /*3810*/  IMAD R47, RZ, RZ, -UR11 ;  /* 0x8000000bff2f7e24 */ /* 0x000fe4000f8e02ff */
[----:B------:R-:W-:Y:S01]  /*3820*/  @P2 IADD3 R43, R43, 0x1, RZ ;  /* 0x000000012b2b2810 */ /* 0x000fe20007ffe0ff */
[----:B------:R-:W0:Y:S01]  /*3830*/  F2I.FTZ.U32.TRUNC.NTZ R29, R29 ;  /* 0x0000001d001d7305 */ /* 0x000e22000021f000 */
[----:B------:R-:W-:Y:S01]  /*3840*/  @!P3 LOP3.LUT R43, RZ, UR9, RZ, 0x33, !PT ;  /* 0x00000009ff2bbc12 */ /* 0x000fe2000f8e33ff */
[----:B------:R-:W-:Y:S01]  /*3850*/  IMAD.MOV R46, RZ, RZ, -R42 ;  /* 0x000000ffff2e7224 */ /* 0x000fe200078e0a2a */
[----:B------:R-:W-:-:S03]  /*3860*/  ISETP.NE.U32.AND P3, PT, RZ, UR10, PT ;  /* 0x0000000aff007c0c */ /* 0x000fc6000bf65070 */
[----:B------:R-:W-:-:S05]  /*3870*/  IMAD.HI.U32 R44, R28, R43, RZ ;  /* 0x0000002b1c2c7227 */ /* 0x000fca00078e00ff */
[----:B------:R-:W-:-:S05]  /*3880*/  IADD3 R28, -R44, RZ, RZ ;  /* 0x000000ff2c1c7210 */ /* 0x000fca0007ffe1ff */
        /* <DEDUP_REMOVED lines=19> */
[----:B------:R-:W-:Y:S01]  /*39c0*/  IADD3 R41, -R43, RZ, RZ ;  /* 0x000000ff2b297210 */ /* 0x000fe20007ffe1ff */
[----:B------:R-:W-:Y:S01]  /*39d0*/  ULDC UR8, c[0x0][UR5+0x1cc] ;  /* 0x0000730005087abb */ /* 0x000fe20008000800 */
        /* <DEDUP_REMOVED lines=17> */
.L_x_1793:
        /* <DEDUP_REMOVED lines=36> */
[----:B0-----:R-:W-:Y:S01]  /*3d30*/  MOV R28, RZ ;  /* 0x000000ff001c7202 */ /* 0x001fe20000000f00 */
        /* <DEDUP_REMOVED lines=42> */
.L_x_1792:
[----:B0-----:R-:W-:-:S04]  /*3fe0*/  IMAD R29, R41, c[0x0][0x1cc], R38 ;  /* 0x00007300291d7a24 */ /* 0x001fc800078e0226 */
[----:B------:R-:W-:-:S05]  /*3ff0*/  IMAD.WIDE.U32 R28, R29, R40, c[0x0][0x160] ;  /* 0x000058001d1c7625 */ /* 0x000fca00078e0028 */
[----:B------:R0:W5:Y:S02]  /*4000*/  LDG.E.U16 R38, [R28.64] ;  /* 0x000000061c267981 */ /* 0x000164000c1e1500 */
.L_x_1791:
[----:B------:R-:W-:Y:S05]  /*4010*/  BSYNC B0 ;  /* 0x0000000000007941 */ /* 0x000fea0003800000 */
.L_x_1790:
[----:B------:R-:W-:Y:S01]  /*4020*/  ISETP.GE.U32.AND P3, PT, R0, c[0x0][0x3e8], PT ;  /* 0x0000fa0000007a0c */ /* 0x000fe20003f66070 */
[--C-:B------:R-:W-:Y:S01]  /*4030*/  IMAD R43, R37, c[0x0][0xc], R0.reuse ;  /* 0x00000300252b7a24 */ /* 0x100fe200078e0200 */
[----:B------:R-:W-:Y:S01]  /*4040*/  BSSY B0, `(.L_x_1795) ;  /* 0x0000014000007945 */ /* 0x000fe20003800000 */
[C-C-:B------:R-:W-:Y:S02]  /*4050*/  IMAD R42, R15.reuse, 0x2, R0.reuse ;  /* 0x000000020f2a7824 */ /* 0x140fe400078e0200 */
[----:B------:R-:W-:Y:S01]  /*4060*/  IMAD R37, R15, 0x3, R0 ;  /* 0x000000030f257824 */ /* 0x000fe200078e0200 */
[----:B------:R-:W-:Y:S02]  /*4070*/  ISETP.GE.U32.AND P2, PT, R43, c[0x0][0x3e8], PT ;  /* 0x0000fa002b007a0c */ /* 0x000fe40003f46070 */
[----:B------:R-:W-:Y:S02]  /*4080*/  ISETP.GE.U32.AND P0, PT, R42, c[0x0][0x3e8], PT ;  /* 0x0000fa002a007a0c */ /* 0x000fe40003f06070 */
[----:B------:R-:W-:-:S03]  /*4090*/  ISETP.GE.U32.AND P1, PT, R37, c[0x0][0x3e8], PT ;  /* 0x0000fa0025007a0c */ /* 0x000fc60003f26070 */
[----:B------:R-:W-:Y:S05]  /*40a0*/  @P3 BRA `(.L_x_1796) ;  /* 0x000000d000003947 */ /* 0x000fea0003800000 */
[----:B------:R-:W-:Y:S01]  /*40b0*/  FSET.BF.LT.FTZ.AND R31, R31, c[0x0][0x3ec], PT ;  /* 0x0000fb001f1f7a0a */ /* 0x000fe20003811000 */
[----:B------:R-:W-:Y:S01]  /*40c0*/  HFMA2.MMA R41, -RZ, RZ, 0, 1.1920928955078125e-07 ;  /* 0x00000002ff297435 */ /* 0x000fe200000001ff */
[----:B0----5:R-:W-:Y:S01]  /*40d0*/  PRMT R28, RZ, 0x5410, R35 ;  /* 0x00005410ff1c7816 */ /* 0x021fe20000000023 */
[----:B------:R-:W-:-:S04]  /*40e0*/  IMAD R40, R0, c[0x0][0x2a4], RZ ;  /* 0x0000a90000287a24 */ /* 0x000fc800078e02ff */
[----:B------:R-:W-:Y:S01]  /*40f0*/  FMUL.FTZ R29, R31, R28 ;  /* 0x0000001c1f1d7220 */ /* 0x000fe20000410000 */
[----:B------:R-:W-:Y:S01]  /*4100*/  IADD3 R28, P3, R40, c[0x0][0x310], RZ ;  /* 0x0000c400281c7a10 */ /* 0x000fe20007f7e0ff */
[----:B------:R-:W0:Y:S02]  /*4110*/  F2I.FTZ.U32.TRUNC.NTZ R31, R31 ;  /* 0x0000001f001f7305 */ /* 0x000e24000021f000 */
[----:B------:R-:W-:Y:S02]  /*4120*/  FMUL.FTZ R29, R14, R29 ;  /* 0x0000001d0e1d7220 */ /* 0x000fe40000410000 */
[----:B------:R-:W-:-:S03]  /*4130*/  IMAD.WIDE.U32 R40, R40, R41, c[0x0][0x238] ;  /* 0x00008e0028287625 */ /* 0x000fc600078e0029 */
[----:B------:R-:W-:Y:S01]  /*4140*/  F2FP.BF16.PACK_AB R44, RZ, R29 ;  /* 0x0000001dff2c723e */ /* 0x000fe200000010ff */
[----:B------:R-:W-:-:S04]  /*4150*/  IMAD.X R29, RZ, RZ, c[0x0][0x314], P3 ;  /* 0x0000c500ff1d7624 */ /* 0x000fc800018e06ff */
[----:B------:R1:W-:Y:S04]  /*4160*/  STG.E.U16 [R40.64], R44 ;  /* 0x0000002c28007986 */ /* 0x0003e8000c101506 */
[----:B0-----:R1:W-:Y:S02]  /*4170*/  STG.E.U8 [R28.64], R31 ;  /* 0x0000001f1c007986 */ /* 0x0013e4000c101106 */
.L_x_1796:
[----:B------:R-:W-:Y:S05]  /*4180*/  BSYNC B0 ;  /* 0x0000000000007941 */ /* 0x000fea0003800000 */
.L_x_1795:
[----:B------:R-:W-:Y:S01]  /*4190*/  BSSY B0, `(.L_x_1797) ;  /* 0x000000f000007945 */ /* 0x000fe20003800000 */
[----:B------:R-:W-:Y:S05]  /*41a0*/  @P2 BRA `(.L_x_1798) ;  /* 0x000000d000002947 */ /* 0x000fea0003800000 */
[----:B------:R-:W-:Y:S01]  /*41b0*/  FSET.BF.LT.FTZ.AND R32, R32, c[0x0][0x3ec], PT ;  /* 0x0000fb0020207a0a */ /* 0x000fe20003811000 */
[----:B-1----:R-:W-:Y:S01]  /*41c0*/  IMAD R40, R43, c[0x0][0x2a4], RZ ;  /* 0x0000a9002b287a24 */ /* 0x002fe200078e02ff */
[----:B0----5:R-:W-:Y:S01]  /*41d0*/  PRMT R29, RZ, 0x5410, R36 ;  /* 0x00005410ff1d7816 */ /* 0x021fe20000000024 */
[----:B------:R-:W-:Y:S01]  /*41e0*/  IMAD.MOV.U32 R41, RZ, RZ, 0x2 ;  /* 0x00000002ff297424 */ /* 0x000fe200078e00ff */
[----:B------:R-:W0:Y:S02]  /*41f0*/  F2I.FTZ.U32.TRUNC.NTZ R43, R32 ;  /* 0x00000020002b7305 */ /* 0x000e24000021f000 */
[----:B------:R-:W-:Y:S01]  /*4200*/  IADD3 R28, P2, R40, c[0x0][0x310], RZ ;  /* 0x0000c400281c7a10 */ /* 0x000fe20007f5e0ff */
[----:B------:R-:W-:-:S02]  /*4210*/  FMUL.FTZ R29, R32, R29 ;  /* 0x0000001d201d7220 */ /* 0x000fc40000410000 */
[----:B------:R-:W-:-:S04]  /*4220*/  IMAD.WIDE.U32 R40, R40, R41, c[0x0][0x238] ;  /* 0x00008e0028287625 */ /* 0x000fc800078e0029 */
[----:B------:R-:W-:-:S05]  /*4230*/  FMUL.FTZ R29, R14, R29 ;  /* 0x0000001d0e1d7220 */ /* 0x000fca0000410000 */
[----:B------:R-:W-:Y:S01]  /*4240*/  F2FP.BF16.PACK_AB R31, RZ, R29 ;  /* 0x0000001dff1f723e */ /* 0x000fe200000010ff */
[----:B------:R-:W-:-:S04]  /*4250*/  IMAD.X R29, RZ, RZ, c[0x0][0x314], P2 ;  /* 0x0000c500ff1d7624 */ /* 0x000fc800010e06ff */
[----:B------:R1:W-:Y:S04]  /*4260*/  STG.E.U16 [R40.64], R31 ;  /* 0x0000001f28007986 */ /* 0x0003e8000c101506 */
[----:B0-----:R1:W-:Y:S02]  /*4270*/  STG.E.U8 [R28.64], R43 ;  /* 0x0000002b1c007986 */ /* 0x0013e4000c101106 */
.L_x_1798:
[----:B------:R-:W-:Y:S05]  /*4280*/  BSYNC B0 ;  /* 0x0000000000007941 */ /* 0x000fea0003800000 */
.L_x_1797:
[----:B------:R-:W-:Y:S01]  /*4290*/  BSSY B0, `(.L_x_1799) ;  /* 0x000000f000007945 */ /* 0x000fe20003800000 */
[----:B------:R-:W-:Y:S05]  /*42a0*/  @P0 BRA `(.L_x_1800) ;  /* 0x000000d000000947 */ /* 0x000fea0003800000 */
[----:B-1----:R-:W-:Y:S01]  /*42b0*/  FSET.BF.LT.FTZ.AND R31, R33, c[0x0][0x3ec], PT ;  /* 0x0000fb00211f7a0a */ /* 0x002fe20003811000 */
[----:B------:R-:W-:Y:S01]  /*42c0*/  IMAD R32, R42, c[0x0][0x2a4], RZ ;  /* 0x0000a9002a207a24 */ /* 0x000fe200078e02ff */
[----:B0----5:R-:W-:Y:S01]  /*42d0*/  PRMT R28, RZ, 0x5410, R39 ;  /* 0x00005410ff1c7816 */ /* 0x021fe20000000027 */
[----:B------:R-:W-:-:S04]  /*42e0*/  IMAD.MOV.U32 R33, RZ, RZ, 0x2 ;  /* 0x00000002ff217424 */ /* 0x000fc800078e00ff */
[----:B------:R-:W-:Y:S01]  /*42f0*/  FMUL.FTZ R29, R31, R28 ;  /* 0x0000001c1f1d7220 */ /* 0x000fe20000410000 */
[C---:B------:R-:W-:Y:S01]  /*4300*/  IADD3 R28, P0, R32.reuse, c[0x0][0x310], RZ ;  /* 0x0000c400201c7a10 */ /* 0x040fe20007f1e0ff */
[----:B------:R-:W0:Y:S01]  /*4310*/  F2I.FTZ.U32.TRUNC.NTZ R31, R31 ;  /* 0x0000001f001f7305 */ /* 0x000e22000021f000 */
[----:B------:R-:W-:-:S04]  /*4320*/  IMAD.WIDE.U32 R32, R32, R33, c[0x0][0x238] ;  /* 0x00008e0020207625 */ /* 0x000fc800078e0021 */
[----:B------:R-:W-:-:S05]  /*4330*/  FMUL.FTZ R29, R14, R29 ;  /* 0x0000001d0e1d7220 */ /* 0x000fca0000410000 */
[----:B------:R-:W-:Y:S02]  /*4340*/  F2FP.BF16.PACK_AB R40, RZ, R29 ;  /* 0x0000001dff28723e */ /* 0x000fe400000010ff */
[----:B------:R-:W-:-:S03]  /*4350*/  IADD3.X R29, RZ, c[0x0][0x314], RZ, P0, !PT ;  /* 0x0000c500ff1d7a10 */ /* 0x000fc600007fe4ff */
[----:B------:R1:W-:Y:S04]  /*4360*/  STG.E.U16 [R32.64], R40 ;  /* 0x0000002820007986 */ /* 0x0003e8000c101506 */
[----:B0-----:R1:W-:Y:S02]  /*4370*/  STG.E.U8 [R28.64], R31 ;  /* 0x0000001f1c007986 */ /* 0x0013e4000c101106 */
.L_x_1800:
[----:B------:R-:W-:Y:S05]  /*4380*/  BSYNC B0 ;  /* 0x0000000000007941 */ /* 0x000fea0003800000 */
.L_x_1799:
        /* <DEDUP_REMOVED lines=14> */
.L_x_1801:
        /* <DEDUP_REMOVED lines=9> */
.L_x_1802:
[----:B------:R-:W-:Y:S05]  /*4500*/  EXIT ;  /* 0x000000000000794d */ /* 0x000fea0003800000 */
        .weak           $__internal_41_$__cuda_sm20_dblrcp_rn_slowpath_v3
        .type           $__internal_41_$__cuda_sm20_dblrcp_rn_slowpath_v3,@function
        .size           $__internal_41_$__cuda_sm20_dblrcp_rn_slowpath_v3,(.L_x_11386 - $__internal_41_$__cuda_sm20_dblrcp_rn_slowpath_v3)
$__internal_41_$__cuda_sm20_dblrcp_rn_slowpath_v3:
        /* <DEDUP_REMOVED lines=23> */
.L_x_1806:
        /* <DEDUP_REMOVED lines=10> */
.L_x_1804:
[----:B------:R-:W-:Y:S02]  /*4720*/  LOP3.LUT R19, R15, 0x80000, RZ, 0xfc, !PT ;  /* 0x000800000f137812 */ /* 0x000fe400078efcff */
[----:B------:R-:W-:-:S03]  /*4730*/  MOV R18, R14 ;  /* 0x0000000e00127202 */ /* 0x000fc60000000f00 */
.L_x_1805:
[----:B------:R-:W-:Y:S02]  /*4740*/  IMAD.MOV.U32 R17, RZ, RZ, 0x0 ;  /* 0x00000000ff117424 */ /* 0x000fe400078e00ff */
[----:B01----:R-:W-:Y:S02]  /*4750*/  IMAD.MOV.U32 R22, RZ, RZ, R18 ;  /* 0x000000ffff167224 */ /* 0x003fe400078e0012 */
[----:B------:R-:W-:Y:S01]  /*4760*/  IMAD.MOV.U32 R23, RZ, RZ, R19 ;  /* 0x000000ffff177224 */ /* 0x000fe200078e0013 */
[----:B------:R-:W-:Y:S06]  /*4770*/  RET.REL.NODEC R16 `(_ZN2at6native43_GLOBAL__N__7cc8d1ed_10_Dropout_cu_0e96ed3820fused_dropout_kernelIN3c108BFloat16EfjLin1ELi1EhEEvNS_4cuda6detail10TensorInfoIKT_T1_EENS7_IS8_SA_EENS7_IT4_SA_EESA_T0_NS_15PhiloxCudaStateE) ;  /* 0xffffb88010007950 */ /* 0x000fec0003c3ffff */
.L_x_1807:
        /* <DEDUP_REMOVED lines=16> */
.L_x_11386:


//--------------------- .text._ZN2at6native43_GLOBAL__N__7cc8d1ed_10_Dropout_cu_0e96ed3820fused_dropout_kernelIN3c108BFloat16EfjLi1ELi1EhEEvNS_4cuda6detail10TensorInfoIKT_T1_EENS7_IS8_SA_EENS7_IT4_SA_EESA_T0_NS_15PhiloxCudaStateE --------------------------
	.section	.text._ZN2at6native43_GLOBAL__N__7cc8d1ed_10_Dropout_cu_0e96ed3820fused_dropout_kernelIN3c108BFloat16EfjLi1ELi1EhEEvNS_4cuda6detail10TensorInfoIKT_T1_EENS7_IS8_SA_EENS7_IT4_SA_EESA_T0_NS_15PhiloxCudaStateE,"ax",@progbits
	.sectioninfo	@"SHI_REGISTERS=48"
	.align	128
.text._ZN2at6native43_GLOBAL__N__7cc8d1ed_10_Dropout_cu_0e96ed3820fused_dropout_kernelIN3c108BFloat16EfjLi1ELi1EhEEvNS_4cuda6detail10TensorInfoIKT_T1_EENS7_IS8_SA_EENS7_IT4_SA_EESA_T0_NS_15PhiloxCudaStateE:
        .type           _ZN2at6native43_GLOBAL__N__7cc8d1ed_10_Dropout_cu_0e96ed3820fused_dropout_kernelIN3c108BFloat16EfjLi1ELi1EhEEvNS_4cuda6detail10TensorInfoIKT_T1_EENS7_IS8_SA_EENS7_IT4_SA_EESA_T0_NS_15PhiloxCudaStateE,@function
        .size           _ZN2at6native43_GLOBAL__N__7cc8d1ed_10_Dropout_cu_0e96ed3820fused_dropout_kernelIN3c108BFloat16EfjLi1ELi1EhEEvNS_4cuda6detail10TensorInfoIKT_T1_EENS7_IS8_SA_EENS7_IT4_SA_EESA_T0_NS_15PhiloxCudaStateE,(.L_x_11388 - _ZN2at6native43_GLOBAL__N__7cc8d1ed_10_Dropout_cu_0e96ed3820fused_dropout_kernelIN3c108BFloat16EfjLi1ELi1EhEEvNS_4cuda6detail10TensorInfoIKT_T1_EENS7_IS8_SA_EENS7_IT4_SA_EESA_T0_NS_15PhiloxCudaStateE)
        .other          _ZN2at6native43_GLOBAL__N__7cc8d1ed_10_Dropout_cu_0e96ed3820fused_dropout_kernelIN3c108BFloat16EfjLi1ELi1EhEEvNS_4cuda6detail10TensorInfoIKT_T1_EENS7_IS8_SA_EENS7_IT4_SA_EESA_T0_NS_15PhiloxCudaStateE,@"STO_CUDA_ENTRY STV_DEFAULT"
_ZN2at6native43_GLOBAL__N__7cc8d1ed_10_Dropout_cu_0e96ed3820fused_dropout_kernelIN3c108BFloat16EfjLi1ELi1EhEEvNS_4cuda6detail10TensorInfoIKT_T1_EENS7_IS8_SA_EENS7_IT4_SA_EESA_T0_NS_15PhiloxCudaStateE:
[----:B------:R-:W-:Y:S02]  /*0000*/  IMAD.MOV.U32 R1, RZ, RZ, c[0x0][0x28] ;  /* 0x00000a00ff017624 */ /* 0x000fe400078e00ff */
[----:B------:R-:W-:Y:S01]  /*0010*/  ULDC.U8 UR4, c[0x0][0x404] ;  /* 0x0001010000047ab9 */ /* 0x000fe20000000000 */
[----:B------:R-:W-:Y:S01]  /*0020*/  IMAD.MOV.U32 R20, RZ, RZ, c[0x0][0x3f8] ;  /* 0x0000fe00ff147624 */ /* 0x000fe200078e00ff */
[----:B------:R-:W-:Y:S01]  /*0030*/  ISETP.NE.AND P0, PT, RZ, UR4, PT ;  /* 0x00000004ff007c0c */ /* 0x000fe2000bf05270 */
[----:B------:R-:W-:Y:S01]  /*0040*/  IMAD.MOV.U32 R21, RZ, RZ, c[0x0][0x3fc] ;  /* 0x0000ff00ff157624 */ /* 0x000fe200078e00ff */
[----:B------:R-:W-:-:S11]  /*0050*/  ULDC.64 UR6, c[0x0][0x118] ;  /* 0x0000460000067ab9 */ /* 0x000fd60000000a00 */
[----:B------:R-:W-:Y:S02]  /*0060*/  @P0 IMAD.MOV.U32 R4, RZ, RZ, R20 ;  /* 0x000000ffff040224 */ /* 0x000fe400078e0014 */
[----:B------:R-:W-:-:S05]  /*0070*/  @P0 IMAD.MOV.U32 R5, RZ, RZ, R21 ;  /* 0x000000ffff050224 */ /* 0x000fca00078e0015 */
[----:B------:R-:W2:Y:S01]  /*0080*/  @P0 LDG.E.64 R2, [R4.64] ;  /* 0x0000000604020981 */ /* 0x000ea2000c1e1b00 */
[----:B------:R-:W-:Y:S01]  /*0090*/  IMAD.MOV.U32 R18, RZ, RZ, c[0x0][0x3f0] ;  /* 0x0000fc00ff127624 */ /* 0x000fe200078e00ff */
[----:B------:R-:W-:-:S06]  /*00a0*/  MOV R19, c[0x0][0x3f4] ;  /* 0x0000fd0000137a02 */ /* 0x000fcc0000000f00 */
        /* <DEDUP_REMOVED lines=18> */
[----:B------:R-:W-:-:S03]  /*01d0*/  IADD3 R5, R18, -0x61c88647, RZ ;  /* 0x9e3779b912057810 */ /* 0x000fc60007ffe0ff */
        /* <DEDUP_REMOVED lines=8> */
[----:B------:R-:W-:Y:S02]  /*0260*/  IADD3 R5, R19, 0x32370b8f, RZ ;  /* 0x32370b8f13057810 */ /* 0x000fe40007ffe0ff */
[----:B------:R-:W-:Y:S01]  /*0270*/  LOP3.LUT R16, R13, R8, R4, 0x96, !PT ;  /* 0x000000080d107212 */ /* 0x000fe200078e9604 */
[----:B------:R-:W-:Y:S01]  /*0280*/  IMAD.WIDE.U32 R10, R10, -0x2daee0ad, RZ ;  /* 0xd2511f530a0a7825 */ /* 0x000fe200078e00ff */
[----:B------:R-:W-:Y:S01]  /*0290*/  IADD3 R7, R18, -0x255992d5, RZ ;  /* 0xdaa66d2b12077810 */ /* 0x000fe20007ffe0ff */
[----:B-1----:R-:W0:Y:S02]  /*02a0*/  MUFU.RCP64H R13, R15 ;  /* 0x0000000f000d7308 */ /* 0x002e240000001800 */
[----:B------:R-:W-:Y:S01]  /*02b0*/  IMAD.WIDE.U32 R16, R16, -0x326172a9, RZ ;  /* 0xcd9e8d5710107825 */ /* 0x000fe200078e00ff */
[----:B------:R-:W-:-:S02]  /*02c0*/  LOP3.LUT R8, R11, R12, R5, 0x96, !PT ;  /* 0x0000000c0b087212 */ /* 0x000fc400078e9605 */
[----:B------:R-:W-:Y:S02]  /*02d0*/  IADD3 R11, R18, 0x78dde6e4, RZ ;  /* 0x78dde6e4120b7810 */ /* 0x000fe40007ffe0ff */
[----:B------:R-:W-:Y:S01]  /*02e0*/  LOP3.LUT R7, R17, R6, R7, 0x96, !PT ;  /* 0x0000000611077212 */ /* 0x000fe200078e9607 */
[----:B------:R-:W-:Y:S01]  /*02f0*/  IMAD.WIDE.U32 R8, R8, -0x326172a9, RZ ;  /* 0xcd9e8d5708087825 */ /* 0x000fe200078e00ff */
[----:B------:R-:W-:Y:S02]  /*0300*/  IADD3 R6, R19, -0x126145ec, RZ ;  /* 0xed9eba1413067810 */ /* 0x000fe40007ffe0ff */
[----:B------:R-:W-:Y:S01]  /*0310*/  IADD3 R12, R15, 0x300402, RZ ;  /* 0x003004020f0c7810 */ /* 0x000fe20007ffe0ff */
[----:B------:R-:W-:Y:S01]  /*0320*/  IMAD.WIDE.U32 R26, R7, -0x2daee0ad, RZ ;  /* 0xd2511f53071a7825 */ /* 0x000fe200078e00ff */
[----:B------:R-:W-:Y:S02]  /*0330*/  LOP3.LUT R11, R9, R16, R11, 0x96, !PT ;  /* 0x00000010090b7212 */ /* 0x000fe400078e960b */
[----:B------:R-:W-:-:S02]  /*0340*/  IADD3 R7, R19, -0x56f99767, RZ ;  /* 0xa906689913077810 */ /* 0x000fc40007ffe0ff */
[----:B------:R-:W-:Y:S01]  /*0350*/  LOP3.LUT R24, R27, R10, R6, 0x96, !PT ;  /* 0x0000000a1b187212 */ /* 0x000fe200078e9606 */
[----:B------:R-:W-:Y:S01]  /*0360*/  IMAD.WIDE.U32 R22, R11, -0x2daee0ad, RZ ;  /* 0xd2511f530b167825 */ /* 0x000fe200078e00ff */
[----:B------:R-:W-:Y:S02]  /*0370*/  IADD3 R9, R18, 0x1715609d, RZ ;  /* 0x1715609d12097810 */ /* 0x000fe40007ffe0ff */
[----:B------:R-:W-:Y:S01]  /*0380*/  FSETP.GEU.AND P0, PT, |R12|, 5.8789094863358348022e-39, PT ;  /* 0x004004020c00780b */ /* 0x000fe20003f0e200 */
[----:B------:R-:W-:Y:S01]  /*0390*/  IMAD.WIDE.U32 R24, R24, -0x326172a9, RZ ;  /* 0xcd9e8d5718187825 */ /* 0x000fe200078e00ff */
[----:B------:R-:W-:Y:S01]  /*03a0*/  LOP3.LUT R10, R23, R26, R7, 0x96, !PT ;  /* 0x0000001a170a7212 */ /* 0x000fe200078e9607 */
[----:B0-----:R-:W0:-:S03]  /*03b0*/  DFMA R26, -R14, R12, 1 ;  /* 0x3ff000000e1a742b */ /* 0x001e06000000010c */
        /* <DEDUP_REMOVED lines=8> */
[----:B------:R-:W-:Y:S01]  /*0440*/  IADD3 R11, R18, 0x5384540f, RZ ;  /* 0x5384540f120b7810 */ /* 0x000fe20007ffe0ff */
[----:B0-----:R-:W0:Y:S02]  /*0450*/  DFMA R22, R26, R26, R26 ;  /* 0x0000001a1a16722b */ /* 0x001e24000000001a */
[----:B------:R-:W-:Y:S01]  /*0460*/  IMAD.WIDE.U32 R30, R30, -0x326172a9, RZ ;  /* 0xcd9e8d571e1e7825 */ /* 0x000fe200078e00ff */
[----:B------:R-:W-:-:S03]  /*0470*/  LOP3.LUT R16, R29, R16, R9, 0x96, !PT ;  /* 0x000000101d107212 */ /* 0x000fc600078e9609 */
[----:B0-----:R0:W1:Y:S01]  /*0480*/  DFMA R22, R12, R22, R12 ;  /* 0x000000160c16722b */ /* 0x001062000000000c */
[----:B------:R-:W-:Y:S01]  /*0490*/  LOP3.LUT R11, R31, R10, R11, 0x96, !PT ;  /* 0x0000000a1f0b7212 */ /* 0x000fe200078e960b */
[----:B------:R-:W-:Y:S01]  /*04a0*/  IMAD.WIDE.U32 R16, R16, -0x326172a9, RZ ;  /* 0xcd9e8d5710107825 */ /* 0x000fe200078e00ff */
[C---:B0-----:R-:W-:Y:S02]  /*04b0*/  IADD3 R13, R18.reuse, -0xe443238, RZ ;  /* 0xf1bbcdc8120d7810 */ /* 0x041fe40007ffe0ff */
[----:B------:R-:W-:Y:S01]  /*04c0*/  IADD3 R10, R19, -0x24c28bd8, RZ ;  /* 0xdb3d7428130a7810 */ /* 0x000fe20007ffe0ff */
[----:B------:R-:W-:Y:S01]  /*04d0*/  IMAD.WIDE.U32 R26, R11, -0x2daee0ad, RZ ;  /* 0xd2511f530b1a7825 */ /* 0x000fe200078e00ff */
[----:B------:R-:W-:Y:S01]  /*04e0*/  LOP3.LUT R11, R17, R30, R13, 0x96, !PT ;  /* 0x0000001e110b7212 */ /* 0x000fe200078e960d */
[----:B-1----:R-:W0:Y:S01]  /*04f0*/  DFMA R24, -R14, R22, 1 ;  /* 0x3ff000000e18742b */ /* 0x002e220000000116 */
[----:B------:R-:W-:Y:S02]  /*0500*/  IADD3 R12, R19, -0x695add53, RZ ;  /* 0x96a522ad130c7810 */ /* 0x000fe40007ffe0ff */
[----:B------:R-:W-:Y:S01]  /*0510*/  LOP3.LUT R28, R27, R28, R10, 0x96, !PT ;  /* 0x0000001c1b1c7212 */ /* 0x000fe200078e960a */
[----:B------:R-:W-:Y:S01]  /*0520*/  IMAD.HI.U32 R13, R11, -0x2daee0ad, RZ ;  /* 0xd2511f530b0d7827 */ /* 0x000fe200078e00ff */
[----:B------:R-:W-:Y:S01]  /*0530*/  IADD3 R27, R18, -0x700cb87f, RZ ;  /* 0x8ff34781121b7810 */ /* 0x000fe20007ffe0ff */
[----:B0-----:R0:W1:-:S02]  /*0540*/  DFMA R22, R22, R24, R22 ;  /* 0x000000181616722b */ /* 0x0010440000000016 */
[----:B------:R-:W-:Y:S01]  /*0550*/  IMAD.HI.U32 R17, R28, -0x326172a9, RZ ;  /* 0xcd9e8d571c117827 */ /* 0x000fe200078e00ff */
[----:B------:R-:W-:-:S04]  /*0560*/  LOP3.LUT R26, R13, R26, R12, 0x96, !PT ;  /* 0x0000001a0d1a7212 */ /* 0x000fc800078e960c */
[----:B------:R-:W-:Y:S01]  /*0570*/  LOP3.LUT R27, R17, R16, R27, 0x96, !PT ;  /* 0x00000010111b7212 */ /* 0x000fe200078e961b */
[----:B------:R-:W-:Y:S05]  /*0580*/  @P0 BRA `(.L_x_1808) ;  /* 0x0000004000000947 */ /* 0x000fea0003800000 */
[----:B01----:R-:W-:Y:S02]  /*0590*/  LOP3.LUT R13, R15, 0x7fffffff, RZ, 0xc0, !PT ;  /* 0x7fffffff0f0d7812 */ /* 0x003fe400078ec0ff */
[----:B------:R-:W-:Y:S02]  /*05a0*/  MOV R30, 0x5d0 ;  /* 0x000005d0001e7802 */ /* 0x000fe40000000f00 */
[----:B------:R-:W-:Y:S02]  /*05b0*/  IADD3 R13, R13, -0x100000, RZ ;  /* 0xfff000000d0d7810 */ /* 0x000fe40007ffe0ff */
[----:B------:R-:W-:Y:S05]  /*05c0*/  CALL.REL.NOINC `($__internal_42_$__cuda_sm20_dblrcp_rn_slowpath_v3) ;  /* 0x00000e2000007944 */ /* 0x000fea0003c00000 */
.L_x_1808:
[----:B01----:R-:W-:Y:S01]  /*05d0*/  ULDC UR4, c[0x0][0x0] ;  /* 0x0000000000047ab9 */ /* 0x003fe20000000800 */
[----:B------:R-:W-:Y:S01]  /*05e0*/  IMAD.MOV.U32 R13, RZ, RZ, c[0x0][0x3e8] ;  /* 0x0000fa00ff0d7624 */ /* 0x000fe200078e00ff */
[----:B------:R-:W-:Y:S02]  /*05f0*/  ULDC UR5, c[0x0][0xc] ;  /* 0x0000030000057ab9 */ /* 0x000fe40000000800 */
[----:B------:R-:W-:Y:S02]  /*0600*/  UIMAD UR4, UR4, UR5, URZ ;  /* 0x00000005040472a4 */ /* 0x000fe4000f8e023f */
[----:B------:R-:W-:-:S02]  /*0610*/  IADD3 R13, R13, -0x1, RZ ;  /* 0xffffffff0d0d7810 */ /* 0x000fc40007ffe0ff */
[----:B------:R-:W-:-:S06]  /*0620*/  USHF.L.U32 UR4, UR4, 0x2, URZ ;  /* 0x0000000204047899 */ /* 0x000fcc000800063f */
[----:B------:R-:W-:Y:S01]  /*0630*/  IMAD R17, RZ, RZ, -UR4 ;  /* 0x80000004ff117e24 */ /* 0x000fe2000f8e02ff */
[----:B------:R-:W-:Y:S02]  /*0640*/  ISETP.NE.U32.AND P2, PT, RZ, UR4, PT ;  /* 0x00000004ff007c0c */ /* 0x000fe4000bf45070 */
[----:B------:R-:W0:Y:S08]  /*0650*/  I2F.U32.RP R16, UR4 ;  /* 0x0000000400107d06 */ /* 0x000e300008209000 */
        /* <DEDUP_REMOVED lines=11> */
[----:B------:R-:W-:Y:S01]  /*0710*/  @P0 IADD3 R24, R24, 0x1, RZ ;  /* 0x0000000118180810 */ /* 0x000fe20007ffe0ff */
[----:B------:R-:W0:Y:S01]  /*0720*/  DSETP.GEU.AND P0, PT, |R22|, c[0x2][0x0], PT ;  /* 0x008000001600762a */ /* 0x000e220003f0e200 */
[----:B------:R-:W-:Y:S02]  /*0730*/  ISETP.GE.U32.AND P1, PT, R13, UR4, PT ;  /* 0x000000040d007c0c */ /* 0x000fe4000bf26070 */
[----:B------:R-:W0:Y:S11]  /*0740*/  F2F.F32.F64 R13, R22 ;  /* 0x00000016000d7310 */ /* 0x000e360000301000 */
[----:B------:R-:W-:-:S02]  /*0750*/  @P1 IADD3 R24, R24, 0x1, RZ ;  /* 0x0000000118181810 */ /* 0x000fc40007ffe0ff */
[----:B------:R-:W-:Y:S01]  /*0760*/  @!P2 LOP3.LUT R24, RZ, UR4, RZ, 0x33, !PT ;  /* 0x00000004ff18ac12 */ /* 0x000fe2000f8e33ff */
[----:B0-----:R-:W-:-:S03]  /*0770*/  @!P0 FMUL R13, R13, 1.175494350822287508e-38 ;  /* 0x008000000d0d8820 */ /* 0x001fc60000400000 */
[----:B------:R-:W-:-:S05]  /*0780*/  IADD3 R14, R24, 0x1, RZ ;  /* 0x00000001180e7810 */ /* 0x000fca0007ffe0ff */
[----:B------:R-:W-:-:S05]  /*0790*/  IMAD R14, R14, UR4, RZ ;  /* 0x000000040e0e7c24 */ /* 0x000fca000f8e02ff */
[----:B------:R-:W-:-:S13]  /*07a0*/  ISETP.GE.U32.AND P1, PT, R43, R14, PT ;  /* 0x0000000e2b00720c */ /* 0x000fda0003f26070 */
[----:B------:R-:W-:Y:S05]  /*07b0*/  @P1 EXIT ;  /* 0x000000000000194d */ /* 0x000fea0003800000 */
[----:B------:R-:W-:Y:S01]  /*07c0*/  IMAD R28, R28, -0x326172a9, RZ ;  /* 0xcd9e8d571c1c7824 */ /* 0x000fe200078e02ff */
[----:B------:R-:W-:Y:S01]  /*07d0*/  LOP3.LUT R15, R20, 0x3, RZ, 0xc0, !PT ;  /* 0x00000003140f7812 */ /* 0x000fe200078ec0ff */
[----:B------:R-:W-:Y:S02]  /*07e0*/  IMAD.MOV.U32 R16, RZ, RZ, RZ ;  /* 0x000000ffff107224 */ /* 0x000fe400078e00ff */
[----:B------:R-:W-:Y:S02]  /*07f0*/  IMAD.MOV.U32 R17, RZ, RZ, R43 ;  /* 0x000000ffff117224 */ /* 0x000fe400078e002b */
.L_x_1820:
        /* <DEDUP_REMOVED lines=13> */
.L_x_1810:
[----:B------:R-:W-:Y:S05]  /*08d0*/  BSYNC B0 ;  /* 0x0000000000007941 */ /* 0x000fea0003800000 */
.L_x_1809:
        /* <DEDUP_REMOVED lines=17> */
[----:B------:R-:W-:-:S04]  /*09f0*/  IADD3 R31, R18, -0x255992d5, RZ ;  /* 0xdaa66d2b121f7810 */ /* 0x000fc80007ffe0ff */
        /* <DEDUP_REMOVED lines=51> */
.L_x_1812:
[----:B------:R-:W-:Y:S01]  /*0d30*/  MOV R42, R26 ;  /* 0x0000001a002a7202 */ /* 0x000fe20000000f00 */
[----:B------:R-:W-:Y:S02]  /*0d40*/  IMAD.MOV.U32 R44, RZ, RZ, R23 ;  /* 0x000000ffff2c7224 */ /* 0x000fe400078e0017 */
[----:B------:R-:W-:-:S02]  /*0d50*/  IMAD.MOV.U32 R45, RZ, RZ, R30 ;  /* 0x000000ffff2d7224 */ /* 0x000fc400078e001e */
[----:B------:R-:W-:Y:S02]  /*0d60*/  IMAD.MOV.U32 R40, RZ, RZ, R20 ;  /* 0x000000ffff287224 */ /* 0x000fe400078e0014 */
.L_x_1811:
[----:B------:R-:W-:Y:S01]  /*0d70*/  IMAD.MOV.U32 R32, RZ, RZ, c[0x0][0x0] ;  /* 0x00000000ff207624 */ /* 0x000fe200078e00ff */
[----:B------:R-:W-:-:S03]  /*0d80*/  ISETP.GE.U32.AND P3, PT, R43, c[0x0][0x3e8], PT ;  /* 0x0000fa002b007a0c */ /* 0x000fc60003f66070 */
[----:B------:R-:W-:-:S04]  /*0d90*/  IMAD R39, R32, c[0x0][0xc], R43 ;  /* 0x0000030020277a24 */ /* 0x000fc800078e022b */
[----:B------:R-:W-:Y:S01]  /*0da0*/  IMAD R33, R32, c[0x0][0xc], R39 ;  /* 0x0000030020217a24 */ /* 0x000fe200078e0227 */
[----:B------:R-:W-:-:S03]  /*0db0*/  ISETP.GE.U32.AND P2, PT, R39, c[0x0][0x3e8], PT ;  /* 0x0000fa0027007a0c */ /* 0x000fc60003f46070 */
[----:B------:R-:W-:Y:S01]  /*0dc0*/  IMAD R35, R32, c[0x0][0xc], R33 ;  /* 0x0000030020237a24 */ /* 0x000fe200078e0221 */
[----:B------:R-:W-:Y:S01]  /*0dd0*/  ISETP.GE.U32.AND P0, PT, R33, c[0x0][0x3e8], PT ;  /* 0x0000fa0021007a0c */ /* 0x000fe20003f06070 */
[----:B------:R-:W-:Y:S02]  /*0de0*/  @!P3 IMAD R22, R43, c[0x0][0x1cc], RZ ;  /* 0x000073002b16ba24 */ /* 0x000fe400078e02ff */
[----:B------:R-:W-:Y:S01]  /*0df0*/  @!P3 IMAD.MOV.U32 R23, RZ, RZ, 0x2 ;  /* 0x00000002ff17b424 */ /* 0x000fe200078e00ff */
[----:B------:R-:W-:-:S03]  /*0e00*/  ISETP.GE.U32.AND P1, PT, R35, c[0x0][0x3e8], PT ;  /* 0x0000fa0023007a0c */ /* 0x000fc60003f26070 */
[----:B------:R-:W-:Y:S02]  /*0e10*/  @!P3 IMAD.WIDE.U32 R22, R22, R23, c[0x0][0x160] ;  /* 0x000058001616b625 */ /* 0x000fe400078e0017 */
[----:B------:R-:W-:Y:S02]  /*0e20*/  @!P2 MOV R25, 0x2 ;  /* 0x000000020019a802 */ /* 0x000fe40000000f00 */
[----:B------:R-:W-:Y:S01]  /*0e30*/  @!P2 IMAD R24, R39, c[0x0][0x1cc], RZ ;  /* 0x000073002718aa24 */ /* 0x000fe200078e02ff */
[----:B------:R0:W5:Y:S01]  /*0e40*/  @!P3 LDG.E.U16 R34, [R22.64] ;  /* 0x000000061622b981 */ /* 0x000162000c1e1500 */
[----:B------:R-:W1:Y:S01]  /*0e50*/  I2F.U32 R42, R42 ;  /* 0x0000002a002a7306 */ /* 0x000e620000201000 */
[----:B------:R-:W-:Y:S02]  /*0e60*/  @!P0 IMAD R26, R33, c[0x0][0x1cc], RZ ;  /* 0x00007300211a8a24 */ /* 0x000fe400078e02ff */
[----:B------:R-:W-:-:S04]  /*0e70*/  @!P2 IMAD.WIDE.U32 R24, R24, R25, c[0x0][0x160] ;  /* 0x000058001818a625 */ /* 0x000fc800078e0019 */
[----:B------:R-:W-:Y:S01]  /*0e80*/  @!P1 IMAD.MOV.U32 R28, RZ, RZ, 0x2 ;  /* 0x00000002ff1c9424 */ /* 0x000fe200078e00ff */
[----:B------:R0:W5:Y:S01]  /*0e90*/  @!P2 LDG.E.U16 R36, [R24.64] ;  /* 0x000000061824a981 */ /* 0x000162000c1e1500 */
[----:B------:R-:W-:Y:S01]  /*0ea0*/  @!P1 IMAD R29, R35, c[0x0][0x1cc], RZ ;  /* 0x00007300231d9a24 */ /* 0x000fe200078e02ff */
[----:B------:R-:W2:Y:S01]  /*0eb0*/  I2F.U32 R44, R44 ;  /* 0x0000002c002c7306 */ /* 0x000ea20000201000 */
[----:B------:R-:W-:Y:S02]  /*0ec0*/  @!P0 IMAD.MOV.U32 R27, RZ, RZ, 0x2 ;  /* 0x00000002ff1b8424 */ /* 0x000fe400078e00ff */
[----:B------:R-:W-:-:S05]  /*0ed0*/  @!P1 IMAD.WIDE.U32 R28, R29, R28, c[0x0][0x160] ;  /* 0x000058001d1c9625 */ /* 0x000fca00078e001c */
[----:B------:R-:W3:Y:S01]  /*0ee0*/  I2F.U32 R45, R45 ;  /* 0x0000002d002d7306 */ /* 0x000ee20000201000 */
[----:B------:R0:W5:Y:S01]  /*0ef0*/  @!P1 LDG.E.U16 R38, [R28.64] ;  /* 0x000000061c269981 */ /* 0x000162000c1e1500 */
[----:B------:R-:W-:-:S06]  /*0f00*/  @!P0 IMAD.WIDE.U32 R26, R26, R27, c[0x0][0x160] ;  /* 0x000058001a1a8625 */ /* 0x000fcc00078e001b */
[----:B------:R-:W4:Y:S01]  /*0f10*/  I2F.U32 R40, R40 ;  /* 0x0000002800287306 */ /* 0x000f220000201000 */
[----:B------:R-:W-:Y:S01]  /*0f20*/  IMAD.MOV.U32 R41, RZ, RZ, 0x2f800000 ;  /* 0x2f800000ff297424 */ /* 0x000fe200078e00ff */
[----:B------:R-:W-:Y:S01]  /*0f30*/  BSSY B0, `(.L_x_1813) ;  /* 0x0000011000007945 */ /* 0x000fe20003800000 */
[----:B------:R1:W5:Y:S02]  /*0f40*/  @!P0 LDG.E.U16 R37, [R26.64] ;  /* 0x000000061a258981 */ /* 0x000364000c1e1500 */
[----:B-1----:R-:W-:Y:S01]  /*0f50*/  FFMA.FTZ R27, R42, R41, 1.1641532182693481445e-10 ;  /* 0x2f0000002a1b7423 */ /* 0x002fe20000010029 */
[----:B------:R-:W-:Y:S05]  /*0f60*/  @P3 BRA `(.L_x_1814) ;  /* 0x000000d000003947 */ /* 0x000fea0003800000 */
[----:B0-23--:R-:W-:Y:S01]  /*0f70*/  FSET.BF.LT.FTZ.AND R27, R27, c[0x0][0x3ec], PT ;  /* 0x0000fb001b1b7a0a */ /* 0x00dfe20003811000 */
[----:B------:R-:W-:Y:S01]  /*0f80*/  IMAD R24, R43, c[0x0][0x2a4], RZ ;  /* 0x0000a9002b187a24 */ /* 0x000fe200078e02ff */
[----:B-----5:R-:W-:Y:S01]  /*0f90*/  PRMT R22, RZ, 0x5410, R34 ;  /* 0x00005410ff167816 */ /* 0x020fe20000000022 */
[----:B------:R-:W-:-:S04]  /*0fa0*/  IMAD.MOV.U32 R25, RZ, RZ, 0x2 ;  /* 0x00000002ff197424 */ /* 0x000fc800078e00ff */
[----:B------:R-:W-:Y:S02]  /*0fb0*/  FMUL.FTZ R22, R27, R22 ;  /* 0x000000161b167220 */ /* 0x000fe40000410000 */
[----:B------:R-:W0:Y:S02]  /*0fc0*/  F2I.FTZ.U32.TRUNC.NTZ R27, R27 ;  /* 0x0000001b001b7305 */ /* 0x000e24000021f000 */
[----:B------:R-:W-:Y:S01]  /*0fd0*/  FMUL.FTZ R23, R13, R22 ;  /* 0x000000160d177220 */ /* 0x000fe20000410000 */
[C---:B------:R-:W-:Y:S01]  /*0fe0*/  IADD3 R22, P3, R24.reuse, c[0x0][0x310], RZ ;  /* 0x0000c40018167a10 */ /* 0x040fe20007f7e0ff */
[----:B------:R-:W-:-:S03]  /*0ff0*/  IMAD.WIDE.U32 R24, R24, R25, c[0x0][0x238] ;  /* 0x00008e0018187625 */ /* 0x000fc600078e0019 */
[----:B------:R-:W-:Y:S01]  /*1000*/  F2FP.BF16.PACK_AB R26, RZ, R23 ;  /* 0x00000017ff1a723e */ /* 0x000fe200000010ff */
[----:B------:R-:W-:-:S04]  /*1010*/  IMAD.X R23, RZ, RZ, c[0x0][0x314], P3 ;  /* 0x0000c500ff177624 */ /* 0x000fc800018e06ff */
[----:B------:R1:W-:Y:S04]  /*1020*/  STG.E.U16 [R24.64], R26 ;  /* 0x0000001a18007986 */ /* 0x0003e8000c101506 */
[----:B0-----:R1:W-:Y:S02]  /*1030*/  STG.E.U8 [R22.64], R27 ;  /* 0x0000001b16007986 */ /* 0x0013e4000c101106 */
.L_x_1814:
[----:B0-23--:R-:W-:Y:S05]  /*1040*/  BSYNC B0 ;  /* 0x0000000000007941 */ /* 0x00dfea0003800000 */
.L_x_1813:
[----:B------:R-:W-:Y:S01]  /*1050*/  BSSY B0, `(.L_x_1815) ;  /* 0x0000011000007945 */ /* 0x000fe20003800000 */
[-C--:B------:R-:W-:Y:S02]  /*1060*/  FFMA.FTZ R45, R45, R41.reuse, 1.1641532182693481445e-10 ;  /* 0x2f0000002d2d7423 */ /* 0x080fe40000010029 */
[----:B-1----:R-:W-:Y:S01]  /*1070*/  FFMA.FTZ R26, R44, R41, 1.1641532182693481445e-10 ;  /* 0x2f0000002c1a7423 */ /* 0x002fe20000010029 */
[----:B------:R-:W-:Y:S05]  /*1080*/  @P2 BRA `(.L_x_1816) ;  /* 0x000000d000002947 */ /* 0x000fea0003800000 */
[----:B------:R-:W-:Y:S01]  /*1090*/  FSET.BF.LT.FTZ.AND R26, R26, c[0x0][0x3ec], PT ;  /* 0x0000fb001a1a7a0a */ /* 0x000fe20003811000 */
[----:B------:R-:W-:Y:S01]  /*10a0*/  HFMA2.MMA R25, -RZ, RZ, 0, 1.1920928955078125e-07 ;  /* 0x00000002ff197435 */ /* 0x000fe200000001ff */
[----:B-----5:R-:W-:Y:S01]  /*10b0*/  PRMT R23, RZ, 0x5410, R36 ;  /* 0x00005410ff177816 */ /* 0x020fe20000000024 */
[----:B------:R-:W-:Y:S01]  /*10c0*/  IMAD R24, R39, c[0x0][0x2a4], RZ ;  /* 0x0000a90027187a24 */ /* 0x000fe200078e02ff */
[----:B------:R-:W0:Y:S03]  /*10d0*/  F2I.FTZ.U32.TRUNC.NTZ R29, R26 ;  /* 0x0000001a001d7305 */ /* 0x000e26000021f000 */
[----:B------:R-:W-:-:S04]  /*10e0*/  FMUL.FTZ R22, R26, R23 ;  /* 0x000000171a167220 */ /* 0x000fc80000410000 */
[----:B------:R-:W-:Y:S01]  /*10f0*/  FMUL.FTZ R23, R13, R22 ;  /* 0x000000160d177220 */ /* 0x000fe20000410000 */
[C---:B------:R-:W-:Y:S01]  /*1100*/  IADD3 R22, P2, R24.reuse, c[0x0][0x310], RZ ;  /* 0x0000c40018167a10 */ /* 0x040fe20007f5e0ff */
[----:B------:R-:W-:-:S03]  /*1110*/  IMAD.WIDE.U32 R24, R24, R25, c[0x0][0x238] ;  /* 0x00008e0018187625 */ /* 0x000fc600078e0019 */
[----:B------:R-:W-:Y:S01]  /*1120*/  F2FP.BF16.PACK_AB R27, RZ, R23 ;  /* 0x00000017ff1b723e */ /* 0x000fe200000010ff */
[----:B------:R-:W-:-:S04]  /*1130*/  IMAD.X R23, RZ, RZ, c[0x0][0x314], P2 ;  /* 0x0000c500ff177624 */ /* 0x000fc800010e06ff */
[----:B------:R1:W-:Y:S04]  /*1140*/  STG.E.U16 [R24.64], R27 ;  /* 0x0000001b18007986 */ /* 0x0003e8000c101506 */
[----:B0-----:R1:W-:Y:S02]  /*1150*/  STG.E.U8 [R22.64], R29 ;  /* 0x0000001d16007986 */ /* 0x0013e4000c101106 */
.L_x_1816:
[----:B------:R-:W-:Y:S05]  /*1160*/  BSYNC B0 ;  /* 0x0000000000007941 */ /* 0x000fea0003800000 */
.L_x_1815:
[----:B------:R-:W-:Y:S01]  /*1170*/  BSSY B0, `(.L_x_1817) ;  /* 0x000000f000007945 */ /* 0x000fe20003800000 */
[----:B------:R-:W-:Y:S05]  /*1180*/  @P0 BRA `(.L_x_1818) ;  /* 0x000000d000000947 */ /* 0x000fea0003800000 */
[----:B------:R-:W-:Y:S01]  /*1190*/  FSET.BF.LT.FTZ.AND R45, R45, c[0x0][0x3ec], PT ;  /* 0x0000fb002d2d7a0a */ /* 0x000fe20003811000 */
[----:B-1----:R-:W-:Y:S01]  /*11a0*/  IMAD R24, R33, c[0x0][0x2a4], RZ ;  /* 0x0000a90021187a24 */ /* 0x002fe200078e02ff */
        /* <DEDUP_REMOVED lines=11> */
.L_x_1818:
[----:B------:R-:W-:Y:S05]  /*1260*/  BSYNC B0 ;  /* 0x0000000000007941 */ /* 0x000fea0003800000 */
.L_x_1817:
[----:B-1--4-:R-:W-:Y:S01]  /*1270*/  FFMA.FTZ R26, R40, R41, 1.1641532182693481445e-10 ;  /* 0x2f000000281a7423 */ /* 0x012fe20000010029 */
[----:B------:R-:W-:Y:S05]  /*1280*/  @P1 BRA `(.L_x_1819) ;  /* 0x000000d000001947 */ /* 0x000fea0003800000 */
[----:B------:R-:W-:Y:S01]  /*1290*/  FSET.BF.LT.FTZ.AND R26, R26, c[0x0][0x3ec], PT ;  /* 0x0000fb001a1a7a0a */ /* 0x000fe20003811000 */
[----:B------:R-:W-:Y:S01]  /*12a0*/  IMAD R24, R35, c[0x0][0x2a4], RZ ;  /* 0x0000a90023187a24 */ /* 0x000fe200078e02ff */
[----:B-----5:R-:W-:Y:S01]  /*12b0*/  PRMT R23, RZ, 0x5410, R38 ;  /* 0x00005410ff177816 */ /* 0x020fe20000000026 */
[----:B------:R-:W-:Y:S01]  /*12c0*/  IMAD.MOV.U32 R25, RZ, RZ, 0x2 ;  /* 0x00000002ff197424 */ /* 0x000fe200078e00ff */
        /* <DEDUP_REMOVED lines=9> */
.L_x_1819:
[----:B------:R-:W-:Y:S01]  /*1360*/  IMAD R43, R32, c[0x0][0xc], R35 ;  /* 0x00000300202b7a24 */ /* 0x000fe200078e0223 */
[----:B------:R-:W-:Y:S01]  /*1370*/  WARPSYNC 0xffffffff ;  /* 0xffffffff00007948 */ /* 0x000fe20003800000 */
[----:B------:R-:W-:Y:S01]  /*1380*/  BAR.SYNC.DEFER_BLOCKING 0x0 ;  /* 0x0000000000007b1d */ /* 0x000fe20000010000 */
[----:B------:R-:W-:Y:S01]  /*1390*/  MOV R28, R20 ;  /* 0x00000014001c7202 */ /* 0x000fe20000000f00 */
[----:B-1----:R-:W-:Y:S01]  /*13a0*/  IMAD.MOV.U32 R27, RZ, RZ, R30 ;  /* 0x000000ffff1b7224 */ /* 0x002fe200078e001e */
[----:B------:R-:W-:Y:S01]  /*13b0*/  ISETP.GE.U32.AND P0, PT, R43, R14, PT ;  /* 0x0000000e2b00720c */ /* 0x000fe20003f06070 */
[----:B------:R-:W-:-:S12]  /*13c0*/  IMAD.MOV.U32 R26, RZ, RZ, R31 ;  /* 0x000000ffff1a7224 */ /* 0x000fd800078e001f */
[----:B------:R-:W-:Y:S05]  /*13d0*/  @!P0 BRA `(.L_x_1820) ;  /* 0xfffff42000008947 */ /* 0x000fea000383ffff */
[----:B------:R-:W-:Y:S05]  /*13e0*/  EXIT ;  /* 0x000000000000794d */ /* 0x000fea0003800000 */
        .weak           $__internal_42_$__cuda_sm20_dblrcp_rn_slowpath_v3
        .type           $__internal_42_$__cuda_sm20_dblrcp_rn_slowpath_v3,@function
        .size           $__internal_42_$__cuda_sm20_dblrcp_rn_slowpath_v3,(.L_x_11388 - $__internal_42_$__cuda_sm20_dblrcp_rn_slowpath_v3)
$__internal_42_$__cuda_sm20_dblrcp_rn_slowpath_v3:
        /* <DEDUP_REMOVED lines=24> */
.L_x_1823:
        /* <DEDUP_REMOVED lines=10> */
.L_x_1821:
[----:B------:R-:W-:Y:S01]  /*1610*/  LOP3.LUT R23, R15, 0x80000, RZ, 0xfc, !PT ;  /* 0x000800000f177812 */ /* 0x000fe200078efcff */
[----:B------:R-:W-:Y:S02]  /*1620*/  IMAD.MOV.U32 R22, RZ, RZ, R14 ;  /* 0x000000ffff167224 */ /* 0x000fe400078e000e */
.L_x_1822:
[----:B------:R-:W-:-:S04]  /*1630*/  IMAD.MOV.U32 R31, RZ, RZ, 0x0 ;  /* 0x00000000ff1f7424 */ /* 0x000fc800078e00ff */
[----:B------:R-:W-:Y:S05]  /*1640*/  RET.REL.NODEC R30 `(_ZN2at6native43_GLOBAL__N__7cc8d1ed_10_Dropout_cu_0e96ed3820fused_dropout_kernelIN3c108BFloat16EfjLi1ELi1EhEEvNS_4cuda6detail10TensorInfoIKT_T1_EENS7_IS8_SA_EENS7_IT4_SA_EESA_T0_NS_15PhiloxCudaStateE) ;  /* 0xffffe9b01e007950 */ /* 0x000fea0003c3ffff */
.L_x_1824:
        /* <DEDUP_REMOVED lines=11> */
.L_x_11388:


//--------------------- .text._ZN2at6native43_GLOBAL__N__7cc8d1ed_10_Dropout_cu_0e96ed3824fused_dropout_kernel_vecIN3c108BFloat16EfjLi1ELi2EhEEvNS_4cuda6detail10TensorInfoIKT_T1_EENS7_IS8_SA_EENS7_IT4_SA_EESA_T0_NS_15PhiloxCudaStateE --------------------------
	.section	.text._ZN2at6native43_GLOBAL__N__7cc8d1ed_10_Dropout_cu_0e96ed3824fused_dropout_kernel_vecIN3c108BFloat16EfjLi1ELi2EhEEvNS_4cuda6detail10TensorInfoIKT_T1_EENS7_IS8_SA_EENS7_IT4_SA_EESA_T0_NS_15PhiloxCudaStateE,"ax",@progbits
	.sectioninfo	@"SHI_REGISTERS=46"
	.align	128
.text._ZN2at6native43_GLOBAL__N__7cc8d1ed_10_Dropout_cu_0e96ed3824fused_dropout_kernel_vecIN3c108BFloat16EfjLi1ELi2EhEEvNS_4cuda6detail10TensorInfoIKT_T1_EENS7_IS8_SA_EENS7_IT4_SA_EESA_T0_NS_15PhiloxCudaStateE:
        .type           _ZN2at6native43_GLOBAL__N__7cc8d1ed_10_Dropout_cu_0e96ed3824fused_dropout_kernel_vecIN3c108BFloat16EfjLi1ELi2EhEEvNS_4cuda6detail10TensorInfoIKT_T1_EENS7_IS8_SA_EENS7_IT4_SA_EESA_T0_NS_15PhiloxCudaStateE,@function
        .size           _ZN2at6native43_GLOBAL__N__7cc8d1ed_10_Dropout_cu_0e96ed3824fused_dropout_kernel_vecIN3c108BFloat16EfjLi1ELi2EhEEvNS_4cuda6detail10TensorInfoIKT_T1_EENS7_IS8_SA_EENS7_IT4_SA_EESA_T0_NS_15PhiloxCudaStateE,(.L_x_11390 - _ZN2at6native43_GLOBAL__N__7cc8d1ed_10_Dropout_cu_0e96ed3824fused_dropout_kernel_vecIN3c108BFloat16EfjLi1ELi2EhEEvNS_4cuda6detail10TensorInfoIKT_T1_EENS7_IS8_SA_EENS7_IT4_SA_EESA_T0_NS_15PhiloxCudaStateE)
        .other          _ZN2at6native43_GLOBAL__N__7cc8d1ed_10_Dropout_cu_0e96ed3824fused_dropout_kernel_vecIN3c108BFloat16EfjLi1ELi2EhEEvNS_4cuda6detail10TensorInfoIKT_T1_EENS7_IS8_SA_EENS7_IT4_SA_EESA_T0_NS_15PhiloxCudaStateE,@"STO_CUDA_ENTRY STV_DEFAULT"
_ZN2at6native43_GLOBAL__N__7cc8d1ed_10_Dropout_cu_0e96ed3824fused_dropout_kernel_vecIN3c108BFloat16EfjLi1ELi2EhEEvNS_4cuda6detail10TensorInfoIKT_T1_EENS7_IS8_SA_EENS7_IT4_SA_EESA_T0_NS_15PhiloxCudaStateE:
        /* <DEDUP_REMOVED lines=16> */
[----:B------:R-:W-:Y:S01]  /*0100*/  IMAD.SHL.U32 R32, R35, 0x2, RZ ;  /* 0x0000000223207824 */ /* 0x000fe200078e00ff */
        /* <DEDUP_REMOVED lines=11> */
[----:B------:R-:W-:-:S04]  /*01c0*/  IMAD.WIDE.U32 R10, R10, -0x2daee0ad, RZ ;  /* 0xd2511f530a0a7825 */ /* 0x000fc800078e00ff */
[----:B------:R-:W-:Y:S01]  /*01d0*/  IMAD.WIDE.U32 R14, R14, -0x326172a9, RZ ;  /* 0xcd9e8d570e0e7825 */ /* 0x000fe200078e00ff */
[----:B------:R-:W-:-:S04]  /*01e0*/  LOP3.LUT R8, R11, R4, R0, 0x96, !PT ;  /* 0x000000040b087212 */ /* 0x000fc800078e9600 */
[----:B------:R-:W-:Y:S01]  /*01f0*/  LOP3.LUT R12, R15, R2, R6, 0x96, !PT ;  /* 0x000000020f0c7212 */ /* 0x000fe200078e9606 */
[----:B------:R-:W-:Y:S01]  /*0200*/  IMAD.WIDE.U32 R8, R8, -0x326172a9, RZ ;  /* 0xcd9e8d5708087825 */ /* 0x000fe200078e00ff */
[----:B------:R-:W-:Y:S06]  /*0210*/  @P0 EXIT ;  /* 0x000000000000094d */ /* 0x000fec0003800000 */
[----:B------:R-:W-:Y:S01]  /*0220*/  IMAD.WIDE.U32 R12, R12, -0x2daee0ad, RZ ;  /* 0xd2511f530c0c7825 */ /* 0x000fe200078e00ff */
[----:B------:R-:W-:Y:S02]  /*0230*/  IADD3 R4, R19, 0x76cf5d0a, RZ ;  /* 0x76cf5d0a13047810 */ /* 0x000fe40007ffe0ff */
[----:B------:R-:W-:Y:S02]  /*0240*/  LOP3.LUT R11, R9, R14, R3, 0x96, !PT ;  /* 0x0000000e090b7212 */ /* 0x000fe400078e9603 */
[----:B------:R-:W-:Y:S02]  /*0250*/  LOP3.LUT R14, R13, R10, R4, 0x96, !PT ;  /* 0x0000000a0d0e7212 */ /* 0x000fe400078e9604 */
[----:B------:R-:W-:Y:S01]  /*0260*/  IADD3 R5, R19, 0x32370b8f, RZ ;  /* 0x32370b8f13057810 */ /* 0x000fe20007ffe0ff */
[----:B------:R-:W-:Y:S01]  /*0270*/  IMAD.WIDE.U32 R10, R11, -0x2daee0ad, RZ ;  /* 0xd2511f530b0a7825 */ /* 0x000fe200078e00ff */
[----:B------:R-:W-:-:S02]  /*0280*/  MOV R22, c[0x0][0x3ec] ;  /* 0x0000fb0000167a02 */ /* 0x000fc40000000f00 */
[----:B------:R-:W-:Y:S01]  /*0290*/  IADD3 R6, R18, -0x255992d5, RZ ;  /* 0xdaa66d2b12067810 */ /* 0x000fe20007ffe0ff */
[----:B------:R-:W-:Y:S01]  /*02a0*/  IMAD.WIDE.U32 R14, R14, -0x326172a9, RZ ;  /* 0xcd9e8d570e0e7825 */ /* 0x000fe200078e00ff */
[----:B------:R-:W-:Y:S02]  /*02b0*/  LOP3.LUT R12, R11, R12, R5, 0x96, !PT ;  /* 0x0000000c0b0c7212 */ /* 0x000fe400078e9605 */
[----:B------:R-:W-:Y:S01]  /*02c0*/  IADD3 R7, R18, 0x78dde6e4, RZ ;  /* 0x78dde6e412077810 */ /* 0x000fe20007ffe0ff */
[----:B------:R-:W-:Y:S01]  /*02d0*/  FMUL.FTZ R22, R22, 1 ;  /* 0x3f80000016167820 */ /* 0x000fe20000410000 */
[----:B------:R-:W-:Y:S01]  /*02e0*/  LOP3.LUT R16, R15, R8, R6, 0x96, !PT ;  /* 0x000000080f107212 */ /* 0x000fe200078e9606 */
[----:B------:R-:W-:Y:S01]  /*02f0*/  IMAD.WIDE.U32 R12, R12, -0x326172a9, RZ ;  /* 0xcd9e8d570c0c7825 */ /* 0x000fe200078e00ff */
[C---:B------:R-:W-:Y:S02]  /*0300*/  IADD3 R8, R19.reuse, -0x126145ec, RZ ;  /* 0xed9eba1413087810 */ /* 0x040fe40007ffe0ff */
[----:B------:R-:W-:Y:S01]  /*0310*/  IADD3 R9, R19, -0x56f99767, RZ ;  /* 0xa906689913097810 */ /* 0x000fe20007ffe0ff */
[----:B------:R-:W-:Y:S01]  /*0320*/  IMAD.WIDE.U32 R16, R16, -0x2daee0ad, RZ ;  /* 0xd2511f5310107825 */ /* 0x000fe200078e00ff */
[----:B------:R-:W0:Y:S01]  /*0330*/  F2F.F64.F32 R22, R22 ;  /* 0x0000001600167310 */ /* 0x000e220000201800 */
        /* <DEDUP_REMOVED lines=8> */
[----:B------:R-:W-:-:S02]  /*03c0*/  IADD3 R15, R18, -0xe443238, RZ ;  /* 0xf1bbcdc8120f7810 */ /* 0x000fc40007ffe0ff */
[----:B------:R-:W-:Y:S01]  /*03d0*/  LOP3.LUT R24, R21, R12, R10, 0x96, !PT ;  /* 0x0000000c15187212 */ /* 0x000fe200078e960a */
[----:B0-----:R-:W0:Y:S01]  /*03e0*/  MUFU.RCP64H R29, R23 ;  /* 0x00000017001d7308 */ /* 0x001e220000001800 */
[----:B------:R-:W-:Y:S01]  /*03f0*/  IMAD.WIDE.U32 R16, R16, -0x326172a9, RZ ;  /* 0xcd9e8d5710107825 */ /* 0x000fe200078e00ff */
[----:B------:R-:W-:Y:S02]  /*0400*/  IADD3 R12, R19, 0x646e171e, RZ ;  /* 0x646e171e130c7810 */ /* 0x000fe40007ffe0ff */
[----:B------:R-:W-:Y:S01]  /*0410*/  IADD3 R28, R23, 0x300402, RZ ;  /* 0x00300402171c7810 */ /* 0x000fe20007ffe0ff */
[----:B------:R-:W-:Y:S01]  /*0420*/  IMAD.WIDE.U32 R24, R24, -0x2daee0ad, RZ ;  /* 0xd2511f5318187825 */ /* 0x000fe200078e00ff */
[----:B------:R-:W-:Y:S02]  /*0430*/  LOP3.LUT R36, R17, R20, R11, 0x96, !PT ;  /* 0x0000001411247212 */ /* 0x000fe400078e960b */
[----:B------:R-:W-:Y:S02]  /*0440*/  FSETP.GEU.AND P0, PT, |R28|, 5.8789094863358348022e-39, PT ;  /* 0x004004021c00780b */ /* 0x000fe40003f0e200 */
[----:B------:R-:W-:Y:S01]  /*0450*/  LOP3.LUT R20, R25, R14, R12, 0x96, !PT ;  /* 0x0000000e19147212 */ /* 0x000fe200078e960c */
[----:B------:R-:W-:Y:S01]  /*0460*/  IMAD.WIDE.U32 R36, R36, -0x2daee0ad, RZ ;  /* 0xd2511f5324247825 */ /* 0x000fe200078e00ff */
[----:B------:R-:W-:-:S02]  /*0470*/  IADD3 R14, R18, 0x5384540f, RZ ;  /* 0x5384540f120e7810 */ /* 0x000fc40007ffe0ff */
[----:B------:R-:W-:Y:S01]  /*0480*/  IADD3 R17, R19, -0x695add53, RZ ;  /* 0x96a522ad13117810 */ /* 0x000fe20007ffe0ff */
[----:B------:R-:W-:Y:S01]  /*0490*/  IMAD.WIDE.U32 R20, R20, -0x326172a9, RZ ;  /* 0xcd9e8d5714147825 */ /* 0x000fe200078e00ff */
[----:B0-----:R-:W0:Y:S01]  /*04a0*/  DFMA R30, -R22, R28, 1 ;  /* 0x3ff00000161e742b */ /* 0x001e22000000011c */
[----:B------:R-:W-:-:S03]  /*04b0*/  LOP3.LUT R24, R37, R24, R13, 0x96, !PT ;  /* 0x0000001825187212 */ /* 0x000fc600078e960d */
[----:B------:R-:W-:Y:S02]  /*04c0*/  LOP3.LUT R26, R21, R16, R14, 0x96, !PT ;  /* 0x00000010151a7212 */ /* 0x000fe400078e960e */
[----:B0-----:R-:W0:Y:S01]  /*04d0*/  DFMA R30, R30, R30, R30 ;  /* 0x0000001e1e1e722b */ /* 0x001e22000000001e */
[----:B------:R-:W-:Y:S01]  /*04e0*/  IMAD.WIDE.U32 R24, R24, -0x326172a9, RZ ;  /* 0xcd9e8d5718187825 */ /* 0x000fe200078e00ff */
[----:B------:R-:W-:-:S03]  /*04f0*/  IADD3 R16, R19, -0x24c28bd8, RZ ;  /* 0xdb3d742813107810 */ /* 0x000fc60007ffe0ff */
[----:B------:R-:W-:Y:S01]  /*0500*/  IMAD.WIDE.U32 R26, R26, -0x2daee0ad, RZ ;  /* 0xd2511f531a1a7825 */ /* 0x000fe200078e00ff */
[----:B------:R-:W-:Y:S01]  /*0510*/  LOP3.LUT R38, R25, R20, R15, 0x96, !PT ;  /* 0x0000001419267212 */ /* 0x000fe200078e960f */
[----:B0-----:R0:W1:Y:S02]  /*0520*/  DFMA R30, R28, R30, R28 ;  /* 0x0000001e1c1e722b */ /* 0x001064000000001c */
[----:B0-----:R-:W-:Y:S01]  /*0530*/  IADD3 R29, R18, -0x700cb87f, RZ ;  /* 0x8ff34781121d7810 */ /* 0x001fe20007ffe0ff */
[----:B------:R-:W-:Y:S01]  /*0540*/  IMAD.MOV.U32 R28, RZ, RZ, R35 ;  /* 0x000000ffff1c7224 */ /* 0x000fe200078e0023 */
[----:B------:R-:W-:Y:S01]  /*0550*/  LOP3.LUT R36, R27, R36, R16, 0x96, !PT ;  /* 0x000000241b247212 */ /* 0x000fe200078e9610 */
[----:B------:R-:W-:Y:S01]  /*0560*/  IMAD.HI.U32 R25, R38, -0x2daee0ad, RZ ;  /* 0xd2511f5326197827 */ /* 0x000fe200078e00ff */
[----:B-1----:R-:W0:-:S03]  /*0570*/  DFMA R20, -R22, R30, 1 ;  /* 0x3ff000001614742b */ /* 0x002e06000000011e */
[----:B------:R-:W-:Y:S01]  /*0580*/  IMAD.HI.U32 R27, R36, -0x326172a9, RZ ;  /* 0xcd9e8d57241b7827 */ /* 0x000fe200078e00ff */
[----:B------:R-:W-:Y:S02]  /*0590*/  LOP3.LUT R25, R25, R26, R17, 0x96, !PT ;  /* 0x0000001a19197212 */ /* 0x000fe400078e9611 */
[----:B0-----:R0:W1:Y:S02]  /*05a0*/  DFMA R20, R30, R20, R30 ;  /* 0x000000141e14722b */ /* 0x001064000000001e */
[----:B------:R-:W-:Y:S01]  /*05b0*/  LOP3.LUT R27, R27, R24, R29, 0x96, !PT ;  /* 0x000000181b1b7212 */ /* 0x000fe200078e961d */
[----:B0-----:R-:W-:Y:S02]  /*05c0*/  IMAD.MOV.U32 R30, RZ, RZ, R34 ;  /* 0x000000ffff1e7224 */ /* 0x001fe400078e0022 */
[----:B------:R-:W-:Y:S02]  /*05d0*/  IMAD.MOV.U32 R31, RZ, RZ, R33 ;  /* 0x000000ffff1f7224 */ /* 0x000fe400078e0021 */
[----:B------:R-:W-:-:S02]  /*05e0*/  IMAD.MOV.U32 R33, RZ, RZ, R25 ;  /* 0x000000ffff217224 */ /* 0x000fc400078e0019 */
[----:B------:R-:W-:Y:S01]  /*05f0*/  IMAD.MOV.U32 R34, RZ, RZ, R27 ;  /* 0x000000ffff227224 */ /* 0x000fe200078e001b */
[----:B------:R-:W-:Y:S05]  /*0600*/  @P0 BRA `(.L_x_1825) ;  /* 0x0000006000000947 */ /* 0x000fea0003800000 */
[----:B-1----:R-:W-:Y:S02]  /*0610*/  LOP3.LUT R35, R23, 0x7fffffff, RZ, 0xc0, !PT ;  /* 0x7fffffff17237812 */ /* 0x002fe400078ec0ff */
[----:B------:R-:W-:Y:S02]  /*0620*/  MOV R42, 0x650 ;  /* 0x00000650002a7802 */ /* 0x000fe40000000f00 */
[----:B------:R-:W-:Y:S02]  /*0630*/  IADD3 R35, R35, -0x100000, RZ ;  /* 0xfff0000023237810 */ /* 0x000fe40007ffe0ff */
[----:B------:R-:W-:Y:S05]  /*0640*/  CALL.REL.NOINC `($__internal_43_$__cuda_sm20_dblrcp_rn_slowpath_v3) ;  /* 0x0000072000007944 */ /* 0x000fea0003c00000 */
[----:B------:R-:W-:Y:S02]  /*0650*/  IMAD.MOV.U32 R20, RZ, RZ, R22 ;  /* 0x000000ffff147224 */ /* 0x000fe400078e0016 */
[----:B------:R-:W-:-:S05]  /*0660*/  IMAD.MOV.U32 R21, RZ, RZ, R23 ;  /* 0x000000ffff157224 */ /* 0x000fca00078e0017 */
.L_x_1825:
[----:B-1----:R-:W0:Y:S01]  /*0670*/  F2F.F32.F64 R35, R20 ;  /* 0x0000001400237310 */ /* 0x002e220000301000 */
[----:B------:R-:W0:Y:S01]  /*0680*/  DSETP.GEU.AND P0, PT, |R20|, c[0x2][0x0], PT ;  /* 0x008000001400762a */ /* 0x000e220003f0e200 */
[----:B------:R-:W-:Y:S01]  /*0690*/  MOV R41, c[0x0][0x0] ;  /* 0x0000000000297a02 */ /* 0x000fe20000000f00 */
[----:B------:R-:W-:Y:S01]  /*06a0*/  IMAD R36, R36, -0x326172a9, RZ ;  /* 0xcd9e8d5724247824 */ /* 0x000fe200078e02ff */
[----:B------:R-:W-:Y:S01]  /*06b0*/  LOP3.LUT R37, R40, 0x3, RZ, 0xc0, !PT ;  /* 0x0000000328257812 */ /* 0x000fe200078ec0ff */
[----:B------:R-:W-:-:S02]  /*06c0*/  IMAD.MOV.U32 R39, RZ, RZ, RZ ;  /* 0x000000ffff277224 */ /* 0x000fc400078e00ff */
[----:B------:R-:W-:-:S08]  /*06d0*/  IMAD.SHL.U32 R41, R41, 0x2, RZ ;  /* 0x0000000229297824 */ /* 0x000fd000078e00ff */
[----:B0-----:R-:W-:Y:S02]  /*06e0*/  @!P0 FMUL R35, R35, 1.175494350822287508e-38 ;  /* 0x0080000023238820 */ /* 0x001fe40000400000 */
.L_x_1830:
        /* <DEDUP_REMOVED lines=13> */
.L_x_1827:
[----:B------:R-:W-:Y:S05]  /*07c0*/  BSYNC B0 ;  /* 0x0000000000007941 */ /* 0x000fea0003800000 */
.L_x_1826:
        /* <DEDUP_REMOVED lines=49> */
[----:B------:R-:W-:-:S11]  /*0ae0*/  MOV R33, R26 ;  /* 0x0000001a00217202 */ /* 0x000fd60000000f00 */
[----:B------:R-:W-:Y:S05]  /*0af0*/  @!P0 BRA `(.L_x_1828) ;  /* 0x0000005000008947 */ /* 0x000fea0003800000 */
[----:B------:R-:W-:Y:S02]  /*0b00*/  IMAD.MOV.U32 R24, RZ, RZ, R34 ;  /* 0x000000ffff187224 */ /* 0x000fe400078e0022 */
[----:B------:R-:W-:Y:S01]  /*0b10*/  IMAD.MOV.U32 R33, RZ, RZ, R36 ;  /* 0x000000ffff217224 */ /* 0x000fe200078e0024 */
[----:B------:R-:W-:Y:S05]  /*0b20*/  BRA `(.L_x_1828) ;  /* 0x0000002000007947 */ /* 0x000fea0003800000 */
.L_x_1829:
[----:B------:R-:W-:Y:S02]  /*0b30*/  IMAD.MOV.U32 R24, RZ, RZ, R33 ;  /* 0x000000ffff187224 */ /* 0x000fe400078e0021 */
[----:B------:R-:W-:Y:S02]  /*0b40*/  IMAD.MOV.U32 R33, RZ, RZ, R23 ;  /* 0x000000ffff217224 */ /* 0x000fe400078e0017 */
.L_x_1828:
[----:B------:R-:W-:-:S04]  /*0b50*/  IMAD.MOV.U32 R25, RZ, RZ, 0x2 ;  /* 0x00000002ff197424 */ /* 0x000fc800078e00ff */
[----:B------:R-:W-:-:S06]  /*0b60*/  IMAD.WIDE.U32 R22, R32, R25, c[0x0][0x160] ;  /* 0x0000580020167625 */ /* 0x000fcc00078e0019 */
[----:B------:R-:W2:Y:S01]  /*0b70*/  LDG.E R22, [R22.64] ;  /* 0x0000000416167981 */ /* 0x000ea2000c1e1900 */
[----:B------:R0:W1:Y:S01]  /*0b80*/  I2F.U32 R21, R24 ;  /* 0x0000001800157306 */ /* 0x0000620000201000 */
[----:B------:R-:W-:Y:S01]  /*0b90*/  IMAD.MOV.U32 R34, RZ, RZ, 0x2f800000 ;  /* 0x2f800000ff227424 */ /* 0x000fe200078e00ff */
[----:B------:R-:W-:Y:S06]  /*0ba0*/  WARPSYNC 0xffffffff ;  /* 0xffffffff00007948 */ /* 0x000fec0003800000 */
[----:B------:R-:W3:Y:S01]  /*0bb0*/  I2F.U32 R33, R33 ;  /* 0x0000002100217306 */ /* 0x000ee20000201000 */
[----:B0-----:R-:W-:-:S04]  /*0bc0*/  IMAD.WIDE.U32 R24, R32, R25, c[0x0][0x238] ;  /* 0x00008e0020187625 */ /* 0x001fc800078e0019 */
        /* <DEDUP_REMOVED lines=8> */
[----:B------:R-:W-:Y:S01]  /*0c50*/  IMAD.MOV.U32 R34, RZ, RZ, R26 ;  /* 0x000000ffff227224 */ /* 0x000fe200078e001a */
[----:B--2---:R-:W-:-:S05]  /*0c60*/  PRMT R23, RZ, 0x5410, R22 ;  /* 0x00005410ff177816 */ /* 0x004fca0000000016 */
[----:B------:R-:W-:Y:S01]  /*0c70*/  FMUL.FTZ R42, R36, R23 ;  /* 0x00000017242a7220 */ /* 0x000fe20000410000 */
[----:B------:R-:W-:Y:S02]  /*0c80*/  PRMT R23, RZ, 0x7610, R22 ;  /* 0x00007610ff177816 */ /* 0x000fe40000000016 */
[----:B------:R-:W-:Y:S01]  /*0c90*/  MOV R36, R20 ;  /* 0x0000001400247202 */ /* 0x000fe20000000f00 */
[----:B------:R-:W-:Y:S02]  /*0ca0*/  FMUL.FTZ R42, R35, R42 ;  /* 0x0000002a232a7220 */ /* 0x000fe40000410000 */
[----:B------:R-:W-:-:S04]  /*0cb0*/  FMUL.FTZ R22, R40, R23 ;  /* 0x0000001728167220 */ /* 0x000fc80000410000 */
[----:B------:R-:W-:Y:S01]  /*0cc0*/  FMUL.FTZ R23, R35, R22 ;  /* 0x0000001623177220 */ /* 0x000fe20000410000 */
[----:B------:R-:W-:Y:S01]  /*0cd0*/  IADD3 R22, P0, R32, c[0x0][0x310], RZ ;  /* 0x0000c40020167a10 */ /* 0x000fe20007f1e0ff */
[----:B------:R-:W-:-:S03]  /*0ce0*/  IMAD R32, R41, c[0x0][0xc], R32 ;  /* 0x0000030029207a24 */ /* 0x000fc600078e0220 */
[----:B------:R-:W-:Y:S01]  /*0cf0*/  F2FP.BF16.PACK_AB R43, R23, R42 ;  /* 0x0000002a172b723e */ /* 0x000fe200000010ff */
[----:B------:R-:W-:Y:S01]  /*0d00*/  IMAD.X R23, RZ, RZ, c[0x0][0x314], P0 ;  /* 0x0000c500ff177624 */ /* 0x000fe200000e06ff */
[----:B------:R-:W-:-:S03]  /*0d10*/  ISETP.GE.U32.AND P0, PT, R32, c[0x0][0x3e8], PT ;  /* 0x0000fa0020007a0c */ /* 0x000fc60003f06070 */
[----:B------:R0:W-:Y:S04]  /*0d20*/  STG.E [R24.64], R43 ;  /* 0x0000002b18007986 */ /* 0x0001e8000c101904 */
[----:B------:R0:W-:Y:S04]  /*0d30*/  STG.E.U16 [R22.64], R21 ;  /* 0x0000001516007986 */ /* 0x0001e8000c101504 */
[----:B------:R-:W-:Y:S06]  /*0d40*/  BAR.SYNC.DEFER_BLOCKING 0x0 ;  /* 0x0000000000007b1d */ /* 0x000fec0000010000 */
[----:B------:R-:W-:Y:S05]  /*0d50*/  @!P0 BRA `(.L_x_1830) ;  /* 0xfffff99000008947 */ /* 0x000fea000383ffff */
[----:B------:R-:W-:Y:S05]  /*0d60*/  EXIT ;  /* 0x000000000000794d */ /* 0x000fea0003800000 */
        .weak           $__internal_43_$__cuda_sm20_dblrcp_rn_slowpath_v3
        .type           $__internal_43_$__cuda_sm20_dblrcp_rn_slowpath_v3,@function
        .size           $__internal_43_$__cuda_sm20_dblrcp_rn_slowpath_v3,(.L_x_11390 - $__internal_43_$__cuda_sm20_dblrcp_rn_slowpath_v3)
$__internal_43_$__cuda_sm20_dblrcp_rn_slowpath_v3:
        /* <DEDUP_REMOVED lines=26> */
.L_x_1833:
        /* <DEDUP_REMOVED lines=10> */
.L_x_1831:
[----:B------:R-:W-:Y:S01]  /*0fb0*/  LOP3.LUT R21, R27, 0x80000, RZ, 0xfc, !PT ;  /* 0x000800001b157812 */ /* 0x000fe200078efcff */
[----:B------:R-:W-:Y:S02]  /*0fc0*/  IMAD.MOV.U32 R20, RZ, RZ, R26 ;  /* 0x000000ffff147224 */ /* 0x000fe400078e001a */
.L_x_1832:
[----:B------:R-:W-:Y:S02]  /*0fd0*/  IMAD.MOV.U32 R43, RZ, RZ, 0x0 ;  /* 0x00000000ff2b7424 */ /* 0x000fe400078e00ff */
[----:B01----:R-:W-:Y:S02]  /*0fe0*/  IMAD.MOV.U32 R22, RZ, RZ, R20 ;  /* 0x000000ffff167224 */ /* 0x003fe400078e0014 */
[----:B------:R-:W-:Y:S01]  /*0ff0*/  IMAD.MOV.U32 R23, RZ, RZ, R21 ;  /* 0x000000ffff177224 */ /* 0x000fe200078e0015 */
[----:B------:R-:W-:Y:S06]  /*1000*/  RET.REL.NODEC R42 `(_ZN2at6native43_GLOBAL__N__7cc8d1ed_10_Dropout_cu_0e96ed3824fused_dropout_kernel_vecIN3c108BFloat16EfjLi1ELi2EhEEvNS_4cuda6detail10TensorInfoIKT_T1_EENS7_IS8_SA_EENS7_IT4_SA_EESA_T0_NS_15PhiloxCudaStateE) ;  /* 0xffffeff02a007950 */ /* 0x000fec0003c3ffff */
.L_x_1834:
        /* <DEDUP_REMOVED lines=15> */
.L_x_11390:


//--------------------- .text._ZN2at6native43_GLOBAL__N__7cc8d1ed_10_Dropout_cu_0e96ed3824fused_dropout_kernel_vecIN3c108BFloat16EfjLi1ELi4EhEEvNS_4cuda6detail10TensorInfoIKT_T1_EENS7_IS8_SA_EENS7_IT4_SA_EESA_T0_NS_15PhiloxCudaStateE --------------------------
	.section	.text._ZN2at6native43_GLOBAL__N__7cc8d1ed_10_Dropout_cu_0e96ed3824fused_dropout_kernel_vecIN3c108BFloat16EfjLi1ELi4EhEEvNS_4cuda6detail10TensorInfoIKT_T1_EENS7_IS8_SA_EENS7_IT4_SA_EESA_T0_NS_15PhiloxCudaStateE,"ax",@progbits
	.sectioninfo	@"SHI_REGISTERS=48"
	.align	128
.text._ZN2at6native43_GLOBAL__N__7cc8d1ed_10_Dropout_cu_0e96ed3824fused_dropout_kernel_vecIN3c108BFloat16EfjLi1ELi4EhEEvNS_4cuda6detail10TensorInfoIKT_T1_EENS7_IS8_SA_EENS7_IT4_SA_EESA_T0_NS_15PhiloxCudaStateE:
        .type           _ZN2at6native43_GLOBAL__N__7cc8d1ed_10_Dropout_cu_0e96ed3824fused_dropout_kernel_vecIN3c108BFloat16EfjLi1ELi4EhEEvNS_4cuda6detail10TensorInfoIKT_T1_EENS7_IS8_SA_EENS7_IT4_SA_EESA_T0_NS_15PhiloxCudaStateE,@function
        .size           _ZN2at6native43_GLOBAL__N__7cc8d1ed_10_Dropout_cu_0e96ed3824fused_dropout_kernel_vecIN3c108BFloat16EfjLi1ELi4EhEEvNS_4cuda6detail10TensorInfoIKT_T1_EENS7_IS8_SA_EENS7_IT4_SA_EESA_T0_NS_15PhiloxCudaStateE,(.L_x_11392 - _ZN2at6native43_GLOBAL__N__7cc8d1ed_10_Dropout_cu_0e96ed3824fused_dropout_kernel_vecIN3c108BFloat16EfjLi1ELi4EhEEvNS_4cuda6detail10TensorInfoIKT_T1_EENS7_IS8_SA_EENS7_IT4_SA_EESA_T0_NS_15PhiloxCudaStateE)
        .other          _ZN2at6native43_GLOBAL__N__7cc8d1ed_10_Dropout_cu_0e96ed3824fused_dropout_kernel_vecIN3c108BFloat16EfjLi1ELi4EhEEvNS_4cuda6detail10TensorInfoIKT_T1_EENS7_IS8_SA_EENS7_IT4_SA_EESA_T0_NS_15PhiloxCudaStateE,@"STO_CUDA_ENTRY STV_DEFAULT"
_ZN2at6native43_GLOBAL__N__7cc8d1ed_10_Dropout_cu_0e96ed3824fused_dropout_kernel_vecIN3c108BFloat16EfjLi1ELi4EhEEvNS_4cuda6detail10TensorInfoIKT_T1_EENS7_IS8_SA_EENS7_IT4_SA_EESA_T0_NS_15PhiloxCudaStateE:
        /* <DEDUP_REMOVED lines=20> */
[----:B------:R-:W-:Y:S01]  /*0140*/  SHF.R.U32.HI R37, RZ, 0x2, R35 ;  /* 0x00000002ff257819 */ /* 0x000fe20000011623 */
[----:B------:R-:W-:Y:S01]  /*0150*/  IMAD.SHL.U32 R35, R40, 0x4, RZ ;  /* 0x0000000428237824 */ /* 0x000fe200078e00ff */
[----:B------:R-:W-:Y:S01]  /*0160*/  IADD3 R2, R18, -0x61c88647, RZ ;  /* 0x9e3779b912027810 */ /* 0x000fe20007ffe0ff */
[----:B------:R-:W-:Y:S01]  /*0170*/  IMAD.WIDE.U32 R4, R38, -0x2daee0ad, RZ ;  /* 0xd2511f5326047825 */ /* 0x000fe200078e00ff */
[----:B------:R-:W-:Y:S02]  /*0180*/  LOP3.LUT R10, R7, R37, R18, 0x96, !PT ;  /* 0x00000025070a7212 */ /* 0x000fe400078e9612 */
[----:B------:R-:W-:Y:S02]  /*0190*/  ISETP.GE.U32.AND P0, PT, R35, c[0x0][0x3e8], PT ;  /* 0x0000fa0023007a0c */ /* 0x000fe40003f06070 */
[----:B------:R-:W-:Y:S01]  /*01a0*/  LOP3.LUT R14, R5, R19, RZ, 0x3c, !PT ;  /* 0x00000013050e7212 */ /* 0x000fe200078e3cff */
[----:B------:R-:W-:Y:S01]  /*01b0*/  IMAD.WIDE.U32 R10, R10, -0x2daee0ad, RZ ;  /* 0xd2511f530a0a7825 */ /* 0x000fe200078e00ff */
[----:B------:R-:W-:-:S03]  /*01c0*/  IADD3 R3, R18, 0x3c6ef372, RZ ;  /* 0x3c6ef37212037810 */ /* 0x000fc60007ffe0ff */
[----:B------:R-:W-:Y:S01]  /*01d0*/  IMAD.WIDE.U32 R14, R14, -0x326172a9, RZ ;  /* 0xcd9e8d570e0e7825 */ /* 0x000fe200078e00ff */
[----:B------:R-:W-:-:S04]  /*01e0*/  LOP3.LUT R8, R11, R4, R0, 0x96, !PT ;  /* 0x000000040b087212 */ /* 0x000fc800078e9600 */
[----:B------:R-:W-:Y:S01]  /*01f0*/  LOP3.LUT R12, R15, R2, R6, 0x96, !PT ;  /* 0x000000020f0c7212 */ /* 0x000fe200078e9606 */
[----:B------:R-:W-:Y:S01]  /*0200*/  IMAD.WIDE.U32 R8, R8, -0x326172a9, RZ ;  /* 0xcd9e8d5708087825 */ /* 0x000fe200078e00ff */
[----:B------:R-:W-:Y:S06]  /*0210*/  @P0 EXIT ;  /* 0x000000000000094d */ /* 0x000fec0003800000 */
[----:B------:R-:W-:Y:S01]  /*0220*/  IMAD.WIDE.U32 R12, R12, -0x2daee0ad, RZ ;  /* 0xd2511f530c0c7825 */ /* 0x000fe200078e00ff */
[----:B------:R-:W-:Y:S02]  /*0230*/  IADD3 R4, R19, 0x76cf5d0a, RZ ;  /* 0x76cf5d0a13047810 */ /* 0x000fe40007ffe0ff */
[----:B------:R-:W-:Y:S01]  /*0240*/  LOP3.LUT R11, R9, R14, R3, 0x96, !PT ;  /* 0x0000000e090b7212 */ /* 0x000fe200078e9603 */
[----:B------:R-:W-:Y:S01]  /*0250*/  IMAD.MOV.U32 R22, RZ, RZ, c[0x0][0x3ec] ;  /* 0x0000fb00ff167624 */ /* 0x000fe200078e00ff */
[----:B------:R-:W-:Y:S02]  /*0260*/  LOP3.LUT R14, R13, R10, R4, 0x96, !PT ;  /* 0x0000000a0d0e7212 */ /* 0x000fe400078e9604 */
        /* <DEDUP_REMOVED lines=12> */
[----:B------:R-:W-:Y:S01]  /*0330*/  IMAD.WIDE.U32 R16, R16, -0x2daee0ad, RZ ;  /* 0xd2511f5310107825 */ /* 0x000fe200078e00ff */
[----:B------:R-:W0:Y:S01]  /*0340*/  F2F.F64.F32 R22, R22 ;  /* 0x0000001600167310 */ /* 0x000e220000201800 */
[----:B------:R-:W-:-:S02]  /*0350*/  LOP3.LUT R14, R13, R14, R7, 0x96, !PT ;  /* 0x0000000e0d0e7212 */ /* 0x000fc400078e9607 */
[----:B------:R-:W-:Y:S02]  /*0360*/  IADD3 R13, R19, 0x1fd5c5a3, RZ ;  /* 0x1fd5c5a3130d7810 */ /* 0x000fe40007ffe0ff */
[----:B------:R-:W-:Y:S01]  /*0370*/  LOP3.LUT R20, R17, R10, R8, 0x96, !PT ;  /* 0x0000000a11147212 */ /* 0x000fe200078e9608 */
[----:B------:R-:W-:Y:S01]  /*0380*/  IMAD.WIDE.U32 R14, R14, -0x2daee0ad, RZ ;  /* 0xd2511f530e0e7825 */ /* 0x000fe200078e00ff */
[----:B------:R-:W-:-:S03]  /*0390*/  IADD3 R10, R18, 0x1715609d, RZ ;  /* 0x1715609d120a7810 */ /* 0x000fc60007ffe0ff */
[----:B------:R-:W-:Y:S01]  /*03a0*/  IMAD.WIDE.U32 R20, R20, -0x326172a9, RZ ;  /* 0xcd9e8d5714147825 */ /* 0x000fe200078e00ff */
[----:B------:R-:W-:Y:S02]  /*03b0*/  LOP3.LUT R16, R15, R16, R9, 0x96, !PT ;  /* 0x000000100f107212 */ /* 0x000fe400078e9609 */
[----:B------:R-:W-:Y:S02]  /*03c0*/  IADD3 R15, R18, -0xe443238, RZ ;  /* 0xf1bbcdc8120f7810 */ /* 0x000fe40007ffe0ff */
[----:B------:R-:W-:Y:S01]  /*03d0*/  LOP3.LUT R24, R21, R12, R10, 0x96, !PT ;  /* 0x0000000c15187212 */ /* 0x000fe200078e960a */
[----:B0-----:R-:W0:Y:S01]  /*03e0*/  MUFU.RCP64H R29, R23 ;  /* 0x00000017001d7308 */ /* 0x001e220000001800 */
        /* <DEDUP_REMOVED lines=8> */
[----:B------:R-:W-:Y:S02]  /*0470*/  IADD3 R14, R18, 0x5384540f, RZ ;  /* 0x5384540f120e7810 */ /* 0x000fe40007ffe0ff */
        /* <DEDUP_REMOVED lines=29> */
[----:B------:R-:W-:Y:S05]  /*0650*/  CALL.REL.NOINC `($__internal_44_$__cuda_sm20_dblrcp_rn_slowpath_v3) ;  /* 0x000008b000007944 */ /* 0x000fea0003c00000 */
[----:B------:R-:W-:Y:S01]  /*0660*/  IMAD.MOV.U32 R20, RZ, RZ, R22 ;  /* 0x000000ffff147224 */ /* 0x000fe200078e0016 */
[----:B------:R-:W-:-:S05]  /*0670*/  MOV R21, R23 ;  /* 0x0000001700157202 */ /* 0x000fca0000000f00 */
.L_x_1835:
[----:B-1----:R-:W0:Y:S01]  /*0680*/  F2F.F32.F64 R33, R20 ;  /* 0x0000001400217310 */ /* 0x002e220000301000 */
[----:B------:R-:W0:Y:S01]  /*0690*/  DSETP.GEU.AND P0, PT, |R20|, c[0x2][0x0], PT ;  /* 0x008000001400762a */ /* 0x000e220003f0e200 */
[----:B------:R-:W-:Y:S01]  /*06a0*/  IMAD R39, R39, -0x326172a9, RZ ;  /* 0xcd9e8d5727277824 */ /* 0x000fe200078e02ff */
[----:B------:R-:W-:Y:S01]  /*06b0*/  LOP3.LUT R34, R34, 0x3, RZ, 0xc0, !PT ;  /* 0x0000000322227812 */ /* 0x000fe200078ec0ff */
[----:B------:R-:W-:-:S11]  /*06c0*/  IMAD.MOV.U32 R35, RZ, RZ, RZ ;  /* 0x000000ffff237224 */ /* 0x000fd600078e00ff */
[----:B0-----:R-:W-:Y:S02]  /*06d0*/  @!P0 FMUL R33, R33, 1.175494350822287508e-38 ;  /* 0x0080000021218820 */ /* 0x001fe40000400000 */
.L_x_1840:
        /* <DEDUP_REMOVED lines=13> */
.L_x_1837:
[----:B------:R-:W-:Y:S05]  /*07b0*/  BSYNC B0 ;  /* 0x0000000000007941 */ /* 0x000fea0003800000 */
.L_x_1836:
[----:B------:R-:W-:Y:S01]  /*07c0*/  IMAD.HI.U32 R20, R28, -0x326172a9, RZ ;  /* 0xcd9e8d571c147827 */ /* 0x000fe200078e00ff */
[----:B------:R-:W-:Y:S02]  /*07d0*/  LOP3.LUT R21, R21, R35, R19, 0x96, !PT ;  /* 0x0000002315157212 */ /* 0x000fe400078e9613 */
[----:B------:R-:W-:Y:S01]  /*07e0*/  ISETP.NE.AND P0, PT, R34, 0x1, PT ;  /* 0x000000012200780c */ /* 0x000fe20003f05270 */
[----:B------:R-:W-:Y:S01]  /*07f0*/  IMAD R25, R28, -0x326172a9, RZ ;  /* 0xcd9e8d571c197824 */ /* 0x000fe200078e02ff */
[----:B------:R-:W-:Y:S01]  /*0800*/  LOP3.LUT R22, R20, R31, R18, 0x96, !PT ;  /* 0x0000001f14167212 */ /* 0x000fe200078e9612 */
[----:B------:R-:W-:Y:S01]  /*0810*/  IMAD.WIDE.U32 R20, R21, -0x326172a9, RZ ;  /* 0xcd9e8d5715147825 */ /* 0x000fe200078e00ff */
[----:B------:R-:W-:-:S03]  /*0820*/  MOV R43, R39 ;  /* 0x00000027002b7202 */ /* 0x000fc60000000f00 */
        /* <DEDUP_REMOVED lines=51> */
[----:B------:R-:W-:Y:S01]  /*0b60*/  @P0 IMAD.MOV.U32 R24, RZ, RZ, R23 ;  /* 0x000000ffff180224 */ /* 0x000fe200078e0017 */
[----:B------:R-:W-:Y:S05]  /*0b70*/  BRA `(.L_x_1838) ;  /* 0x0000004000007947 */ /* 0x000fea0003800000 */
.L_x_1839:
[----:B------:R-:W-:Y:S01]  /*0b80*/  IMAD.MOV.U32 R43, RZ, RZ, R37 ;  /* 0x000000ffff2b7224 */ /* 0x000fe200078e0025 */
[----:B------:R-:W-:Y:S01]  /*0b90*/  MOV R24, R20 ;  /* 0x0000001400187202 */ /* 0x000fe20000000f00 */
[----:B------:R-:W-:Y:S02]  /*0ba0*/  IMAD.MOV.U32 R25, RZ, RZ, R23 ;  /* 0x000000ffff197224 */ /* 0x000fe400078e0017 */
[----:B------:R-:W-:Y:S02]  /*0bb0*/  IMAD.MOV.U32 R26, RZ, RZ, R40 ;  /* 0x000000ffff1a7224 */ /* 0x000fe400078e0028 */
.L_x_1838:
[----:B------:R-:W-:-:S04]  /*0bc0*/  IMAD.MOV.U32 R27, RZ, RZ, 0x2 ;  /* 0x00000002ff1b7424 */ /* 0x000fc800078e00ff */
[----:B------:R-:W-:-:S06]  /*0bd0*/  IMAD.WIDE.U32 R22, R32, R27, c[0x0][0x160] ;  /* 0x0000580020167625 */ /* 0x000fcc00078e001b */
[----:B------:R-:W2:Y:S01]  /*0be0*/  LDG.E.64 R22, [R22.64] ;  /* 0x0000000416167981 */ /* 0x000ea2000c1e1b00 */
[----:B------:R-:W0:Y:S01]  /*0bf0*/  I2F.U32 R38, R43 ;  /* 0x0000002b00267306 */ /* 0x000e220000201000 */
[----:B------:R-:W-:Y:S01]  /*0c00*/  IMAD.MOV.U32 R37, RZ, RZ, 0x2f800000 ;  /* 0x2f800000ff257424 */ /* 0x000fe200078e00ff */
[----:B------:R-:W-:Y:S06]  /*0c10*/  WARPSYNC 0xffffffff ;  /* 0xffffffff00007948 */ /* 0x000fec0003800000 */
[----:B------:R-:W1:Y:S08]  /*0c20*/  I2F.U32 R42, R25 ;  /* 0x00000019002a7306 */ /* 0x000e700000201000 */
[----:B------:R-:W3:Y:S01]  /*0c30*/  I2F.U32 R26, R26 ;  /* 0x0000001a001a7306 */ /* 0x000ee20000201000 */
[----:B0-----:R-:W-:-:S05]  /*0c40*/  FFMA.FTZ R38, R38, R37, 1.1641532182693481445e-10 ;  /* 0x2f00000026267423 */ /* 0x001fca0000010025 */
[----:B------:R-:W-:Y:S02]  /*0c50*/  FSET.BF.LT.FTZ.AND R38, R38, c[0x0][0x3ec], PT ;  /* 0x0000fb0026267a0a */ /* 0x000fe40003811000 */
[----:B------:R-:W0:Y:S01]  /*0c60*/  I2F.U32 R24, R24 ;  /* 0x0000001800187306 */ /* 0x000e220000201000 */
[----:B-1----:R-:W-:-:S05]  /*0c70*/  FFMA.FTZ R21, R42, R37, 1.1641532182693481445e-10 ;  /* 0x2f0000002a157423 */ /* 0x002fca0000010025 */
[----:B------:R-:W-:Y:S02]  /*0c80*/  FSET.BF.LT.FTZ.AND R21, R21, c[0x0][0x3ec], PT ;  /* 0x0000fb0015157a0a */ /* 0x000fe40003811000 */
[----:B------:R-:W-:Y:S01]  /*0c90*/  F2I.FTZ.U32.TRUNC.NTZ R42, R38 ;  /* 0x00000026002a7305 */ /* 0x000fe2000021f000 */
[----:B---3--:R-:W-:-:S05]  /*0ca0*/  FFMA.FTZ R39, R26, R37, 1.1641532182693481445e-10 ;  /* 0x2f0000001a277423 */ /* 0x008fca0000010025 */
[----:B------:R-:W-:Y:S02]  /*0cb0*/  FSET.BF.LT.FTZ.AND R25, R39, c[0x0][0x3ec], PT ;  /* 0x0000fb0027197a0a */ /* 0x000fe40003811000 */
[----:B------:R-:W1:Y:S01]  /*0cc0*/  F2I.FTZ.U32.TRUNC.NTZ R45, R21 ;  /* 0x00000015002d7305 */ /* 0x000e62000021f000 */
[----:B0-----:R-:W-:-:S05]  /*0cd0*/  FFMA.FTZ R39, R24, R37, 1.1641532182693481445e-10 ;  /* 0x2f00000018277423 */ /* 0x001fca0000010025 */
[----:B------:R-:W-:Y:S02]  /*0ce0*/  FSET.BF.LT.FTZ.AND R39, R39, c[0x0][0x3ec], PT ;  /* 0x0000fb0027277a0a */ /* 0x000fe40003811000 */
[----:B------:R0:W3:Y:S01]  /*0cf0*/  F2I.FTZ.U32.TRUNC.NTZ R37, R25 ;  /* 0x0000001900257305 */ /* 0x0000e2000021f000 */
[----:B-1----:R-:W-:Y:S02]  /*0d00*/  PRMT R26, R45, 0x7604, R42 ;  /* 0x000076042d1a7816 */ /* 0x002fe4000000002a */
[--C-:B--2---:R-:W-:Y:S02]  /*0d10*/  PRMT R43, RZ, 0x5410, R22.reuse ;  /* 0x00005410ff2b7816 */ /* 0x104fe40000000016 */
[----:B------:R-:W-:Y:S02]  /*0d20*/  PRMT R22, RZ, 0x7610, R22 ;  /* 0x00007610ff167816 */ /* 0x000fe40000000016 */
[--C-:B------:R-:W-:Y:S01]  /*0d30*/  PRMT R42, RZ, 0x7610, R23.reuse ;  /* 0x00007610ff2a7816 */ /* 0x100fe20000000017 */
[----:B------:R-:W-:Y:S01]  /*0d40*/  FMUL.FTZ R24, R38, R43 ;  /* 0x0000002b26187220 */ /* 0x000fe20000410000 */
[----:B------:R-:W-:Y:S01]  /*0d50*/  PRMT R38, RZ, 0x5410, R23 ;  /* 0x00005410ff267816 */ /* 0x000fe20000000017 */
[----:B------:R-:W-:-:S02]  /*0d60*/  FMUL.FTZ R22, R21, R22 ;  /* 0x0000001615167220 */ /* 0x000fc40000410000 */
[----:B------:R-:W1:Y:S01]  /*0d70*/  F2I.FTZ.U32.TRUNC.NTZ R21, R39 ;  /* 0x0000002700157305 */ /* 0x000e62000021f000 */
[----:B------:R-:W-:Y:S02]  /*0d80*/  FMUL.FTZ R42, R39, R42 ;  /* 0x0000002a272a7220 */ /* 0x000fe40000410000 */
[----:B------:R-:W-:Y:S02]  /*0d90*/  FMUL.FTZ R38, R25, R38 ;  /* 0x0000002619267220 */ /* 0x000fe40000410000 */
[----:B0-----:R-:W-:Y:S01]  /*0da0*/  FMUL.FTZ R25, R33, R42 ;  /* 0x0000002a21197220 */ /* 0x001fe20000410000 */
[----:B---3--:R-:W-:Y:S01]  /*0db0*/  PRMT R42, R37, 0x7054, R26 ;  /* 0x00007054252a7816 */ /* 0x008fe2000000001a */
[C---:B------:R-:W-:Y:S02]  /*0dc0*/  FMUL.FTZ R24, R33.reuse, R24 ;  /* 0x0000001821187220 */ /* 0x040fe40000410000 */
[C---:B------:R-:W-:Y:S02]  /*0dd0*/  FMUL.FTZ R23, R33.reuse, R22 ;  /* 0x0000001621177220 */ /* 0x040fe40000410000 */
[----:B------:R-:W-:-:S02]  /*0de0*/  FMUL.FTZ R38, R33, R38 ;  /* 0x0000002621267220 */ /* 0x000fc40000410000 */
[C---:B------:R-:W-:Y:S01]  /*0df0*/  IMAD.WIDE.U32 R26, R32.reuse, R27, c[0x0][0x238] ;  /* 0x00008e00201a7625 */ /* 0x040fe200078e001b */
[----:B------:R-:W-:Y:S02]  /*0e00*/  F2FP.BF16.PACK_AB R22, R23, R24 ;  /* 0x000000181716723e */ /* 0x000fe400000010ff */
[----:B-1----:R-:W-:Y:S01]  /*0e10*/  PRMT R43, R21, 0x654, R42 ;  /* 0x00000654152b7816 */ /* 0x002fe2000000002a */
[----:B------:R-:W-:Y:S01]  /*0e20*/  IMAD.MOV.U32 R21, RZ, RZ, c[0x0][0x0] ;  /* 0x00000000ff157624 */ /* 0x000fe200078e00ff */
[----:B------:R-:W-:Y:S01]  /*0e30*/  IADD3 R24, P0, R32, c[0x0][0x310], RZ ;  /* 0x0000c40020187a10 */ /* 0x000fe20007f1e0ff */
[----:B------:R-:W-:Y:S01]  /*0e40*/  IMAD.MOV.U32 R39, RZ, RZ, R20 ;  /* 0x000000ffff277224 */ /* 0x000fe200078e0014 */
[----:B------:R-:W-:Y:S01]  /*0e50*/  F2FP.BF16.PACK_AB R23, R25, R38 ;  /* 0x000000261917723e */ /* 0x000fe200000010ff */
[----:B------:R-:W-:Y:S01]  /*0e60*/  IMAD.MOV.U32 R38, RZ, RZ, R40 ;  /* 0x000000ffff267224 */ /* 0x000fe200078e0028 */
[----:B------:R-:W-:Y:S01]  /*0e70*/  SHF.L.U32 R21, R21, 0x2, RZ ;  /* 0x0000000215157819 */ /* 0x000fe200000006ff */
[----:B------:R-:W-:-:S02]  /*0e80*/  IMAD.X R25, RZ, RZ, c[0x0][0x314], P0 ;  /* 0x0000c500ff197624 */ /* 0x000fc400000e06ff */
[----:B------:R0:W-:Y:S01]  /*0e90*/  STG.E.64 [R26.64], R22 ;  /* 0x000000161a007986 */ /* 0x0001e2000c101b04 */
[----:B------:R-:W-:Y:S02]  /*0ea0*/  IMAD.MOV.U32 R37, RZ, RZ, R41 ;  /* 0x000000ffff257224 */ /* 0x000fe400078e0029 */
[----:B------:R-:W-:Y:S01]  /*0eb0*/  IMAD R32, R21, c[0x0][0xc], R32 ;  /* 0x0000030015207a24 */ /* 0x000fe200078e0220 */
[----:B------:R0:W-:Y:S04]  /*0ec0*/  STG.E [R24.64], R43 ;  /* 0x0000002b18007986 */ /* 0x0001e8000c101904 */
[----:B------:R-:W-:Y:S01]  /*0ed0*/  BAR.SYNC.DEFER_BLOCKING 0x0 ;  /* 0x0000000000007b1d */ /* 0x000fe20000010000 */
[----:B------:R-:W-:-:S13]  /*0ee0*/  ISETP.GE.U32.AND P0, PT, R32, c[0x0][0x3e8], PT ;  /* 0x0000fa0020007a0c */ /* 0x000fda0003f06070 */
[----:B0-----:R-:W-:Y:S05]  /*0ef0*/  @!P0 BRA `(.L_x_1840) ;  /* 0xfffff7e000008947 */ /* 0x001fea000383ffff */
[----:B------:R-:W-:Y:S05]  /*0f00*/  EXIT ;  /* 0x000000000000794d */ /* 0x000fea0003800000 */
        .weak           $__internal_44_$__cuda_sm20_dblrcp_rn_slowpath_v3
        .type           $__internal_44_$__cuda_sm20_dblrcp_rn_slowpath_v3,@function
        .size           $__internal_44_$__cuda_sm20_dblrcp_rn_slowpath_v3,(.L_x_11392 - $__internal_44_$__cuda_sm20_dblrcp_rn_slowpath_v3)
$__internal_44_$__cuda_sm20_dblrcp_rn_slowpath_v3:
        /* <DEDUP_REMOVED lines=26> */
.L_x_1843:
        /* <DEDUP_REMOVED lines=10> */
.L_x_1841:
[----:B------:R-:W-:Y:S02]  /*1150*/  LOP3.LUT R21, R27, 0x80000, RZ, 0xfc, !PT ;  /* 0x000800001b157812 */ /* 0x000fe400078efcff */
[----:B------:R-:W-:-:S03]  /*1160*/  MOV R20, R26 ;  /* 0x0000001a00147202 */ /* 0x000fc60000000f00 */
.L_x_1842:
[----:B------:R-:W-:Y:S02]  /*1170*/  IMAD.MOV.U32 R41, RZ, RZ, 0x0 ;  /* 0x00000000ff297424 */ /* 0x000fe400078e00ff */
[----:B01----:R-:W-:Y:S02]  /*1180*/  IMAD.MOV.U32 R22, RZ, RZ, R20 ;  /* 0x000000ffff167224 */ /* 0x003fe400078e0014 */
[----:B------:R-:W-:Y:S01]  /*1190*/  IMAD.MOV.U32 R23, RZ, RZ, R21 ;  /* 0x000000ffff177224 */ /* 0x000fe200078e0015 */
[----:B------:R-:W-:Y:S06]  /*11a0*/  RET.REL.NODEC R40 `(_ZN2at6native43_GLOBAL__N__7cc8d1ed_10_Dropout_cu_0e96ed3824fused_dropout_kernel_vecIN3c108BFloat16EfjLi1ELi4EhEEvNS_4cuda6detail10TensorInfoIKT_T1_EENS7_IS8_SA_EENS7_IT4_SA_EESA_T0_NS_15PhiloxCudaStateE) ;  /* 0xffffee5028007950 */ /* 0x000fec0003c3ffff */
.L_x_1844:
        /* <DEDUP_REMOVED lines=13> */
.L_x_11392:


//--------------------- .text._ZN2at6native43_GLOBAL__N__7cc8d1ed_10_Dropout_cu_0e96ed3824fused_dropout_kernel_vecIN3c108BFloat16EfjLi1ELi8EhEEvNS_4cuda6detail10TensorInfoIKT_T1_EENS7_IS8_SA_EENS7_IT4_SA_EESA_T0_NS_15PhiloxCudaStateE --------------------------
	.section	.text._ZN2at6native43_GLOBAL__N__7cc8d1ed_10_Dropout_cu_0e96ed3824fused_dropout_kernel_vecIN3c108BFloat16EfjLi1ELi8EhEEvNS_4cuda6detail10TensorInfoIKT_T1_EENS7_IS8_SA_EENS7_IT4_SA_EESA_T0_NS_15PhiloxCudaStateE,"ax",@progbits
	.sectioninfo	@"SHI_REGISTERS=56"
	.align	128
.text._ZN2at6native43_GLOBAL__N__7cc8d1ed_10_Dropout_cu_0e96ed3824fused_dropout_kernel_vecIN3c108BFloat16EfjLi1ELi8EhEEvNS_4cuda6detail10TensorInfoIKT_T1_EENS7_IS8_SA_EENS7_IT4_SA_EESA_T0_NS_15PhiloxCudaStateE:
        .type           _ZN2at6native43_GLOBAL__N__7cc8d1ed_10_Dropout_cu_0e96ed3824fused_dropout_kernel_vecIN3c108BFloat16EfjLi1ELi8EhEEvNS_4cuda6detail10TensorInfoIKT_T1_EENS7_IS8_SA_EENS7_IT4_SA_EESA_T0_NS_15PhiloxCudaStateE,@function
        .size           _ZN2at6native43_GLOBAL__N__7cc8d1ed_10_Dropout_cu_0e96ed3824fused_dropout_kernel_vecIN3c108BFloat16EfjLi1ELi8EhEEvNS_4cuda6detail10TensorInfoIKT_T1_EENS7_IS8_SA_EENS7_IT4_SA_EESA_T0_NS_15PhiloxCudaStateE,(.L_x_11394 - _ZN2at6native43_GLOBAL__N__7cc8d1ed_10_Dropout_cu_0e96ed3824fused_dropout_kernel_vecIN3c108BFloat16EfjLi1ELi8EhEEvNS_4cuda6detail10TensorInfoIKT_T1_EENS7_IS8_SA_EENS7_IT4_SA_EESA_T0_NS_15PhiloxCudaStateE)
        .other          _ZN2at6native43_GLOBAL__N__7cc8d1ed_10_Dropout_cu_0e96ed3824fused_dropout_kernel_vecIN3c108BFloat16EfjLi1ELi8EhEEvNS_4cuda6detail10TensorInfoIKT_T1_EENS7_IS8_SA_EENS7_IT4_SA_EESA_T0_NS_15PhiloxCudaStateE,@"STO_CUDA_ENTRY STV_DEFAULT"
_ZN2at6native43_GLOBAL__N__7cc8d1ed_10_Dropout_cu_0e96ed3824fused_dropout_kernel_vecIN3c108BFloat16EfjLi1ELi8EhEEvNS_4cuda6detail10TensorInfoIKT_T1_EENS7_IS8_SA_EENS7_IT4_SA_EESA_T0_NS_15PhiloxCudaStateE:
        /* <DEDUP_REMOVED lines=40> */
[----:B------:R-:W-:Y:S01]  /*0280*/  FMUL.FTZ R14, R14, 1 ;  /* 0x3f8000000e0e7820 */ /* 0x000fe20000410000 */
[----:B------:R-:W-:Y:S01]  /*0290*/  IADD3 R6, R26, -0x255992d5, RZ ;  /* 0xdaa66d2b1a067810 */ /* 0x000fe20007ffe0ff */
[----:B------:R-:W-:Y:S01]  /*02a0*/  IMAD.WIDE.U32 R10, R10, -0x2daee0ad, RZ ;  /* 0xd2511f530a0a7825 */ /* 0x000fe200078e00ff */
[----:B------:R-:W-:-:S02]  /*02b0*/  IADD3 R7, R26, 0x78dde6e4, RZ ;  /* 0x78dde6e41a077810 */ /* 0x000fc40007ffe0ff */
[----:B------:R-:W-:Y:S01]  /*02c0*/  IADD3 R8, R27, -0x126145ec, RZ ;  /* 0xed9eba141b087810 */ /* 0x000fe20007ffe0ff */
[----:B------:R-:W-:Y:S01]  /*02d0*/  IMAD.WIDE.U32 R18, R18, -0x326172a9, RZ ;  /* 0xcd9e8d5712127825 */ /* 0x000fe200078e00ff */
[----:B------:R-:W0:Y:S01]  /*02e0*/  F2F.F64.F32 R14, R14 ;  /* 0x0000000e000e7310 */ /* 0x000e220000201800 */
        /* <DEDUP_REMOVED lines=8> */
[----:B------:R-:W-:Y:S01]  /*0370*/  IMAD.WIDE.U32 R18, R18, -0x2daee0ad, RZ ;  /* 0xd2511f5312127825 */ /* 0x000fe200078e00ff */
[----:B0-----:R-:W0:Y:S01]  /*0380*/  MUFU.RCP64H R35, R15 ;  /* 0x0000000f00237308 */ /* 0x001e220000001800 */
[----:B------:R-:W-:Y:S02]  /*0390*/  IADD3 R10, R26, 0x1715609d, RZ ;  /* 0x1715609d1a0a7810 */ /* 0x000fe40007ffe0ff */
[----:B------:R-:W-:Y:S01]  /*03a0*/  IMAD.WIDE.U32 R22, R22, -0x326172a9, RZ ;  /* 0xcd9e8d5716167825 */ /* 0x000fe200078e00ff */
[----:B------:R-:W-:Y:S02]  /*03b0*/  LOP3.LUT R13, R19, R16, R9, 0x96, !PT ;  /* 0x00000010130d7212 */ /* 0x000fe400078e9609 */
[----:B------:R-:W-:Y:S02]  /*03c0*/  IADD3 R34, R15, 0x300402, RZ ;  /* 0x003004020f227810 */ /* 0x000fe40007ffe0ff */
[----:B------:R-:W-:Y:S01]  /*03d0*/  LOP3.LUT R20, R23, R12, R10, 0x96, !PT ;  /* 0x0000000c17147212 */ /* 0x000fe200078e960a */
[----:B------:R-:W-:Y:S01]  /*03e0*/  IMAD.WIDE.U32 R12, R13, -0x326172a9, RZ ;  /* 0xcd9e8d570d0c7825 */ /* 0x000fe200078e00ff */
[----:B------:R-:W-:-:S02]  /*03f0*/  IADD3 R16, R27, 0x646e171e, RZ ;  /* 0x646e171e1b107810 */ /* 0x000fc40007ffe0ff */
[----:B------:R-:W-:Y:S01]  /*0400*/  IADD3 R17, R27, 0x1fd5c5a3, RZ ;  /* 0x1fd5c5a31b117810 */ /* 0x000fe20007ffe0ff */
[----:B------:R-:W-:Y:S01]  /*0410*/  IMAD.WIDE.U32 R20, R20, -0x2daee0ad, RZ ;  /* 0xd2511f5314147825 */ /* 0x000fe200078e00ff */
[----:B------:R-:W-:Y:S01]  /*0420*/  LOP3.LUT R40, R13, R22, R11, 0x96, !PT ;  /* 0x000000160d287212 */ /* 0x000fe200078e960b */
[----:B0-----:R-:W0:Y:S01]  /*0430*/  DFMA R24, -R14, R34, 1 ;  /* 0x3ff000000e18742b */ /* 0x001e220000000122 */
[----:B------:R-:W-:Y:S02]  /*0440*/  IADD3 R19, R26, -0xe443238, RZ ;  /* 0xf1bbcdc81a137810 */ /* 0x000fe40007ffe0ff */
[----:B------:R-:W-:Y:S01]  /*0450*/  LOP3.LUT R22, R21, R18, R16, 0x96, !PT ;  /* 0x0000001215167212 */ /* 0x000fe200078e9610 */
[----:B------:R-:W-:Y:S01]  /*0460*/  IMAD.WIDE.U32 R40, R40, -0x2daee0ad, RZ ;  /* 0xd2511f5328287825 */ /* 0x000fe200078e00ff */
[----:B------:R-:W-:Y:S01]  /*0470*/  IADD3 R18, R26, 0x5384540f, RZ ;  /* 0x5384540f1a127810 */ /* 0x000fe20007ffe0ff */
[----:B0-----:R-:W0:Y:S01]  /*0480*/  DFMA R24, R24, R24, R24 ;  /* 0x000000181818722b */ /* 0x001e220000000018 */
[----:B------:R-:W-:Y:S01]  /*0490*/  FSETP.GEU.AND P0, PT, |R34|, 5.8789094863358348022e-39, PT ;  /* 0x004004022200780b */ /* 0x000fe20003f0e200 */
[----:B------:R-:W-:Y:S01]  /*04a0*/  IMAD.WIDE.U32 R22, R22, -0x326172a9, RZ ;  /* 0xcd9e8d5716167825 */ /* 0x000fe200078e00ff */
[----:B------:R-:W-:-:S02]  /*04b0*/  LOP3.LUT R30, R41, R20, R17, 0x96, !PT ;  /* 0x00000014291e7212 */ /* 0x000fc400078e9611 */
[----:B------:R-:W-:Y:S02]  /*04c0*/  IADD3 R21, R27, -0x695add53, RZ ;  /* 0x96a522ad1b157810 */ /* 0x000fe40007ffe0ff */
[----:B------:R-:W-:Y:S01]  /*04d0*/  LOP3.LUT R20, R23, R12, R18, 0x96, !PT ;  /* 0x0000000c17147212 */ /* 0x000fe200078e9612 */
[----:B0-----:R0:W1:Y:S01]  /*04e0*/  DFMA R12, R34, R24, R34 ;  /* 0x00000018220c722b */ /* 0x0010620000000022 */
[----:B------:R-:W-:-:S04]  /*04f0*/  IMAD.WIDE.U32 R30, R30, -0x326172a9, RZ ;  /* 0xcd9e8d571e1e7825 */ /* 0x000fc800078e00ff */
[----:B0-----:R-:W-:Y:S01]  /*0500*/  IMAD.WIDE.U32 R24, R20, -0x2daee0ad, RZ ;  /* 0xd2511f5314187825 */ /* 0x001fe200078e00ff */
[----:B------:R-:W-:Y:S01]  /*0510*/  IADD3 R20, R27, -0x24c28bd8, RZ ;  /* 0xdb3d74281b147810 */ /* 0x000fe20007ffe0ff */
[----:B-1----:R-:W0:Y:S01]  /*0520*/  DFMA R32, -R14, R12, 1 ;  /* 0x3ff000000e20742b */ /* 0x002e22000000010c */
[----:B------:R-:W-:Y:S02]  /*0530*/  LOP3.LUT R31, R31, R22, R19, 0x96, !PT ;  /* 0x000000161f1f7212 */ /* 0x000fe400078e9613 */
[----:B------:R-:W-:Y:S02]  /*0540*/  LOP3.LUT R40, R25, R40, R20, 0x96, !PT ;  /* 0x0000002819287212 */ /* 0x000fe400078e9614 */
[----:B------:R-:W-:Y:S01]  /*0550*/  IADD3 R22, R26, -0x700cb87f, RZ ;  /* 0x8ff347811a167810 */ /* 0x000fe20007ffe0ff */
[----:B------:R-:W-:Y:S01]  /*0560*/  IMAD.HI.U32 R23, R31, -0x2daee0ad, RZ ;  /* 0xd2511f531f177827 */ /* 0x000fe200078e00ff */
[----:B0-----:R0:W1:-:S03]  /*0570*/  DFMA R12, R12, R32, R12 ;  /* 0x000000200c0c722b */ /* 0x001046000000000c */
[----:B------:R-:W-:Y:S01]  /*0580*/  IMAD.HI.U32 R25, R40, -0x326172a9, RZ ;  /* 0xcd9e8d5728197827 */ /* 0x000fe200078e00ff */
[----:B0-----:R-:W-:Y:S02]  /*0590*/  LOP3.LUT R33, R23, R24, R21, 0x96, !PT ;  /* 0x0000001817217212 */ /* 0x001fe400078e9615 */
[----:B------:R-:W-:Y:S01]  /*05a0*/  MOV R23, R36 ;  /* 0x0000002400177202 */ /* 0x000fe20000000f00 */
[----:B------:R-:W-:Y:S01]  /*05b0*/  IMAD.MOV.U32 R24, RZ, RZ, R37 ;  /* 0x000000ffff187224 */ /* 0x000fe200078e0025 */
[----:B------:R-:W-:Y:S01]  /*05c0*/  LOP3.LUT R32, R25, R30, R22, 0x96, !PT ;  /* 0x0000001e19207212 */ /* 0x000fe200078e9616 */
[----:B------:R-:W-:Y:S02]  /*05d0*/  IMAD.MOV.U32 R25, RZ, RZ, R29 ;  /* 0x000000ffff197224 */ /* 0x000fe400078e001d */
[----:B------:R-:W-:Y:S01]  /*05e0*/  IMAD.MOV.U32 R30, RZ, RZ, R31 ;  /* 0x000000ffff1e7224 */ /* 0x000fe200078e001f */
[----:B------:R-:W-:Y:S01]  /*05f0*/  MOV R29, R32 ;  /* 0x00000020001d7202 */ /* 0x000fe20000000f00 */
[----:B------:R-:W-:Y:S01]  /*0600*/  IMAD.MOV.U32 R31, RZ, RZ, R33 ;  /* 0x000000ffff1f7224 */ /* 0x000fe200078e0021 */
[----:B------:R-:W-:Y:S05]  /*0610*/  @P0 BRA `(.L_x_1845) ;  /* 0x0000006000000947 */ /* 0x000fea0003800000 */
[----:B-1----:R-:W-:Y:S02]  /*0620*/  LOP3.LUT R12, R15, 0x7fffffff, RZ, 0xc0, !PT ;  /* 0x7fffffff0f0c7812 */ /* 0x002fe400078ec0ff */
[----:B------:R-:W-:-:S02]  /*0630*/  MOV R36, 0x660 ;  /* 0x0000066000247802 */ /* 0x000fc40000000f00 */
[----:B------:R-:W-:Y:S02]  /*0640*/  IADD3 R37, R12, -0x100000, RZ ;  /* 0xfff000000c257810 */ /* 0x000fe40007ffe0ff */
[----:B------:R-:W-:Y:S05]  /*0650*/  CALL.REL.NOINC `($__internal_45_$__cuda_sm20_dblrcp_rn_slowpath_v3) ;  /* 0x0000191000007944 */ /* 0x000fea0003c00000 */
[----:B------:R-:W-:Y:S02]  /*0660*/  IMAD.MOV.U32 R12, RZ, RZ, R14 ;  /* 0x000000ffff0c7224 */ /* 0x000fe400078e000e */
[----:B------:R-:W-:-:S05]  /*0670*/  IMAD.MOV.U32 R13, RZ, RZ, R15 ;  /* 0x000000ffff0d7224 */ /* 0x000fca00078e000f */
.L_x_1845:
[----:B-1----:R-:W0:Y:S01]  /*0680*/  F2F.F32.F64 R32, R12 ;  /* 0x0000000c00207310 */ /* 0x002e220000301000 */
[----:B------:R-:W0:Y:S01]  /*0690*/  DSETP.GEU.AND P0, PT, |R12|, c[0x2][0x0], PT ;  /* 0x008000000c00762a */ /* 0x000e220003f0e200 */
[----:B------:R-:W-:Y:S01]  /*06a0*/  IMAD R40, R40, -0x326172a9, RZ ;  /* 0xcd9e8d5728287824 */ /* 0x000fe200078e02ff */
[----:B------:R-:W-:Y:S01]  /*06b0*/  LOP3.LUT R33, R28, 0x3, RZ, 0xc0, !PT ;  /* 0x000000031c217812 */ /* 0x000fe200078ec0ff */
[----:B------:R-:W-:-:S11]  /*06c0*/  IMAD.MOV.U32 R35, RZ, RZ, RZ ;  /* 0x000000ffff237224 */ /* 0x000fd600078e00ff */
[----:B0-----:R-:W-:Y:S02]  /*06d0*/  @!P0 FMUL R32, R32, 1.175494350822287508e-38 ;  /* 0x0080000020208820 */ /* 0x001fe40000400000 */
.L_x_1858:
[----:B------:R-:W-:Y:S01]  /*06e0*/  ISETP.NE.AND P0, PT, R33, RZ, PT ;  /* 0x000000ff2100720c */ /* 0x000fe20003f05270 */
[----:B------:R-:W-:Y:S01]  /*06f0*/  IMAD R28, R30, -0x2daee0ad, RZ ;  /* 0xd2511f531e1c7824 */ /* 0x000fe200078e02ff */
[----:B------:R-:W-:Y:S01]  /*0700*/  MOV R42, R40 ;  /* 0x00000028002a7202 */ /* 0x000fe20000000f00 */
[----:B------:R-:W-:-:S10]  /*0710*/  IMAD.MOV.U32 R41, RZ, RZ, R31 ;  /* 0x000000ffff297224 */ /* 0x000fd400078e001f */
[----:B0-----:R-:W-:Y:S05]  /*0720*/  @!P0 BRA `(.L_x_1846) ;  /* 0x000009b000008947 */ /* 0x001fea0003800000 */
        /* <DEDUP_REMOVED lines=13> */
.L_x_1848:
[----:B------:R-:W-:Y:S05]  /*0800*/  BSYNC B0 ;  /* 0x0000000000007941 */ /* 0x000fea0003800000 */
.L_x_1847:
[----:B------:R-:W-:Y:S01]  /*0810*/  IMAD.HI.U32 R13, R23, -0x326172a9, RZ ;  /* 0xcd9e8d57170d7827 */ /* 0x000fe200078e00ff */
[----:B------:R-:W-:Y:S02]  /*0820*/  LOP3.LUT R12, R12, R35, R27, 0x96, !PT ;  /* 0x000000230c0c7212 */ /* 0x000fe400078e961b */
[----:B------:R-:W-:Y:S01]  /*0830*/  ISETP.NE.AND P0, PT, R33, 0x1, PT ;  /* 0x000000012100780c */ /* 0x000fe20003f05270 */
[----:B------:R-:W-:Y:S01]  /*0840*/  IMAD.MOV.U32 R44, RZ, RZ, -0x2daee0ad ;  /* 0xd2511f53ff2c7424 */ /* 0x000fe200078e00ff */
[----:B------:R-:W-:Y:S01]  /*0850*/  LOP3.LUT R30, R13, R24, R26, 0x96, !PT ;  /* 0x000000180d1e7212 */ /* 0x000fe200078e961a */
[----:B------:R-:W-:Y:S01]  /*0860*/  IMAD R37, R23, -0x326172a9, RZ ;  /* 0xcd9e8d5717257824 */ /* 0x000fe200078e02ff */
[C---:B------:R-:W-:Y:S01]  /*0870*/  ISETP.NE.AND P2, PT, R43.reuse, -0x2, PT ;  /* 0xfffffffe2b00780c */ /* 0x040fe20003f45270 */
[----:B------:R-:W-:Y:S01]  /*0880*/  IMAD.WIDE.U32 R14, R12, -0x326172a9, RZ ;  /* 0xcd9e8d570c0e7825 */ /* 0x000fe200078e00ff */
[----:B------:R-:W-:-:S03]  /*0890*/  IADD3 R34, R43, 0x2, RZ ;  /* 0x000000022b227810 */ /* 0x000fc60007ffe0ff */
        /* <DEDUP_REMOVED lines=33> */
[----:B------:R-:W-:-:S03]  /*0ab0*/  LOP3.LUT R14, R35, R27, RZ, 0x3c, !PT ;  /* 0x0000001b230e7212 */ /* 0x000fc600078e3cff */
[----:B------:R-:W-:Y:S01]  /*0ac0*/  IMAD.HI.U32 R13, R40, -0x2daee0ad, RZ ;  /* 0xd2511f53280d7827 */ /* 0x000fe200078e00ff */
[----:B------:R-:W-:Y:S02]  /*0ad0*/  LOP3.LUT R12, R37, R12, R22, 0x96, !PT ;  /* 0x0000000c250c7212 */ /* 0x000fe400078e9616 */
[----:B------:R-:W-:Y:S02]  /*0ae0*/  MOV R37, R28 ;  /* 0x0000001c00257202 */ /* 0x000fe40000000f00 */
        /* <DEDUP_REMOVED lines=12> */
.L_x_1849:
        /* <DEDUP_REMOVED lines=21> */
.L_x_1851:
[----:B------:R-:W-:Y:S05]  /*0d00*/  BSYNC B0 ;  /* 0x0000000000007941 */ /* 0x000fea0003800000 */
.L_x_1850:
        /* <DEDUP_REMOVED lines=42> */
[----:B------:R-:W-:Y:S02]  /*0fb0*/  LOP3.LUT R29, R29, R12, R22, 0x96, !PT ;  /* 0x0000000c1d1d7212 */ /* 0x000fe400078e9616 */
        /* <DEDUP_REMOVED lines=18> */
.L_x_1846:
        /* <DEDUP_REMOVED lines=15> */
.L_x_1854:
[----:B------:R-:W-:Y:S05]  /*11d0*/  BSYNC B0 ;  /* 0x0000000000007941 */ /* 0x000fea0003800000 */
.L_x_1853:
        /* <DEDUP_REMOVED lines=27> */
.L_x_1856:
[----:B------:R-:W-:Y:S05]  /*1390*/  BSYNC B0 ;  /* 0x0000000000007941 */ /* 0x000fea0003800000 */
.L_x_1855:
        /* <DEDUP_REMOVED lines=12> */
[----:B------:R-:W-:-:S03]  /*1460*/  LOP3.LUT R14, R31, R47, R0, 0x96, !PT ;  /* 0x0000002f1f0e7212 */ /* 0x000fc600078e9600 */
        /* <DEDUP_REMOVED lines=62> */
[----:B------:R-:W-:-:S04]  /*1850*/  IMAD.WIDE.U32 R44, R44, -0x2daee0ad, RZ ;  /* 0xd2511f532c2c7825 */ /* 0x000fc800078e00ff */
        /* <DEDUP_REMOVED lines=22> */
[----:B------:R-:W-:Y:S02]  /*19c0*/  IMAD R48, R15, -0x2daee0ad, RZ ;  /* 0xd2511f530f307824 */ /* 0x000fe400078e02ff */
[----:B------:R-:W-:-:S02]  /*19d0*/  IMAD.MOV.U32 R29, RZ, RZ, R14 ;  /* 0x000000ffff1d7224 */ /* 0x000fc400078e000e */
.L_x_1852:
[----:B------:R-:W-:-:S10]  /*19e0*/  HFMA2.MMA R28, -RZ, RZ, 0, 1.1920928955078125e-07 ;  /* 0x00000002ff1c7435 */ /* 0x000fd400000001ff */
[----:B------:R-:W-:-:S06]  /*19f0*/  IMAD.WIDE.U32 R12, R25, R28, c[0x0][0x160] ;  /* 0x00005800190c7625 */ /* 0x000fcc00078e001c */
[----:B------:R-:W2:Y:S01]  /*1a00*/  LDG.E.128 R12, [R12.64] ;  /* 0x000000040c0c7981 */ /* 0x000ea2000c1e1d00 */
        /* <DEDUP_REMOVED lines=8> */
[----:B-1----:R-:W-:-:S07]  /*1a90*/  FFMA.FTZ R49, R38, R47, 1.1641532182693481445e-10 ;  /* 0x2f00000026317423 */ /* 0x002fce000001002f */
[----:B------:R3:W1:Y:S08]  /*1aa0*/  I2F.U32 R42, R45 ;  /* 0x0000002d002a7306 */ /* 0x0006700000201000 */
[----:B------:R4:W5:Y:S01]  /*1ab0*/  I2F.U32 R41, R48 ;  /* 0x0000003000297306 */ /* 0x0009620000201000 */
[-C--:B---3--:R-:W-:Y:S02]  /*1ac0*/  FFMA.FTZ R45, R37, R47.reuse, 1.1641532182693481445e-10 ;  /* 0x2f000000252d7423 */ /* 0x088fe4000001002f */
[----:B0-----:R-:W-:-:S03]  /*1ad0*/  FFMA.FTZ R44, R44, R47, 1.1641532182693481445e-10 ;  /* 0x2f0000002c2c7423 */ /* 0x001fc6000001002f */
[----:B------:R-:W-:Y:S02]  /*1ae0*/  FSET.BF.LT.FTZ.AND R45, R45, c[0x0][0x3ec], PT ;  /* 0x0000fb002d2d7a0a */ /* 0x000fe40003811000 */
[----:B------:R-:W0:Y:S01]  /*1af0*/  F2I.FTZ.U32.TRUNC.NTZ R53, R50 ;  /* 0x0000003200357305 */ /* 0x000e22000021f000 */
[----:B----4-:R-:W-:Y:S01]  /*1b00*/  FSET.BF.LT.FTZ.AND R48, R49, c[0x0][0x3ec], PT ;  /* 0x0000fb0031307a0a */ /* 0x010fe20003811000 */
[----:B-1----:R-:W-:Y:S01]  /*1b10*/  FFMA.FTZ R42, R42, R47, 1.1641532182693481445e-10 ;  /* 0x2f0000002a2a7423 */ /* 0x002fe2000001002f */
[----:B------:R-:W-:-:S05]  /*1b20*/  FSET.BF.LT.FTZ.AND R44, R44, c[0x0][0x3ec], PT ;  /* 0x0000fb002c2c7a0a */ /* 0x000fca0003811000 */
[----:B------:R1:W3:Y:S01]  /*1b30*/  I2F.U32 R52, R43 ;  /* 0x0000002b00347306 */ /* 0x0002e20000201000 */
[----:B-----5:R-:W-:-:S07]  /*1b40*/  FFMA.FTZ R49, R41, R47, 1.1641532182693481445e-10 ;  /* 0x2f00000029317423 */ /* 0x020fce000001002f */
[----:B------:R-:W4:Y:S01]  /*1b50*/  F2I.FTZ.U32.TRUNC.NTZ R39, R48 ;  /* 0x0000003000277305 */ /* 0x000f22000021f000 */
[----:B-1----:R-:W-:Y:S02]  /*1b60*/  FSET.BF.LT.FTZ.AND R43, R42, c[0x0][0x3ec], PT ;  /* 0x0000fb002a2b7a0a */ /* 0x002fe40003811000 */
[----:B0-----:R-:W-:-:S05]  /*1b70*/  LOP3.LUT R42, R53, 0xff, RZ, 0xc0, !PT ;  /* 0x000000ff352a7812 */ /* 0x001fca00078ec0ff */
[----:B------:R-:W0:Y:S01]  /*1b80*/  I2F.U32 R46, R46 ;  /* 0x0000002e002e7306 */ /* 0x000e220000201000 */
[----:B---3--:R-:W-:-:S07]  /*1b90*/  FFMA.FTZ R51, R52, R47, 1.1641532182693481445e-10 ;  /* 0x2f00000034337423 */ /* 0x008fce000001002f */
[----:B------:R-:W1:Y:S01]  /*1ba0*/  F2I.FTZ.U32.TRUNC.NTZ R36, R45 ;  /* 0x0000002d00247305 */ /* 0x000e62000021f000 */
[----:B----4-:R-:W-:-:S07]  /*1bb0*/  PRMT R41, R39, 0x7604, R42 ;  /* 0x0000760427297816 */ /* 0x010fce000000002a */
[----:B------:R-:W3:Y:S01]  /*1bc0*/  F2I.FTZ.U32.TRUNC.NTZ R37, R44 ;  /* 0x0000002c00257305 */ /* 0x000ee2000021f000 */
[----:B0-----:R-:W-:Y:S01]  /*1bd0*/  FFMA.FTZ R38, R46, R47, 1.1641532182693481445e-10 ;  /* 0x2f0000002e267423 */ /* 0x001fe2000001002f */
[----:B------:R-:W-:Y:S02]  /*1be0*/  FSET.BF.LT.FTZ.AND R46, R51, c[0x0][0x3ec], PT ;  /* 0x0000fb00332e7a0a */ /* 0x000fe40003811000 */
[----:B------:R-:W-:Y:S02]  /*1bf0*/  FSET.BF.LT.FTZ.AND R47, R49, c[0x0][0x3ec], PT ;  /* 0x0000fb00312f7a0a */ /* 0x000fe40003811000 */
[----:B------:R-:W-:Y:S02]  /*1c00*/  FSET.BF.LT.FTZ.AND R38, R38, c[0x0][0x3ec], PT ;  /* 0x0000fb0026267a0a */ /* 0x000fe40003811000 */
[----:B-1----:R-:W-:Y:S02]  /*1c10*/  LOP3.LUT R52, R36, 0xff, RZ, 0xc0, !PT ;  /* 0x000000ff24347812 */ /* 0x002fe400078ec0ff */
[----:B------:R0:W-:Y:S02]  /*1c20*/  F2I.FTZ.U32.TRUNC.NTZ R36, R43 ;  /* 0x0000002b00247305 */ /* 0x0001e4000021f000 */
[----:B---3--:R-:W-:-:S06]  /*1c30*/  PRMT R42, R37, 0x7604, R52 ;  /* 0x00007604252a7816 */ /* 0x008fcc0000000034 */
[----:B------:R1:W-:Y:S01]  /*1c40*/  F2I.FTZ.U32.TRUNC.NTZ R37, R47 ;  /* 0x0000002f00257305 */ /* 0x0003e2000021f000 */
[--C-:B--2---:R-:W-:Y:S02]  /*1c50*/  PRMT R39, RZ, 0x5410, R14.reuse ;  /* 0x00005410ff277816 */ /* 0x104fe4000000000e */
[----:B------:R-:W-:Y:S02]  /*1c60*/  PRMT R49, RZ, 0x7610, R14 ;  /* 0x00007610ff317816 */ /* 0x000fe4000000000e */
[--C-:B------:R-:W-:Y:S01]  /*1c70*/  PRMT R14, RZ, 0x5410, R15.reuse ;  /* 0x00005410ff0e7816 */ /* 0x100fe2000000000f */
[----:B------:R-:W-:Y:S01]  /*1c80*/  FMUL.FTZ R53, R50, R39 ;  /* 0x0000002732357220 */ /* 0x000fe20000410000 */
[----:B------:R-:W-:Y:S01]  /*1c90*/  PRMT R52, RZ, 0x7610, R15 ;  /* 0x00007610ff347816 */ /* 0x000fe2000000000f */
[----:B------:R-:W2:Y:S01]  /*1ca0*/  F2I.FTZ.U32.TRUNC.NTZ R39, R46 ;  /* 0x0000002e00277305 */ /* 0x000ea2000021f000 */
[--C-:B------:R-:W-:Y:S01]  /*1cb0*/  PRMT R15, RZ, 0x5410, R12.reuse ;  /* 0x00005410ff0f7816 */ /* 0x100fe2000000000c */
[----:B0-----:R-:W-:Y:S01]  /*1cc0*/  FMUL.FTZ R43, R43, R14 ;  /* 0x0000000e2b2b7220 */ /* 0x001fe20000410000 */
[----:B------:R-:W-:Y:S01]  /*1cd0*/  PRMT R51, RZ, 0x7610, R12 ;  /* 0x00007610ff337816 */ /* 0x000fe2000000000c */
[----:B-1----:R-:W-:Y:S01]  /*1ce0*/  FMUL.FTZ R47, R47, R52 ;  /* 0x000000342f2f7220 */ /* 0x002fe20000410000 */
[--C-:B------:R-:W-:Y:S01]  /*1cf0*/  PRMT R12, RZ, 0x5410, R13.reuse ;  /* 0x00005410ff0c7816 */ /* 0x100fe2000000000d */
[----:B------:R-:W-:Y:S01]  /*1d00*/  FMUL.FTZ R49, R48, R49 ;  /* 0x0000003130317220 */ /* 0x000fe20000410000 */
[----:B------:R-:W-:Y:S01]  /*1d10*/  PRMT R13, RZ, 0x7610, R13 ;  /* 0x00007610ff0d7816 */ /* 0x000fe2000000000d */
[----:B------:R-:W-:-:S02]  /*1d20*/  FMUL.FTZ R15, R46, R15 ;  /* 0x0000000f2e0f7220 */ /* 0x000fc40000410000 */
[C---:B------:R-:W-:Y:S02]  /*1d30*/  FMUL.FTZ R43, R32.reuse, R43 ;  /* 0x0000002b202b7220 */ /* 0x040fe40000410000 */
[----:B------:R-:W-:Y:S02]  /*1d40*/  FMUL.FTZ R48, R32, R47 ;  /* 0x0000002f20307220 */ /* 0x000fe40000410000 */
[----:B------:R-:W-:Y:S02]  /*1d50*/  FMUL.FTZ R45, R45, R12 ;  /* 0x0000000c2d2d7220 */ /* 0x000fe40000410000 */
[----:B------:R-:W-:Y:S02]  /*1d60*/  FMUL.FTZ R13, R44, R13 ;  /* 0x0000000d2c0d7220 */ /* 0x000fe40000410000 */
[----:B------:R-:W-:Y:S01]  /*1d70*/  FMUL.FTZ R12, R32, R15 ;  /* 0x0000000f200c7220 */ /* 0x000fe20000410000 */
[----:B------:R-:W-:Y:S01]  /*1d80*/  F2FP.BF16.PACK_AB R15, R48, R43 ;  /* 0x0000002b300f723e */ /* 0x000fe200000010ff */
[----:B------:R-:W-:Y:S01]  /*1d90*/  FMUL.FTZ R51, R38, R51 ;  /* 0x0000003326337220 */ /* 0x000fe20000410000 */
[----:B------:R0:W1:Y:S01]  /*1da0*/  F2I.FTZ.U32.TRUNC.NTZ R44, R38 ;  /* 0x00000026002c7305 */ /* 0x000062000021f000 */
[----:B--2---:R-:W-:Y:S01]  /*1db0*/  LOP3.LUT R43, R39, 0xff, RZ, 0xc0, !PT ;  /* 0x000000ff272b7812 */ /* 0x004fe200078ec0ff */
[----:B------:R-:W-:-:S02]  /*1dc0*/  FMUL.FTZ R45, R32, R45 ;  /* 0x0000002d202d7220 */ /* 0x000fc40000410000 */
[C---:B------:R-:W-:Y:S02]  /*1dd0*/  FMUL.FTZ R46, R32.reuse, R13 ;  /* 0x0000000d202e7220 */ /* 0x040fe40000410000 */
[C---:B------:R-:W-:Y:S02]  /*1de0*/  FMUL.FTZ R14, R32.reuse, R53 ;  /* 0x00000035200e7220 */ /* 0x040fe40000410000 */
[----:B------:R-:W-:Y:S01]  /*1df0*/  FMUL.FTZ R49, R32, R49 ;  /* 0x0000003120317220 */ /* 0x000fe20000410000 */
[----:B------:R-:W-:Y:S01]  /*1e00*/  F2FP.BF16.PACK_AB R13, R46, R45 ;  /* 0x0000002d2e0d723e */ /* 0x000fe200000010ff */
[C---:B0-----:R-:W-:Y:S01]  /*1e10*/  IMAD.WIDE.U32 R38, R25.reuse, R28, c[0x0][0x238] ;  /* 0x00008e0019267625 */ /* 0x041fe200078e001c */
[----:B------:R-:W-:Y:S02]  /*1e20*/  LOP3.LUT R46, R36, 0xff, RZ, 0xc0, !PT ;  /* 0x000000ff242e7812 */ /* 0x000fe400078ec0ff */
[----:B------:R-:W-:Y:S01]  /*1e30*/  IADD3 R36, P0, R25, c[0x0][0x310], RZ ;  /* 0x0000c40019247a10 */ /* 0x000fe20007f1e0ff */
[----:B------:R-:W-:Y:S01]  /*1e40*/  IMAD.MOV.U32 R28, RZ, RZ, c[0x0][0x0] ;  /* 0x00000000ff1c7624 */ /* 0x000fe200078e00ff */
[----:B------:R-:W-:Y:S01]  /*1e50*/  PRMT R46, R37, 0x7604, R46 ;  /* 0x00007604252e7816 */ /* 0x000fe2000000002e */
[----:B------:R-:W-:Y:S01]  /*1e60*/  FMUL.FTZ R51, R32, R51 ;  /* 0x0000003320337220 */ /* 0x000fe20000410000 */
[----:B------:R-:W-:Y:S01]  /*1e70*/  F2FP.BF16.PACK_AB R14, R49, R14 ;  /* 0x0000000e310e723e */ /* 0x000fe200000010ff */
[----:B------:R-:W-:Y:S01]  /*1e80*/  IMAD.SHL.U32 R28, R28, 0x8, RZ ;  /* 0x000000081c1c7824 */ /* 0x000fe200078e00ff */
[----:B-1----:R-:W-:Y:S01]  /*1e90*/  PRMT R43, R44, 0x7604, R43 ;  /* 0x000076042c2b7816 */ /* 0x002fe2000000002b */
[----:B------:R-:W-:Y:S01]  /*1ea0*/  IMAD.X R37, RZ, RZ, c[0x0][0x314], P0 ;  /* 0x0000c500ff257624 */ /* 0x000fe200000e06ff */
[----:B------:R-:W-:Y:S01]  /*1eb0*/  F2FP.BF16.PACK_AB R12, R51, R12 ;  /* 0x0000000c330c723e */ /* 0x000fe200000010ff */
[----:B------:R-:W-:-:S04]  /*1ec0*/  IMAD R25, R28, c[0x0][0xc], R25 ;  /* 0x000003001c197a24 */ /* 0x000fc800078e0219 */
[----:B------:R0:W-:Y:S01]  /*1ed0*/  STG.E.128 [R38.64], R12 ;  /* 0x0000000c26007986 */ /* 0x0001e2000c101d04 */
[----:B------:R-:W-:Y:S02]  /*1ee0*/  ISETP.GE.U32.AND P0, PT, R25, c[0x0][0x3e8], PT ;  /* 0x0000fa0019007a0c */ /* 0x000fe40003f06070 */
[----:B0-----:R-:W-:Y:S02]  /*1ef0*/  PRMT R12, R43, 0x5410, R42 ;  /* 0x000054102b0c7816 */ /* 0x001fe4000000002a */
[----:B------:R-:W-:Y:S02]  /*1f00*/  PRMT R13, R41, 0x5410, R46 ;  /* 0x00005410290d7816 */ /* 0x000fe4000000002e */
[----:B------:R-:W-:-:S03]  /*1f10*/  MOV R43, R34 ;  /* 0x00000022002b7202 */ /* 0x000fc60000000f00 */
[----:B------:R0:W-:Y:S04]  /*1f20*/  STG.E.64 [R36.64], R12 ;  /* 0x0000000c24007986 */ /* 0x0001e8000c101b04 */
[----:B------:R-:W-:Y:S06]  /*1f30*/  BAR.SYNC.DEFER_BLOCKING 0x0 ;  /* 0x0000000000007b1d */ /* 0x000fec0000010000 */
[----:B------:R-:W-:Y:S01]  /*1f40*/  @P0 CALL.REL.NOINC `(.L_x_1857) ;  /* 0x0000001000000944 */ /* 0x000fe20003c00000 */
[----:B------:R-:W-:Y:S05]  /*1f50*/  BRA `(.L_x_1858) ;  /* 0xffffe78000007947 */ /* 0x000fea000383ffff */
.L_x_1857:
[----:B------:R-:W-:Y:S05]  /*1f60*/  EXIT ;  /* 0x000000000000794d */ /* 0x000fea0003800000 */
        .weak           $__internal_45_$__cuda_sm20_dblrcp_rn_slowpath_v3
        .type           $__internal_45_$__cuda_sm20_dblrcp_rn_slowpath_v3,@function
        .size           $__internal_45_$__cuda_sm20_dblrcp_rn_slowpath_v3,(.L_x_11394 - $__internal_45_$__cuda_sm20_dblrcp_rn_slowpath_v3)
$__internal_45_$__cuda_sm20_dblrcp_rn_slowpath_v3:
        /* <DEDUP_REMOVED lines=26> */
.L_x_1861:
        /* <DEDUP_REMOVED lines=10> */
.L_x_1859:
[----:B------:R-:W-:Y:S01]  /*21b0*/  LOP3.LUT R13, R35, 0x80000, RZ, 0xfc, !PT ;  /* 0x00080000230d7812 */ /* 0x000fe200078efcff */
[----:B------:R-:W-:-:S04]  /*21c0*/  IMAD.MOV.U32 R12, RZ, RZ, R34 ;  /* 0x000000ffff0c7224 */ /* 0x000fc800078e0022 */
.L_x_1860:
[----:B------:R-:W-:Y:S01]  /*21d0*/  IMAD.MOV.U32 R37, RZ, RZ, 0x0 ;  /* 0x00000000ff257424 */ /* 0x000fe200078e00ff */
[----:B01----:R-:W-:Y:S01]  /*21e0*/  MOV R14, R12 ;  /* 0x0000000c000e7202 */ /* 0x003fe20000000f00 */
[----:B------:R-:W-:Y:S02]  /*21f0*/  IMAD.MOV.U32 R15, RZ, RZ, R13 ;  /* 0x000000ffff0f7224 */ /* 0x000fe400078e000d */
[----:B------:R-:W-:Y:S05]  /*2200*/  RET.REL.NODEC R36 `(_ZN2at6native43_GLOBAL__N__7cc8d1ed_10_Dropout_cu_0e96ed3824fused_dropout_kernel_vecIN3c108BFloat16EfjLi1ELi8EhEEvNS_4cuda6detail10TensorInfoIKT_T1_EENS7_IS8_SA_EENS7_IT4_SA_EESA_T0_NS_15PhiloxCudaStateE) ;  /* 0xffffddf024007950 */ /* 0x000fea0003c3ffff */
.L_x_1862:
        /* <DEDUP_REMOVED lines=15> */
.L_x_11394:


//--------------------- .text._ZN2at6native43_GLOBAL__N__7cc8d1ed_10_Dropout_cu_0e96ed3824fused_dropout_kernel_vecIN3c108BFloat16EfjLi1ELi16EhEEvNS_4cuda6detail10TensorInfoIKT_T1_EENS7_IS8_SA_EENS7_IT4_SA_EESA_T0_NS_15PhiloxCudaStateE --------------------------
	.section	.text._ZN2at6native43_GLOBAL__N__7cc8d1ed_10_Dropout_cu_0e96ed3824fused_dropout_kernel_vecIN3c108BFloat16EfjLi1ELi16EhEEvNS_4cuda6detail10TensorInfoIKT_T1_EENS7_IS8_SA_EENS7_IT4_SA_EESA_T0_NS_15PhiloxCudaStateE,"ax",@progbits
	.sectioninfo	@"SHI_REGISTERS=55"
	.align	128
.text._ZN2at6native43_GLOBAL__N__7cc8d1ed_10_Dropout_cu_0e96ed3824fused_dropout_kernel_vecIN3c108BFloat16EfjLi1ELi16EhEEvNS_4cuda6detail10TensorInfoIKT_T1_EENS7_IS8_SA_EENS7_IT4_SA_EESA_T0_NS_15PhiloxCudaStateE:
        .type           _ZN2at6native43_GLOBAL__N__7cc8d1ed_10_Dropout_cu_0e96ed3824fused_dropout_kernel_vecIN3c108BFloat16EfjLi1ELi16EhEEvNS_4cuda6detail10TensorInfoIKT_T1_EENS7_IS8_SA_EENS7_IT4_SA_EESA_T0_NS_15PhiloxCudaStateE,@function
        .size           _ZN2at6native43_GLOBAL__N__7cc8d1ed_10_Dropout_cu_0e96ed3824fused_dropout_kernel_vecIN3c108BFloat16EfjLi1ELi16EhEEvNS_4cuda6detail10TensorInfoIKT_T1_EENS7_IS8_SA_EENS7_IT4_SA_EESA_T0_NS_15PhiloxCudaStateE,(.L_x_11396 - _ZN2at6native43_GLOBAL__N__7cc8d1ed_10_Dropout_cu_0e96ed3824fused_dropout_kernel_vecIN3c108BFloat16EfjLi1ELi16EhEEvNS_4cuda6detail10TensorInfoIKT_T1_EENS7_IS8_SA_EENS7_IT4_SA_EESA_T0_NS_15PhiloxCudaStateE)
        .other          _ZN2at6native43_GLOBAL__N__7cc8d1ed_10_Dropout_cu_0e96ed3824fused_dropout_kernel_vecIN3c108BFloat16EfjLi1ELi16EhEEvNS_4cuda6detail10TensorInfoIKT_T1_EENS7_IS8_SA_EENS7_IT4_SA_EESA_T0_NS_15PhiloxCudaStateE,@"STO_CUDA_ENTRY STV_DEFAULT"
_ZN2at6native43_GLOBAL__N__7cc8d1ed_10_Dropout_cu_0e96ed3824fused_dropout_kernel_vecIN3c108BFloat16EfjLi1ELi16EhEEvNS_4cuda6detail10TensorInfoIKT_T1_EENS7_IS8_SA_EENS7_IT4_SA_EESA_T0_NS_15PhiloxCudaStateE:
[----:B------:R-:W-:Y:S02]  /*0000*/  IMAD.MOV.U32 R1, RZ, RZ, c[0x0][0x28] ;  /* 0x00000a00ff017624 */ /* 0x000fe400078e00ff */
[----:B------:R-:W-:Y:S01]  /*0010*/  ULDC.U8 UR4, c[0x0][0x404] ;  /* 0x0001010000047ab9 */ /* 0x000fe20000000000 */
[----:B------:R-:W-:Y:S01]  /*0020*/  IMAD.MOV.U32 R2, RZ, RZ, c[0x0][0x3f8] ;  /* 0x0000fe00ff027624 */ /* 0x000fe200078e00ff */
[----:B------:R-:W-:Y:S01]  /*0030*/  ISETP.NE.AND P0, PT, RZ, UR4, PT ;  /* 0x00000004ff007c0c */ /* 0x000fe2000bf05270 */
[----:B------:R-:W-:Y:S02]  /*0040*/  ULDC.64 UR4, c[0x0][0x3f0] ;  /* 0x0000fc0000047ab9 */ /* 0x000fe40000000a00 */
[----:B------:R-:W-:Y:S01]  /*0050*/  IMAD.U32 R4, RZ, RZ, UR4 ;  /* 0x00000004ff047e24 */ /* 0x000fe2000f8e00ff */
[----:B------:R-:W-:Y:S01]  /*0060*/  MOV R5, UR5 ;  /* 0x0000000500057c02 */ /* 0x000fe20008000f00 */
[----:B------:R-:W-:Y:S01]  /*0070*/  ULDC.64 UR8, c[0x0][0x118] ;  /* 0x0000460000087ab9 */ /* 0x000fe20000000a00 */
[----:B------:R-:W-:-:S07]  /*0080*/  IMAD.MOV.U32 R3, RZ, RZ, c[0x0][0x3fc] ;  /* 0x0000ff00ff037624 */ /* 0x000fce00078e00ff */
[----:B------:R-:W2:Y:S04]  /*0090*/  @P0 LDG.E.64 R4, [R4.64] ;  /* 0x0000000804040981 */ /* 0x000ea8000c1e1b00 */
[----:B------:R-:W3:Y:S04]  /*00a0*/  @P0 LDG.E.64 R6, [R2.64] ;  /* 0x0000000802060981 */ /* 0x000ee8000c1e1b00 */
[----:B------:R-:W0:Y:S04]  /*00b0*/  S2R R0, SR_CTAID.X ;  /* 0x0000000000007919 */ /* 0x000e280000002500 */
[----:B------:R-:W0:Y:S02]  /*00c0*/  S2R R9, SR_TID.X ;  /* 0x0000000000097919 */ /* 0x000e240000002100 */
[----:B0-----:R-:W-:-:S04]  /*00d0*/  IMAD R0, R0, c[0x0][0x0], R9 ;  /* 0x0000000000007a24 */ /* 0x001fc800078e0209 */
[----:B------:R-:W-:-:S04]  /*00e0*/  IMAD.WIDE.U32 R8, R0, -0x326172a9, RZ ;  /* 0xcd9e8d5700087825 */ /* 0x000fc800078e00ff */
[----:B------:R-:W-:Y:S01]  /*00f0*/  IMAD.SHL.U32 R24, R0, 0x10, RZ ;  /* 0x0000001000187824 */ /* 0x000fe200078e00ff */
[----:B--2---:R-:W0:Y:S01]  /*0100*/  @P0 R2UR UR4, R4 ;  /* 0x00000000040403c2 */ /* 0x004e2200000e0000 */
[----:B---3--:R-:W-:-:S07]  /*0110*/  @P0 IADD3 R2, P1, R6, c[0x0][0x400], RZ ;  /* 0x0001000006020a10 */ /* 0x008fce0007f3e0ff */
[----:B------:R1:W2:Y:S01]  /*0120*/  @P0 R2UR UR5, R5 ;  /* 0x00000000050503c2 */ /* 0x0002a200000e0000 */
[----:B------:R-:W-:Y:S02]  /*0130*/  @P0 IADD3.X R3, RZ, R7, RZ, P1, !PT ;  /* 0x00000007ff030210 */ /* 0x000fe40000ffe4ff */
[----:B------:R-:W-:Y:S02]  /*0140*/  ISETP.GE.U32.AND P0, PT, R24, c[0x0][0x3e8], PT ;  /* 0x0000fa0018007a0c */ /* 0x000fe40003f06070 */
[--C-:B------:R-:W-:Y:S02]  /*0150*/  SHF.R.U64 R38, R2, 0x2, R3.reuse ;  /* 0x0000000202267819 */ /* 0x100fe40000001203 */
[----:B------:R-:W-:-:S03]  /*0160*/  SHF.R.U32.HI R17, RZ, 0x2, R3 ;  /* 0x00000002ff117819 */ /* 0x000fc60000011603 */
[----:B------:R-:W-:Y:S01]  /*0170*/  IMAD.WIDE.U32 R6, R38, -0x2daee0ad, RZ ;  /* 0xd2511f5326067825 */ /* 0x000fe200078e00ff */
[----:B0-----:R-:W-:Y:S01]  /*0180*/  LOP3.LUT R3, R9, UR4, R17, 0x96, !PT ;  /* 0x0000000409037c12 */ /* 0x001fe2000f8e9611 */
[----:B------:R-:W-:Y:S02]  /*0190*/  UIADD3 UR7, UR4, -0x61c88647, URZ ;  /* 0x9e3779b904077890 */ /* 0x000fe4000fffe03f */
[----:B------:R-:W-:Y:S02]  /*01a0*/  UIADD3 UR11, UR4, 0x3c6ef372, URZ ;  /* 0x3c6ef372040b7890 */ /* 0x000fe4000fffe03f */
[----:B-1----:R-:W-:Y:S01]  /*01b0*/  IMAD.WIDE.U32 R4, R3, -0x2daee0ad, RZ ;  /* 0xd2511f5303047825 */ /* 0x002fe200078e00ff */
[----:B------:R-:W-:Y:S01]  /*01c0*/  UIADD3 UR13, UR4, -0x255992d5, URZ ;  /* 0xdaa66d2b040d7890 */ /* 0x000fe2000fffe03f */
[----:B--2---:R-:W-:Y:S01]  /*01d0*/  LOP3.LUT R10, R7, UR5, RZ, 0x3c, !PT ;  /* 0x00000005070a7c12 */ /* 0x004fe2000f8e3cff */
[----:B------:R-:W-:Y:S02]  /*01e0*/  UIADD3 UR10, UR5, -0x4498517b, URZ ;  /* 0xbb67ae85050a7890 */ /* 0x000fe4000fffe03f */
[----:B------:R-:W-:-:S02]  /*01f0*/  UIADD3 UR12, UR5, 0x76cf5d0a, URZ ;  /* 0x76cf5d0a050c7890 */ /* 0x000fc4000fffe03f */
[----:B------:R-:W-:Y:S01]  /*0200*/  IMAD.WIDE.U32 R10, R10, -0x326172a9, RZ ;  /* 0xcd9e8d570a0a7825 */ /* 0x000fe200078e00ff */
[----:B------:R-:W-:Y:S01]  /*0210*/  UIADD3 UR14, UR5, 0x32370b8f, URZ ;  /* 0x32370b8f050e7890 */ /* 0x000fe2000fffe03f */
[----:B------:R-:W-:Y:S01]  /*0220*/  LOP3.LUT R9, R5, UR10, R6, 0x96, !PT ;  /* 0x0000000a05097c12 */ /* 0x000fe2000f8e9606 */
[----:B------:R-:W-:Y:S02]  /*0230*/  UIADD3 UR15, UR4, 0x78dde6e4, URZ ;  /* 0x78dde6e4040f7890 */ /* 0x000fe4000fffe03f */
[----:B------:R-:W-:Y:S01]  /*0240*/  LOP3.LUT R6, R11, UR7, R8, 0x96, !PT ;  /* 0x000000070b067c12 */ /* 0x000fe2000f8e9608 */
        /* <DEDUP_REMOVED lines=10> */
[----:B------:R-:W-:Y:S02]  /*02f0*/  UIADD3 UR22, UR5, 0x1fd5c5a3, URZ ;  /* 0x1fd5c5a305167890 */ /* 0x000fe4000fffe03f */
[----:B------:R-:W-:Y:S01]  /*0300*/  UIADD3 UR21, UR4, 0x5384540f, URZ ;  /* 0x5384540f04157890 */ /* 0x000fe2000fffe03f */
[----:B------:R-:W-:Y:S01]  /*0310*/  IMAD.WIDE.U32 R10, R10, -0x326172a9, RZ ;  /* 0xcd9e8d570a0a7825 */ /* 0x000fe200078e00ff */
[----:B------:R-:W-:Y:S01]  /*0320*/  LOP3.LUT R9, R5, UR14, R6, 0x96, !PT ;  /* 0x0000000e05097c12 */ /* 0x000fe2000f8e9606 */
[----:B------:R-:W-:Y:S02]  /*0330*/  UIADD3 UR23, UR4, -0xe443238, URZ ;  /* 0xf1bbcdc804177890 */ /* 0x000fe4000fffe03f */
[----:B------:R-:W-:Y:S01]  /*0340*/  UIADD3 UR24, UR5, -0x24c28bd8, URZ ;  /* 0xdb3d742805187890 */ /* 0x000fe2000fffe03f */
[----:B------:R-:W-:Y:S01]  /*0350*/  LOP3.LUT R6, R11, UR13, R8, 0x96, !PT ;  /* 0x0000000d0b067c12 */ /* 0x000fe2000f8e9608 */
[----:B------:R-:W-:Y:S01]  /*0360*/  IMAD.WIDE.U32 R8, R9, -0x326172a9, RZ ;  /* 0xcd9e8d5709087825 */ /* 0x000fe200078e00ff */
[----:B------:R-:W-:-:S02]  /*0370*/  UIADD3 UR25, UR4, -0x700cb87f, URZ ;  /* 0x8ff3478104197890 */ /* 0x000fc4000fffe03f */
        /* <DEDUP_REMOVED lines=25> */
[----:B------:R-:W-:-:S04]  /*0510*/  IMAD.MOV.U32 R6, RZ, RZ, c[0x0][0x3ec] ;  /* 0x0000fb00ff067624 */ /* 0x000fc800078e00ff */
        /* <DEDUP_REMOVED lines=13> */
[----:B0-----:R-:W-:Y:S02]  /*05f0*/  IADD3 R10, R3, -0x100000, RZ ;  /* 0xfff00000030a7810 */ /* 0x001fe40007ffe0ff */
[----:B-1----:R-:W-:Y:S05]  /*0600*/  CALL.REL.NOINC `($__internal_46_$__cuda_sm20_dblrcp_rn_slowpath_v3) ;  /* 0x0000314000007944 */ /* 0x002fea0003c00000 */
.L_x_1863:
[----:B01----:R-:W0:Y:S01]  /*0610*/  F2F.F32.F64 R3, R8 ;  /* 0x0000000800037310 */ /* 0x003e220000301000 */
[----:B------:R-:W1:Y:S01]  /*0620*/  DSETP.GEU.AND P0, PT, |R8|, c[0x2][0x0], PT ;  /* 0x008000000800762a */ /* 0x000e620003f0e200 */
[----:B------:R-:W-:Y:S01]  /*0630*/  IMAD R22, R22, -0x326172a9, RZ ;  /* 0xcd9e8d5716167824 */ /* 0x000fe200078e02ff */
[----:B------:R-:W-:Y:S01]  /*0640*/  LOP3.LUT R23, R2, 0x3, RZ, 0xc0, !PT ;  /* 0x0000000302177812 */ /* 0x000fe200078ec0ff */
[----:B------:R-:W-:Y:S01]  /*0650*/  IMAD.MOV.U32 R16, RZ, RZ, RZ ;  /* 0x000000ffff107224 */ /* 0x000fe200078e00ff */
[----:B0-----:R-:W0:Y:S02]  /*0660*/  R2UR UR6, R3 ;  /* 0x00000000030673c2 */ /* 0x001e2400000e0000 */
[----:B0-----:R-:W-:-:S08]  /*0670*/  MOV R4, UR6 ;  /* 0x0000000600047c02 */ /* 0x001fd00008000f00 */
[----:B-1----:R-:W-:-:S04]  /*0680*/  @!P0 FMUL R4, R4, 1.175494350822287508e-38 ;  /* 0x0080000004048820 */ /* 0x002fc80000400000 */
[----:B------:R0:W1:Y:S03]  /*0690*/  @!P0 R2UR UR6, R4 ;  /* 0x00000000040683c2 */ /* 0x00006600000e0000 */
.L_x_1886:
[----:B------:R-:W-:Y:S01]  /*06a0*/  ISETP.NE.AND P0, PT, R23, RZ, PT ;  /* 0x000000ff1700720c */ /* 0x000fe20003f05270 */
[----:B0-----:R-:W-:Y:S01]  /*06b0*/  IMAD R2, R18, -0x2daee0ad, RZ ;  /* 0xd2511f5312027824 */ /* 0x001fe200078e02ff */
        /* <DEDUP_REMOVED lines=12> */
[----:B0-----:R-:W-:Y:S02]  /*0780*/  @!P0 IADD3 R4, R16, 0x1, RZ ;  /* 0x0000000110048810 */ /* 0x001fe40007ffe0ff */
[----:B------:R-:W-:-:S13]  /*0790*/  ISETP.NE.AND P1, PT, R0, RZ, !P0 ;  /* 0x000000ff0000720c */ /* 0x000fda0004725270 */
[----:B------:R-:W-:-:S05]  /*07a0*/  @P1 IMAD.MOV R4, RZ, RZ, R16 ;  /* 0x000000ffff041224 */ /* 0x000fca00078e0210 */
[----:B------:R-:W-:Y:S02]  /*07b0*/  @!P0 MOV R16, R4 ;  /* 0x0000000400108202 */ /* 0x000fe40000000f00 */
.L_x_1866:
[----:B------:R-:W-:Y:S05]  /*07c0*/  BSYNC B0 ;  /* 0x0000000000007941 */ /* 0x000fea0003800000 */
.L_x_1865:
[----:B0-----:R-:W-:Y:S01]  /*07d0*/  IMAD.HI.U32 R4, R0, -0x326172a9, RZ ;  /* 0xcd9e8d5700047827 */ /* 0x001fe200078e00ff */
[----:B------:R-:W-:Y:S02]  /*07e0*/  LOP3.LUT R3, R3, UR5, R16, 0x96, !PT ;  /* 0x0000000503037c12 */ /* 0x000fe4000f8e9610 */
[----:B------:R-:W-:Y:S01]  /*07f0*/  ISETP.NE.AND P0, PT, R23, 0x1, PT ;  /* 0x000000011700780c */ /* 0x000fe20003f05270 */
[----:B------:R-:W-:Y:S01]  /*0800*/  IMAD.MOV.U32 R31, RZ, RZ, -0x2daee0ad ;  /* 0xd2511f53ff1f7424 */ /* 0x000fe200078e00ff */
[----:B------:R-:W-:Y:S01]  /*0810*/  LOP3.LUT R4, R4, UR4, R17, 0x96, !PT ;  /* 0x0000000404047c12 */ /* 0x000fe2000f8e9611 */
[----:B------:R-:W-:Y:S01]  /*0820*/  IMAD R11, R0, -0x326172a9, RZ ;  /* 0xcd9e8d57000b7824 */ /* 0x000fe200078e02ff */
[----:B------:R-:W-:Y:S01]  /*0830*/  MOV R15, R2 ;  /* 0x00000002000f7202 */ /* 0x000fe20000000f00 */
[----:B------:R-:W-:Y:S01]  /*0840*/  IMAD.WIDE.U32 R6, R3, -0x326172a9, RZ ;  /* 0xcd9e8d5703067825 */ /* 0x000fe200078e00ff */
[----:B------:R-:W-:-:S03]  /*0850*/  LOP3.LUT R26, R16, UR5, RZ, 0x3c, !PT ;  /* 0x00000005101a7c12 */ /* 0x000fc6000f8e3cff */
        /* <DEDUP_REMOVED lines=34> */
[----:B------:R-:W-:Y:S01]  /*0a80*/  IMAD.HI.U32 R7, R3, -0x2daee0ad, RZ ;  /* 0xd2511f5303077827 */ /* 0x000fe200078e00ff */
[----:B------:R-:W-:Y:S02]  /*0a90*/  LOP3.LUT R10, R5, UR25, R10, 0x96, !PT ;  /* 0x00000019050a7c12 */ /* 0x000fe4000f8e960a */
[----:B------:R-:W-:Y:S01]  /*0aa0*/  ISETP.NE.AND P2, PT, R6, RZ, PT ;  /* 0x000000ff0600720c */ /* 0x000fe20003f45270 */
[----:B------:R-:W-:Y:S01]  /*0ab0*/  IMAD.MOV.U32 R30, RZ, RZ, R4 ;  /* 0x000000ffff1e7224 */ /* 0x000fe200078e0004 */
[----:B------:R-:W-:Y:S01]  /*0ac0*/  LOP3.LUT R12, R7, UR26, R12, 0x96, !PT ;  /* 0x0000001a070c7c12 */ /* 0x000fe2000f8e960c */
[----:B------:R-:W-:Y:S01]  /*0ad0*/  IMAD.MOV.U32 R25, RZ, RZ, R10 ;  /* 0x000000ffff197224 */ /* 0x000fe200078e000a */
[----:B------:R-:W-:Y:S05]  /*0ae0*/  @!P0 BRA `(.L_x_1867) ;  /* 0x0000009000008947 */ /* 0x000fea0003800000 */
[----:B------:R-:W-:Y:S01]  /*0af0*/  ISETP.NE.AND P1, PT, R23, 0x2, PT ;  /* 0x000000021700780c */ /* 0x000fe20003f25270 */
[----:B------:R-:W-:Y:S01]  /*0b00*/  IMAD.MOV.U32 R9, RZ, RZ, R8 ;  /* 0x000000ffff097224 */ /* 0x000fe200078e0008 */
[----:B------:R-:W-:Y:S01]  /*0b10*/  MOV R8, R2 ;  /* 0x0000000200087202 */ /* 0x000fe20000000f00 */
[----:B------:R-:W-:-:S02]  /*0b20*/  IMAD.MOV.U32 R15, RZ, RZ, R10 ;  /* 0x000000ffff0f7224 */ /* 0x000fc400078e000a */
[----:B------:R-:W-:-:S08]  /*0b30*/  IMAD.MOV.U32 R25, RZ, RZ, R30 ;  /* 0x000000ffff197224 */ /* 0x000fd000078e001e */
[----:B------:R-:W-:Y:S01]  /*0b40*/  @P1 MOV R9, R2 ;  /* 0x0000000200091202 */ /* 0x000fe20000000f00 */
[----:B------:R-:W-:Y:S01]  /*0b50*/  @P1 IMAD.MOV.U32 R8, RZ, RZ, R10 ;  /* 0x000000ffff081224 */ /* 0x000fe200078e000a */
[----:B------:R-:W-:Y:S01]  /*0b60*/  @P1 MOV R25, R12 ;  /* 0x0000000c00191202 */ /* 0x000fe20000000f00 */
[----:B------:R-:W-:Y:S02]  /*0b70*/  @P1 IMAD.MOV.U32 R15, RZ, RZ, R30 ;  /* 0x000000ffff0f1224 */ /* 0x000fe400078e001e */
.L_x_1867:
        /* <DEDUP_REMOVED lines=21> */
.L_x_1869:
[----:B------:R-:W-:Y:S05]  /*0cd0*/  BSYNC B0 ;  /* 0x0000000000007941 */ /* 0x000fea0003800000 */
.L_x_1868:
[----:B------:R-:W-:Y:S01]  /*0ce0*/  LOP3.LUT R4, R20, UR4, R17, 0x96, !PT ;  /* 0x0000000414047c12 */ /* 0x000fe2000f8e9611 */
[----:B------:R-:W-:Y:S01]  /*0cf0*/  IMAD R2, R3, -0x2daee0ad, RZ ;  /* 0xd2511f5303027824 */ /* 0x000fe200078e02ff */
[----:B------:R-:W-:Y:S01]  /*0d00*/  LOP3.LUT R10, R26, R7, RZ, 0x3c, !PT ;  /* 0x000000071a0a7212 */ /* 0x000fe200078e3cff */
[----:B------:R-:W-:Y:S02]  /*0d10*/  IMAD R7, R34, R31, -0x2daee0ad ;  /* 0xd2511f5322077424 */ /* 0x000fe400078e021f */
[----:B------:R-:W-:Y:S01]  /*0d20*/  IMAD.WIDE.U32 R4, R4, -0x2daee0ad, RZ ;  /* 0xd2511f5304047825 */ /* 0x000fe200078e00ff */
[----:B------:R-:W-:-:S03]  /*0d30*/  MOV R13, R2 ;  /* 0x00000002000d7202 */ /* 0x000fc60000000f00 */
        /* <DEDUP_REMOVED lines=35> */
[----:B------:R-:W-:Y:S01]  /*0f70*/  LOP3.LUT R14, R5, UR26, R10, 0x96, !PT ;  /* 0x0000001a050e7c12 */ /* 0x000fe2000f8e960a */
[----:B------:R-:W-:Y:S01]  /*0f80*/  IMAD.HI.U32 R3, R4, -0x2daee0ad, RZ ;  /* 0xd2511f5304037827 */ /* 0x000fe200078e00ff */
[----:B------:R-:W-:-:S05]  /*0f90*/  LOP3.LUT R6, R37, UR25, R6, 0x96, !PT ;  /* 0x0000001925067c12 */ /* 0x000fca000f8e9606 */
        /* <DEDUP_REMOVED lines=11> */
.L_x_1870:
        /* <DEDUP_REMOVED lines=17> */
.L_x_1872:
[----:B------:R-:W-:Y:S05]  /*1160*/  BSYNC B0 ;  /* 0x0000000000007941 */ /* 0x000fea0003800000 */
.L_x_1871:
[----:B------:R-:W-:Y:S01]  /*1170*/  LOP3.LUT R2, R20, UR4, R17, 0x96, !PT ;  /* 0x0000000414027c12 */ /* 0x000fe2000f8e9611 */
[----:B------:R-:W-:Y:S01]  /*1180*/  IMAD R7, R34, R31, -0x5b5dc15a ;  /* 0xa4a23ea622077424 */ /* 0x000fe200078e021f */
[----:B------:R-:W-:Y:S01]  /*1190*/  LOP3.LUT R4, R26, R3, RZ, 0x3c, !PT ;  /* 0x000000031a047212 */ /* 0x000fe200078e3cff */
[----:B------:R-:W-:Y:S01]  /*11a0*/  IMAD R35, R35, -0x2daee0ad, RZ ;  /* 0xd2511f5323237824 */ /* 0x000fe200078e02ff */
        /* <DEDUP_REMOVED lines=38> */
[----:B------:R-:W-:Y:S02]  /*1410*/  LOP3.LUT R2, R29, UR25, R2, 0x96, !PT ;  /* 0x000000191d027c12 */ /* 0x000fe4000f8e9602 */
[----:B------:R-:W-:-:S03]  /*1420*/  MOV R29, R35 ;  /* 0x00000023001d7202 */ /* 0x000fc60000000f00 */
        /* <DEDUP_REMOVED lines=11> */
.L_x_1873:
        /* <DEDUP_REMOVED lines=17> */
.L_x_1875:
[----:B------:R-:W-:Y:S05]  /*15f0*/  BSYNC B0 ;  /* 0x0000000000007941 */ /* 0x000fea0003800000 */
.L_x_1874:
[----:B------:R-:W-:Y:S01]  /*1600*/  LOP3.LUT R4, R20, UR4, R17, 0x96, !PT ;  /* 0x0000000414047c12 */ /* 0x000fe2000f8e9611 */
[----:B------:R-:W-:Y:S01]  /*1610*/  IMAD R31, R34, R31, 0x76f35df9 ;  /* 0x76f35df9221f7424 */ /* 0x000fe200078e021f */
[----:B------:R-:W-:Y:S01]  /*1620*/  LOP3.LUT R3, R26, R3, RZ, 0x3c, !PT ;  /* 0x000000031a037212 */ /* 0x000fe200078e3cff */
[----:B------:R-:W-:Y:S02]  /*1630*/  IMAD R10, R10, -0x2daee0ad, RZ ;  /* 0xd2511f530a0a7824 */ /* 0x000fe400078e02ff */
[----:B------:R-:W-:-:S04]  /*1640*/  IMAD.WIDE.U32 R4, R4, -0x2daee0ad, RZ ;  /* 0xd2511f5304047825 */ /* 0x000fc800078e00ff */
[----:B------:R-:W-:Y:S01]  /*1650*/  IMAD.WIDE.U32 R18, R3, -0x326172a9, RZ ;  /* 0xcd9e8d5703127825 */ /* 0x000fe200078e00ff */
[----:B------:R-:W-:Y:S02]  /*1660*/  LOP3.LUT R2, R5, UR10, R31, 0x96, !PT ;  /* 0x0000000a05027c12 */ /* 0x000fe4000f8e961f */
[----:B------:R-:W-:Y:S01]  /*1670*/  MOV R31, R8 ;  /* 0x00000008001f7202 */ /* 0x000fe20000000f00 */
        /* <DEDUP_REMOVED lines=53> */
.L_x_1864:
        /* <DEDUP_REMOVED lines=12> */
[----:B------:R-:W-:-:S05]  /*1a90*/  @P1 IADD3 R4, R16, RZ, RZ ;  /* 0x000000ff10041210 */ /* 0x000fca0007ffe0ff */
[----:B------:R-:W-:Y:S02]  /*1aa0*/  @!P0 IMAD.MOV.U32 R16, RZ, RZ, R4 ;  /* 0x000000ffff108224 */ /* 0x000fe400078e0004 */
.L_x_1878:
[----:B------:R-:W-:Y:S05]  /*1ab0*/  BSYNC B0 ;  /* 0x0000000000007941 */ /* 0x000fea0003800000 */
.L_x_1877:
[----:B------:R-:W-:Y:S01]  /*1ac0*/  IADD3 R27, R38, 0x2, RZ ;  /* 0x00000002261b7810 */ /* 0x000fe20007ffe0ff */
[----:B0-----:R-:W-:Y:S01]  /*1ad0*/  IMAD.WIDE.U32 R4, R0, -0x326172a9, RZ ;  /* 0xcd9e8d5700047825 */ /* 0x001fe200078e00ff */
[----:B------:R-:W-:Y:S01]  /*1ae0*/  LOP3.LUT R10, R16, UR5, RZ, 0x3c, !PT ;  /* 0x00000005100a7c12 */ /* 0x000fe2000f8e3cff */
        /* <DEDUP_REMOVED lines=27> */
.L_x_1880:
[----:B------:R-:W-:Y:S05]  /*1ca0*/  BSYNC B0 ;  /* 0x0000000000007941 */ /* 0x000fea0003800000 */
.L_x_1879:
        /* <DEDUP_REMOVED lines=17> */
[C---:B------:R-:W-:Y:S01]  /*1dc0*/  ISETP.NE.AND P0, PT, R7.reuse, RZ, PT ;  /* 0x000000ff0700720c */ /* 0x040fe20003f05270 */
[----:B------:R-:W-:Y:S02]  /*1dd0*/  IMAD R13, R0, R13, -0x326172a9 ;  /* 0xcd9e8d57000d7424 */ /* 0x000fe400078e020d */
[----:B------:R-:W-:-:S03]  /*1de0*/  IMAD.HI.U32 R22, R7, -0x326172a9, RZ ;  /* 0xcd9e8d5707167827 */ /* 0x000fc600078e00ff */
[----:B------:R-:W-:Y:S01]  /*1df0*/  LOP3.LUT R13, R13, UR7, RZ, 0x3c, !PT ;  /* 0x000000070d0d7c12 */ /* 0x000fe2000f8e3cff */
[----:B------:R-:W-:-:S06]  /*1e00*/  IMAD.MOV.U32 R0, RZ, RZ, R7 ;  /* 0x000000ffff007224 */ /* 0x000fcc00078e0007 */
[----:B------:R-:W-:-:S04]  /*1e10*/  @P0 IADD3 R6, R16, RZ, RZ ;  /* 0x000000ff10060210 */ /* 0x000fc80007ffe0ff */
[----:B------:R-:W-:Y:S01]  /*1e20*/  LOP3.LUT R18, R6, UR5, RZ, 0x3c, !PT ;  /* 0x0000000506127c12 */ /* 0x000fe2000f8e3cff */
[----:B------:R-:W-:Y:S02]  /*1e30*/  IMAD.MOV.U32 R16, RZ, RZ, R6 ;  /* 0x000000ffff107224 */ /* 0x000fe400078e0006 */
.L_x_1882:
[----:B------:R-:W-:Y:S05]  /*1e40*/  BSYNC B0 ;  /* 0x0000000000007941 */ /* 0x000fea0003800000 */
.L_x_1881:
        /* <DEDUP_REMOVED lines=24> */
.L_x_1884:
[----:B------:R-:W-:Y:S05]  /*1fd0*/  BSYNC B0 ;  /* 0x0000000000007941 */ /* 0x000fea0003800000 */
.L_x_1883:
[----:B------:R-:W-:Y:S01]  /*1fe0*/  LOP3.LUT R5, R5, UR4, R11, 0x96, !PT ;  /* 0x0000000405057c12 */ /* 0x000fe2000f8e960b */
[----:B------:R-:W-:Y:S01]  /*1ff0*/  IMAD.HI.U32 R11, R29, -0x2daee0ad, RZ ;  /* 0xd2511f531d0b7827 */ /* 0x000fe200078e00ff */
[----:B------:R-:W-:Y:S02]  /*2000*/  LOP3.LUT R26, R14, UR4, R15, 0x96, !PT ;  /* 0x000000040e1a7c12 */ /* 0x000fe4000f8e960f */
[----:B------:R-:W-:Y:S01]  /*2010*/  LOP3.LUT R22, R22, UR4, R25, 0x96, !PT ;  /* 0x0000000416167c12 */ /* 0x000fe2000f8e9619 */
[----:B------:R-:W-:Y:S01]  /*2020*/  IMAD.HI.U32 R15, R21, -0x2daee0ad, RZ ;  /* 0xd2511f53150f7827 */ /* 0x000fe200078e00ff */
[----:B------:R-:W-:Y:S02]  /*2030*/  LOP3.LUT R25, R18, R11, RZ, 0x3c, !PT ;  /* 0x0000000b12197212 */ /* 0x000fe400078e3cff */
[----:B------:R-:W-:Y:S01]  /*2040*/  LOP3.LUT R27, R10, R27, RZ, 0x3c, !PT ;  /* 0x0000001b0a1b7212 */ /* 0x000fe200078e3cff */
[----:B------:R-:W-:Y:S01]  /*2050*/  IMAD R4, R38, -0x2daee0ad, RZ ;  /* 0xd2511f5326047824 */ /* 0x000fe200078e02ff */
[----:B------:R-:W-:Y:S01]  /*2060*/  LOP3.LUT R10, R28, R15, RZ, 0x3c, !PT ;  /* 0x0000000f1c0a7212 */ /* 0x000fe200078e3cff */
[----:B------:R-:W-:Y:S01]  /*2070*/  IMAD.HI.U32 R11, R5, -0x2daee0ad, RZ ;  /* 0xd2511f53050b7827 */ /* 0x000fe200078e00ff */
[----:B------:R-:W-:-:S02]  /*2080*/  LOP3.LUT R6, R6, UR4, R17, 0x96, !PT ;  /* 0x0000000406067c12 */ /* 0x000fc4000f8e9611 */
[----:B------:R-:W-:Y:S01]  /*2090*/  IADD3 R30, R4, -0x2daee0ad, RZ ;  /* 0xd2511f53041e7810 */ /* 0x000fe20007ffe0ff */
[----:B------:R-:W-:Y:S01]  /*20a0*/  IMAD.HI.U32 R14, R26, -0x2daee0ad, RZ ;  /* 0xd2511f531a0e7827 */ /* 0x000fe200078e00ff */
[----:B------:R-:W-:Y:S02]  /*20b0*/  IADD3 R15, R4, -0x5b5dc15a, RZ ;  /* 0xa4a23ea6040f7810 */ /* 0x000fe40007ffe0ff */
[----:B------:R-:W-:Y:S01]  /*20c0*/  LOP3.LUT R30, R11, UR10, R30, 0x96, !PT ;  /* 0x0000000a0b1e7c12 */ /* 0x000fe2000f8e961e */
        /* <DEDUP_REMOVED lines=10> */
[----:B------:R-:W-:Y:S01]  /*2170*/  IMAD R18, R5, -0x2daee0ad, RZ ;  /* 0xd2511f5305127824 */ /* 0x000fe200078e02ff */
[----:B------:R-:W-:Y:S01]  /*2180*/  LOP3.LUT R28, R20, R11, RZ, 0x3c, !PT ;  /* 0x0000000b141c7212 */ /* 0x000fe200078e3cff */
[----:B------:R-:W-:-:S04]  /*2190*/  IMAD.HI.U32 R29, R3, -0x2daee0ad, RZ ;  /* 0xd2511f53031d7827 */ /* 0x000fc800078e00ff */
[----:B------:R-:W-:Y:S01]  /*21a0*/  IMAD.WIDE.U32 R4, R4, -0x2daee0ad, RZ ;  /* 0xd2511f5304047825 */ /* 0x000fe200078e00ff */
[----:B------:R-:W-:-:S03]  /*21b0*/  LOP3.LUT R18, R29, UR12, R18, 0x96, !PT ;  /* 0x0000000c1d127c12 */ /* 0x000fc6000f8e9612 */
[----:B------:R-:W-:Y:S01]  /*21c0*/  IMAD.HI.U32 R32, R25, -0x326172a9, RZ ;  /* 0xcd9e8d5719207827 */ /* 0x000fe200078e00ff */
[----:B------:R-:W-:-:S03]  /*21d0*/  LOP3.LUT R33, R5, UR12, R6, 0x96, !PT ;  /* 0x0000000c05217c12 */ /* 0x000fc6000f8e9606 */
[----:B------:R-:W-:Y:S01]  /*21e0*/  IMAD.WIDE.U32 R6, R7, -0x326172a9, RZ ;  /* 0xcd9e8d5707067825 */ /* 0x000fe200078e00ff */
[----:B------:R-:W-:-:S03]  /*21f0*/  LOP3.LUT R29, R13, R32, RZ, 0x3c, !PT ;  /* 0x000000200d1d7212 */ /* 0x000fc600078e3cff */
        /* <DEDUP_REMOVED lines=85> */
[----:B------:R-:W-:Y:S01]  /*2750*/  IMAD.WIDE.U32 R6, R32, -0x2daee0ad, RZ ;  /* 0xd2511f5320067825 */ /* 0x000fe200078e00ff */
[----:B------:R-:W-:-:S03]  /*2760*/  LOP3.LUT R22, R31, UR18, R22, 0x96, !PT ;  /* 0x000000121f167c12 */ /* 0x000fc6000f8e9616 */
[----:B------:R-:W-:Y:S01]  /*2770*/  IMAD.WIDE.U32 R4, R33, -0x326172a9, RZ ;  /* 0xcd9e8d5721047825 */ /* 0x000fe200078e00ff */
        /* <DEDUP_REMOVED lines=44> */
[----:B------:R-:W-:Y:S01]  /*2a40*/  IMAD.HI.U32 R42, R11, -0x326172a9, RZ ;  /* 0xcd9e8d570b2a7827 */ /* 0x000fe200078e00ff */
[----:B------:R-:W-:-:S03]  /*2a50*/  LOP3.LUT R18, R5, UR23, R12, 0x96, !PT ;  /* 0x0000001705127c12 */ /* 0x000fc6000f8e960c */
[----:B------:R-:W-:Y:S02]  /*2a60*/  IMAD R5, R30, -0x326172a9, RZ ;  /* 0xcd9e8d571e057824 */ /* 0x000fe400078e02ff */
[----:B------:R-:W-:Y:S02]  /*2a70*/  IMAD R28, R28, -0x326172a9, RZ ;  /* 0xcd9e8d571c1c7824 */ /* 0x000fe400078e02ff */
        /* <DEDUP_REMOVED lines=14> */
[----:B------:R-:W-:Y:S01]  /*2b60*/  IMAD R33, R31, -0x2daee0ad, RZ ;  /* 0xd2511f531f217824 */ /* 0x000fe200078e02ff */
[----:B------:R-:W-:Y:S01]  /*2b70*/  LOP3.LUT R30, R15, UR25, R35, 0x96, !PT ;  /* 0x000000190f1e7c12 */ /* 0x000fe2000f8e9623 */
[----:B------:R-:W-:Y:S01]  /*2b80*/  IMAD.HI.U32 R31, R18, -0x2daee0ad, RZ ;  /* 0xd2511f53121f7827 */ /* 0x000fe200078e00ff */
[----:B------:R-:W-:-:S03]  /*2b90*/  MOV R12, R14 ;  /* 0x0000000e000c7202 */ /* 0x000fc60000000f00 */
[----:B------:R-:W-:Y:S01]  /*2ba0*/  IMAD.WIDE.U32 R28, R22, -0x326172a9, RZ ;  /* 0xcd9e8d57161c7825 */ /* 0x000fe200078e00ff */
[----:B------:R-:W-:-:S03]  /*2bb0*/  LOP3.LUT R20, R31, UR26, R6, 0x96, !PT ;  /* 0x0000001a1f147c12 */ /* 0x000fc6000f8e9606 */
[----:B------:R-:W-:Y:S01]  /*2bc0*/  IMAD.HI.U32 R10, R42, -0x2daee0ad, RZ ;  /* 0xd2511f532a0a7827 */ /* 0x000fe200078e00ff */
[----:B------:R-:W-:-:S03]  /*2bd0*/  LOP3.LUT R4, R29, UR25, R4, 0x96, !PT ;  /* 0x000000191d047c12 */ /* 0x000fc6000f8e9604 */
[----:B------:R-:W-:Y:S01]  /*2be0*/  IMAD R31, R32, -0x326172a9, RZ ;  /* 0xcd9e8d57201f7824 */ /* 0x000fe200078e02ff */
[----:B------:R-:W-:Y:S01]  /*2bf0*/  LOP3.LUT R29, R10, UR26, R33, 0x96, !PT ;  /* 0x0000001a0a1d7c12 */ /* 0x000fe2000f8e9621 */
[----:B------:R-:W-:Y:S02]  /*2c00*/  IMAD R11, R11, -0x326172a9, RZ ;  /* 0xcd9e8d570b0b7824 */ /* 0x000fe400078e02ff */
[----:B------:R-:W-:-:S04]  /*2c10*/  IMAD.WIDE.U32 R14, R7, -0x326172a9, RZ ;  /* 0xcd9e8d57070e7825 */ /* 0x000fc800078e00ff */
[----:B------:R-:W-:Y:S01]  /*2c20*/  IMAD.WIDE.U32 R32, R25, -0x326172a9, RZ ;  /* 0xcd9e8d5719207825 */ /* 0x000fe200078e00ff */
[----:B------:R-:W-:-:S03]  /*2c30*/  LOP3.LUT R36, R15, UR25, R11, 0x96, !PT ;  /* 0x000000190f247c12 */ /* 0x000fc6000f8e960b */
[----:B------:R-:W-:Y:S02]  /*2c40*/  IMAD R3, R3, -0x2daee0ad, RZ ;  /* 0xd2511f5303037824 */ /* 0x000fe400078e02ff */
[----:B------:R-:W-:Y:S02]  /*2c50*/  IMAD R34, R13, -0x2daee0ad, RZ ;  /* 0xd2511f530d227824 */ /* 0x000fe400078e02ff */
[----:B------:R-:W-:-:S04]  /*2c60*/  IMAD.HI.U32 R6, R27, -0x2daee0ad, RZ ;  /* 0xd2511f531b067827 */ /* 0x000fc800078e00ff */
[----:B------:R-:W-:Y:S01]  /*2c70*/  IMAD.HI.U32 R7, R5, -0x2daee0ad, RZ ;  /* 0xd2511f5305077827 */ /* 0x000fe200078e00ff */
[----:B------:R-:W-:-:S03]  /*2c80*/  LOP3.LUT R13, R6, UR26, R3, 0x96, !PT ;  /* 0x0000001a060d7c12 */ /* 0x000fc6000f8e9603 */
[----:B------:R-:W-:Y:S01]  /*2c90*/  IMAD.MOV.U32 R22, RZ, RZ, R28 ;  /* 0x000000ffff167224 */ /* 0x000fe200078e001c */
[----:B------:R-:W-:Y:S01]  /*2ca0*/  LOP3.LUT R28, R33, UR25, R31, 0x96, !PT ;  /* 0x00000019211c7c12 */ /* 0x000fe2000f8e961f */
[----:B------:R-:W-:Y:S01]  /*2cb0*/  IMAD.MOV.U32 R35, RZ, RZ, R19 ;  /* 0x000000ffff237224 */ /* 0x000fe200078e0013 */
[----:B------:R-:W-:Y:S01]  /*2cc0*/  LOP3.LUT R34, R7, UR26, R34, 0x96, !PT ;  /* 0x0000001a07227c12 */ /* 0x000fe2000f8e9622 */
[----:B------:R-:W-:Y:S01]  /*2cd0*/  IMAD.MOV.U32 R25, RZ, RZ, R2 ;  /* 0x000000ffff197224 */ /* 0x000fe200078e0002 */
[----:B------:R-:W-:Y:S01]  /*2ce0*/  MOV R31, R9 ;  /* 0x00000009001f7202 */ /* 0x000fe20000000f00 */
[----:B------:R-:W-:Y:S01]  /*2cf0*/  IMAD.MOV.U32 R15, RZ, RZ, R8 ;  /* 0x000000ffff0f7224 */ /* 0x000fe200078e0008 */
[----:B------:R-:W-:Y:S01]  /*2d00*/  MOV R19, R4 ;  /* 0x0000000400137202 */ /* 0x000fe20000000f00 */
[----:B------:R-:W-:Y:S02]  /*2d10*/  IMAD R42, R42, -0x2daee0ad, RZ ;  /* 0xd2511f532a2a7824 */ /* 0x000fe400078e02ff */
[----:B------:R-:W-:-:S02]  /*2d20*/  IMAD R27, R27, -0x2daee0ad, RZ ;  /* 0xd2511f531b1b7824 */ /* 0x000fc400078e02ff */
[----:B------:R-:W-:Y:S02]  /*2d30*/  IMAD R2, R5, -0x2daee0ad, RZ ;  /* 0xd2511f5305027824 */ /* 0x000fe400078e02ff */
.L_x_1876:
[----:B------:R-:W-:-:S04]  /*2d40*/  IMAD.MOV.U32 R3, RZ, RZ, 0x2 ;  /* 0x00000002ff037424 */ /* 0x000fc800078e00ff */
[----:B------:R-:W-:-:S05]  /*2d50*/  IMAD.WIDE.U32 R38, R24, R3, c[0x0][0x160] ;  /* 0x0000580018267625 */ /* 0x000fca00078e0003 */
[----:B------:R0:W2:Y:S04]  /*2d60*/  LDG.E.128 R8, [R38.64] ;  /* 0x0000000826087981 */ /* 0x0000a8000c1e1d00 */
[----:B------:R0:W3:Y:S01]  /*2d70*/  LDG.E.128 R4, [R38.64+0x10] ;  /* 0x0000100826047981 */ /* 0x0000e2000c1e1d00 */
[----:B------:R-:W4:Y:S01]  /*2d80*/  I2F.U32 R35, R35 ;  /* 0x0000002300237306 */ /* 0x000f220000201000 */
[----:B------:R-:W-:Y:S01]  /*2d90*/  IMAD.MOV.U32 R33, RZ, RZ, 0x2f800000 ;  /* 0x2f800000ff217424 */ /* 0x000fe200078e00ff */
[----:B------:R-:W-:Y:S06]  /*2da0*/  WARPSYNC 0xffffffff ;  /* 0xffffffff00007948 */ /* 0x000fec0003800000 */
[----:B------:R-:W5:Y:S08]  /*2db0*/  I2F.U32 R34, R34 ;  /* 0x0000002200227306 */ /* 0x000f700000201000 */
[----:B0-----:R-:W-:Y:S01]  /*2dc0*/  I2F.U32 R38, R12 ;  /* 0x0000000c00267306 */ /* 0x001fe20000201000 */
[----:B----4-:R-:W-:-:S07]  /*2dd0*/  FFMA.FTZ R37, R35, R33, 1.1641532182693481445e-10 ;  /* 0x2f00000023257423 */ /* 0x010fce0000010021 */
[----:B------:R-:W-:Y:S01]  /*2de0*/  I2F.U32 R41, R13 ;  /* 0x0000000d00297306 */ /* 0x000fe20000201000 */
[----:B-----5:R-:W-:-:S07]  /*2df0*/  FFMA.FTZ R34, R34, R33, 1.1641532182693481445e-10 ;  /* 0x2f00000022227423 */ /* 0x020fce0000010021 */
[----:B------:R-:W0:Y:S08]  /*2e00*/  I2F.U32 R46, R36 ;  /* 0x00000024002e7306 */ /* 0x000e300000201000 */
[----:B------:R-:W4:Y:S08]  /*2e10*/  I2F.U32 R26, R2 ;  /* 0x00000002001a7306 */ /* 0x000f300000201000 */
[----:B------:R-:W-:Y:S01]  /*2e20*/  I2F.U32 R28, R28 ;  /* 0x0000001c001c7306 */ /* 0x000fe20000201000 */
[----:B0-----:R-:W-:-:S07]  /*2e30*/  FFMA.FTZ R46, R46, R33, 1.1641532182693481445e-10 ;  /* 0x2f0000002e2e7423 */ /* 0x001fce0000010021 */
[----:B------:R-:W-:Y:S01]  /*2e40*/  I2F.U32 R44, R29 ;  /* 0x0000001d002c7306 */ /* 0x000fe20000201000 */
[----:B----4-:R-:W-:-:S07]  /*2e50*/  FFMA.FTZ R26, R26, R33, 1.1641532182693481445e-10 ;  /* 0x2f0000001a1a7423 */ /* 0x010fce0000010021 */
[----:B------:R-:W0:Y:S08]  /*2e60*/  I2F.U32 R32, R32 ;  /* 0x0000002000207306 */ /* 0x000e300000201000 */
[----:B------:R-:W4:Y:S08]  /*2e70*/  I2F.U32 R42, R42 ;  /* 0x0000002a002a7306 */ /* 0x000f300000201000 */
[----:B------:R5:W1:Y:S01]  /*2e80*/  I2F.U32 R40, R14 ;  /* 0x0000000e00287306 */ /* 0x000a620000201000 */
[----:B0-----:R-:W-:-:S05]  /*2e90*/  FFMA.FTZ R32, R32, R33, 1.1641532182693481445e-10 ;  /* 0x2f00000020207423 */ /* 0x001fca0000010021 */
[----:B------:R-:W-:Y:S02]  /*2ea0*/  FSET.BF.LT.FTZ.AND R32, R32, c[0x0][0x3ec], PT ;  /* 0x0000fb0020207a0a */ /* 0x000fe40003811000 */
[----:B------:R-:W0:Y:S01]  /*2eb0*/  I2F.U32 R52, R27 ;  /* 0x0000001b00347306 */ /* 0x000e220000201000 */
[----:B-----5:R-:W-:Y:S01]  /*2ec0*/  FSET.BF.LT.FTZ.AND R14, R37, c[0x0][0x3ec], PT ;  /* 0x0000fb00250e7a0a */ /* 0x020fe20003811000 */
[-C--:B------:R-:W-:Y:S02]  /*2ed0*/  FFMA.FTZ R37, R38, R33.reuse, 1.1641532182693481445e-10 ;  /* 0x2f00000026257423 */ /* 0x080fe40000010021 */
[-C--:B------:R-:W-:Y:S02]  /*2ee0*/  FFMA.FTZ R38, R41, R33.reuse, 1.1641532182693481445e-10 ;  /* 0x2f00000029267423 */ /* 0x080fe40000010021 */
[-C--:B----4-:R-:W-:Y:S01]  /*2ef0*/  FFMA.FTZ R43, R42, R33.reuse, 1.1641532182693481445e-10 ;  /* 0x2f0000002a2b7423 */ /* 0x090fe20000010021 */
[----:B------:R-:W-:Y:S01]  /*2f00*/  FSET.BF.LT.FTZ.AND R37, R37, c[0x0][0x3ec], PT ;  /* 0x0000fb0025257a0a */ /* 0x000fe20003811000 */
[----:B------:R4:W5:Y:S01]  /*2f10*/  I2F.U32 R2, R25 ;  /* 0x0000001900027306 */ /* 0x0009620000201000 */
[----:B-1----:R-:W-:Y:S01]  /*2f20*/  FFMA.FTZ R41, R40, R33, 1.1641532182693481445e-10 ;  /* 0x2f00000028297423 */ /* 0x002fe20000010021 */
[----:B------:R-:W-:-:S02]  /*2f30*/  FSET.BF.LT.FTZ.AND R38, R38, c[0x0][0x3ec], PT ;  /* 0x0000fb0026267a0a */ /* 0x000fc40003811000 */
[----:B------:R-:W-:Y:S02]  /*2f40*/  FSET.BF.LT.FTZ.AND R40, R46, c[0x0][0x3ec], PT ;  /* 0x0000fb002e287a0a */ /* 0x000fe40003811000 */
[----:B------:R-:W-:Y:S02]  /*2f50*/  FSET.BF.LT.FTZ.AND R41, R41, c[0x0][0x3ec], PT ;  /* 0x0000fb0029297a0a */ /* 0x000fe40003811000 */
[----:B------:R1:W5:Y:S01]  /*2f60*/  I2F.U32 R50, R31 ;  /* 0x0000001f00327306 */ /* 0x0003620000201000 */
[-C--:B----4-:R-:W-:Y:S01]  /*2f70*/  FFMA.FTZ R25, R44, R33.reuse, 1.1641532182693481445e-10 ;  /* 0x2f0000002c197423 */ /* 0x090fe20000010021 */
[----:B------:R-:W-:Y:S01]  /*2f80*/  FSET.BF.LT.FTZ.AND R43, R43, c[0x0][0x3ec], PT ;  /* 0x0000fb002b2b7a0a */ /* 0x000fe20003811000 */
[----:B0-----:R-:W-:-:S03]  /*2f90*/  FFMA.FTZ R39, R52, R33, 1.1641532182693481445e-10 ;  /* 0x2f00000034277423 */ /* 0x001fc60000010021 */
[----:B------:R-:W-:Y:S02]  /*2fa0*/  FSET.BF.LT.FTZ.AND R42, R25, c[0x0][0x3ec], PT ;  /* 0x0000fb00192a7a0a */ /* 0x000fe40003811000 */
[----:B------:R-:W0:Y:S01]  /*2fb0*/  I2F.U32 R48, R15 ;  /* 0x0000000f00307306 */ /* 0x000e220000201000 */
[-C--:B-1----:R-:W-:Y:S01]  /*2fc0*/  FFMA.FTZ R31, R28, R33.reuse, 1.1641532182693481445e-10 ;  /* 0x2f0000001c1f7423 */ /* 0x082fe20000010021 */
[----:B------:R-:W-:Y:S01]  /*2fd0*/  FSET.BF.LT.FTZ.AND R39, R39, c[0x0][0x3ec], PT ;  /* 0x0000fb0027277a0a */ /* 0x000fe20003811000 */
[----:B-----5:R-:W-:-:S03]  /*2fe0*/  FFMA.FTZ R12, R2, R33, 1.1641532182693481445e-10 ;  /* 0x2f000000020c7423 */ /* 0x020fc60000010021 */
[----:B------:R-:W-:Y:S02]  /*2ff0*/  FSET.BF.LT.FTZ.AND R31, R31, c[0x0][0x3ec], PT ;  /* 0x0000fb001f1f7a0a */ /* 0x000fe40003811000 */
[----:B------:R-:W1:Y:S01]  /*3000*/  I2F.U32 R30, R30 ;  /* 0x0000001e001e7306 */ /* 0x000e620000201000 */
[----:B------:R-:W-:Y:S01]  /*3010*/  FFMA.FTZ R29, R50, R33, 1.1641532182693481445e-10 ;  /* 0x2f000000321d7423 */ /* 0x000fe20000010021 */
[----:B------:R-:W-:-:S04]  /*3020*/  FSET.BF.LT.FTZ.AND R12, R12, c[0x0][0x3ec], PT ;  /* 0x0000fb000c0c7a0a */ /* 0x000fc80003811000 */
[----:B------:R-:W-:Y:S01]  /*3030*/  FSET.BF.LT.FTZ.AND R13, R29, c[0x0][0x3ec], PT ;  /* 0x0000fb001d0d7a0a */ /* 0x000fe20003811000 */
[-C--:B0-----:R-:W-:Y:S01]  /*3040*/  FFMA.FTZ R48, R48, R33.reuse, 1.1641532182693481445e-10 ;  /* 0x2f00000030307423 */ /* 0x081fe20000010021 */
[----:B------:R-:W0:Y:S04]  /*3050*/  F2I.FTZ.U32.TRUNC.NTZ R49, R38 ;  /* 0x0000002600317305 */ /* 0x000e28000021f000 */
[----:B------:R-:W-:Y:S01]  /*3060*/  FSET.BF.LT.FTZ.AND R2, R48, c[0x0][0x3ec], PT ;  /* 0x0000fb0030027a0a */ /* 0x000fe20003811000 */
[----:B-1----:R-:W-:Y:S01]  /*3070*/  FFMA.FTZ R15, R30, R33, 1.1641532182693481445e-10 ;  /* 0x2f0000001e0f7423 */ /* 0x002fe20000010021 */
[----:B------:R-:W-:Y:S02]  /*3080*/  FSET.BF.LT.FTZ.AND R33, R34, c[0x0][0x3ec], PT ;  /* 0x0000fb0022217a0a */ /* 0x000fe40003811000 */
        /* <DEDUP_REMOVED lines=18> */
[----:B-1----:R-:W-:Y:S02]  /*31b0*/  PRMT R27, R44, 0x7604, R27 ;  /* 0x000076042c1b7816 */ /* 0x002fe4000000001b */
[----:B0-----:R-:W-:-:S05]  /*31c0*/  PRMT R28, R28, 0x7604, R45 ;  /* 0x000076041c1c7816 */ /* 0x001fca000000002d */
[----:B------:R-:W-:Y:S01]  /*31d0*/  F2I.FTZ.U32.TRUNC.NTZ R35, R13 ;  /* 0x0000000d00237305 */ /* 0x000fe2000021f000 */
[----:B----4-:R-:W-:-:S07]  /*31e0*/  PRMT R25, R25, 0x7604, R46 ;  /* 0x0000760419197816 */ /* 0x010fce000000002e */
[----:B------:R-:W0:Y:S08]  /*31f0*/  F2I.FTZ.U32.TRUNC.NTZ R50, R14 ;  /* 0x0000000e00327305 */ /* 0x000e30000021f000 */
[----:B------:R-:W1:Y:S08]  /*3200*/  F2I.FTZ.U32.TRUNC.NTZ R51, R2 ;  /* 0x0000000200337305 */ /* 0x000e70000021f000 */
[----:B------:R-:W4:Y:S01]  /*3210*/  F2I.FTZ.U32.TRUNC.NTZ R36, R12 ;  /* 0x0000000c00247305 */ /* 0x000f22000021f000 */
[----:B0-----:R-:W-:-:S04]  /*3220*/  LOP3.LUT R50, R50, 0xff, RZ, 0xc0, !PT ;  /* 0x000000ff32327812 */ /* 0x001fc800078ec0ff */
[----:B------:R-:W-:-:S03]  /*3230*/  PRMT R35, R35, 0x7604, R50 ;  /* 0x0000760423237816 */ /* 0x000fc60000000032 */
[----:B------:R-:W0:Y:S01]  /*3240*/  F2I.FTZ.U32.TRUNC.NTZ R48, R15 ;  /* 0x0000000f00307305 */ /* 0x000e22000021f000 */
[----:B-1----:R-:W-:-:S07]  /*3250*/  LOP3.LUT R51, R51, 0xff, RZ, 0xc0, !PT ;  /* 0x000000ff33337812 */ /* 0x002fce00078ec0ff */
[----:B------:R-:W1:Y:S01]  /*3260*/  F2I.FTZ.U32.TRUNC.NTZ R29, R37 ;  /* 0x00000025001d7305 */ /* 0x000e62000021f000 */
[----:B----4-:R-:W-:Y:S02]  /*3270*/  PRMT R36, R36, 0x7604, R51 ;  /* 0x0000760424247816 */ /* 0x010fe40000000033 */
[----:B0-----:R-:W-:-:S04]  /*3280*/  LOP3.LUT R48, R48, 0xff, RZ, 0xc0, !PT ;  /* 0x000000ff30307812 */ /* 0x001fc800078ec0ff */
[----:B-1----:R-:W-:Y:S02]  /*3290*/  PRMT R29, R29, 0x7604, R48 ;  /* 0x000076041d1d7816 */ /* 0x002fe40000000030 */
[--C-:B--2---:R-:W-:Y:S02]  /*32a0*/  PRMT R47, RZ, 0x5410, R9.reuse ;  /* 0x00005410ff2f7816 */ /* 0x104fe40000000009 */
[----:B------:R-:W-:Y:S02]  /*32b0*/  PRMT R49, RZ, 0x7610, R9 ;  /* 0x00007610ff317816 */ /* 0x000fe40000000009 */
[--C-:B------:R-:W-:Y:S01]  /*32c0*/  PRMT R44, RZ, 0x7610, R8.reuse ;  /* 0x00007610ff2c7816 */ /* 0x100fe20000000008 */
[----:B------:R-:W-:Y:S01]  /*32d0*/  FMUL.FTZ R2, R2, R47 ;  /* 0x0000002f02027220 */ /* 0x000fe20000410000 */
[--C-:B------:R-:W-:Y:S01]  /*32e0*/  PRMT R9, RZ, 0x5410, R11.reuse ;  /* 0x00005410ff097816 */ /* 0x100fe2000000000b */
[----:B------:R-:W-:Y:S01]  /*32f0*/  FMUL.FTZ R12, R12, R49 ;  /* 0x000000310c0c7220 */ /* 0x000fe20000410000 */
        /* <DEDUP_REMOVED lines=12> */
[--C-:B------:R-:W-:Y:S01]  /*33c0*/  PRMT R11, RZ, 0x5410, R5.reuse ;  /* 0x00005410ff0b7816 */ /* 0x100fe20000000005 */
[----:B------:R-:W-:Y:S01]  /*33d0*/  FMUL.FTZ R40, R40, R9 ;  /* 0x0000000928287220 */ /* 0x000fe20000410000 */
[----:B------:R-:W-:Y:S01]  /*33e0*/  PRMT R10, RZ, 0x7610, R5 ;  /* 0x00007610ff0a7816 */ /* 0x000fe20000000005 */
[----:B------:R-:W-:Y:S01]  /*33f0*/  FMUL.FTZ R41, R41, R44 ;  /* 0x0000002c29297220 */ /* 0x000fe20000410000 */
[--C-:B------:R-:W-:Y:S01]  /*3400*/  PRMT R4, RZ, 0x5410, R6.reuse ;  /* 0x00005410ff047816 */ /* 0x100fe20000000006 */
[----:B------:R-:W-:Y:S01]  /*3410*/  FMUL.FTZ R14, R14, UR6 ;  /* 0x000000060e0e7c20 */ /* 0x000fe20008410000 */
[----:B------:R-:W-:Y:S01]  /*3420*/  PRMT R5, RZ, 0x7610, R6 ;  /* 0x00007610ff057816 */ /* 0x000fe20000000006 */
[----:B------:R-:W-:Y:S01]  /*3430*/  FMUL.FTZ R13, R13, UR6 ;  /* 0x000000060d0d7c20 */ /* 0x000fe20008410000 */
[--C-:B------:R-:W-:Y:S01]  /*3440*/  PRMT R6, RZ, 0x5410, R7.reuse ;  /* 0x00005410ff067816 */ /* 0x100fe20000000007 */
[----:B------:R-:W-:Y:S01]  /*3450*/  FMUL.FTZ R42, R42, R11 ;  /* 0x0000000b2a2a7220 */ /* 0x000fe20000410000 */
[----:B------:R-:W-:Y:S01]  /*3460*/  PRMT R7, RZ, 0x7610, R7 ;  /* 0x00007610ff077816 */ /* 0x000fe20000000007 */
[----:B------:R-:W-:-:S02]  /*3470*/  FMUL.FTZ R2, R2, UR6 ;  /* 0x0000000602027c20 */ /* 0x000fc40008410000 */
[----:B------:R-:W-:Y:S01]  /*3480*/  FMUL.FTZ R9, R12, UR6 ;  /* 0x000000060c097c20 */ /* 0x000fe20008410000 */
[----:B------:R-:W-:Y:S01]  /*3490*/  F2FP.BF16.PACK_AB R12, R13, R14 ;  /* 0x0000000e0d0c723e */ /* 0x000fe200000010ff */
[----:B------:R-:W-:Y:S02]  /*34a0*/  FMUL.FTZ R15, R15, UR6 ;  /* 0x000000060f0f7c20 */ /* 0x000fe40008410000 */
[----:B------:R-:W-:Y:S01]  /*34b0*/  FMUL.FTZ R44, R37, UR6 ;  /* 0x00000006252c7c20 */ /* 0x000fe20008410000 */
[----:B------:R-:W-:Y:S01]  /*34c0*/  F2FP.BF16.PACK_AB R13, R9, R2 ;  /* 0x00000002090d723e */ /* 0x000fe200000010ff */
[----:B------:R-:W-:Y:S01]  /*34d0*/  FMUL.FTZ R38, R38, UR6 ;  /* 0x0000000626267c20 */ /* 0x000fe20008410000 */
[----:B------:R-:W-:Y:S01]  /*34e0*/  PRMT R9, R30, 0x1054, R29 ;  /* 0x000010541e097816 */ /* 0x000fe2000000001d */
[----:B------:R-:W-:Y:S01]  /*34f0*/  FMUL.FTZ R11, R8, UR6 ;  /* 0x00000006080b7c20 */ /* 0x000fe20008410000 */
[----:B------:R-:W-:Y:S01]  /*3500*/  F2FP.BF16.PACK_AB R14, R44, R15 ;  /* 0x0000000f2c0e723e */ /* 0x000fe200000010ff */
[----:B------:R-:W-:Y:S01]  /*3510*/  IMAD.WIDE.U32 R2, R24, R3, c[0x0][0x238] ;  /* 0x00008e0018027625 */ /* 0x000fe200078e0003 */
[----:B------:R-:W-:-:S02]  /*3520*/  PRMT R8, R36, 0x1054, R35 ;  /* 0x0000105424087816 */ /* 0x000fc40000000023 */
[----:B------:R-:W-:Y:S01]  /*3530*/  F2FP.BF16.PACK_AB R15, R11, R38 ;  /* 0x000000260b0f723e */ /* 0x000fe200000010ff */
[----:B------:R-:W-:Y:S01]  /*3540*/  FMUL.FTZ R31, R31, R4 ;  /* 0x000000041f1f7220 */ /* 0x000fe20000410000 */
[----:B------:R-:W-:Y:S01]  /*3550*/  PRMT R11, R26, 0x1054, R25 ;  /* 0x000010541a0b7816 */ /* 0x000fe20000000019 */
[----:B------:R-:W-:Y:S02]  /*3560*/  FMUL.FTZ R32, R32, R5 ;  /* 0x0000000520207220 */ /* 0x000fe40000410000 */
[----:B------:R0:W-:Y:S01]  /*3570*/  STG.E.128 [R2.64], R12 ;  /* 0x0000000c02007986 */ /* 0x0001e2000c101d08 */
[----:B------:R-:W-:Y:S02]  /*3580*/  FMUL.FTZ R10, R43, R10 ;  /* 0x0000000a2b0a7220 */ /* 0x000fe40000410000 */
[----:B------:R-:W-:Y:S02]  /*3590*/  FMUL.FTZ R33, R33, R6 ;  /* 0x0000000621217220 */ /* 0x000fe40000410000 */
[----:B------:R-:W-:-:S02]  /*35a0*/  FMUL.FTZ R34, R34, R7 ;  /* 0x0000000722227220 */ /* 0x000fc40000410000 */
[----:B------:R-:W-:Y:S02]  /*35b0*/  FMUL.FTZ R6, R31, UR6 ;  /* 0x000000061f067c20 */ /* 0x000fe40008410000 */
[----:B------:R-:W-:Y:S02]  /*35c0*/  FMUL.FTZ R7, R32, UR6 ;  /* 0x0000000620077c20 */ /* 0x000fe40008410000 */
[----:B------:R-:W-:Y:S02]  /*35d0*/  FMUL.FTZ R4, R40, UR6 ;  /* 0x0000000628047c20 */ /* 0x000fe40008410000 */
[----:B------:R-:W-:Y:S01]  /*35e0*/  FMUL.FTZ R41, R41, UR6 ;  /* 0x0000000629297c20 */ /* 0x000fe20008410000 */
[----:B------:R-:W-:Y:S01]  /*35f0*/  F2FP.BF16.PACK_AB R6, R7, R6 ;  /* 0x000000060706723e */ /* 0x000fe200000010ff */
[----:B------:R-:W-:Y:S02]  /*3600*/  FMUL.FTZ R5, R42, UR6 ;  /* 0x000000062a057c20 */ /* 0x000fe40008410000 */
[----:B------:R-:W-:Y:S01]  /*3610*/  FMUL.FTZ R10, R10, UR6 ;  /* 0x000000060a0a7c20 */ /* 0x000fe20008410000 */
[----:B0-----:R-:W-:Y:S01]  /*3620*/  IADD3 R12, P0, R24, c[0x0][0x310], RZ ;  /* 0x0000c400180c7a10 */ /* 0x001fe20007f1e0ff */
[----:B------:R-:W-:Y:S01]  /*3630*/  IMAD.MOV.U32 R15, RZ, RZ, c[0x0][0x0] ;  /* 0x00000000ff0f7624 */ /* 0x000fe200078e00ff */
[----:B------:R-:W-:Y:S01]  /*3640*/  F2FP.BF16.PACK_AB R4, R41, R4 ;  /* 0x000000042904723e */ /* 0x000fe200000010ff */
[----:B------:R-:W-:Y:S01]  /*3650*/  FMUL.FTZ R33, R33, UR6 ;  /* 0x0000000621217c20 */ /* 0x000fe20008410000 */
[----:B------:R-:W-:Y:S01]  /*3660*/  IADD3.X R13, RZ, c[0x0][0x314], RZ, P0, !PT ;  /* 0x0000c500ff0d7a10 */ /* 0x000fe200007fe4ff */
[----:B------:R-:W-:Y:S01]  /*3670*/  FMUL.FTZ R34, R34, UR6 ;  /* 0x0000000622227c20 */ /* 0x000fe20008410000 */
[----:B------:R-:W-:Y:S01]  /*3680*/  SHF.L.U32 R15, R15, 0x4, RZ ;  /* 0x000000040f0f7819 */ /* 0x000fe200000006ff */
[----:B------:R-:W-:Y:S01]  /*3690*/  IMAD.MOV.U32 R38, RZ, RZ, R21 ;  /* 0x000000ffff267224 */ /* 0x000fe200078e0015 */
[----:B------:R-:W-:-:S02]  /*36a0*/  F2FP.BF16.PACK_AB R5, R10, R5 ;  /* 0x000000050a05723e */ /* 0x000fc400000010ff */
[----:B------:R-:W-:Y:S01]  /*36b0*/  F2FP.BF16.PACK_AB R7, R34, R33 ;  /* 0x000000212207723e */ /* 0x000fe200000010ff */
[----:B------:R-:W-:Y:S01]  /*36c0*/  IMAD R24, R15, c[0x0][0xc], R24 ;  /* 0x000003000f187a24 */ /* 0x000fe200078e0218 */
[----:B------:R-:W-:-:S03]  /*36d0*/  PRMT R10, R28, 0x1054, R27 ;  /* 0x000010541c0a7816 */ /* 0x000fc6000000001b */
[----:B------:R0:W-:Y:S01]  /*36e0*/  STG.E.128 [R2.64+0x10], R4 ;  /* 0x0000100402007986 */ /* 0x0001e2000c101d08 */
[----:B------:R-:W-:-:S03]  /*36f0*/  ISETP.GE.U32.AND P0, PT, R24, c[0x0][0x3e8], PT ;  /* 0x0000fa0018007a0c */ /* 0x000fc60003f06070 */
[----:B------:R0:W-:Y:S04]  /*3700*/  STG.E.128 [R12.64], R8 ;  /* 0x000000080c007986 */ /* 0x0001e8000c101d08 */
[----:B------:R-:W-:Y:S06]  /*3710*/  BAR.SYNC.DEFER_BLOCKING 0x0 ;  /* 0x0000000000007b1d */ /* 0x000fec0000010000 */
[----:B------:R-:W-:Y:S01]  /*3720*/  @P0 CALL.REL.NOINC `(.L_x_1885) ;  /* 0x0000001000000944 */ /* 0x000fe20003c00000 */
[----:B------:R-:W-:Y:S05]  /*3730*/  BRA `(.L_x_1886) ;  /* 0xffffcf6000007947 */ /* 0x000fea000383ffff */
.L_x_1885:
[----:B------:R-:W-:Y:S05]  /*3740*/  EXIT ;  /* 0x000000000000794d */ /* 0x000fea0003800000 */
        .weak           $__internal_46_$__cuda_sm20_dblrcp_rn_slowpath_v3
        .type           $__internal_46_$__cuda_sm20_dblrcp_rn_slowpath_v3,@function
        .size           $__internal_46_$__cuda_sm20_dblrcp_rn_slowpath_v3,(.L_x_11396 - $__internal_46_$__cuda_sm20_dblrcp_rn_slowpath_v3)
$__internal_46_$__cuda_sm20_dblrcp_rn_slowpath_v3:
        /* <DEDUP_REMOVED lines=23> */
.L_x_1889:
        /* <DEDUP_REMOVED lines=10> */
.L_x_1887:
[----:B------:R-:W-:Y:S01]  /*3960*/  LOP3.LUT R9, R7, 0x80000, RZ, 0xfc, !PT ;  /* 0x0008000007097812 */ /* 0x000fe200078efcff */
[----:B------:R-:W-:Y:S02]  /*3970*/  IMAD.MOV.U32 R8, RZ, RZ, R6 ;  /* 0x000000ffff087224 */ /* 0x000fe400078e0006 */
.L_x_1888:
[----:B------:R-:W-:-:S04]  /*3980*/  MOV R5, 0x0 ;  /* 0x0000000000057802 */ /* 0x000fc80000000f00 */
[----:B------:R-:W-:Y:S05]  /*3990*/  RET.REL.NODEC R4 `(_ZN2at6native43_GLOBAL__N__7cc8d1ed_10_Dropout_cu_0e96ed3824fused_dropout_kernel_vecIN3c108BFloat16EfjLi1ELi16EhEEvNS_4cuda6detail10TensorInfoIKT_T1_EENS7_IS8_SA_EENS7_IT4_SA_EESA_T0_NS_15PhiloxCudaStateE) ;  /* 0xffffc66004007950 */ /* 0x000fea0003c3ffff */
.L_x_1890:
        /* <DEDUP_REMOVED lines=14> */
.L_x_11396:


//--------------------- .text._ZN2at6native43_GLOBAL__N__7cc8d1ed_10_Dropout_cu_0e96ed3820fused_dropout_kernelIN3c104HalfEfjLin1ELin1EhEEvNS_4cuda6detail10TensorInfoIKT_T1_EENS7_IS8_SA_EENS7_IT4_SA_EESA_T0_NS_15PhiloxCudaStateE --------------------------
	.section	.text._ZN2at6native43_GLOBAL__N__7cc8d1ed_10_Dropout_cu_0e96ed3820fused_dropout_kernelIN3c104HalfEfjLin1ELin1EhEEvNS_4cuda6detail10TensorInfoIKT_T1_EENS7_IS8_SA_EENS7_IT4_SA_EESA_T0_NS_15PhiloxCudaStateE,"ax",@progbits
	.sectioninfo	@"SHI_REGISTERS=54"
	.align	128
.text._ZN2at6native43_GLOBAL__N__7cc8d1ed_10_Dropout_cu_0e96ed3820fused_dropout_kernelIN3c104HalfEfjLin1ELin1EhEEvNS_4cuda6detail10TensorInfoIKT_T1_EENS7_IS8_SA_EENS7_IT4_SA_EESA_T0_NS_15PhiloxCudaStateE:
        .type           _ZN2at6native43_GLOBAL__N__7cc8d1ed_10_Dropout_cu_0e96ed3820fused_dropout_kernelIN3c104HalfEfjLin1ELin1EhEEvNS_4cuda6detail10TensorInfoIKT_T1_EENS7_IS8_SA_EENS7_IT4_SA_EESA_T0_NS_15PhiloxCudaStateE,@function
        .size           _ZN2at6native43_GLOBAL__N__7cc8d1ed_10_Dropout_cu_0e96ed3820fused_dropout_kernelIN3c104HalfEfjLin1ELin1EhEEvNS_4cuda6detail10TensorInfoIKT_T1_EENS7_IS8_SA_EENS7_IT4_SA_EESA_T0_NS_15PhiloxCudaStateE,(.L_x_11398 - _ZN2at6native43_GLOBAL__N__7cc8d1ed_10_Dropout_cu_0e96ed3820fused_dropout_kernelIN3c104HalfEfjLin1ELin1EhEEvNS_4cuda6detail10TensorInfoIKT_T1_EENS7_IS8_SA_EENS7_IT4_SA_EESA_T0_NS_15PhiloxCudaStateE)
        .other          _ZN2at6native43_GLOBAL__N__7cc8d1ed_10_Dropout_cu_0e96ed3820fused_dropout_kernelIN3c104HalfEfjLin1ELin1EhEEvNS_4cuda6detail10TensorInfoIKT_T1_EENS7_IS8_SA_EENS7_IT4_SA_EESA_T0_NS_15PhiloxCudaStateE,@"STO_CUDA_ENTRY STV_DEFAULT"
_ZN2at6native43_GLOBAL__N__7cc8d1ed_10_Dropout_cu_0e96ed3820fused_dropout_kernelIN3c104HalfEfjLin1ELin1EhEEvNS_4cuda6detail10TensorInfoIKT_T1_EENS7_IS8_SA_EENS7_IT4_SA_EESA_T0_NS_15PhiloxCudaStateE:
        /* <DEDUP_REMOVED lines=92> */
[----:B------:R-:W-:Y:S05]  /*05c0*/  CALL.REL.NOINC `($__internal_47_$__cuda_sm20_dblrcp_rn_slowpath_v3) ;  /* 0x00006ff000007944 */ /* 0x000fea0003c00000 */
.L_x_1891:
        /* <DEDUP_REMOVED lines=44> */
.L_x_1936:
        /* <DEDUP_REMOVED lines=13> */
.L_x_1893:
[----:B------:R-:W-:Y:S05]  /*0960*/  BSYNC B0 ;  /* 0x0000000000007941 */ /* 0x000fea0003800000 */
.L_x_1892:
        /* <DEDUP_REMOVED lines=69> */
.L_x_1895:
[----:B------:R-:W-:Y:S01]  /*0dc0*/  IMAD.MOV.U32 R28, RZ, RZ, R36 ;  /* 0x000000ffff1c7224 */ /* 0x000fe200078e0024 */
[----:B------:R-:W-:Y:S01]  /*0dd0*/  MOV R44, R26 ;  /* 0x0000001a002c7202 */ /* 0x000fe20000000f00 */
[----:B------:R-:W-:Y:S02]  /*0de0*/  IMAD.MOV.U32 R29, RZ, RZ, R34 ;  /* 0x000000ffff1d7224 */ /* 0x000fe400078e0022 */
[----:B------:R-:W-:Y:S02]  /*0df0*/  IMAD.MOV.U32 R43, RZ, RZ, R32 ;  /* 0x000000ffff2b7224 */ /* 0x000fe400078e0020 */
.L_x_1894:
        /* <DEDUP_REMOVED lines=28> */
.L_x_1900:
        /* <DEDUP_REMOVED lines=99> */
.L_x_1899:
        /* <DEDUP_REMOVED lines=78> */
.L_x_1898:
[----:B------:R-:W-:Y:S02]  /*1ad0*/  IMAD.MOV.U32 R29, RZ, RZ, 0x2 ;  /* 0x00000002ff1d7424 */ /* 0x000fe400078e00ff */
[----:B------:R-:W-:-:S04]  /*1ae0*/  IMAD R38, R39, c[0x0][0x1cc], R38 ;  /* 0x0000730027267a24 */ /* 0x000fc800078e0226 */
[----:B------:R-:W-:-:S06]  /*1af0*/  IMAD.WIDE.U32 R38, R38, R29, c[0x0][0x160] ;  /* 0x0000580026267625 */ /* 0x000fcc00078e001d */
[----:B------:R0:W5:Y:S02]  /*1b00*/  LDG.E.U16 R38, [R38.64] ;  /* 0x0000000626267981 */ /* 0x000164000c1e1500 */
.L_x_1897:
[----:B------:R-:W-:Y:S05]  /*1b10*/  BSYNC B0 ;  /* 0x0000000000007941 */ /* 0x000fea0003800000 */
.L_x_1896:
        /* <DEDUP_REMOVED lines=18> */
.L_x_1905:
        /* <DEDUP_REMOVED lines=99> */
.L_x_1904:
        /* <DEDUP_REMOVED lines=78> */
.L_x_1903:
[----:B------:R-:W-:-:S04]  /*2750*/  IMAD R29, R43, c[0x0][0x1cc], R44 ;  /* 0x000073002b1d7a24 */ /* 0x000fc800078e022c */
[----:B------:R-:W-:-:S05]  /*2760*/  IMAD.WIDE.U32 R28, R29, R40, c[0x0][0x160] ;  /* 0x000058001d1c7625 */ /* 0x000fca00078e0028 */
[----:B------:R0:W5:Y:S02]  /*2770*/  LDG.E.U16 R40, [R28.64] ;  /* 0x000000061c287981 */ /* 0x000164000c1e1500 */
.L_x_1902:
[----:B------:R-:W-:Y:S05]  /*2780*/  BSYNC B0 ;  /* 0x0000000000007941 */ /* 0x000fea0003800000 */
.L_x_1901:
        /* <DEDUP_REMOVED lines=17> */
.L_x_1910:
        /* <DEDUP_REMOVED lines=99> */
.L_x_1909:
        /* <DEDUP_REMOVED lines=78> */
.L_x_1908:
[----:B0-----:R-:W-:-:S04]  /*33b0*/  IMAD R28, R43, c[0x0][0x1cc], R44 ;  /* 0x000073002b1c7a24 */ /* 0x001fc800078e022c */
[----:B------:R-:W-:-:S05]  /*33c0*/  IMAD.WIDE.U32 R28, R28, R41, c[0x0][0x160] ;  /* 0x000058001c1c7625 */ /* 0x000fca00078e0029 */
[----:B------:R0:W5:Y:S02]  /*33d0*/  LDG.E.U16 R41, [R28.64] ;  /* 0x000000061c297981 */ /* 0x000164000c1e1500 */
.L_x_1907:
[----:B------:R-:W-:Y:S05]  /*33e0*/  BSYNC B0 ;  /* 0x0000000000007941 */ /* 0x000fea0003800000 */
.L_x_1906:
        /* <DEDUP_REMOVED lines=17> */
.L_x_1915:
        /* <DEDUP_REMOVED lines=95> */
[----:B------:R-:W-:Y:S01]  /*3af0*/  IMAD R44, R43, UR11, R48 ;  /* 0x0000000b2b2c7c24 */ /* 0x000fe2000f8e0230 */
[----:B------:R-:W-:-:S03]  /*3b00*/  MOV R43, R28 ;  /* 0x0000001c002b7202 */ /* 0x000fc60000000f00 */
[----:B------:R-:W-:Y:S01]  /*3b10*/  IMAD R44, R44, UR5, R29 ;  /* 0x000000052c2c7c24 */ /* 0x000fe2000f8e021d */
[----:B------:R-:W-:Y:S05]  /*3b20*/  @P1 BRA `(.L_x_1915) ;  /* 0xfffff9d000001947 */ /* 0x000fea000383ffff */
.L_x_1914:
        /* <DEDUP_REMOVED lines=78> */
.L_x_1913:
[----:B------:R-:W-:-:S04]  /*4010*/  IMAD R43, R43, c[0x0][0x1cc], R44 ;  /* 0x000073002b2b7a24 */ /* 0x000fc800078e022c */
[----:B------:R-:W-:-:S06]  /*4020*/  IMAD.WIDE.U32 R42, R43, R42, c[0x0][0x160] ;  /* 0x000058002b2a7625 */ /* 0x000fcc00078e002a */
[----:B------:R1:W5:Y:S02]  /*4030*/  LDG.E.U16 R42, [R42.64] ;  /* 0x000000062a2a7981 */ /* 0x000364000c1e1500 */
.L_x_1912:
[----:B------:R-:W-:Y:S05]  /*4040*/  BSYNC B0 ;  /* 0x0000000000007941 */ /* 0x000fea0003800000 */
.L_x_1911:
[----:B------:R-:W-:Y:S01]  /*4050*/  ISETP.GE.U32.AND P0, PT, R0, c[0x0][0x3e8], PT ;  /* 0x0000fa0000007a0c */ /* 0x000fe20003f06070 */
[----:B------:R-:W-:-:S12]  /*4060*/  BSSY B0, `(.L_x_1916) ;  /* 0x00000d4000007945 */ /* 0x000fd80003800000 */
[----:B------:R-:W-:Y:S05]  /*4070*/  @P0 BRA `(.L_x_1917) ;  /* 0x00000d2000000947 */ /* 0x000fea0003800000 */
[----:B-1----:R-:W-:Y:S01]  /*4080*/  HFMA2.MMA R43, -RZ, RZ, 0, 1.1920928955078125e-07 ;  /* 0x00000002ff2b7435 */ /* 0x002fe200000001ff */
[----:B------:R-:W-:Y:S02]  /*4090*/  IMAD.MOV.U32 R45, RZ, RZ, RZ ;  /* 0x000000ffff2d7224 */ /* 0x000fe400078e00ff */
[----:B------:R-:W-:-:S07]  /*40a0*/  IMAD.MOV.U32 R44, RZ, RZ, R0 ;  /* 0x000000ffff2c7224 */ /* 0x000fce00078e0000 */
[----:B------:R-:W-:-:S13]  /*40b0*/  ISETP.LE.AND P0, PT, R43, c[0x0][0x308], PT ;  /* 0x0000c2002b007a0c */ /* 0x000fda0003f03270 */
[----:B------:R-:W-:Y:S05]  /*40c0*/  @!P0 BRA `(.L_x_1918) ;  /* 0x00000c1000008947 */ /* 0x000fea0003800000 */
[----:B0-----:R-:W-:Y:S01]  /*40d0*/  IADD3 R28, R18, 0x1, RZ ;  /* 0x00000001121c7810 */ /* 0x001fe20007ffe0ff */
[----:B------:R-:W-:Y:S01]  /*40e0*/  ULDC UR4, c[0x0][0x308] ;  /* 0x0000c20000047ab9 */ /* 0x000fe20000000800 */
[----:B------:R-:W-:Y:S01]  /*40f0*/  ISETP.NE.AND P0, PT, R30, RZ, PT ;  /* 0x000000ff1e00720c */ /* 0x000fe20003f05270 */
[----:B------:R-:W-:Y:S01]  /*4100*/  IMAD.MOV.U32 R45, RZ, RZ, RZ ;  /* 0x000000ffff2d7224 */ /* 0x000fe200078e00ff */
[----:B------:R-:W-:Y:S01]  /*4110*/  ISETP.GE.U32.AND P1, PT, R28, 0x3, PT ;  /* 0x000000031c00780c */ /* 0x000fe20003f26070 */
[----:B------:R-:W-:-:S12]  /*4120*/  IMAD.MOV.U32 R44, RZ, RZ, R0 ;  /* 0x000000ffff2c7224 */ /* 0x000fd800078e0000 */
[----:B------:R-:W-:Y:S05]  /*4130*/  @!P1 BRA `(.L_x_1919) ;  /* 0x0000069000009947 */ /* 0x000fea0003800000 */
[----:B------:R-:W-:Y:S01]  /*4140*/  IADD3 R47, R21, -R30, RZ ;  /* 0x8000001e152f7210 */ /* 0x000fe20007ffe0ff */
[----:B------:R-:W-:Y:S01]  /*4150*/  IMAD.MOV.U32 R45, RZ, RZ, RZ ;  /* 0x000000ffff2d7224 */ /* 0x000fe200078e00ff */
[----:B------:R-:W-:Y:S01]  /*4160*/  ULDC UR4, c[0x0][0x308] ;  /* 0x0000c20000047ab9 */ /* 0x000fe20000000800 */
[----:B------:R-:W-:Y:S02]  /*4170*/  IMAD.MOV.U32 R44, RZ, RZ, R0 ;  /* 0x000000ffff2c7224 */ /* 0x000fe400078e0000 */
.L_x_1920:
        /* <DEDUP_REMOVED lines=10> */
[----:B------:R-:W-:Y:S01]  /*4220*/  ULDC UR10, c[0x0][UR5+0x160] ;  /* 0x00005800050a7abb */ /* 0x000fe20008000800 */
[----:B------:R-:W-:Y:S01]  /*4230*/  ISETP.NE.U32.AND P3, PT, RZ, UR8, PT ;  /* 0x00000008ff007c0c */ /* 0x000fe2000bf65070 */
[----:B------:R-:W-:-:S03]  /*4240*/  ULDC UR11, c[0x0][UR5+0x15c] ;  /* 0x00005700050b7abb */ /* 0x000fc60008000800 */
        /* <DEDUP_REMOVED lines=39> */
[----:B0-----:R-:W-:Y:S01]  /*44c0*/  IMAD R49, R28, R29, RZ ;  /* 0x0000001d1c317224 */ /* 0x001fe200078e02ff */
[----:B------:R-:W-:-:S07]  /*44d0*/  HFMA2.MMA R28, -RZ, RZ, 0, 0 ;  /* 0x00000000ff1c7435 */ /* 0x000fce00000001ff */
[----:B------:R-:W-:Y:S02]  /*44e0*/  @P2 IADD3 R48, R48, 0x1, RZ ;  /* 0x0000000130302810 */ /* 0x000fe40007ffe0ff */
[----:B------:R-:W-:Y:S01]  /*44f0*/  @!P3 LOP3.LUT R48, RZ, UR9, RZ, 0x33, !PT ;  /* 0x00000009ff30bc12 */ /* 0x000fe2000f8e33ff */
[----:B------:R-:W-:Y:S01]  /*4500*/  IMAD.HI.U32 R29, R29, R49, R28 ;  /* 0x000000311d1d7227 */ /* 0x000fe200078e001c */
[----:B------:R-:W-:-:S05]  /*4510*/  ISETP.NE.U32.AND P3, PT, RZ, UR10, PT ;  /* 0x0000000aff007c0c */ /* 0x000fca000bf65070 */
        /* <DEDUP_REMOVED lines=21> */
[----:B------:R-:W-:Y:S02]  /*4670*/  ISETP.GE.U32.AND P2, PT, R29, UR11, PT ;  /* 0x0000000b1d007c0c */ /* 0x000fe4000bf46070 */
[----:B------:R-:W-:Y:S02]  /*4680*/  IADD3 R29, -R46, RZ, RZ ;  /* 0x000000ff2e1d7210 */ /* 0x000fe40007ffe1ff */
[----:B------:R-:W-:-:S03]  /*4690*/  ISETP.NE.AND P1, PT, R47, RZ, PT ;  /* 0x000000ff2f00720c */ /* 0x000fc60003f25270 */
[----:B------:R-:W-:Y:S01]  /*46a0*/  IMAD R44, R29, UR8, R44 ;  /* 0x000000081d2c7c24 */ /* 0x000fe2000f8e022c */
[----:B------:R-:W-:Y:S01]  /*46b0*/  ULDC UR8, c[0x0][UR5+0x1cc] ;  /* 0x0000730005087abb */ /* 0x000fe20008000800 */
[----:B------:R-:W-:Y:S02]  /*46c0*/  IMAD.MOV R29, RZ, RZ, -R48 ;  /* 0x000000ffff1d7224 */ /* 0x000fe400078e0a30 */
[----:B------:R-:W-:Y:S01]  /*46d0*/  IMAD R44, R44, UR8, R45 ;  /* 0x000000082c2c7c24 */ /* 0x000fe2000f8e022d */
[----:B------:R-:W-:Y:S01]  /*46e0*/  ULDC UR8, c[0x0][UR5+0x1c8] ;  /* 0x0000720005087abb */ /* 0x000fe20008000800 */
[----:B------:R-:W-:Y:S01]  /*46f0*/  @P2 IADD3 R28, R28, 0x1, RZ ;  /* 0x000000011c1c2810 */ /* 0x000fe20007ffe0ff */
[----:B------:R-:W-:Y:S01]  /*4700*/  IMAD R29, R29, UR9, R46 ;  /* 0x000000091d1d7c24 */ /* 0x000fe2000f8e022e */
[----:B------:R-:W-:Y:S01]  /*4710*/  @!P3 LOP3.LUT R28, RZ, UR11, RZ, 0x33, !PT ;  /* 0x0000000bff1cbc12 */ /* 0x000fe2000f8e33ff */
[----:B------:R-:W-:Y:S02]  /*4720*/  IMAD.MOV R45, RZ, RZ, -R49 ;  /* 0x000000ffff2d7224 */ /* 0x000fe400078e0a31 */
        /* <DEDUP_REMOVED lines=10> */
.L_x_1919:
[----:B------:R-:W-:Y:S05]  /*47d0*/  @!P0 BRA `(.L_x_1918) ;  /* 0x0000050000008947 */ /* 0x000fea0003800000 */
[----:B------:R-:W-:Y:S02]  /*47e0*/  UIADD3 UR4, UR4, -0x1, URZ ;  /* 0xffffffff04047890 */ /* 0x000fe4000fffe03f */
[----:B------:R-:W-:Y:S02]  /*47f0*/  UMOV UR5, 0x4 ;  /* 0x0000000400057882 */ /* 0x000fe40000000000 */
[----:B------:R-:W-:Y:S02]  /*4800*/  ULDC UR8, c[0x2][0x8] ;  /* 0x0080020000087ab9 */ /* 0x000fe40000000800 */
[----:B------:R-:W-:-:S12]  /*4810*/  UIMAD UR4, UR4, UR5, UR8 ;  /* 0x00000005040472a4 */ /* 0x000fd8000f8e0208 */
        /* <DEDUP_REMOVED lines=76> */
.L_x_1918:
[----:B------:R-:W-:Y:S01]  /*4ce0*/  FSET.BF.LT.FTZ.AND R34, R34, c[0x0][0x3ec], PT ;  /* 0x0000fb0022227a0a */ /* 0x000fe20003811000 */
[----:B0----5:R-:W-:Y:S01]  /*4cf0*/  HADD2.F32 R29, -RZ, R38.H0_H0 ;  /* 0x20000026ff1d7230 */ /* 0x021fe20000004100 */
[----:B------:R-:W-:Y:S02]  /*4d00*/  IMAD R44, R44, c[0x0][0x2a4], R45 ;  /* 0x0000a9002c2c7a24 */ /* 0x000fe400078e022d */
[----:B------:R-:W0:Y:S02]  /*4d10*/  F2I.FTZ.U32.TRUNC.NTZ R47, R34 ;  /* 0x00000022002f7305 */ /* 0x000e24000021f000 */
[----:B------:R-:W-:Y:S01]  /*4d20*/  FMUL.FTZ R29, R34, R29 ;  /* 0x0000001d221d7220 */ /* 0x000fe20000410000 */
[C---:B------:R-:W-:Y:S01]  /*4d30*/  IADD3 R28, P0, R44.reuse, c[0x0][0x310], RZ ;  /* 0x0000c4002c1c7a10 */ /* 0x040fe20007f1e0ff */
[----:B------:R-:W-:-:S04]  /*4d40*/  IMAD.WIDE.U32 R44, R44, R43, c[0x0][0x238] ;  /* 0x00008e002c2c7625 */ /* 0x000fc800078e002b */
[----:B------:R-:W-:-:S05]  /*4d50*/  FMUL.FTZ R29, R14, R29 ;  /* 0x0000001d0e1d7220 */ /* 0x000fca0000410000 */
[----:B------:R-:W-:Y:S02]  /*4d60*/  F2FP.PACK_AB R46, RZ, R29 ;  /* 0x0000001dff2e723e */ /* 0x000fe400000000ff */
[----:B------:R-:W-:-:S03]  /*4d70*/  IADD3.X R29, RZ, c[0x0][0x314], RZ, P0, !PT ;  /* 0x0000c500ff1d7a10 */ /* 0x000fc600007fe4ff */
[----:B------:R1:W-:Y:S04]  /*4d80*/  STG.E.U16 [R44.64], R46 ;  /* 0x0000002e2c007986 */ /* 0x0003e8000c101506 */
[----:B0-----:R1:W-:Y:S02]  /*4d90*/  STG.E.U8 [R28.64], R47 ;  /* 0x0000002f1c007986 */ /* 0x0013e4000c101106 */
.L_x_1917:
[----:B------:R-:W-:Y:S05]  /*4da0*/  BSYNC B0 ;  /* 0x0000000000007941 */ /* 0x000fea0003800000 */
.L_x_1916:
        /* <DEDUP_REMOVED lines=17> */
.L_x_1925:
        /* <DEDUP_REMOVED lines=101> */
.L_x_1924:
        /* <DEDUP_REMOVED lines=79> */
[----:B------:R-:W-:Y:S02]  /*5a00*/  IMAD R39, R28, UR4, R39 ;  /* 0x000000041c277c24 */ /* 0x000fe4000f8e0227 */
.L_x_1923:
[----:B------:R-:W-:Y:S01]  /*5a10*/  FSET.BF.LT.FTZ.AND R43, R35, c[0x0][0x3ec], PT ;  /* 0x0000fb00232b7a0a */ /* 0x000fe20003811000 */
[----:B0----5:R-:W-:Y:S01]  /*5a20*/  HADD2.F32 R28, -RZ, R40.H0_H0 ;  /* 0x20000028ff1c7230 */ /* 0x021fe20000004100 */
[----:B------:R-:W-:-:S04]  /*5a30*/  IMAD R35, R44, c[0x0][0x2a4], R39 ;  /* 0x0000a9002c237a24 */ /* 0x000fc800078e0227 */
[----:B------:R-:W-:Y:S01]  /*5a40*/  FMUL.FTZ R29, R43, R28 ;  /* 0x0000001c2b1d7220 */ /* 0x000fe20000410000 */
[C---:B------:R-:W-:Y:S01]  /*5a50*/  IADD3 R28, P0, R35.reuse, c[0x0][0x310], RZ ;  /* 0x0000c400231c7a10 */ /* 0x040fe20007f1e0ff */
[----:B------:R-:W0:Y:S01]  /*5a60*/  F2I.FTZ.U32.TRUNC.NTZ R43, R43 ;  /* 0x0000002b002b7305 */ /* 0x000e22000021f000 */
[----:B------:R-:W-:-:S04]  /*5a70*/  IMAD.WIDE.U32 R34, R35, R34, c[0x0][0x238] ;  /* 0x00008e0023227625 */ /* 0x000fc800078e0022 */
[----:B------:R-:W-:-:S05]  /*5a80*/  FMUL.FTZ R29, R14, R29 ;  /* 0x0000001d0e1d7220 */ /* 0x000fca0000410000 */
[----:B------:R-:W-:Y:S01]  /*5a90*/  F2FP.PACK_AB R39, RZ, R29 ;  /* 0x0000001dff27723e */ /* 0x000fe200000000ff */
[----:B------:R-:W-:-:S04]  /*5aa0*/  IMAD.X R29, RZ, RZ, c[0x0][0x314], P0 ;  /* 0x0000c500ff1d7624 */ /* 0x000fc800000e06ff */
[----:B------:R1:W-:Y:S04]  /*5ab0*/  STG.E.U16 [R34.64], R39 ;  /* 0x0000002722007986 */ /* 0x0003e8000c101506 */
[----:B0-----:R1:W-:Y:S02]  /*5ac0*/  STG.E.U8 [R28.64], R43 ;  /* 0x0000002b1c007986 */ /* 0x0013e4000c101106 */
.L_x_1922:
[----:B------:R-:W-:Y:S05]  /*5ad0*/  BSYNC B0 ;  /* 0x0000000000007941 */ /* 0x000fea0003800000 */
.L_x_1921:
        /* <DEDUP_REMOVED lines=17> */
.L_x_1930:
        /* <DEDUP_REMOVED lines=101> */
.L_x_1929:
        /* <DEDUP_REMOVED lines=80> */
.L_x_1928:
        /* <DEDUP_REMOVED lines=12> */
.L_x_1927:
[----:B------:R-:W-:Y:S05]  /*6800*/  BSYNC B0 ;  /* 0x0000000000007941 */ /* 0x000fea0003800000 */
.L_x_1926:
        /* <DEDUP_REMOVED lines=16> */
.L_x_1934:
        /* <DEDUP_REMOVED lines=101> */
.L_x_1933:
        /* <DEDUP_REMOVED lines=80> */
.L_x_1932:
        /* <DEDUP_REMOVED lines=12> */
.L_x_1931:
        /* <DEDUP_REMOVED lines=9> */
.L_x_1935:
[----:B------:R-:W-:Y:S05]  /*75b0*/  EXIT ;  /* 0x000000000000794d */ /* 0x000fea0003800000 */
        .weak           $__internal_47_$__cuda_sm20_dblrcp_rn_slowpath_v3
        .type           $__internal_47_$__cuda_sm20_dblrcp_rn_slowpath_v3,@function
        .size           $__internal_47_$__cuda_sm20_dblrcp_rn_slowpath_v3,(.L_x_11398 - $__internal_47_$__cuda_sm20_dblrcp_rn_slowpath_v3)
$__internal_47_$__cuda_sm20_dblrcp_rn_slowpath_v3:
        /* <DEDUP_REMOVED lines=23> */
.L_x_1939:
        /* <DEDUP_REMOVED lines=10> */
.L_x_1937:
[----:B------:R-:W-:Y:S02]  /*77d0*/  LOP3.LUT R19, R15, 0x80000, RZ, 0xfc, !PT ;  /* 0x000800000f137812 */ /* 0x000fe400078efcff */
[----:B------:R-:W-:-:S03]  /*77e0*/  MOV R18, R14 ;  /* 0x0000000e00127202 */ /* 0x000fc60000000f00 */
.L_x_1938:
[----:B------:R-:W-:Y:S02]  /*77f0*/  IMAD.MOV.U32 R17, RZ, RZ, 0x0 ;  /* 0x00000000ff117424 */ /* 0x000fe400078e00ff */
[----:B01----:R-:W-:Y:S02]  /*7800*/  IMAD.MOV.U32 R26, RZ, RZ, R18 ;  /* 0x000000ffff1a7224 */ /* 0x003fe400078e0012 */
[----:B------:R-:W-:Y:S01]  /*7810*/  IMAD.MOV.U32 R27, RZ, RZ, R19 ;  /* 0x000000ffff1b7224 */ /* 0x000fe200078e0013 */
[----:B------:R-:W-:Y:S06]  /*7820*/  RET.REL.NODEC R16 `(_ZN2at6native43_GLOBAL__N__7cc8d1ed_10_Dropout_cu_0e96ed3820fused_dropout_kernelIN3c104HalfEfjLin1ELin1EhEEvNS_4cuda6detail10TensorInfoIKT_T1_EENS7_IS8_SA_EENS7_IT4_SA_EESA_T0_NS_15PhiloxCudaStateE) ;  /* 0xffff87d010007950 */ /* 0x000fec0003c3ffff */
.L_x_1940:
        /* <DEDUP_REMOVED lines=13> */
.L_x_11398:


//--------------------- .text._ZN2at6native43_GLOBAL__N__7cc8d1ed_10_Dropout_cu_0e96ed3820fused_dropout_kernelIN3c104HalfEfjLin1ELi1EhEEvNS_4cuda6detail10TensorInfoIKT_T1_EENS7_IS8_SA_EENS7_IT4_SA_EESA_T0_NS_15PhiloxCudaStateE --------------------------
	.section	.text._ZN2at6native43_GLOBAL__N__7cc8d1ed_10_Dropout_cu_0e96ed3820fused_dropout_kernelIN3c104HalfEfjLin1ELi1EhEEvNS_4cuda6detail10TensorInfoIKT_T1_EENS7_IS8_SA_EENS7_IT4_SA_EESA_T0_NS_15PhiloxCudaStateE,"ax",@progbits
	.sectioninfo	@"SHI_REGISTERS=50"
	.align	128
.text._ZN2at6native43_GLOBAL__N__7cc8d1ed_10_Dropout_cu_0e96ed3820fused_dropout_kernelIN3c104HalfEfjLin1ELi1EhEEvNS_4cuda6detail10TensorInfoIKT_T1_EENS7_IS8_SA_EENS7_IT4_SA_EESA_T0_NS_15PhiloxCudaStateE:
        .type           _ZN2at6native43_GLOBAL__N__7cc8d1ed_10_Dropout_cu_0e96ed3820fused_dropout_kernelIN3c104HalfEfjLin1ELi1EhEEvNS_4cuda6detail10TensorInfoIKT_T1_EENS7_IS8_SA_EENS7_IT4_SA_EESA_T0_NS_15PhiloxCudaStateE,@function
        .size           _ZN2at6native43_GLOBAL__N__7cc8d1ed_10_Dropout_cu_0e96ed3820fused_dropout_kernelIN3c104HalfEfjLin1ELi1EhEEvNS_4cuda6detail10TensorInfoIKT_T1_EENS7_IS8_SA_EENS7_IT4_SA_EESA_T0_NS_15PhiloxCudaStateE,(.L_x_11400 - _ZN2at6native43_GLOBAL__N__7cc8d1ed_10_Dropout_cu_0e96ed3820fused_dropout_kernelIN3c104HalfEfjLin1ELi1EhEEvNS_4cuda6detail10TensorInfoIKT_T1_EENS7_IS8_SA_EENS7_IT4_SA_EESA_T0_NS_15PhiloxCudaStateE)
        .other          _ZN2at6native43_GLOBAL__N__7cc8d1ed_10_Dropout_cu_0e96ed3820fused_dropout_kernelIN3c104HalfEfjLin1ELi1EhEEvNS_4cuda6detail10TensorInfoIKT_T1_EENS7_IS8_SA_EENS7_IT4_SA_EESA_T0_NS_15PhiloxCudaStateE,@"STO_CUDA_ENTRY STV_DEFAULT"
_ZN2at6native43_GLOBAL__N__7cc8d1ed_10_Dropout_cu_0e96ed3820fused_dropout_kernelIN3c104HalfEfjLin1ELi1EhEEvNS_4cuda6detail10TensorInfoIKT_T1_EENS7_IS8_SA_EENS7_IT4_SA_EESA_T0_NS_15PhiloxCudaStateE:
        /* <DEDUP_REMOVED lines=92> */
[----:B------:R-:W-:Y:S05]  /*05c0*/  CALL.REL.NOINC `($__internal_48_$__cuda_sm20_dblrcp_rn_slowpath_v3) ;  /* 0x00003f4000007944 */ /* 0x000fea0003c00000 */
.L_x_1941:
        /* <DEDUP_REMOVED lines=39> */
.L_x_1974:
        /* <DEDUP_REMOVED lines=13> */
.L_x_1943:
[----:B------:R-:W-:Y:S05]  /*0910*/  BSYNC B0 ;  /* 0x0000000000007941 */ /* 0x000fea0003800000 */
.L_x_1942:
        /* <DEDUP_REMOVED lines=69> */
.L_x_1945:
[----:B------:R-:W-:Y:S01]  /*0d70*/  IMAD.MOV.U32 R28, RZ, RZ, R34 ;  /* 0x000000ffff1c7224 */ /* 0x000fe200078e0022 */
[----:B------:R-:W-:Y:S01]  /*0d80*/  MOV R42, R26 ;  /* 0x0000001a002a7202 */ /* 0x000fe20000000f00 */
[----:B------:R-:W-:Y:S02]  /*0d90*/  IMAD.MOV.U32 R29, RZ, RZ, R31 ;  /* 0x000000ffff1d7224 */ /* 0x000fe400078e001f */
[----:B------:R-:W-:Y:S02]  /*0da0*/  IMAD.MOV.U32 R41, RZ, RZ, R22 ;  /* 0x000000ffff297224 */ /* 0x000fe400078e0016 */
.L_x_1944:
        /* <DEDUP_REMOVED lines=19> */
[----:B------:R-:W-:Y:S01]  /*0ee0*/  HFMA2.MMA R35, -RZ, RZ, 0, 0 ;  /* 0x00000000ff237435 */ /* 0x000fe200000001ff */
[----:B------:R-:W-:Y:S01]  /*0ef0*/  ISETP.NE.AND P0, PT, R23, RZ, PT ;  /* 0x000000ff1700720c */ /* 0x000fe20003f05270 */
[----:B------:R-:W-:Y:S01]  /*0f00*/  IMAD.MOV.U32 R40, RZ, RZ, R0 ;  /* 0x000000ffff287224 */ /* 0x000fe200078e0000 */
[----:B------:R-:W-:-:S13]  /*0f10*/  ISETP.GE.U32.AND P1, PT, R28, 0x3, PT ;  /* 0x000000031c00780c */ /* 0x000fda0003f26070 */
[----:B------:R-:W-:Y:S05]  /*0f20*/  @!P1 BRA `(.L_x_1949) ;  /* 0x0000067000009947 */ /* 0x000fea0003800000 */
[----:B------:R-:W-:Y:S01]  /*0f30*/  IMAD.IADD R43, R18, 0x1, -R23 ;  /* 0x00000001122b7824 */ /* 0x000fe200078e0a17 */
[----:B------:R-:W-:Y:S01]  /*0f40*/  ULDC UR4, c[0x0][0x230] ;  /* 0x00008c0000047ab9 */ /* 0x000fe20000000800 */
[----:B------:R-:W-:Y:S02]  /*0f50*/  IMAD.MOV.U32 R35, RZ, RZ, RZ ;  /* 0x000000ffff237224 */ /* 0x000fe400078e00ff */
[----:B------:R-:W-:Y:S02]  /*0f60*/  IMAD.MOV.U32 R40, RZ, RZ, R0 ;  /* 0x000000ffff287224 */ /* 0x000fe400078e0000 */
.L_x_1950:
        /* <DEDUP_REMOVED lines=11> */
[----:B------:R-:W-:Y:S02]  /*1020*/  IMAD R45, RZ, RZ, -UR10 ;  /* 0x8000000aff2d7e24 */ /* 0x000fe4000f8e02ff */
        /* <DEDUP_REMOVED lines=30> */
[----:B------:R-:W0:Y:S02]  /*1210*/  F2I.FTZ.U32.TRUNC.NTZ R29, R29 ;  /* 0x0000001d001d7305 */ /* 0x000e24000021f000 */
[----:B------:R-:W-:-:S05]  /*1220*/  IADD3 R28, -R41, RZ, RZ ;  /* 0x000000ff291c7210 */ /* 0x000fca0007ffe1ff */
        /* <DEDUP_REMOVED lines=23> */
[----:B------:R-:W-:-:S10]  /*13a0*/  HFMA2.MMA R28, -RZ, RZ, 0, 0 ;  /* 0x00000000ff1c7435 */ /* 0x000fd400000001ff */
        /* <DEDUP_REMOVED lines=24> */
[----:B------:R-:W-:Y:S01]  /*1530*/  IADD3 R29, -R28, RZ, RZ ;  /* 0x000000ff1c1d7210 */ /* 0x000fe20007ffe1ff */
[----:B------:R-:W-:Y:S01]  /*1540*/  IMAD R37, R40, UR8, R37 ;  /* 0x0000000828257c24 */ /* 0x000fe2000f8e0225 */
[----:B------:R-:W-:Y:S01]  /*1550*/  ULDC UR5, c[0x0][UR5+0x1c0] ;  /* 0x0000700005057abb */ /* 0x000fe20008000800 */
[----:B------:R-:W-:Y:S02]  /*1560*/  IMAD.MOV.U32 R40, RZ, RZ, R28 ;  /* 0x000000ffff287224 */ /* 0x000fe400078e001c */
[----:B------:R-:W-:-:S04]  /*1570*/  IMAD R42, R29, UR11, R42 ;  /* 0x0000000b1d2a7c24 */ /* 0x000fc8000f8e022a */
[----:B------:R-:W-:Y:S01]  /*1580*/  IMAD R35, R42, UR5, R37 ;  /* 0x000000052a237c24 */ /* 0x000fe2000f8e0225 */
[----:B------:R-:W-:Y:S05]  /*1590*/  @P1 BRA `(.L_x_1950) ;  /* 0xfffff9d000001947 */ /* 0x000fea000383ffff */
.L_x_1949:
        /* <DEDUP_REMOVED lines=77> */
[----:B------:R-:W-:Y:S02]  /*1a70*/  IMAD R35, R28, UR4, R35 ;  /* 0x000000041c237c24 */ /* 0x000fe4000f8e0223 */
.L_x_1948:
[----:B------:R-:W-:Y:S02]  /*1a80*/  IMAD.MOV.U32 R29, RZ, RZ, 0x2 ;  /* 0x00000002ff1d7424 */ /* 0x000fe400078e00ff */
[----:B------:R-:W-:-:S04]  /*1a90*/  IMAD R28, R40, c[0x0][0x1cc], R35 ;  /* 0x00007300281c7a24 */ /* 0x000fc800078e0223 */
[----:B------:R-:W-:-:S05]  /*1aa0*/  IMAD.WIDE.U32 R28, R28, R29, c[0x0][0x160] ;  /* 0x000058001c1c7625 */ /* 0x000fca00078e001d */
[----:B------:R0:W5:Y:S02]  /*1ab0*/  LDG.E.U16 R35, [R28.64] ;  /* 0x000000061c237981 */ /* 0x000164000c1e1500 */
.L_x_1947:
[----:B------:R-:W-:Y:S05]  /*1ac0*/  BSYNC B0 ;  /* 0x0000000000007941 */ /* 0x000fea0003800000 */
.L_x_1946:
[----:B------:R-:W-:Y:S01]  /*1ad0*/  IMAD.MOV.U32 R37, RZ, RZ, c[0x0][0x0] ;  /* 0x00000000ff257624 */ /* 0x000fe200078e00ff */
[----:B------:R-:W-:Y:S03]  /*1ae0*/  BSSY B0, `(.L_x_1951) ;  /* 0x00000c6000007945 */ /* 0x000fe60003800000 */
        /* <DEDUP_REMOVED lines=9> */
[----:B------:R-:W-:Y:S01]  /*1b80*/  HFMA2.MMA R36, -RZ, RZ, 0, 0 ;  /* 0x00000000ff247435 */ /* 0x000fe200000001ff */
[----:B------:R-:W-:Y:S02]  /*1b90*/  ISETP.NE.AND P0, PT, R23, RZ, PT ;  /* 0x000000ff1700720c */ /* 0x000fe40003f05270 */
[----:B------:R-:W-:-:S13]  /*1ba0*/  ISETP.GE.U32.AND P1, PT, R28, 0x3, PT ;  /* 0x000000031c00780c */ /* 0x000fda0003f26070 */
[----:B------:R-:W-:Y:S05]  /*1bb0*/  @!P1 BRA `(.L_x_1954) ;  /* 0x0000066000009947 */ /* 0x000fea0003800000 */
[----:B------:R-:W-:Y:S01]  /*1bc0*/  IMAD.IADD R45, R18, 0x1, -R23 ;  /* 0x00000001122d7824 */ /* 0x000fe200078e0a17 */
[----:B------:R-:W-:Y:S01]  /*1bd0*/  ULDC UR4, c[0x0][0x230] ;  /* 0x00008c0000047ab9 */ /* 0x000fe20000000800 */
[----:B------:R-:W-:Y:S02]  /*1be0*/  IMAD.MOV.U32 R36, RZ, RZ, RZ ;  /* 0x000000ffff247224 */ /* 0x000fe400078e00ff */
.L_x_1955:
        /* <DEDUP_REMOVED lines=22> */
[----:B------:R-:W-:Y:S02]  /*1d50*/  IMAD R47, RZ, RZ, -UR10 ;  /* 0x8000000aff2f7e24 */ /* 0x000fe4000f8e02ff */
[----:B------:R-:W-:-:S05]  /*1d60*/  IMAD.HI.U32 R42, R42, R41, RZ ;  /* 0x000000292a2a7227 */ /* 0x000fca00078e00ff */
[----:B------:R-:W-:Y:S01]  /*1d70*/  IADD3 R46, -R42, RZ, RZ ;  /* 0x000000ff2a2e7210 */ /* 0x000fe20007ffe1ff */
[----:B------:R-:W1:Y:S04]  /*1d80*/  F2I.FTZ.U32.TRUNC.NTZ R29, R29 ;  /* 0x0000001d001d7305 */ /* 0x000e68000021f000 */
[----:B------:R-:W-:-:S04]  /*1d90*/  IMAD R28, R46, UR8, R41 ;  /* 0x000000082e1c7c24 */ /* 0x000fc8000f8e0229 */
[----:B0-----:R-:W-:Y:S01]  /*1da0*/  MUFU.RCP R44, R44 ;  /* 0x0000002c002c7308 */ /* 0x001fe20000001000 */
[----:B------:R-:W-:Y:S01]  /*1db0*/  ISETP.GE.U32.AND P1, PT, R28, UR8, PT ;  /* 0x000000081c007c0c */ /* 0x000fe2000bf26070 */
[----:B-1----:R-:W-:-:S06]  /*1dc0*/  IMAD R43, R43, R29, RZ ;  /* 0x0000001d2b2b7224 */ /* 0x002fcc00078e02ff */
[----:B------:R-:W0:Y:S06]  /*1dd0*/  I2F.U32.RP R46, UR11 ;  /* 0x0000000b002e7d06 */ /* 0x000e2c0008209000 */
        /* <DEDUP_REMOVED lines=18> */
[----:B------:R-:W-:Y:S01]  /*1f00*/  HFMA2.MMA R28, -RZ, RZ, 0, 0 ;  /* 0x00000000ff1c7435 */ /* 0x000fe200000001ff */
[----:B0-----:R-:W-:-:S09]  /*1f10*/  IMAD R47, R47, R29, RZ ;  /* 0x0000001d2f2f7224 */ /* 0x001fd200078e02ff */
[----:B------:R-:W-:Y:S01]  /*1f20*/  IMAD.HI.U32 R28, R29, R47, R28 ;  /* 0x0000002f1d1c7227 */ /* 0x000fe200078e001c */
[----:B------:R-:W-:Y:S02]  /*1f30*/  IADD3 R29, R46, 0xffffffe, RZ ;  /* 0x0ffffffe2e1d7810 */ /* 0x000fe40007ffe0ff */
[----:B------:R-:W-:Y:S01]  /*1f40*/  @P2 IADD3 R43, R43, 0x1, RZ ;  /* 0x000000012b2b2810 */ /* 0x000fe20007ffe0ff */
[----:B------:R-:W-:Y:S01]  /*1f50*/  IMAD R47, RZ, RZ, -UR11 ;  /* 0x8000000bff2f7e24 */ /* 0x000fe2000f8e02ff */
[----:B------:R-:W-:Y:S02]  /*1f60*/  @!P3 LOP3.LUT R43, RZ, UR9, RZ, 0x33, !PT ;  /* 0x00000009ff2bbc12 */ /* 0x000fe4000f8e33ff */
[----:B------:R-:W0:Y:S01]  /*1f70*/  F2I.FTZ.U32.TRUNC.NTZ R29, R29 ;  /* 0x0000001d001d7305 */ /* 0x000e22000021f000 */
[----:B------:R-:W-:Y:S02]  /*1f80*/  ISETP.NE.U32.AND P3, PT, RZ, UR10, PT ;  /* 0x0000000aff007c0c */ /* 0x000fe4000bf65070 */
[----:B------:R-:W-:Y:S01]  /*1f90*/  IMAD.HI.U32 R44, R28, R43, RZ ;  /* 0x0000002b1c2c7227 */ /* 0x000fe200078e00ff */
[----:B------:R-:W-:-:S03]  /*1fa0*/  IADD3 R46, -R42, RZ, RZ ;  /* 0x000000ff2a2e7210 */ /* 0x000fc60007ffe1ff */
        /* <DEDUP_REMOVED lines=39> */
.L_x_1954:
        /* <DEDUP_REMOVED lines=79> */
.L_x_1953:
[----:B0-----:R-:W-:-:S04]  /*2710*/  IMAD R29, R41, c[0x0][0x1cc], R36 ;  /* 0x00007300291d7a24 */ /* 0x001fc800078e0224 */
[----:B------:R-:W-:-:S05]  /*2720*/  IMAD.WIDE.U32 R28, R29, R40, c[0x0][0x160] ;  /* 0x000058001d1c7625 */ /* 0x000fca00078e0028 */
[----:B------:R0:W5:Y:S02]  /*2730*/  LDG.E.U16 R36, [R28.64] ;  /* 0x000000061c247981 */ /* 0x000164000c1e1500 */
.L_x_1952:
[----:B------:R-:W-:Y:S05]  /*2740*/  BSYNC B0 ;  /* 0x0000000000007941 */ /* 0x000fea0003800000 */
.L_x_1951:
        /* <DEDUP_REMOVED lines=17> */
.L_x_1960:
        /* <DEDUP_REMOVED lines=99> */
.L_x_1959:
        /* <DEDUP_REMOVED lines=78> */
.L_x_1958:
[----:B0-----:R-:W-:-:S04]  /*3370*/  IMAD R29, R42, c[0x0][0x1cc], R39 ;  /* 0x000073002a1d7a24 */ /* 0x001fc800078e0227 */
[----:B------:R-:W-:-:S05]  /*3380*/  IMAD.WIDE.U32 R28, R29, R40, c[0x0][0x160] ;  /* 0x000058001d1c7625 */ /* 0x000fca00078e0028 */
[----:B------:R0:W5:Y:S02]  /*3390*/  LDG.E.U16 R39, [R28.64] ;  /* 0x000000061c277981 */ /* 0x000164000c1e1500 */
.L_x_1957:
[----:B------:R-:W-:Y:S05]  /*33a0*/  BSYNC B0 ;  /* 0x0000000000007941 */ /* 0x000fea0003800000 */
.L_x_1956:
        /* <DEDUP_REMOVED lines=17> */
.L_x_1965:
        /* <DEDUP_REMOVED lines=99> */
.L_x_1964:
        /* <DEDUP_REMOVED lines=79> */
.L_x_1963:
[----:B0-----:R-:W-:-:S04]  /*3fe0*/  IMAD R29, R41, c[0x0][0x1cc], R38 ;  /* 0x00007300291d7a24 */ /* 0x001fc800078e0226 */
[----:B------:R-:W-:-:S05]  /*3ff0*/  IMAD.WIDE.U32 R28, R29, R40, c[0x0][0x160] ;  /* 0x000058001d1c7625 */ /* 0x000fca00078e0028 */
[----:B------:R0:W5:Y:S02]  /*4000*/  LDG.E.U16 R38, [R28.64] ;  /* 0x000000061c267981 */ /* 0x000164000c1e1500 */
.L_x_1962:
[----:B------:R-:W-:Y:S05]  /*4010*/  BSYNC B0 ;  /* 0x0000000000007941 */ /* 0x000fea0003800000 */
.L_x_1961:
        /* <DEDUP_REMOVED lines=10> */
[----:B0----5:R-:W-:Y:S01]  /*40c0*/  HADD2.F32 R28, -RZ, R35.H0_H0 ;  /* 0x20000023ff1c7230 */ /* 0x021fe20000004100 */
[----:B------:R-:W-:Y:S01]  /*40d0*/  HFMA2.MMA R41, -RZ, RZ, 0, 1.1920928955078125e-07 ;  /* 0x00000002ff297435 */ /* 0x000fe200000001ff */
[----:B------:R-:W-:-:S03]  /*40e0*/  IMAD R40, R0, c[0x0][0x2a4], RZ ;  /* 0x0000a90000287a24 */ /* 0x000fc600078e02ff */
[----:B------:R-:W-:Y:S02]  /*40f0*/  FMUL.FTZ R29, R31, R28 ;  /* 0x0000001c1f1d7220 */ /* 0x000fe40000410000 */
[----:B------:R-:W0:Y:S01]  /*4100*/  F2I.FTZ.U32.TRUNC.NTZ R31, R31 ;  /* 0x0000001f001f7305 */ /* 0x000e22000021f000 */
[----:B------:R-:W-:Y:S01]  /*4110*/  IADD3 R28, P3, R40, c[0x0][0x310], RZ ;  /* 0x0000c400281c7a10 */ /* 0x000fe20007f7e0ff */
[----:B------:R-:W-:Y:S02]  /*4120*/  FMUL.FTZ R29, R14, R29 ;  /* 0x0000001d0e1d7220 */ /* 0x000fe40000410000 */
[----:B------:R-:W-:-:S03]  /*4130*/  IMAD.WIDE.U32 R40, R40, R41, c[0x0][0x238] ;  /* 0x00008e0028287625 */ /* 0x000fc600078e0029 */
[----:B------:R-:W-:Y:S01]  /*4140*/  F2FP.PACK_AB R44, RZ, R29 ;  /* 0x0000001dff2c723e */ /* 0x000fe200000000ff */
[----:B------:R-:W-:-:S04]  /*4150*/  IMAD.X R29, RZ, RZ, c[0x0][0x314], P3 ;  /* 0x0000c500ff1d7624 */ /* 0x000fc800018e06ff */
[----:B------:R1:W-:Y:S04]  /*4160*/  STG.E.U16 [R40.64], R44 ;  /* 0x0000002c28007986 */ /* 0x0003e8000c101506 */
[----:B0-----:R1:W-:Y:S02]  /*4170*/  STG.E.U8 [R28.64], R31 ;  /* 0x0000001f1c007986 */ /* 0x0013e4000c101106 */
.L_x_1967:
[----:B------:R-:W-:Y:S05]  /*4180*/  BSYNC B0 ;  /* 0x0000000000007941 */ /* 0x000fea0003800000 */
.L_x_1966:
[----:B------:R-:W-:Y:S01]  /*4190*/  BSSY B0, `(.L_x_1968) ;  /* 0x000000f000007945 */ /* 0x000fe20003800000 */
[----:B------:R-:W-:Y:S05]  /*41a0*/  @P2 BRA `(.L_x_1969) ;  /* 0x000000d000002947 */ /* 0x000fea0003800000 */
[----:B------:R-:W-:Y:S01]  /*41b0*/  FSET.BF.LT.FTZ.AND R32, R32, c[0x0][0x3ec], PT ;  /* 0x0000fb0020207a0a */ /* 0x000fe20003811000 */
[----:B01---5:R-:W-:Y:S01]  /*41c0*/  HADD2.F32 R29, -RZ, R36.H0_H0 ;  /* 0x20000024ff1d7230 */ /* 0x023fe20000004100 */
[----:B------:R-:W-:Y:S02]  /*41d0*/  IMAD R40, R43, c[0x0][0x2a4], RZ ;  /* 0x0000a9002b287a24 */ /* 0x000fe400078e02ff */
[----:B------:R-:W0:Y:S01]  /*41e0*/  F2I.FTZ.U32.TRUNC.NTZ R43, R32 ;  /* 0x00000020002b7305 */ /* 0x000e22000021f000 */
[----:B------:R-:W-:-:S02]  /*41f0*/  IMAD.MOV.U32 R41, RZ, RZ, 0x2 ;  /* 0x00000002ff297424 */ /* 0x000fc400078e00ff */
[----:B------:R-:W-:Y:S01]  /*4200*/  FMUL.FTZ R29, R32, R29 ;  /* 0x0000001d201d7220 */ /* 0x000fe20000410000 */
[C---:B------:R-:W-:Y:S01]  /*4210*/  IADD3 R28, P2, R40.reuse, c[0x0][0x310], RZ ;  /* 0x0000c400281c7a10 */ /* 0x040fe20007f5e0ff */
[----:B------:R-:W-:-:S04]  /*4220*/  IMAD.WIDE.U32 R40, R40, R41, c[0x0][0x238] ;  /* 0x00008e0028287625 */ /* 0x000fc800078e0029 */
[----:B------:R-:W-:-:S05]  /*4230*/  FMUL.FTZ R29, R14, R29 ;  /* 0x0000001d0e1d7220 */ /* 0x000fca0000410000 */
[----:B------:R-:W-:Y:S01]  /*4240*/  F2FP.PACK_AB R31, RZ, R29 ;  /* 0x0000001dff1f723e */ /* 0x000fe200000000ff */
[----:B------:R-:W-:-:S04]  /*4250*/  IMAD.X R29, RZ, RZ, c[0x0][0x314], P2 ;  /* 0x0000c500ff1d7624 */ /* 0x000fc800010e06ff */
[----:B------:R1:W-:Y:S04]  /*4260*/  STG.E.U16 [R40.64], R31 ;  /* 0x0000001f28007986 */ /* 0x0003e8000c101506 */
[----:B0-----:R1:W-:Y:S02]  /*4270*/  STG.E.U8 [R28.64], R43 ;  /* 0x0000002b1c007986 */ /* 0x0013e4000c101106 */
.L_x_1969:
[----:B------:R-:W-:Y:S05]  /*4280*/  BSYNC B0 ;  /* 0x0000000000007941 */ /* 0x000fea0003800000 */
.L_x_1968:
[----:B------:R-:W-:Y:S01]  /*4290*/  BSSY B0, `(.L_x_1970) ;  /* 0x000000f000007945 */ /* 0x000fe20003800000 */
[----:B------:R-:W-:Y:S05]  /*42a0*/  @P0 BRA `(.L_x_1971) ;  /* 0x000000d000000947 */ /* 0x000fea0003800000 */
[----:B-1----:R-:W-:Y:S01]  /*42b0*/  FSET.BF.LT.FTZ.AND R31, R33, c[0x0][0x3ec], PT ;  /* 0x0000fb00211f7a0a */ /* 0x002fe20003811000 */
[----:B0----5:R-:W-:Y:S01]  /*42c0*/  HADD2.F32 R28, -RZ, R39.H0_H0 ;  /* 0x20000027ff1c7230 */ /* 0x021fe20000004100 */
[----:B------:R-:W-:Y:S02]  /*42d0*/  IMAD R32, R42, c[0x0][0x2a4], RZ ;  /* 0x0000a9002a207a24 */ /* 0x000fe400078e02ff */
[----:B------:R-:W-:Y:S02]  /*42e0*/  IMAD.MOV.U32 R33, RZ, RZ, 0x2 ;  /* 0x00000002ff217424 */ /* 0x000fe400078e00ff */
[----:B------:R-:W-:Y:S01]  /*42f0*/  FMUL.FTZ R29, R31, R28 ;  /* 0x0000001c1f1d7220 */ /* 0x000fe20000410000 */
[C---:B------:R-:W-:Y:S01]  /*4300*/  IADD3 R28, P0, R32.reuse, c[0x0][0x310], RZ ;  /* 0x0000c400201c7a10 */ /* 0x040fe20007f1e0ff */
[----:B------:R-:W0:Y:S01]  /*4310*/  F2I.FTZ.U32.TRUNC.NTZ R31, R31 ;  /* 0x0000001f001f7305 */ /* 0x000e22000021f000 */
[----:B------:R-:W-:-:S04]  /*4320*/  IMAD.WIDE.U32 R32, R32, R33, c[0x0][0x238] ;  /* 0x00008e0020207625 */ /* 0x000fc800078e0021 */
[----:B------:R-:W-:-:S05]  /*4330*/  FMUL.FTZ R29, R14, R29 ;  /* 0x0000001d0e1d7220 */ /* 0x000fca0000410000 */
[----:B------:R-:W-:Y:S02]  /*4340*/  F2FP.PACK_AB R40, RZ, R29 ;  /* 0x0000001dff28723e */ /* 0x000fe400000000ff */
[----:B------:R-:W-:-:S03]  /*4350*/  IADD3.X R29, RZ, c[0x0][0x314], RZ, P0, !PT ;  /* 0x0000c500ff1d7a10 */ /* 0x000fc600007fe4ff */
[----:B------:R1:W-:Y:S04]  /*4360*/  STG.E.U16 [R32.64], R40 ;  /* 0x0000002820007986 */ /* 0x0003e8000c101506 */
[----:B0-----:R1:W-:Y:S02]  /*4370*/  STG.E.U8 [R28.64], R31 ;  /* 0x0000001f1c007986 */ /* 0x0013e4000c101106 */
.L_x_1971:
[----:B------:R-:W-:Y:S05]  /*4380*/  BSYNC B0 ;  /* 0x0000000000007941 */ /* 0x000fea0003800000 */
.L_x_1970:
[----:B------:R-:W-:Y:S05]  /*4390*/  @P1 BRA `(.L_x_1972) ;  /* 0x000000d000001947 */ /* 0x000fea0003800000 */
[----:B------:R-:W-:Y:S01]  /*43a0*/  FSET.BF.LT.FTZ.AND R34, R34, c[0x0][0x3ec], PT ;  /* 0x0000fb0022227a0a */ /* 0x000fe20003811000 */
[----:B01---5:R-:W-:Y:S01]  /*43b0*/  HADD2.F32 R29, -RZ, R38.H0_H0 ;  /* 0x20000026ff1d7230 */ /* 0x023fe20000004100 */
[----:B------:R-:W-:Y:S02]  /*43c0*/  IMAD R32, R37, c[0x0][0x2a4], RZ ;  /* 0x0000a90025207a24 */ /* 0x000fe400078e02ff */
[----:B------:R-:W0:Y:S01]  /*43d0*/  F2I.FTZ.U32.TRUNC.NTZ R37, R34 ;  /* 0x0000002200257305 */ /* 0x000e22000021f000 */
[----:B------:R-:W-:Y:S02]  /*43e0*/  IMAD.MOV.U32 R33, RZ, RZ, 0x2 ;  /* 0x00000002ff217424 */ /* 0x000fe400078e00ff */
        /* <DEDUP_REMOVED lines=8> */
.L_x_1972:
        /* <DEDUP_REMOVED lines=9> */
.L_x_1973:
[----:B------:R-:W-:Y:S05]  /*4500*/  EXIT ;  /* 0x000000000000794d */ /* 0x000fea0003800000 */
        .weak           $__internal_48_$__cuda_sm20_dblrcp_rn_slowpath_v3
        .type           $__internal_48_$__cuda_sm20_dblrcp_rn_slowpath_v3,@function
        .size           $__internal_48_$__cuda_sm20_dblrcp_rn_slowpath_v3,(.L_x_11400 - $__internal_48_$__cuda_sm20_dblrcp_rn_slowpath_v3)
$__internal_48_$__cuda_sm20_dblrcp_rn_slowpath_v3:
        /* <DEDUP_REMOVED lines=23> */
.L_x_1977:
        /* <DEDUP_REMOVED lines=10> */
.L_x_1975:
[----:B------:R-:W-:Y:S02]  /*4720*/  LOP3.LUT R19, R15, 0x80000, RZ, 0xfc, !PT ;  /* 0x000800000f137812 */ /* 0x000fe400078efcff */
[----:B------:R-:W-:-:S03]  /*4730*/  MOV R18, R14 ;  /* 0x0000000e00127202 */ /* 0x000fc60000000f00 */
.L_x_1976:
[----:B------:R-:W-:Y:S02]  /*4740*/  IMAD.MOV.U32 R17, RZ, RZ, 0x0 ;  /* 0x00000000ff117424 */ /* 0x000fe400078e00ff */
[----:B01----:R-:W-:Y:S02]  /*4750*/  IMAD.MOV.U32 R22, RZ, RZ, R18 ;  /* 0x000000ffff167224 */ /* 0x003fe400078e0012 */
[----:B------:R-:W-:Y:S01]  /*4760*/  IMAD.MOV.U32 R23, RZ, RZ, R19 ;  /* 0x000000ffff177224 */ /* 0x000fe200078e0013 */
[----:B------:R-:W-:Y:S06]  /*4770*/  RET.REL.NODEC R16 `(_ZN2at6native43_GLOBAL__N__7cc8d1ed_10_Dropout_cu_0e96ed3820fused_dropout_kernelIN3c104HalfEfjLin1ELi1EhEEvNS_4cuda6detail10TensorInfoIKT_T1_EENS7_IS8_SA_EENS7_IT4_SA_EESA_T0_NS_15PhiloxCudaStateE) ;  /* 0xffffb88010007950 */ /* 0x000fec0003c3ffff */
.L_x_1978:
        /* <DEDUP_REMOVED lines=16> */
.L_x_11400:


//--------------------- .text._ZN2at6native43_GLOBAL__N__7cc8d1ed_10_Dropout_cu_0e96ed3820fused_dropout_kernelIN3c104HalfEfjLi1ELi1EhEEvNS_4cuda6detail10TensorInfoIKT_T1_EENS7_IS8_SA_EENS7_IT4_SA_EESA_T0_NS_15PhiloxCudaStateE --------------------------
	.section	.text._ZN2at6native43_GLOBAL__N__7cc8d1ed_10_Dropout_cu_0e96ed3820fused_dropout_kernelIN3c104HalfEfjLi1ELi1EhEEvNS_4cuda6detail10TensorInfoIKT_T1_EENS7_IS8_SA_EENS7_IT4_SA_EESA_T0_NS_15PhiloxCudaStateE,"ax",@progbits
	.sectioninfo	@"SHI_REGISTERS=48"
	.align	128
.text._ZN2at6native43_GLOBAL__N__7cc8d1ed_10_Dropout_cu_0e96ed3820fused_dropout_kernelIN3c104HalfEfjLi1ELi1EhEEvNS_4cuda6detail10TensorInfoIKT_T1_EENS7_IS8_SA_EENS7_IT4_SA_EESA_T0_NS_15PhiloxCudaStateE:
        .type           _ZN2at6native43_GLOBAL__N__7cc8d1ed_10_Dropout_cu_0e96ed3820fused_dropout_kernelIN3c104HalfEfjLi1ELi1EhEEvNS_4cuda6detail10TensorInfoIKT_T1_EENS7_IS8_SA_EENS7_IT4_SA_EESA_T0_NS_15PhiloxCudaStateE,@function
        .size           _ZN2at6native43_GLOBAL__N__7cc8d1ed_10_Dropout_cu_0e96ed3820fused_dropout_kernelIN3c104HalfEfjLi1ELi1EhEEvNS_4cuda6detail10TensorInfoIKT_T1_EENS7_IS8_SA_EENS7_IT4_SA_EESA_T0_NS_15PhiloxCudaStateE,(.L_x_11402 - _ZN2at6native43_GLOBAL__N__7cc8d1ed_10_Dropout_cu_0e96ed3820fused_dropout_kernelIN3c104HalfEfjLi1ELi1EhEEvNS_4cuda6detail10TensorInfoIKT_T1_EENS7_IS8_SA_EENS7_IT4_SA_EESA_T0_NS_15PhiloxCudaStateE)
        .other          _ZN2at6native43_GLOBAL__N__7cc8d1ed_10_Dropout_cu_0e96ed3820fused_dropout_kernelIN3c104HalfEfjLi1ELi1EhEEvNS_4cuda6detail10TensorInfoIKT_T1_EENS7_IS8_SA_EENS7_IT4_SA_EESA_T0_NS_15PhiloxCudaStateE,@"STO_CUDA_ENTRY STV_DEFAULT"
_ZN2at6native43_GLOBAL__N__7cc8d1ed_10_Dropout_cu_0e96ed3820fused_dropout_kernelIN3c104HalfEfjLi1ELi1EhEEvNS_4cuda6detail10TensorInfoIKT_T1_EENS7_IS8_SA_EENS7_IT4_SA_EESA_T0_NS_15PhiloxCudaStateE:
        /* <DEDUP_REMOVED lines=92> */
[----:B------:R-:W-:Y:S05]  /*05c0*/  CALL.REL.NOINC `($__internal_49_$__cuda_sm20_dblrcp_rn_slowpath_v3) ;  /* 0x00000e2000007944 */ /* 0x000fea0003c00000 */
.L_x_1979:
[----:B01----:R-:W-:Y:S01]  /*05d0*/  ULDC UR4, c[0x0][0x0] ;  /* 0x0000000000047ab9 */ /* 0x003fe20000000800 */
[----:B------:R-:W-:Y:S01]  /*05e0*/  MOV R13, c[0x0][0x3e8] ;  /* 0x0000fa00000d7a02 */ /* 0x000fe20000000f00 */
[----:B------:R-:W-:Y:S02]  /*05f0*/  ULDC UR5, c[0x0][0xc] ;  /* 0x0000030000057ab9 */ /* 0x000fe40000000800 */
[----:B------:R-:W-:Y:S01]  /*0600*/  UIMAD UR4, UR4, UR5, URZ ;  /* 0x00000005040472a4 */ /* 0x000fe2000f8e023f */
[----:B------:R-:W-:-:S03]  /*0610*/  IADD3 R13, R13, -0x1, RZ ;  /* 0xffffffff0d0d7810 */ /* 0x000fc60007ffe0ff */
        /* <DEDUP_REMOVED lines=30> */
.L_x_1991:
        /* <DEDUP_REMOVED lines=13> */
.L_x_1981:
[----:B------:R-:W-:Y:S05]  /*08d0*/  BSYNC B0 ;  /* 0x0000000000007941 */ /* 0x000fea0003800000 */
.L_x_1980:
        /* <DEDUP_REMOVED lines=50> */
[----:B------:R-:W-:Y:S02]  /*0c00*/  IADD3 R25, R18, -0x700cb87f, RZ ;  /* 0x8ff3478112197810 */ /* 0x000fe40007ffe0ff */
[----:B------:R-:W-:Y:S01]  /*0c10*/  MOV R45, R23 ;  /* 0x00000017002d7202 */ /* 0x000fe20000000f00 */
        /* <DEDUP_REMOVED lines=17> */
.L_x_1983:
[----:B------:R-:W-:Y:S01]  /*0d30*/  MOV R42, R26 ;  /* 0x0000001a002a7202 */ /* 0x000fe20000000f00 */
[----:B------:R-:W-:Y:S02]  /*0d40*/  IMAD.MOV.U32 R44, RZ, RZ, R23 ;  /* 0x000000ffff2c7224 */ /* 0x000fe400078e0017 */
[----:B------:R-:W-:-:S02]  /*0d50*/  IMAD.MOV.U32 R45, RZ, RZ, R30 ;  /* 0x000000ffff2d7224 */ /* 0x000fc400078e001e */
[----:B------:R-:W-:Y:S02]  /*0d60*/  IMAD.MOV.U32 R40, RZ, RZ, R20 ;  /* 0x000000ffff287224 */ /* 0x000fe400078e0014 */
.L_x_1982:
[----:B------:R-:W-:Y:S01]  /*0d70*/  IMAD.MOV.U32 R32, RZ, RZ, c[0x0][0x0] ;  /* 0x00000000ff207624 */ /* 0x000fe200078e00ff */
[----:B------:R-:W-:-:S03]  /*0d80*/  ISETP.GE.U32.AND P3, PT, R43, c[0x0][0x3e8], PT ;  /* 0x0000fa002b007a0c */ /* 0x000fc60003f66070 */
[----:B------:R-:W-:-:S04]  /*0d90*/  IMAD R39, R32, c[0x0][0xc], R43 ;  /* 0x0000030020277a24 */ /* 0x000fc800078e022b */
[----:B------:R-:W-:Y:S01]  /*0da0*/  IMAD R33, R32, c[0x0][0xc], R39 ;  /* 0x0000030020217a24 */ /* 0x000fe200078e0227 */
[----:B------:R-:W-:-:S03]  /*0db0*/  ISETP.GE.U32.AND P2, PT, R39, c[0x0][0x3e8], PT ;  /* 0x0000fa0027007a0c */ /* 0x000fc60003f46070 */
[----:B------:R-:W-:Y:S01]  /*0dc0*/  IMAD R35, R32, c[0x0][0xc], R33 ;  /* 0x0000030020237a24 */ /* 0x000fe200078e0221 */
[----:B------:R-:W-:Y:S01]  /*0dd0*/  ISETP.GE.U32.AND P0, PT, R33, c[0x0][0x3e8], PT ;  /* 0x0000fa0021007a0c */ /* 0x000fe20003f06070 */
[----:B------:R-:W-:Y:S01]  /*0de0*/  @!P3 IMAD R22, R43, c[0x0][0x1cc], RZ ;  /* 0x000073002b16ba24 */ /* 0x000fe200078e02ff */
[----:B------:R-:W-:Y:S02]  /*0df0*/  @!P3 MOV R23, 0x2 ;  /* 0x000000020017b802 */ /* 0x000fe40000000f00 */
[----:B------:R-:W-:-:S03]  /*0e00*/  ISETP.GE.U32.AND P1, PT, R35, c[0x0][0x3e8], PT ;  /* 0x0000fa0023007a0c */ /* 0x000fc60003f26070 */
[----:B------:R-:W-:-:S04]  /*0e10*/  @!P3 IMAD.WIDE.U32 R22, R22, R23, c[0x0][0x160] ;  /* 0x000058001616b625 */ /* 0x000fc800078e0017 */
[----:B------:R-:W-:Y:S01]  /*0e20*/  @!P2 IMAD R24, R39, c[0x0][0x1cc], RZ ;  /* 0x000073002718aa24 */ /* 0x000fe200078e02ff */
[----:B------:R0:W5:Y:S01]  /*0e30*/  @!P3 LDG.E.U16 R34, [R22.64] ;  /* 0x000000061622b981 */ /* 0x000162000c1e1500 */
[----:B------:R-:W-:Y:S01]  /*0e40*/  @!P2 IMAD.MOV.U32 R25, RZ, RZ, 0x2 ;  /* 0x00000002ff19a424 */ /* 0x000fe200078e00ff */
[----:B------:R-:W1:Y:S01]  /*0e50*/  I2F.U32 R42, R42 ;  /* 0x0000002a002a7306 */ /* 0x000e620000201000 */
[----:B------:R-:W-:Y:S02]  /*0e60*/  @!P0 IMAD R26, R33, c[0x0][0x1cc], RZ ;  /* 0x00007300211a8a24 */ /* 0x000fe400078e02ff */
[----:B------:R-:W-:Y:S02]  /*0e70*/  @!P1 IMAD.MOV.U32 R28, RZ, RZ, 0x2 ;  /* 0x00000002ff1c9424 */ /* 0x000fe400078e00ff */
[----:B------:R-:W-:Y:S02]  /*0e80*/  @!P1 IMAD R29, R35, c[0x0][0x1cc], RZ ;  /* 0x00007300231d9a24 */ /* 0x000fe400078e02ff */
[----:B------:R-:W-:-:S04]  /*0e90*/  @!P2 IMAD.WIDE.U32 R24, R24, R25, c[0x0][0x160] ;  /* 0x000058001818a625 */ /* 0x000fc800078e0019 */
[----:B------:R-:W-:Y:S01]  /*0ea0*/  @!P1 IMAD.WIDE.U32 R28, R29, R28, c[0x0][0x160] ;  /* 0x000058001d1c9625 */ /* 0x000fe200078e001c */
[----:B------:R0:W5:Y:S01]  /*0eb0*/  @!P2 LDG.E.U16 R36, [R24.64] ;  /* 0x000000061824a981 */ /* 0x000162000c1e1500 */
[----:B------:R-:W2:Y:S02]  /*0ec0*/  I2F.U32 R44, R44 ;  /* 0x0000002c002c7306 */ /* 0x000ea40000201000 */
[----:B------:R-:W-:Y:S01]  /*0ed0*/  @!P0 IMAD.MOV.U32 R27, RZ, RZ, 0x2 ;  /* 0x00000002ff1b8424 */ /* 0x000fe200078e00ff */
[----:B------:R0:W5:Y:S05]  /*0ee0*/  @!P1 LDG.E.U16 R38, [R28.64] ;  /* 0x000000061c269981 */ /* 0x00016a000c1e1500 */
[----:B------:R-:W3:Y:S01]  /*0ef0*/  I2F.U32 R45, R45 ;  /* 0x0000002d002d7306 */ /* 0x000ee20000201000 */
[----:B------:R-:W-:-:S07]  /*0f00*/  @!P0 IMAD.WIDE.U32 R26, R26, R27, c[0x0][0x160] ;  /* 0x000058001a1a8625 */ /* 0x000fce00078e001b */
[----:B------:R-:W4:Y:S01]  /*0f10*/  I2F.U32 R40, R40 ;  /* 0x0000002800287306 */ /* 0x000f220000201000 */
[----:B------:R-:W-:Y:S01]  /*0f20*/  IMAD.MOV.U32 R41, RZ, RZ, 0x2f800000 ;  /* 0x2f800000ff297424 */ /* 0x000fe200078e00ff */
[----:B------:R-:W-:Y:S01]  /*0f30*/  BSSY B0, `(.L_x_1984) ;  /* 0x0000011000007945 */ /* 0x000fe20003800000 */
[----:B------:R1:W5:Y:S02]  /*0f40*/  @!P0 LDG.E.U16 R37, [R26.64] ;  /* 0x000000061a258981 */ /* 0x000364000c1e1500 */
[----:B-1----:R-:W-:Y:S01]  /*0f50*/  FFMA.FTZ R27, R42, R41, 1.1641532182693481445e-10 ;  /* 0x2f0000002a1b7423 */ /* 0x002fe20000010029 */
[----:B------:R-:W-:Y:S05]  /*0f60*/  @P3 BRA `(.L_x_1985) ;  /* 0x000000d000003947 */ /* 0x000fea0003800000 */
[----:B0-23--:R-:W-:Y:S01]  /*0f70*/  FSET.BF.LT.FTZ.AND R27, R27, c[0x0][0x3ec], PT ;  /* 0x0000fb001b1b7a0a */ /* 0x00dfe20003811000 */
[----:B-----5:R-:W-:Y:S01]  /*0f80*/  HADD2.F32 R22, -RZ, R34.H0_H0 ;  /* 0x20000022ff167230 */ /* 0x020fe20000004100 */
[----:B------:R-:W-:Y:S01]  /*0f90*/  HFMA2.MMA R25, -RZ, RZ, 0, 1.1920928955078125e-07 ;  /* 0x00000002ff197435 */ /* 0x000fe200000001ff */
[----:B------:R-:W-:-:S03]  /*0fa0*/  IMAD R24, R43, c[0x0][0x2a4], RZ ;  /* 0x0000a9002b187a24 */ /* 0x000fc600078e02ff */
[----:B------:R-:W-:Y:S02]  /*0fb0*/  FMUL.FTZ R22, R27, R22 ;  /* 0x000000161b167220 */ /* 0x000fe40000410000 */
[----:B------:R-:W0:Y:S02]  /*0fc0*/  F2I.FTZ.U32.TRUNC.NTZ R27, R27 ;  /* 0x0000001b001b7305 */ /* 0x000e24000021f000 */
[----:B------:R-:W-:Y:S01]  /*0fd0*/  FMUL.FTZ R23, R13, R22 ;  /* 0x000000160d177220 */ /* 0x000fe20000410000 */
[C---:B------:R-:W-:Y:S01]  /*0fe0*/  IADD3 R22, P3, R24.reuse, c[0x0][0x310], RZ ;  /* 0x0000c40018167a10 */ /* 0x040fe20007f7e0ff */
[----:B------:R-:W-:-:S03]  /*0ff0*/  IMAD.WIDE.U32 R24, R24, R25, c[0x0][0x238] ;  /* 0x00008e0018187625 */ /* 0x000fc600078e0019 */
[----:B------:R-:W-:Y:S01]  /*1000*/  F2FP.PACK_AB R26, RZ, R23 ;  /* 0x00000017ff1a723e */ /* 0x000fe200000000ff */
[----:B------:R-:W-:-:S04]  /*1010*/  IMAD.X R23, RZ, RZ, c[0x0][0x314], P3 ;  /* 0x0000c500ff177624 */ /* 0x000fc800018e06ff */
[----:B------:R1:W-:Y:S04]  /*1020*/  STG.E.U16 [R24.64], R26 ;  /* 0x0000001a18007986 */ /* 0x0003e8000c101506 */
[----:B0-----:R1:W-:Y:S02]  /*1030*/  STG.E.U8 [R22.64], R27 ;  /* 0x0000001b16007986 */ /* 0x0013e4000c101106 */
.L_x_1985:
[----:B0-23--:R-:W-:Y:S05]  /*1040*/  BSYNC B0 ;  /* 0x0000000000007941 */ /* 0x00dfea0003800000 */
.L_x_1984:
[----:B------:R-:W-:Y:S01]  /*1050*/  BSSY B0, `(.L_x_1986) ;  /* 0x0000011000007945 */ /* 0x000fe20003800000 */
[-C--:B------:R-:W-:Y:S02]  /*1060*/  FFMA.FTZ R45, R45, R41.reuse, 1.1641532182693481445e-10 ;  /* 0x2f0000002d2d7423 */ /* 0x080fe40000010029 */
[----:B-1----:R-:W-:Y:S01]  /*1070*/  FFMA.FTZ R26, R44, R41, 1.1641532182693481445e-10 ;  /* 0x2f0000002c1a7423 */ /* 0x002fe20000010029 */
[----:B------:R-:W-:Y:S05]  /*1080*/  @P2 BRA `(.L_x_1987) ;  /* 0x000000d000002947 */ /* 0x000fea0003800000 */
[----:B------:R-:W-:Y:S01]  /*1090*/  FSET.BF.LT.FTZ.AND R26, R26, c[0x0][0x3ec], PT ;  /* 0x0000fb001a1a7a0a */ /* 0x000fe20003811000 */
[----:B-----5:R-:W-:Y:S01]  /*10a0*/  HADD2.F32 R23, -RZ, R36.H0_H0 ;  /* 0x20000024ff177230 */ /* 0x020fe20000004100 */
[----:B------:R-:W-:-:S02]  /*10b0*/  IMAD R24, R39, c[0x0][0x2a4], RZ ;  /* 0x0000a90027187a24 */ /* 0x000fc400078e02ff */
[----:B------:R-:W0:Y:S01]  /*10c0*/  F2I.FTZ.U32.TRUNC.NTZ R29, R26 ;  /* 0x0000001a001d7305 */ /* 0x000e22000021f000 */
[----:B------:R-:W-:Y:S02]  /*10d0*/  IMAD.MOV.U32 R25, RZ, RZ, 0x2 ;  /* 0x00000002ff197424 */ /* 0x000fe400078e00ff */
[----:B------:R-:W-:-:S04]  /*10e0*/  FMUL.FTZ R22, R26, R23 ;  /* 0x000000171a167220 */ /* 0x000fc80000410000 */
[----:B------:R-:W-:Y:S01]  /*10f0*/  FMUL.FTZ R23, R13, R22 ;  /* 0x000000160d177220 */ /* 0x000fe20000410000 */
[C---:B------:R-:W-:Y:S01]  /*1100*/  IADD3 R22, P2, R24.reuse, c[0x0][0x310], RZ ;  /* 0x0000c40018167a10 */ /* 0x040fe20007f5e0ff */
[----:B------:R-:W-:-:S03]  /*1110*/  IMAD.WIDE.U32 R24, R24, R25, c[0x0][0x238] ;  /* 0x00008e0018187625 */ /* 0x000fc600078e0019 */
[----:B------:R-:W-:Y:S01]  /*1120*/  F2FP.PACK_AB R27, RZ, R23 ;  /* 0x00000017ff1b723e */ /* 0x000fe200000000ff */
[----:B------:R-:W-:-:S04]  /*1130*/  IMAD.X R23, RZ, RZ, c[0x0][0x314], P2 ;  /* 0x0000c500ff177624 */ /* 0x000fc800010e06ff */
[----:B------:R1:W-:Y:S04]  /*1140*/  STG.E.U16 [R24.64], R27 ;  /* 0x0000001b18007986 */ /* 0x0003e8000c101506 */
[----:B0-----:R1:W-:Y:S02]  /*1150*/  STG.E.U8 [R22.64], R29 ;  /* 0x0000001d16007986 */ /* 0x0013e4000c101106 */
.L_x_1987:
[----:B------:R-:W-:Y:S05]  /*1160*/  BSYNC B0 ;  /* 0x0000000000007941 */ /* 0x000fea0003800000 */
.L_x_1986:
[----:B------:R-:W-:Y:S01]  /*1170*/  BSSY B0, `(.L_x_1988) ;  /* 0x000000f000007945 */ /* 0x000fe20003800000 */
[----:B------:R-:W-:Y:S05]  /*1180*/  @P0 BRA `(.L_x_1989) ;  /* 0x000000d000000947 */ /* 0x000fea0003800000 */
[----:B------:R-:W-:Y:S01]  /*1190*/  FSET.BF.LT.FTZ.AND R45, R45, c[0x0][0x3ec], PT ;  /* 0x0000fb002d2d7a0a */ /* 0x000fe20003811000 */
[----:B-1---5:R-:W-:Y:S01]  /*11a0*/  HADD2.F32 R22, -RZ, R37.H0_H0 ;  /* 0x20000025ff167230 */ /* 0x022fe20000004100 */
[----:B------:R-:W-:Y:S02]  /*11b0*/  IMAD R24, R33, c[0x0][0x2a4], RZ ;  /* 0x0000a90021187a24 */ /* 0x000fe400078e02ff */
[----:B------:R-:W-:Y:S02]  /*11c0*/  IMAD.MOV.U32 R25, RZ, RZ, 0x2 ;  /* 0x00000002ff197424 */ /* 0x000fe400078e00ff */
[----:B------:R-:W-:-:S02]  /*11d0*/  FMUL.FTZ R22, R45, R22 ;  /* 0x000000162d167220 */ /* 0x000fc40000410000 */
[----:B------:R-:W0:Y:S02]  /*11e0*/  F2I.FTZ.U32.TRUNC.NTZ R45, R45 ;  /* 0x0000002d002d7305 */ /* 0x000e24000021f000 */
[----:B------:R-:W-:Y:S01]  /*11f0*/  FMUL.FTZ R23, R13, R22 ;  /* 0x000000160d177220 */ /* 0x000fe20000410000 */
[C---:B------:R-:W-:Y:S01]  /*1200*/  IADD3 R22, P0, R24.reuse, c[0x0][0x310], RZ ;  /* 0x0000c40018167a10 */ /* 0x040fe20007f1e0ff */
[----:B------:R-:W-:-:S03]  /*1210*/  IMAD.WIDE.U32 R24, R24, R25, c[0x0][0x238] ;  /* 0x00008e0018187625 */ /* 0x000fc600078e0019 */
[----:B------:R-:W-:Y:S02]  /*1220*/  F2FP.PACK_AB R26, RZ, R23 ;  /* 0x00000017ff1a723e */ /* 0x000fe400000000ff */
[----:B------:R-:W-:-:S03]  /*1230*/  IADD3.X R23, RZ, c[0x0][0x314], RZ, P0, !PT ;  /* 0x0000c500ff177a10 */ /* 0x000fc600007fe4ff */
[----:B------:R1:W-:Y:S04]  /*1240*/  STG.E.U16 [R24.64], R26 ;  /* 0x0000001a18007986 */ /* 0x0003e8000c101506 */
[----:B0-----:R1:W-:Y:S02]  /*1250*/  STG.E.U8 [R22.64], R45 ;  /* 0x0000002d16007986 */ /* 0x0013e4000c101106 */
.L_x_1989:
[----:B------:R-:W-:Y:S05]  /*1260*/  BSYNC B0 ;  /* 0x0000000000007941 */ /* 0x000fea0003800000 */
.L_x_1988:
[----:B-1--4-:R-:W-:Y:S01]  /*1270*/  FFMA.FTZ R26, R40, R41, 1.1641532182693481445e-10 ;  /* 0x2f000000281a7423 */ /* 0x012fe20000010029 */
[----:B------:R-:W-:Y:S05]  /*1280*/  @P1 BRA `(.L_x_1990) ;  /* 0x000000d000001947 */ /* 0x000fea0003800000 */
[----:B------:R-:W-:Y:S01]  /*1290*/  FSET.BF.LT.FTZ.AND R26, R26, c[0x0][0x3ec], PT ;  /* 0x0000fb001a1a7a0a */ /* 0x000fe20003811000 */
[----:B-----5:R-:W-:Y:S01]  /*12a0*/  HADD2.F32 R23, -RZ, R38.H0_H0 ;  /* 0x20000026ff177230 */ /* 0x020fe20000004100 */
[----:B------:R-:W-:Y:S02]  /*12b0*/  IMAD R24, R35, c[0x0][0x2a4], RZ ;  /* 0x0000a90023187a24 */ /* 0x000fe400078e02ff */
[----:B------:R-:W0:Y:S01]  /*12c0*/  F2I.FTZ.U32.TRUNC.NTZ R29, R26 ;  /* 0x0000001a001d7305 */ /* 0x000e22000021f000 */
[----:B------:R-:W-:-:S02]  /*12d0*/  IMAD.MOV.U32 R25, RZ, RZ, 0x2 ;  /* 0x00000002ff197424 */ /* 0x000fc400078e00ff */
        /* <DEDUP_REMOVED lines=8> */
.L_x_1990:
[----:B------:R-:W-:Y:S01]  /*1360*/  IMAD R43, R32, c[0x0][0xc], R35 ;  /* 0x00000300202b7a24 */ /* 0x000fe200078e0223 */
[----:B------:R-:W-:Y:S01]  /*1370*/  WARPSYNC 0xffffffff ;  /* 0xffffffff00007948 */ /* 0x000fe20003800000 */
[----:B------:R-:W-:Y:S01]  /*1380*/  BAR.SYNC.DEFER_BLOCKING 0x0 ;  /* 0x0000000000007b1d */ /* 0x000fe20000010000 */
[----:B------:R-:W-:Y:S01]  /*1390*/  IMAD.MOV.U32 R28, RZ, RZ, R20 ;  /* 0x000000ffff1c7224 */ /* 0x000fe200078e0014 */
[----:B------:R-:W-:Y:S01]  /*13a0*/  MOV R26, R31 ;  /* 0x0000001f001a7202 */ /* 0x000fe20000000f00 */
[----:B-1----:R-:W-:Y:S01]  /*13b0*/  IMAD.MOV.U32 R27, RZ, RZ, R30 ;  /* 0x000000ffff1b7224 */ /* 0x002fe200078e001e */
[----:B------:R-:W-:-:S13]  /*13c0*/  ISETP.GE.U32.AND P0, PT, R43, R14, PT ;  /* 0x0000000e2b00720c */ /* 0x000fda0003f06070 */
[----:B------:R-:W-:Y:S05]  /*13d0*/  @!P0 BRA `(.L_x_1991) ;  /* 0xfffff42000008947 */ /* 0x000fea000383ffff */
[----:B------:R-:W-:Y:S05]  /*13e0*/  EXIT ;  /* 0x000000000000794d */ /* 0x000fea0003800000 */
        .weak           $__internal_49_$__cuda_sm20_dblrcp_rn_slowpath_v3
        .type           $__internal_49_$__cuda_sm20_dblrcp_rn_slowpath_v3,@function
        .size           $__internal_49_$__cuda_sm20_dblrcp_rn_slowpath_v3,(.L_x_11402 - $__internal_49_$__cuda_sm20_dblrcp_rn_slowpath_v3)
$__internal_49_$__cuda_sm20_dblrcp_rn_slowpath_v3:
        /* <DEDUP_REMOVED lines=24> */
.L_x_1994:
        /* <DEDUP_REMOVED lines=10> */
.L_x_1992:
[----:B------:R-:W-:Y:S01]  /*1610*/  LOP3.LUT R23, R15, 0x80000, RZ, 0xfc, !PT ;  /* 0x000800000f177812 */ /* 0x000fe200078efcff */
[----:B------:R-:W-:Y:S02]  /*1620*/  IMAD.MOV.U32 R22, RZ, RZ, R14 ;  /* 0x000000ffff167224 */ /* 0x000fe400078e000e */
.L_x_1993:
[----:B------:R-:W-:-:S04]  /*1630*/  IMAD.MOV.U32 R31, RZ, RZ, 0x0 ;  /* 0x00000000ff1f7424 */ /* 0x000fc800078e00ff */
[----:B------:R-:W-:Y:S05]  /*1640*/  RET.REL.NODEC R30 `(_ZN2at6native43_GLOBAL__N__7cc8d1ed_10_Dropout_cu_0e96ed3820fused_dropout_kernelIN3c104HalfEfjLi1ELi1EhEEvNS_4cuda6detail10TensorInfoIKT_T1_EENS7_IS8_SA_EENS7_IT4_SA_EESA_T0_NS_15PhiloxCudaStateE) ;  /* 0xffffe9b01e007950 */ /* 0x000fea0003c3ffff */
.L_x_1995:
        /* <DEDUP_REMOVED lines=11> */
.L_x_11402:


//--------------------- .text._ZN2at6native43_GLOBAL__N__7cc8d1ed_10_Dropout_cu_0e96ed3824fused_dropout_kernel_vecIN3c104HalfEfjLi1ELi2EhEEvNS_4cuda6detail10TensorInfoIKT_T1_EENS7_IS8_SA_EENS7_IT4_SA_EESA_T0_NS_15PhiloxCudaStateE --------------------------
	.section	.text._ZN2at6native43_GLOBAL__N__7cc8d1ed_10_Dropout_cu_0e96ed3824fused_dropout_kernel_vecIN3c104HalfEfjLi1ELi2EhEEvNS_4cuda6detail10TensorInfoIKT_T1_EENS7_IS8_SA_EENS7_IT4_SA_EESA_T0_NS_15PhiloxCudaStateE,"ax",@progbits
	.sectioninfo	@"SHI_REGISTERS=48"
	.align	128
.text._ZN2at6native43_GLOBAL__N__7cc8d1ed_10_Dropout_cu_0e96ed3824fused_dropout_kernel_vecIN3c104HalfEfjLi1ELi2EhEEvNS_4cuda6detail10TensorInfoIKT_T1_EENS7_IS8_SA_EENS7_IT4_SA_EESA_T0_NS_15PhiloxCudaStateE:
        .type           _ZN2at6native43_GLOBAL__N__7cc8d1ed_10_Dropout_cu_0e96ed3824fused_dropout_kernel_vecIN3c104HalfEfjLi1ELi2EhEEvNS_4cuda6detail10TensorInfoIKT_T1_EENS7_IS8_SA_EENS7_IT4_SA_EESA_T0_NS_15PhiloxCudaStateE,@function
        .size           _ZN2at6native43_GLOBAL__N__7cc8d1ed_10_Dropout_cu_0e96ed3824fused_dropout_kernel_vecIN3c104HalfEfjLi1ELi2EhEEvNS_4cuda6detail10TensorInfoIKT_T1_EENS7_IS8_SA_EENS7_IT4_SA_EESA_T0_NS_15PhiloxCudaStateE,(.L_x_11404 - _ZN2at6native43_GLOBAL__N__7cc8d1ed_10_Dropout_cu_0e96ed3824fused_dropout_kernel_vecIN3c104HalfEfjLi1ELi2EhEEvNS_4cuda6detail10TensorInfoIKT_T1_EENS7_IS8_SA_EENS7_IT4_SA_EESA_T0_NS_15PhiloxCudaStateE)
        .other          _ZN2at6native43_GLOBAL__N__7cc8d1ed_10_Dropout_cu_0e96ed3824fused_dropout_kernel_vecIN3c104HalfEfjLi1ELi2EhEEvNS_4cuda6detail10TensorInfoIKT_T1_EENS7_IS8_SA_EENS7_IT4_SA_EESA_T0_NS_15PhiloxCudaStateE,@"STO_CUDA_ENTRY STV_DEFAULT"
_ZN2at6native43_GLOBAL__N__7cc8d1ed_10_Dropout_cu_0e96ed3824fused_dropout_kernel_vecIN3c104HalfEfjLi1ELi2EhEEvNS_4cuda6detail10TensorInfoIKT_T1_EENS7_IS8_SA_EENS7_IT4_SA_EESA_T0_NS_15PhiloxCudaStateE:
        /* <DEDUP_REMOVED lines=17> */
[----:B--2---:R-:W-:-:S04]  /*0110*/  @P0 IADD3 R40, P1, R2, c[0x0][0x400], RZ ;  /* 0x0001000002280a10 */ /* 0x004fc80007f3e0ff */
[----:B------:R-:W-:Y:S02]  /*0120*/  @P0 IADD3.X R41, RZ, R3, RZ, P1, !PT ;  /* 0x00000003ff290210 */ /* 0x000fe40000ffe4ff */
[----:B------:R-:W-:Y:S02]  /*0130*/  ISETP.GE.U32.AND P0, PT, R32, c[0x0][0x3e8], PT ;  /* 0x0000fa0020007a0c */ /* 0x000fe40003f06070 */
[--C-:B------:R-:W-:Y:S02]  /*0140*/  SHF.R.U64 R34, R40, 0x2, R41.reuse ;  /* 0x0000000228227819 */ /* 0x100fe40000001229 */
[----:B------:R-:W-:Y:S02]  /*0150*/  SHF.R.U32.HI R33, RZ, 0x2, R41 ;  /* 0x00000002ff217819 */ /* 0x000fe40000011629 */
[----:B---3--:R-:W-:Y:S01]  /*0160*/  IADD3 R0, R19, -0x4498517b, RZ ;  /* 0xbb67ae8513007810 */ /* 0x008fe20007ffe0ff */
[----:B------:R-:W-:Y:S01]  /*0170*/  IMAD.WIDE.U32 R4, R34, -0x2daee0ad, RZ ;  /* 0xd2511f5322047825 */ /* 0x000fe200078e00ff */
[----:B------:R-:W-:-:S02]  /*0180*/  LOP3.LUT R10, R7, R33, R18, 0x96, !PT ;  /* 0x00000021070a7212 */ /* 0x000fc400078e9612 */
[----:B------:R-:W-:Y:S02]  /*0190*/  IADD3 R2, R18, -0x61c88647, RZ ;  /* 0x9e3779b912027810 */ /* 0x000fe40007ffe0ff */
        /* <DEDUP_REMOVED lines=67> */
[----:B------:R-:W-:Y:S01]  /*05d0*/  IMAD.MOV.U32 R31, RZ, RZ, R33 ;  /* 0x000000ffff1f7224 */ /* 0x000fe200078e0021 */
[----:B------:R-:W-:Y:S01]  /*05e0*/  MOV R34, R27 ;  /* 0x0000001b00227202 */ /* 0x000fe20000000f00 */
[----:B------:R-:W-:Y:S01]  /*05f0*/  IMAD.MOV.U32 R33, RZ, RZ, R25 ;  /* 0x000000ffff217224 */ /* 0x000fe200078e0019 */
[----:B------:R-:W-:Y:S05]  /*0600*/  @P0 BRA `(.L_x_1996) ;  /* 0x0000006000000947 */ /* 0x000fea0003800000 */
[----:B-1----:R-:W-:Y:S02]  /*0610*/  LOP3.LUT R35, R23, 0x7fffffff, RZ, 0xc0, !PT ;  /* 0x7fffffff17237812 */ /* 0x002fe400078ec0ff */
[----:B------:R-:W-:-:S02]  /*0620*/  MOV R42, 0x650 ;  /* 0x00000650002a7802 */ /* 0x000fc40000000f00 */
[----:B------:R-:W-:Y:S02]  /*0630*/  IADD3 R35, R35, -0x100000, RZ ;  /* 0xfff0000023237810 */ /* 0x000fe40007ffe0ff */
[----:B------:R-:W-:Y:S05]  /*0640*/  CALL.REL.NOINC `($__internal_50_$__cuda_sm20_dblrcp_rn_slowpath_v3) ;  /* 0x0000072000007944 */ /* 0x000fea0003c00000 */
[----:B------:R-:W-:Y:S02]  /*0650*/  IMAD.MOV.U32 R20, RZ, RZ, R22 ;  /* 0x000000ffff147224 */ /* 0x000fe400078e0016 */
[----:B------:R-:W-:-:S05]  /*0660*/  IMAD.MOV.U32 R21, RZ, RZ, R23 ;  /* 0x000000ffff157224 */ /* 0x000fca00078e0017 */
.L_x_1996:
[----:B-1----:R-:W0:Y:S01]  /*0670*/  F2F.F32.F64 R35, R20 ;  /* 0x0000001400237310 */ /* 0x002e220000301000 */
[----:B------:R-:W0:Y:S01]  /*0680*/  DSETP.GEU.AND P0, PT, |R20|, c[0x2][0x0], PT ;  /* 0x008000001400762a */ /* 0x000e220003f0e200 */
[----:B------:R-:W-:Y:S01]  /*0690*/  IMAD.MOV.U32 R41, RZ, RZ, c[0x0][0x0] ;  /* 0x00000000ff297624 */ /* 0x000fe200078e00ff */
[----:B------:R-:W-:Y:S01]  /*06a0*/  LOP3.LUT R37, R40, 0x3, RZ, 0xc0, !PT ;  /* 0x0000000328257812 */ /* 0x000fe200078ec0ff */
[----:B------:R-:W-:Y:S02]  /*06b0*/  IMAD R36, R36, -0x326172a9, RZ ;  /* 0xcd9e8d5724247824 */ /* 0x000fe400078e02ff */
[----:B------:R-:W-:Y:S02]  /*06c0*/  IMAD.MOV.U32 R39, RZ, RZ, RZ ;  /* 0x000000ffff277224 */ /* 0x000fe400078e00ff */
[----:B------:R-:W-:-:S07]  /*06d0*/  IMAD.SHL.U32 R41, R41, 0x2, RZ ;  /* 0x0000000229297824 */ /* 0x000fce00078e00ff */
[----:B0-----:R-:W-:Y:S02]  /*06e0*/  @!P0 FMUL R35, R35, 1.175494350822287508e-38 ;  /* 0x0080000023238820 */ /* 0x001fe40000400000 */
.L_x_2001:
[----:B------:R-:W-:Y:S01]  /*06f0*/  IADD3 R30, R30, 0x1, RZ ;  /* 0x000000011e1e7810 */ /* 0x000fe20007ffe0ff */
[----:B------:R-:W-:Y:S03]  /*0700*/  BSSY B0, `(.L_x_1997) ;  /* 0x000000c000007945 */ /* 0x000fe60003800000 */
[C---:B------:R-:W-:Y:S01]  /*0710*/  ISETP.NE.AND P0, PT, R30.reuse, RZ, PT ;  /* 0x000000ff1e00720c */ /* 0x040fe20003f05270 */
[----:B0-----:R-:W-:-:S12]  /*0720*/  IMAD.HI.U32 R21, R30, -0x2daee0ad, RZ ;  /* 0xd2511f531e157827 */ /* 0x001fd800078e00ff */
        /* <DEDUP_REMOVED lines=9> */
.L_x_1998:
[----:B------:R-:W-:Y:S05]  /*07c0*/  BSYNC B0 ;  /* 0x0000000000007941 */ /* 0x000fea0003800000 */
.L_x_1997:
        /* <DEDUP_REMOVED lines=54> */
.L_x_2000:
[----:B------:R-:W-:Y:S01]  /*0b30*/  MOV R24, R33 ;  /* 0x0000002100187202 */ /* 0x000fe20000000f00 */
[----:B------:R-:W-:Y:S02]  /*0b40*/  IMAD.MOV.U32 R33, RZ, RZ, R23 ;  /* 0x000000ffff217224 */ /* 0x000fe400078e0017 */
.L_x_1999:
[----:B------:R-:W-:-:S04]  /*0b50*/  IMAD.MOV.U32 R25, RZ, RZ, 0x2 ;  /* 0x00000002ff197424 */ /* 0x000fc800078e00ff */
[----:B------:R-:W-:-:S06]  /*0b60*/  IMAD.WIDE.U32 R22, R32, R25, c[0x0][0x160] ;  /* 0x0000580020167625 */ /* 0x000fcc00078e0019 */
[----:B------:R-:W2:Y:S01]  /*0b70*/  LDG.E R22, [R22.64] ;  /* 0x0000000416167981 */ /* 0x000ea2000c1e1900 */
[----:B------:R-:W0:Y:S01]  /*0b80*/  I2F.U32 R21, R24 ;  /* 0x0000001800157306 */ /* 0x000e220000201000 */
[----:B------:R-:W-:Y:S01]  /*0b90*/  IMAD.MOV.U32 R34, RZ, RZ, 0x2f800000 ;  /* 0x2f800000ff227424 */ /* 0x000fe200078e00ff */
[----:B------:R-:W-:Y:S06]  /*0ba0*/  WARPSYNC 0xffffffff ;  /* 0xffffffff00007948 */ /* 0x000fec0003800000 */
[----:B------:R-:W1:Y:S01]  /*0bb0*/  I2F.U32 R33, R33 ;  /* 0x0000002100217306 */ /* 0x000e620000201000 */
[----:B0-----:R-:W-:-:S05]  /*0bc0*/  FFMA.FTZ R21, R21, R34, 1.1641532182693481445e-10 ;  /* 0x2f00000015157423 */ /* 0x001fca0000010022 */
[----:B------:R-:W-:Y:S01]  /*0bd0*/  FSET.BF.LT.FTZ.AND R36, R21, c[0x0][0x3ec], PT ;  /* 0x0000fb0015247a0a */ /* 0x000fe20003811000 */
[----:B-1----:R-:W-:-:S03]  /*0be0*/  FFMA.FTZ R34, R33, R34, 1.1641532182693481445e-10 ;  /* 0x2f00000021227423 */ /* 0x002fc60000010022 */
[----:B------:R-:W-:Y:S01]  /*0bf0*/  F2I.FTZ.U32.TRUNC.NTZ R21, R36 ;  /* 0x0000002400157305 */ /* 0x000fe2000021f000 */
[----:B------:R-:W-:Y:S02]  /*0c00*/  MOV R33, R27 ;  /* 0x0000001b00217202 */ /* 0x000fe40000000f00 */
[----:B------:R-:W-:-:S05]  /*0c10*/  FSET.BF.LT.FTZ.AND R40, R34, c[0x0][0x3ec], PT ;  /* 0x0000fb0022287a0a */ /* 0x000fca0003811000 */
[----:B------:R-:W0:Y:S02]  /*0c20*/  F2I.FTZ.U32.TRUNC.NTZ R34, R40 ;  /* 0x0000002800227305 */ /* 0x000e24000021f000 */
[----:B0-----:R-:W-:Y:S01]  /*0c30*/  PRMT R21, R34, 0x7604, R21 ;  /* 0x0000760422157816 */ /* 0x001fe20000000015 */
[----:B------:R-:W-:Y:S01]  /*0c40*/  IMAD.MOV.U32 R34, RZ, RZ, R26 ;  /* 0x000000ffff227224 */ /* 0x000fe200078e001a */
[--C-:B--2---:R-:W-:Y:S02]  /*0c50*/  HADD2.F32 R43, -RZ, R22.reuse.H0_H0 ;  /* 0x20000016ff2b7230 */ /* 0x104fe40000004100 */
[----:B------:R-:W-:-:S03]  /*0c60*/  HADD2.F32 R45, -RZ, R22.H1_H1 ;  /* 0x30000016ff2d7230 */ /* 0x000fc60000004100 */
[----:B------:R-:W-:Y:S02]  /*0c70*/  FMUL.FTZ R22, R36, R43 ;  /* 0x0000002b24167220 */ /* 0x000fe40000410000 */
[----:B------:R-:W-:Y:S02]  /*0c80*/  FMUL.FTZ R24, R40, R45 ;  /* 0x0000002d28187220 */ /* 0x000fe40000410000 */
[C---:B------:R-:W-:Y:S01]  /*0c90*/  FMUL.FTZ R23, R35.reuse, R22 ;  /* 0x0000001623177220 */ /* 0x040fe20000410000 */
[----:B------:R-:W-:Y:S01]  /*0ca0*/  IADD3 R22, P0, R32, c[0x0][0x310], RZ ;  /* 0x0000c40020167a10 */ /* 0x000fe20007f1e0ff */
[----:B------:R-:W-:Y:S02]  /*0cb0*/  FMUL.FTZ R24, R35, R24 ;  /* 0x0000001823187220 */ /* 0x000fe40000410000 */
[----:B------:R-:W-:-:S03]  /*0cc0*/  IMAD.MOV.U32 R36, RZ, RZ, R20 ;  /* 0x000000ffff247224 */ /* 0x000fc600078e0014 */
[----:B------:R-:W-:Y:S01]  /*0cd0*/  F2FP.PACK_AB R43, R24, R23 ;  /* 0x00000017182b723e */ /* 0x000fe200000000ff */
[----:B------:R-:W-:-:S04]  /*0ce0*/  IMAD.WIDE.U32 R24, R32, R25, c[0x0][0x238] ;  /* 0x00008e0020187625 */ /* 0x000fc800078e0019 */
[----:B------:R-:W-:Y:S01]  /*0cf0*/  IMAD R32, R41, c[0x0][0xc], R32 ;  /* 0x0000030029207a24 */ /* 0x000fe200078e0220 */
[----:B------:R0:W-:Y:S01]  /*0d00*/  STG.E [R24.64], R43 ;  /* 0x0000002b18007986 */ /* 0x0001e2000c101904 */
[----:B------:R-:W-:-:S03]  /*0d10*/  IMAD.X R23, RZ, RZ, c[0x0][0x314], P0 ;  /* 0x0000c500ff177624 */ /* 0x000fc600000e06ff */
[----:B------:R-:W-:Y:S02]  /*0d20*/  ISETP.GE.U32.AND P0, PT, R32, c[0x0][0x3e8], PT ;  /* 0x0000fa0020007a0c */ /* 0x000fe40003f06070 */
[----:B------:R0:W-:Y:S04]  /*0d30*/  STG.E.U16 [R22.64], R21 ;  /* 0x0000001516007986 */ /* 0x0001e8000c101504 */
[----:B------:R-:W-:Y:S07]  /*0d40*/  BAR.SYNC.DEFER_BLOCKING 0x0 ;  /* 0x0000000000007b1d */ /* 0x000fee0000010000 */
[----:B------:R-:W-:Y:S05]  /*0d50*/  @!P0 BRA `(.L_x_2001) ;  /* 0xfffff99000008947 */ /* 0x000fea000383ffff */
[----:B------:R-:W-:Y:S05]  /*0d60*/  EXIT ;  /* 0x000000000000794d */ /* 0x000fea0003800000 */
        .weak           $__internal_50_$__cuda_sm20_dblrcp_rn_slowpath_v3
        .type           $__internal_50_$__cuda_sm20_dblrcp_rn_slowpath_v3,@function
        .size           $__internal_50_$__cuda_sm20_dblrcp_rn_slowpath_v3,(.L_x_11404 - $__internal_50_$__cuda_sm20_dblrcp_rn_slowpath_v3)
$__internal_50_$__cuda_sm20_dblrcp_rn_slowpath_v3:
        /* <DEDUP_REMOVED lines=26> */
.L_x_2004:
        /* <DEDUP_REMOVED lines=10> */
.L_x_2002:
[----:B------:R-:W-:Y:S01]  /*0fb0*/  LOP3.LUT R21, R27, 0x80000, RZ, 0xfc, !PT ;  /* 0x000800001b157812 */ /* 0x000fe200078efcff */
[----:B------:R-:W-:Y:S02]  /*0fc0*/  IMAD.MOV.U32 R20, RZ, RZ, R26 ;  /* 0x000000ffff147224 */ /* 0x000fe400078e001a */
.L_x_2003:
[----:B------:R-:W-:Y:S02]  /*0fd0*/  IMAD.MOV.U32 R43, RZ, RZ, 0x0 ;  /* 0x00000000ff2b7424 */ /* 0x000fe400078e00ff */
[----:B01----:R-:W-:Y:S02]  /*0fe0*/  IMAD.MOV.U32 R22, RZ, RZ, R20 ;  /* 0x000000ffff167224 */ /* 0x003fe400078e0014 */
[----:B------:R-:W-:Y:S01]  /*0ff0*/  IMAD.MOV.U32 R23, RZ, RZ, R21 ;  /* 0x000000ffff177224 */ /* 0x000fe200078e0015 */
[----:B------:R-:W-:Y:S06]  /*1000*/  RET.REL.NODEC R42 `(_ZN2at6native43_GLOBAL__N__7cc8d1ed_10_Dropout_cu_0e96ed3824fused_dropout_kernel_vecIN3c104HalfEfjLi1ELi2EhEEvNS_4cuda6detail10TensorInfoIKT_T1_EENS7_IS8_SA_EENS7_IT4_SA_EESA_T0_NS_15PhiloxCudaStateE) ;  /* 0xffffeff02a007950 */ /* 0x000fec0003c3ffff */
.L_x_2005:
        /* <DEDUP_REMOVED lines=15> */
.L_x_11404:


//--------------------- .text._ZN2at6native43_GLOBAL__N__7cc8d1ed_10_Dropout_cu_0e96ed3824fused_dropout_kernel_vecIN3c104HalfEfjLi1ELi4EhEEvNS_4cuda6detail10TensorInfoIKT_T1_EENS7_IS8_SA_EENS7_IT4_SA_EESA_T0_NS_15PhiloxCudaStateE --------------------------
	.section	.text._ZN2at6native43_GLOBAL__N__7cc8d1ed_10_Dropout_cu_0e96ed3824fused_dropout_kernel_vecIN3c104HalfEfjLi1ELi4EhEEvNS_4cuda6detail10TensorInfoIKT_T1_EENS7_IS8_SA_EENS7_IT4_SA_EESA_T0_NS_15PhiloxCudaStateE,"ax",@progbits
	.sectioninfo	@"SHI_REGISTERS=47"
	.align	128
.text._ZN2at6native43_GLOBAL__N__7cc8d1ed_10_Dropout_cu_0e96ed3824fused_dropout_kernel_vecIN3c104HalfEfjLi1ELi4EhEEvNS_4cuda6detail10TensorInfoIKT_T1_EENS7_IS8_SA_EENS7_IT4_SA_EESA_T0_NS_15PhiloxCudaStateE:
        .type           _ZN2at6native43_GLOBAL__N__7cc8d1ed_10_Dropout_cu_0e96ed3824fused_dropout_kernel_vecIN3c104HalfEfjLi1ELi4EhEEvNS_4cuda6detail10TensorInfoIKT_T1_EENS7_IS8_SA_EENS7_IT4_SA_EESA_T0_NS_15PhiloxCudaStateE,@function
        .size           _ZN2at6native43_GLOBAL__N__7cc8d1ed_10_Dropout_cu_0e96ed3824fused_dropout_kernel_vecIN3c104HalfEfjLi1ELi4EhEEvNS_4cuda6detail10TensorInfoIKT_T1_EENS7_IS8_SA_EENS7_IT4_SA_EESA_T0_NS_15PhiloxCudaStateE,(.L_x_11406 - _ZN2at6native43_GLOBAL__N__7cc8d1ed_10_Dropout_cu_0e96ed3824fused_dropout_kernel_vecIN3c104HalfEfjLi1ELi4EhEEvNS_4cuda6detail10TensorInfoIKT_T1_EENS7_IS8_SA_EENS7_IT4_SA_EESA_T0_NS_15PhiloxCudaStateE)
        .other          _ZN2at6native43_GLOBAL__N__7cc8d1ed_10_Dropout_cu_0e96ed3824fused_dropout_kernel_vecIN3c104HalfEfjLi1ELi4EhEEvNS_4cuda6detail10TensorInfoIKT_T1_EENS7_IS8_SA_EENS7_IT4_SA_EESA_T0_NS_15PhiloxCudaStateE,@"STO_CUDA_ENTRY STV_DEFAULT"
_ZN2at6native43_GLOBAL__N__7cc8d1ed_10_Dropout_cu_0e96ed3824fused_dropout_kernel_vecIN3c104HalfEfjLi1ELi4EhEEvNS_4cuda6detail10TensorInfoIKT_T1_EENS7_IS8_SA_EENS7_IT4_SA_EESA_T0_NS_15PhiloxCudaStateE:
[----:B------:R-:W-:Y:S02]  /*0000*/  IMAD.MOV.U32 R1, RZ, RZ, c[0x0][0x28] ;  /* 0x00000a00ff017624 */ /* 0x000fe400078e00ff */
[----:B------:R-:W-:Y:S01]  /*0010*/  ULDC.U8 UR4, c[0x0][0x404] ;  /* 0x0001010000047ab9 */ /* 0x000fe20000000000 */
[----:B------:R-:W-:Y:S01]  /*0020*/  IMAD.MOV.U32 R35, RZ, RZ, c[0x0][0x3fc] ;  /* 0x0000ff00ff237624 */ /* 0x000fe200078e00ff */
[----:B------:R-:W-:Y:S01]  /*0030*/  ISETP.NE.AND P0, PT, RZ, UR4, PT ;  /* 0x00000004ff007c0c */ /* 0x000fe2000bf05270 */
[----:B------:R-:W-:Y:S01]  /*0040*/  IMAD.MOV.U32 R34, RZ, RZ, c[0x0][0x3f8] ;  /* 0x0000fe00ff227624 */ /* 0x000fe200078e00ff */
[----:B------:R-:W-:-:S11]  /*0050*/  ULDC.64 UR4, c[0x0][0x118] ;  /* 0x0000460000047ab9 */ /* 0x000fd60000000a00 */
[----:B------:R-:W-:Y:S01]  /*0060*/  @P0 IMAD.MOV.U32 R2, RZ, RZ, R34 ;  /* 0x000000ffff020224 */ /* 0x000fe200078e0022 */
[----:B------:R-:W-:-:S06]  /*0070*/  @P0 MOV R3, R35 ;  /* 0x0000002300030202 */ /* 0x000fcc0000000f00 */
[----:B------:R-:W2:Y:S01]  /*0080*/  @P0 LDG.E.64 R2, [R2.64] ;  /* 0x0000000402020981 */ /* 0x000ea2000c1e1b00 */
[----:B------:R-:W-:Y:S02]  /*0090*/  IMAD.MOV.U32 R18, RZ, RZ, c[0x0][0x3f0] ;  /* 0x0000fc00ff127624 */ /* 0x000fe400078e00ff */
        /* <DEDUP_REMOVED lines=91> */
[----:B------:R-:W-:Y:S05]  /*0650*/  CALL.REL.NOINC `($__internal_51_$__cuda_sm20_dblrcp_rn_slowpath_v3) ;  /* 0x000008b000007944 */ /* 0x000fea0003c00000 */
[----:B------:R-:W-:Y:S02]  /*0660*/  IMAD.MOV.U32 R20, RZ, RZ, R22 ;  /* 0x000000ffff147224 */ /* 0x000fe400078e0016 */
[----:B------:R-:W-:-:S05]  /*0670*/  IMAD.MOV.U32 R21, RZ, RZ, R23 ;  /* 0x000000ffff157224 */ /* 0x000fca00078e0017 */
.L_x_2006:
[----:B-1----:R-:W0:Y:S01]  /*0680*/  F2F.F32.F64 R33, R20 ;  /* 0x0000001400217310 */ /* 0x002e220000301000 */
[----:B------:R-:W0:Y:S01]  /*0690*/  DSETP.GEU.AND P0, PT, |R20|, c[0x2][0x0], PT ;  /* 0x008000001400762a */ /* 0x000e220003f0e200 */
[----:B------:R-:W-:Y:S01]  /*06a0*/  IMAD R39, R39, -0x326172a9, RZ ;  /* 0xcd9e8d5727277824 */ /* 0x000fe200078e02ff */
[----:B------:R-:W-:Y:S01]  /*06b0*/  LOP3.LUT R34, R34, 0x3, RZ, 0xc0, !PT ;  /* 0x0000000322227812 */ /* 0x000fe200078ec0ff */
[----:B------:R-:W-:-:S11]  /*06c0*/  IMAD.MOV.U32 R35, RZ, RZ, RZ ;  /* 0x000000ffff237224 */ /* 0x000fd600078e00ff */
[----:B0-----:R-:W-:Y:S02]  /*06d0*/  @!P0 FMUL R33, R33, 1.175494350822287508e-38 ;  /* 0x0080000021218820 */ /* 0x001fe40000400000 */
.L_x_2011:
        /* <DEDUP_REMOVED lines=13> */
.L_x_2008:
[----:B------:R-:W-:Y:S05]  /*07b0*/  BSYNC B0 ;  /* 0x0000000000007941 */ /* 0x000fea0003800000 */
.L_x_2007:
        /* <DEDUP_REMOVED lines=40> */
[----:B------:R-:W-:-:S03]  /*0a40*/  IMAD.WIDE.U32 R20, R21, -0x326172a9, RZ ;  /* 0xcd9e8d5715147825 */ /* 0x000fc600078e00ff */
[----:B------:R-:W-:Y:S01]  /*0a50*/  MOV R42, R23 ;  /* 0x00000017002a7202 */ /* 0x000fe20000000f00 */
        /* <DEDUP_REMOVED lines=18> */
.L_x_2010:
[----:B------:R-:W-:Y:S01]  /*0b80*/  IMAD.MOV.U32 R43, RZ, RZ, R37 ;  /* 0x000000ffff2b7224 */ /* 0x000fe200078e0025 */
[----:B------:R-:W-:Y:S01]  /*0b90*/  MOV R26, R20 ;  /* 0x00000014001a7202 */ /* 0x000fe20000000f00 */
[----:B------:R-:W-:Y:S02]  /*0ba0*/  IMAD.MOV.U32 R25, RZ, RZ, R23 ;  /* 0x000000ffff197224 */ /* 0x000fe400078e0017 */
[----:B------:R-:W-:Y:S02]  /*0bb0*/  IMAD.MOV.U32 R42, RZ, RZ, R40 ;  /* 0x000000ffff2a7224 */ /* 0x000fe400078e0028 */
.L_x_2009:
        /* <DEDUP_REMOVED lines=12> */
[----:B------:R-:W-:Y:S01]  /*0c80*/  FSET.BF.LT.FTZ.AND R24, R24, c[0x0][0x3ec], PT ;  /* 0x0000fb0018187a0a */ /* 0x000fe20003811000 */
[-C--:B---3--:R-:W-:Y:S01]  /*0c90*/  FFMA.FTZ R38, R38, R39.reuse, 1.1641532182693481445e-10 ;  /* 0x2f00000026267423 */ /* 0x088fe20000010027 */
[----:B------:R-:W-:Y:S04]  /*0ca0*/  F2I.FTZ.U32.TRUNC.NTZ R37, R21 ;  /* 0x0000001500257305 */ /* 0x000fe8000021f000 */
[----:B------:R-:W-:Y:S01]  /*0cb0*/  FSET.BF.LT.FTZ.AND R25, R38, c[0x0][0x3ec], PT ;  /* 0x0000fb0026197a0a */ /* 0x000fe20003811000 */
[----:B0-----:R-:W-:-:S03]  /*0cc0*/  FFMA.FTZ R39, R26, R39, 1.1641532182693481445e-10 ;  /* 0x2f0000001a277423 */ /* 0x001fc60000010027 */
[----:B------:R-:W0:Y:S02]  /*0cd0*/  F2I.FTZ.U32.TRUNC.NTZ R44, R24 ;  /* 0x00000018002c7305 */ /* 0x000e24000021f000 */
[----:B------:R-:W-:-:S06]  /*0ce0*/  FSET.BF.LT.FTZ.AND R42, R39, c[0x0][0x3ec], PT ;  /* 0x0000fb00272a7a0a */ /* 0x000fcc0003811000 */
[----:B------:R-:W1:Y:S01]  /*0cf0*/  F2I.FTZ.U32.TRUNC.NTZ R38, R25 ;  /* 0x0000001900267305 */ /* 0x000e62000021f000 */
[----:B0-----:R-:W-:-:S04]  /*0d00*/  PRMT R37, R44, 0x7604, R37 ;  /* 0x000076042c257816 */ /* 0x001fc80000000025 */
[----:B-1----:R-:W-:Y:S02]  /*0d10*/  PRMT R38, R38, 0x7054, R37 ;  /* 0x0000705426267816 */ /* 0x002fe40000000025 */
[----:B------:R-:W-:Y:S01]  /*0d20*/  MOV R37, R41 ;  /* 0x0000002900257202 */ /* 0x000fe20000000f00 */
[--C-:B--2---:R-:W-:Y:S02]  /*0d30*/  HADD2.F32 R26, -RZ, R22.reuse.H0_H0 ;  /* 0x20000016ff1a7230 */ /* 0x104fe40000004100 */
[----:B------:R-:W-:Y:S02]  /*0d40*/  HADD2.F32 R43, -RZ, R22.H1_H1 ;  /* 0x30000016ff2b7230 */ /* 0x000fe40000004100 */
[--C-:B------:R-:W-:Y:S01]  /*0d50*/  HADD2.F32 R22, -RZ, R23.reuse.H0_H0 ;  /* 0x20000017ff167230 */ /* 0x100fe20000004100 */
[----:B------:R-:W-:Y:S01]  /*0d60*/  FMUL.FTZ R26, R21, R26 ;  /* 0x0000001a151a7220 */ /* 0x000fe20000410000 */
[----:B------:R-:W-:Y:S01]  /*0d70*/  HADD2.F32 R23, -RZ, R23.H1_H1 ;  /* 0x30000017ff177230 */ /* 0x000fe20000004100 */
[----:B------:R-:W0:Y:S01]  /*0d80*/  F2I.FTZ.U32.TRUNC.NTZ R21, R42 ;  /* 0x0000002a00157305 */ /* 0x000e22000021f000 */
[----:B------:R-:W-:-:S02]  /*0d90*/  FMUL.FTZ R24, R24, R43 ;  /* 0x0000002b18187220 */ /* 0x000fc40000410000 */
[----:B------:R-:W-:Y:S02]  /*0da0*/  FMUL.FTZ R44, R25, R22 ;  /* 0x00000016192c7220 */ /* 0x000fe40000410000 */
[----:B------:R-:W-:Y:S02]  /*0db0*/  FMUL.FTZ R39, R42, R23 ;  /* 0x000000172a277220 */ /* 0x000fe40000410000 */
[C---:B------:R-:W-:Y:S02]  /*0dc0*/  FMUL.FTZ R22, R33.reuse, R26 ;  /* 0x0000001a21167220 */ /* 0x040fe40000410000 */
[----:B------:R-:W-:Y:S01]  /*0dd0*/  FMUL.FTZ R23, R33, R24 ;  /* 0x0000001821177220 */ /* 0x000fe20000410000 */
[C---:B------:R-:W-:Y:S01]  /*0de0*/  IADD3 R24, P0, R32.reuse, c[0x0][0x310], RZ ;  /* 0x0000c40020187a10 */ /* 0x040fe20007f1e0ff */
[----:B------:R-:W-:-:S03]  /*0df0*/  IMAD.WIDE.U32 R26, R32, R27, c[0x0][0x238] ;  /* 0x00008e00201a7625 */ /* 0x000fc600078e001b */
[----:B------:R-:W-:Y:S01]  /*0e00*/  F2FP.PACK_AB R22, R23, R22 ;  /* 0x000000161716723e */ /* 0x000fe200000000ff */
[----:B------:R-:W-:Y:S01]  /*0e10*/  IMAD.X R25, RZ, RZ, c[0x0][0x314], P0 ;  /* 0x0000c500ff197624 */ /* 0x000fe200000e06ff */
[----:B0-----:R-:W-:Y:S01]  /*0e20*/  PRMT R43, R21, 0x654, R38 ;  /* 0x00000654152b7816 */ /* 0x001fe20000000026 */
[C---:B------:R-:W-:Y:S01]  /*0e30*/  FMUL.FTZ R44, R33.reuse, R44 ;  /* 0x0000002c212c7220 */ /* 0x040fe20000410000 */
[----:B------:R-:W-:Y:S01]  /*0e40*/  MOV R21, c[0x0][0x0] ;  /* 0x0000000000157a02 */ /* 0x000fe20000000f00 */
[----:B------:R-:W-:Y:S02]  /*0e50*/  FMUL.FTZ R39, R33, R39 ;  /* 0x0000002721277220 */ /* 0x000fe40000410000 */
[----:B------:R-:W-:Y:S02]  /*0e60*/  IMAD.MOV.U32 R38, RZ, RZ, R40 ;  /* 0x000000ffff267224 */ /* 0x000fe400078e0028 */
[----:B------:R-:W-:Y:S01]  /*0e70*/  IMAD.SHL.U32 R21, R21, 0x4, RZ ;  /* 0x0000000415157824 */ /* 0x000fe200078e00ff */
[----:B------:R-:W-:Y:S01]  /*0e80*/  F2FP.PACK_AB R23, R39, R44 ;  /* 0x0000002c2717723e */ /* 0x000fe200000000ff */
[----:B------:R-:W-:-:S02]  /*0e90*/  IMAD.MOV.U32 R39, RZ, RZ, R20 ;  /* 0x000000ffff277224 */ /* 0x000fc400078e0014 */
[----:B------:R-:W-:Y:S02]  /*0ea0*/  IMAD R32, R21, c[0x0][0xc], R32 ;  /* 0x0000030015207a24 */ /* 0x000fe400078e0220 */
[----:B------:R0:W-:Y:S03]  /*0eb0*/  STG.E.64 [R26.64], R22 ;  /* 0x000000161a007986 */ /* 0x0001e6000c101b04 */
[----:B------:R-:W-:Y:S01]  /*0ec0*/  ISETP.GE.U32.AND P0, PT, R32, c[0x0][0x3e8], PT ;  /* 0x0000fa0020007a0c */ /* 0x000fe20003f06070 */
[----:B------:R0:W-:Y:S04]  /*0ed0*/  STG.E [R24.64], R43 ;  /* 0x0000002b18007986 */ /* 0x0001e8000c101904 */
[----:B------:R-:W-:Y:S08]  /*0ee0*/  BAR.SYNC.DEFER_BLOCKING 0x0 ;  /* 0x0000000000007b1d */ /* 0x000ff00000010000 */
[----:B0-----:R-:W-:Y:S05]  /*0ef0*/  @!P0 BRA `(.L_x_2011) ;  /* 0xfffff7e000008947 */ /* 0x001fea000383ffff */
[----:B------:R-:W-:Y:S05]  /*0f00*/  EXIT ;  /* 0x000000000000794d */ /* 0x000fea0003800000 */
        .weak           $__internal_51_$__cuda_sm20_dblrcp_rn_slowpath_v3
        .type           $__internal_51_$__cuda_sm20_dblrcp_rn_slowpath_v3,@function
        .size           $__internal_51_$__cuda_sm20_dblrcp_rn_slowpath_v3,(.L_x_11406 - $__internal_51_$__cuda_sm20_dblrcp_rn_slowpath_v3)
$__internal_51_$__cuda_sm20_dblrcp_rn_slowpath_v3:
        /* <DEDUP_REMOVED lines=26> */
.L_x_2014:
        /* <DEDUP_REMOVED lines=10> */
.L_x_2012:
[----:B------:R-:W-:Y:S01]  /*1150*/  LOP3.LUT R21, R27, 0x80000, RZ, 0xfc, !PT ;  /* 0x000800001b157812 */ /* 0x000fe200078efcff */
[----:B------:R-:W-:-:S04]  /*1160*/  IMAD.MOV.U32 R20, RZ, RZ, R26 ;  /* 0x000000ffff147224 */ /* 0x000fc800078e001a */
.L_x_2013:
[----:B------:R-:W-:Y:S01]  /*1170*/  IMAD.MOV.U32 R41, RZ, RZ, 0x0 ;  /* 0x00000000ff297424 */ /* 0x000fe200078e00ff */
[----:B01----:R-:W-:Y:S01]  /*1180*/  MOV R22, R20 ;  /* 0x0000001400167202 */ /* 0x003fe20000000f00 */
[----:B------:R-:W-:Y:S02]  /*1190*/  IMAD.MOV.U32 R23, RZ, RZ, R21 ;  /* 0x000000ffff177224 */ /* 0x000fe400078e0015 */
[----:B------:R-:W-:Y:S05]  /*11a0*/  RET.REL.NODEC R40 `(_ZN2at6native43_GLOBAL__N__7cc8d1ed_10_Dropout_cu_0e96ed3824fused_dropout_kernel_vecIN3c104HalfEfjLi1ELi4EhEEvNS_4cuda6detail10TensorInfoIKT_T1_EENS7_IS8_SA_EENS7_IT4_SA_EESA_T0_NS_15PhiloxCudaStateE) ;  /* 0xffffee5028007950 */ /* 0x000fea0003c3ffff */
.L_x_2015:
        /* <DEDUP_REMOVED lines=13> */
.L_x_11406:


//--------------------- .text._ZN2at6native43_GLOBAL__N__7cc8d1ed_10_Dropout_cu_0e96ed3824fused_dropout_kernel_vecIN3c104HalfEfjLi1ELi8EhEEvNS_4cuda6detail10TensorInfoIKT_T1_EENS7_IS8_SA_EENS7_IT4_SA_EESA_T0_NS_15PhiloxCudaStateE --------------------------
	.section	.text._ZN2at6native43_GLOBAL__N__7cc8d1ed_10_Dropout_cu_0e96ed3824fused_dropout_kernel_vecIN3c104HalfEfjLi1ELi8EhEEvNS_4cuda6detail10TensorInfoIKT_T1_EENS7_IS8_SA_EENS7_IT4_SA_EESA_T0_NS_15PhiloxCudaStateE,"ax",@progbits
	.sectioninfo	@"SHI_REGISTERS=56"
	.align	128
.text._ZN2at6native43_GLOBAL__N__7cc8d1ed_10_Dropout_cu_0e96ed3824fused_dropout_kernel_vecIN3c104HalfEfjLi1ELi8EhEEvNS_4cuda6detail10TensorInfoIKT_T1_EENS7_IS8_SA_EENS7_IT4_SA_EESA_T0_NS_15PhiloxCudaStateE:
        .type           _ZN2at6native43_GLOBAL__N__7cc8d1ed_10_Dropout_cu_0e96ed3824fused_dropout_kernel_vecIN3c104HalfEfjLi1ELi8EhEEvNS_4cuda6detail10TensorInfoIKT_T1_EENS7_IS8_SA_EENS7_IT4_SA_EESA_T0_NS_15PhiloxCudaStateE,@function
        .size           _ZN2at6native43_GLOBAL__N__7cc8d1ed_10_Dropout_cu_0e96ed3824fused_dropout_kernel_vecIN3c104HalfEfjLi1ELi8EhEEvNS_4cuda6detail10TensorInfoIKT_T1_EENS7_IS8_SA_EENS7_IT4_SA_EESA_T0_NS_15PhiloxCudaStateE,(.L_x_11408 - _ZN2at6native43_GLOBAL__N__7cc8d1ed_10_Dropout_cu_0e96ed3824fused_dropout_kernel_vecIN3c104HalfEfjLi1ELi8EhEEvNS_4cuda6detail10TensorInfoIKT_T1_EENS7_IS8_SA_EENS7_IT4_SA_EESA_T0_NS_15PhiloxCudaStateE)
        .other          _ZN2at6native43_GLOBAL__N__7cc8d1ed_10_Dropout_cu_0e96ed3824fused_dropout_kernel_vecIN3c104HalfEfjLi1ELi8EhEEvNS_4cuda6detail10TensorInfoIKT_T1_EENS7_IS8_SA_EENS7_IT4_SA_EESA_T0_NS_15PhiloxCudaStateE,@"STO_CUDA_ENTRY STV_DEFAULT"
_ZN2at6native43_GLOBAL__N__7cc8d1ed_10_Dropout_cu_0e96ed3824fused_dropout_kernel_vecIN3c104HalfEfjLi1ELi8EhEEvNS_4cuda6detail10TensorInfoIKT_T1_EENS7_IS8_SA_EENS7_IT4_SA_EESA_T0_NS_15PhiloxCudaStateE:
        /* <DEDUP_REMOVED lines=21> */
[----:B------:R-:W-:Y:S01]  /*0150*/  SHF.L.U32 R29, R36, 0x3, RZ ;  /* 0x00000003241d7819 */ /* 0x000fe200000006ff */
[----:B------:R-:W-:Y:S01]  /*0160*/  IMAD.WIDE.U32 R4, R43, -0x2daee0ad, RZ ;  /* 0xd2511f532b047825 */ /* 0x000fe200078e00ff */
[----:B------:R-:W-:Y:S02]  /*0170*/  LOP3.LUT R8, R7, R37, R26, 0x96, !PT ;  /* 0x0000002507087212 */ /* 0x000fe400078e961a */
[----:B------:R-:W-:Y:S02]  /*0180*/  ISETP.GE.U32.AND P0, PT, R29, c[0x0][0x3e8], PT ;  /* 0x0000fa001d007a0c */ /* 0x000fe40003f06070 */
[----:B------:R-:W-:Y:S01]  /*0190*/  LOP3.LUT R10, R5, R27, RZ, 0x3c, !PT ;  /* 0x0000001b050a7212 */ /* 0x000fe200078e3cff */
[----:B------:R-:W-:Y:S01]  /*01a0*/  IMAD.WIDE.U32 R8, R8, -0x2daee0ad, RZ ;  /* 0xd2511f5308087825 */ /* 0x000fe200078e00ff */
[----:B------:R-:W-:-:S02]  /*01b0*/  IADD3 R2, R26, -0x61c88647, RZ ;  /* 0x9e3779b91a027810 */ /* 0x000fc40007ffe0ff */
[----:B------:R-:W-:Y:S01]  /*01c0*/  IADD3 R3, R26, 0x3c6ef372, RZ ;  /* 0x3c6ef3721a037810 */ /* 0x000fe20007ffe0ff */
        /* <DEDUP_REMOVED lines=60> */
[----:B0-----:R-:W-:-:S03]  /*0590*/  LOP3.LUT R33, R23, R24, R21, 0x96, !PT ;  /* 0x0000001817217212 */ /* 0x001fc600078e9615 */
[----:B------:R-:W-:Y:S01]  /*05a0*/  IMAD.MOV.U32 R23, RZ, RZ, R36 ;  /* 0x000000ffff177224 */ /* 0x000fe200078e0024 */
[----:B------:R-:W-:Y:S01]  /*05b0*/  LOP3.LUT R32, R25, R30, R22, 0x96, !PT ;  /* 0x0000001e19207212 */ /* 0x000fe200078e9616 */
[----:B------:R-:W-:Y:S01]  /*05c0*/  IMAD.MOV.U32 R30, RZ, RZ, R31 ;  /* 0x000000ffff1e7224 */ /* 0x000fe200078e001f */
[----:B------:R-:W-:Y:S01]  /*05d0*/  MOV R25, R29 ;  /* 0x0000001d00197202 */ /* 0x000fe20000000f00 */
[----:B------:R-:W-:Y:S02]  /*05e0*/  IMAD.MOV.U32 R24, RZ, RZ, R37 ;  /* 0x000000ffff187224 */ /* 0x000fe400078e0025 */
[----:B------:R-:W-:Y:S02]  /*05f0*/  IMAD.MOV.U32 R31, RZ, RZ, R33 ;  /* 0x000000ffff1f7224 */ /* 0x000fe400078e0021 */
[----:B------:R-:W-:Y:S01]  /*0600*/  IMAD.MOV.U32 R29, RZ, RZ, R32 ;  /* 0x000000ffff1d7224 */ /* 0x000fe200078e0020 */
[----:B------:R-:W-:Y:S05]  /*0610*/  @P0 BRA `(.L_x_2016) ;  /* 0x0000006000000947 */ /* 0x000fea0003800000 */
[----:B-1----:R-:W-:Y:S02]  /*0620*/  LOP3.LUT R12, R15, 0x7fffffff, RZ, 0xc0, !PT ;  /* 0x7fffffff0f0c7812 */ /* 0x002fe400078ec0ff */
[----:B------:R-:W-:-:S02]  /*0630*/  MOV R36, 0x660 ;  /* 0x0000066000247802 */ /* 0x000fc40000000f00 */
[----:B------:R-:W-:Y:S02]  /*0640*/  IADD3 R37, R12, -0x100000, RZ ;  /* 0xfff000000c257810 */ /* 0x000fe40007ffe0ff */
[----:B------:R-:W-:Y:S05]  /*0650*/  CALL.REL.NOINC `($__internal_52_$__cuda_sm20_dblrcp_rn_slowpath_v3) ;  /* 0x0000191000007944 */ /* 0x000fea0003c00000 */
[----:B------:R-:W-:Y:S01]  /*0660*/  MOV R12, R14 ;  /* 0x0000000e000c7202 */ /* 0x000fe20000000f00 */
[----:B------:R-:W-:-:S05]  /*0670*/  IMAD.MOV.U32 R13, RZ, RZ, R15 ;  /* 0x000000ffff0d7224 */ /* 0x000fca00078e000f */
.L_x_2016:
[----:B-1----:R-:W0:Y:S01]  /*0680*/  F2F.F32.F64 R32, R12 ;  /* 0x0000000c00207310 */ /* 0x002e220000301000 */
[----:B------:R-:W0:Y:S01]  /*0690*/  DSETP.GEU.AND P0, PT, |R12|, c[0x2][0x0], PT ;  /* 0x008000000c00762a */ /* 0x000e220003f0e200 */
[----:B------:R-:W-:Y:S01]  /*06a0*/  IMAD R40, R40, -0x326172a9, RZ ;  /* 0xcd9e8d5728287824 */ /* 0x000fe200078e02ff */
[----:B------:R-:W-:Y:S01]  /*06b0*/  LOP3.LUT R33, R28, 0x3, RZ, 0xc0, !PT ;  /* 0x000000031c217812 */ /* 0x000fe200078ec0ff */
[----:B------:R-:W-:-:S11]  /*06c0*/  IMAD.MOV.U32 R35, RZ, RZ, RZ ;  /* 0x000000ffff237224 */ /* 0x000fd600078e00ff */
[----:B0-----:R-:W-:Y:S02]  /*06d0*/  @!P0 FMUL R32, R32, 1.175494350822287508e-38 ;  /* 0x0080000020208820 */ /* 0x001fe40000400000 */
.L_x_2029:
        /* <DEDUP_REMOVED lines=18> */
.L_x_2019:
[----:B------:R-:W-:Y:S05]  /*0800*/  BSYNC B0 ;  /* 0x0000000000007941 */ /* 0x000fea0003800000 */
.L_x_2018:
        /* <DEDUP_REMOVED lines=10> */
[----:B------:R-:W-:Y:S01]  /*08b0*/  IMAD.WIDE.U32 R30, R30, -0x2daee0ad, RZ ;  /* 0xd2511f531e1e7825 */ /* 0x000fe200078e00ff */
[----:B------:R-:W-:-:S03]  /*08c0*/  IADD3 R34, R43, 0x2, RZ ;  /* 0x000000022b227810 */ /* 0x000fc60007ffe0ff */
        /* <DEDUP_REMOVED lines=32> */
[----:B------:R-:W-:-:S03]  /*0ad0*/  LOP3.LUT R12, R37, R12, R22, 0x96, !PT ;  /* 0x0000000c250c7212 */ /* 0x000fc600078e9616 */
[----:B------:R-:W-:Y:S01]  /*0ae0*/  IMAD.MOV.U32 R37, RZ, RZ, R28 ;  /* 0x000000ffff257224 */ /* 0x000fe200078e001c */
        /* <DEDUP_REMOVED lines=12> */
.L_x_2020:
[----:B------:R-:W-:Y:S01]  /*0bb0*/  IMAD.WIDE.U32 R12, R23, -0x326172a9, RZ ;  /* 0xcd9e8d57170c7825 */ /* 0x000fe200078e00ff */
[----:B------:R-:W-:Y:S03]  /*0bc0*/  BSSY B0, `(.L_x_2021) ;  /* 0x0000014000007945 */ /* 0x000fe60003800000 */
[----:B------:R-:W-:Y:S01]  /*0bd0*/  IMAD.HI.U32 R43, R34, -0x2daee0ad, RZ ;  /* 0xd2511f53222b7827 */ /* 0x000fe200078e00ff */
[----:B------:R-:W-:-:S03]  /*0be0*/  LOP3.LUT R15, R12, R2, RZ, 0x3c, !PT ;  /* 0x000000020c0f7212 */ /* 0x000fc600078e3cff */
[----:B------:R-:W-:Y:S01]  /*0bf0*/  IMAD.MOV.U32 R31, RZ, RZ, R13 ;  /* 0x000000ffff1f7224 */ /* 0x000fe200078e000d */
[----:B------:R-:W-:Y:S05]  /*0c00*/  @P2 BRA `(.L_x_2022) ;  /* 0x000000f000002947 */ /* 0x000fea0003800000 */
[----:B------:R-:W-:Y:S02]  /*0c10*/  IADD3 R24, R24, 0x1, RZ ;  /* 0x0000000118187810 */ /* 0x000fe40007ffe0ff */
[----:B------:R-:W-:Y:S02]  /*0c20*/  LOP3.LUT R15, R12, R2, RZ, 0x3c, !PT ;  /* 0x000000020c0f7212 */ /* 0x000fe400078e3cff */
        /* <DEDUP_REMOVED lines=13> */
.L_x_2022:
[----:B------:R-:W-:Y:S05]  /*0d00*/  BSYNC B0 ;  /* 0x0000000000007941 */ /* 0x000fea0003800000 */
.L_x_2021:
        /* <DEDUP_REMOVED lines=43> */
[----:B------:R-:W-:Y:S02]  /*0fc0*/  MOV R40, R28 ;  /* 0x0000001c00287202 */ /* 0x000fe40000000f00 */
        /* <DEDUP_REMOVED lines=17> */
.L_x_2017:
        /* <DEDUP_REMOVED lines=15> */
.L_x_2025:
[----:B------:R-:W-:Y:S05]  /*11d0*/  BSYNC B0 ;  /* 0x0000000000007941 */ /* 0x000fea0003800000 */
.L_x_2024:
        /* <DEDUP_REMOVED lines=27> */
.L_x_2027:
[----:B------:R-:W-:Y:S05]  /*1390*/  BSYNC B0 ;  /* 0x0000000000007941 */ /* 0x000fea0003800000 */
.L_x_2026:
        /* <DEDUP_REMOVED lines=100> */
.L_x_2023:
[----:B------:R-:W-:-:S04]  /*19e0*/  IMAD.MOV.U32 R28, RZ, RZ, 0x2 ;  /* 0x00000002ff1c7424 */ /* 0x000fc800078e00ff */
[----:B------:R-:W-:-:S06]  /*19f0*/  IMAD.WIDE.U32 R12, R25, R28, c[0x0][0x160] ;  /* 0x00005800190c7625 */ /* 0x000fcc00078e001c */
[----:B------:R-:W2:Y:S01]  /*1a00*/  LDG.E.128 R12, [R12.64] ;  /* 0x000000040c0c7981 */ /* 0x000ea2000c1e1d00 */
[----:B------:R-:W0:Y:S01]  /*1a10*/  I2F.U32 R36, R36 ;  /* 0x0000002400247306 */ /* 0x000e220000201000 */
[----:B------:R-:W-:Y:S01]  /*1a20*/  HFMA2.MMA R47, -RZ, RZ, 0.1171875, 0 ;  /* 0x2f800000ff2f7435 */ /* 0x000fe200000001ff */
        /* <DEDUP_REMOVED lines=34> */
[--C-:B--2---:R-:W-:Y:S02]  /*1c50*/  HADD2.F32 R39, -RZ, R14.reuse.H0_H0 ;  /* 0x2000000eff277230 */ /* 0x104fe40000004100 */
[----:B------:R-:W-:Y:S02]  /*1c60*/  HADD2.F32 R49, -RZ, R14.H1_H1 ;  /* 0x3000000eff317230 */ /* 0x000fe40000004100 */
[--C-:B------:R-:W-:Y:S01]  /*1c70*/  HADD2.F32 R14, -RZ, R15.reuse.H0_H0 ;  /* 0x2000000fff0e7230 */ /* 0x100fe20000004100 */
[----:B------:R-:W-:Y:S01]  /*1c80*/  FMUL.FTZ R53, R50, R39 ;  /* 0x0000002732357220 */ /* 0x000fe20000410000 */
[----:B------:R-:W-:Y:S01]  /*1c90*/  HADD2.F32 R52, -RZ, R15.H1_H1 ;  /* 0x3000000fff347230 */ /* 0x000fe20000004100 */
[----:B------:R-:W2:Y:S01]  /*1ca0*/  F2I.FTZ.U32.TRUNC.NTZ R39, R46 ;  /* 0x0000002e00277305 */ /* 0x000ea2000021f000 */
[--C-:B------:R-:W-:Y:S01]  /*1cb0*/  HADD2.F32 R15, -RZ, R12.reuse.H0_H0 ;  /* 0x2000000cff0f7230 */ /* 0x100fe20000004100 */
[----:B0-----:R-:W-:Y:S01]  /*1cc0*/  FMUL.FTZ R43, R43, R14 ;  /* 0x0000000e2b2b7220 */ /* 0x001fe20000410000 */
[----:B------:R-:W-:Y:S01]  /*1cd0*/  HADD2.F32 R51, -RZ, R12.H1_H1 ;  /* 0x3000000cff337230 */ /* 0x000fe20000004100 */
[----:B-1----:R-:W-:Y:S01]  /*1ce0*/  FMUL.FTZ R47, R47, R52 ;  /* 0x000000342f2f7220 */ /* 0x002fe20000410000 */
[--C-:B------:R-:W-:Y:S01]  /*1cf0*/  HADD2.F32 R12, -RZ, R13.reuse.H0_H0 ;  /* 0x2000000dff0c7230 */ /* 0x100fe20000004100 */
[----:B------:R-:W-:Y:S01]  /*1d00*/  FMUL.FTZ R49, R48, R49 ;  /* 0x0000003130317220 */ /* 0x000fe20000410000 */
[----:B------:R-:W-:Y:S01]  /*1d10*/  HADD2.F32 R13, -RZ, R13.H1_H1 ;  /* 0x3000000dff0d7230 */ /* 0x000fe20000004100 */
[----:B------:R-:W-:-:S02]  /*1d20*/  FMUL.FTZ R15, R46, R15 ;  /* 0x0000000f2e0f7220 */ /* 0x000fc40000410000 */
[C---:B------:R-:W-:Y:S02]  /*1d30*/  FMUL.FTZ R43, R32.reuse, R43 ;  /* 0x0000002b202b7220 */ /* 0x040fe40000410000 */
[----:B------:R-:W-:Y:S02]  /*1d40*/  FMUL.FTZ R48, R32, R47 ;  /* 0x0000002f20307220 */ /* 0x000fe40000410000 */
[----:B------:R-:W-:Y:S02]  /*1d50*/  FMUL.FTZ R45, R45, R12 ;  /* 0x0000000c2d2d7220 */ /* 0x000fe40000410000 */
[----:B------:R-:W-:Y:S02]  /*1d60*/  FMUL.FTZ R13, R44, R13 ;  /* 0x0000000d2c0d7220 */ /* 0x000fe40000410000 */
[----:B------:R-:W-:Y:S01]  /*1d70*/  FMUL.FTZ R12, R32, R15 ;  /* 0x0000000f200c7220 */ /* 0x000fe20000410000 */
[----:B------:R-:W-:Y:S01]  /*1d80*/  F2FP.PACK_AB R15, R48, R43 ;  /* 0x0000002b300f723e */ /* 0x000fe200000000ff */
[----:B------:R-:W-:Y:S01]  /*1d90*/  FMUL.FTZ R51, R38, R51 ;  /* 0x0000003326337220 */ /* 0x000fe20000410000 */
[----:B------:R0:W1:Y:S01]  /*1da0*/  F2I.FTZ.U32.TRUNC.NTZ R44, R38 ;  /* 0x00000026002c7305 */ /* 0x000062000021f000 */
[----:B--2---:R-:W-:Y:S01]  /*1db0*/  LOP3.LUT R43, R39, 0xff, RZ, 0xc0, !PT ;  /* 0x000000ff272b7812 */ /* 0x004fe200078ec0ff */
[----:B------:R-:W-:-:S02]  /*1dc0*/  FMUL.FTZ R45, R32, R45 ;  /* 0x0000002d202d7220 */ /* 0x000fc40000410000 */
[C---:B------:R-:W-:Y:S02]  /*1dd0*/  FMUL.FTZ R46, R32.reuse, R13 ;  /* 0x0000000d202e7220 */ /* 0x040fe40000410000 */
[C---:B------:R-:W-:Y:S02]  /*1de0*/  FMUL.FTZ R14, R32.reuse, R53 ;  /* 0x00000035200e7220 */ /* 0x040fe40000410000 */
[----:B------:R-:W-:Y:S01]  /*1df0*/  FMUL.FTZ R49, R32, R49 ;  /* 0x0000003120317220 */ /* 0x000fe20000410000 */
[----:B------:R-:W-:Y:S01]  /*1e00*/  F2FP.PACK_AB R13, R46, R45 ;  /* 0x0000002d2e0d723e */ /* 0x000fe200000000ff */
[C---:B0-----:R-:W-:Y:S01]  /*1e10*/  IMAD.WIDE.U32 R38, R25.reuse, R28, c[0x0][0x238] ;  /* 0x00008e0019267625 */ /* 0x041fe200078e001c */
[----:B------:R-:W-:Y:S02]  /*1e20*/  LOP3.LUT R46, R36, 0xff, RZ, 0xc0, !PT ;  /* 0x000000ff242e7812 */ /* 0x000fe400078ec0ff */
[----:B------:R-:W-:Y:S01]  /*1e30*/  IADD3 R36, P0, R25, c[0x0][0x310], RZ ;  /* 0x0000c40019247a10 */ /* 0x000fe20007f1e0ff */
[----:B------:R-:W-:Y:S01]  /*1e40*/  IMAD.MOV.U32 R28, RZ, RZ, c[0x0][0x0] ;  /* 0x00000000ff1c7624 */ /* 0x000fe200078e00ff */
[----:B------:R-:W-:Y:S01]  /*1e50*/  PRMT R46, R37, 0x7604, R46 ;  /* 0x00007604252e7816 */ /* 0x000fe2000000002e */
[----:B------:R-:W-:Y:S01]  /*1e60*/  FMUL.FTZ R51, R32, R51 ;  /* 0x0000003320337220 */ /* 0x000fe20000410000 */
[----:B------:R-:W-:Y:S01]  /*1e70*/  F2FP.PACK_AB R14, R49, R14 ;  /* 0x0000000e310e723e */ /* 0x000fe200000000ff */
[----:B------:R-:W-:Y:S01]  /*1e80*/  IMAD.SHL.U32 R28, R28, 0x8, RZ ;  /* 0x000000081c1c7824 */ /* 0x000fe200078e00ff */
[----:B-1----:R-:W-:Y:S01]  /*1e90*/  PRMT R43, R44, 0x7604, R43 ;  /* 0x000076042c2b7816 */ /* 0x002fe2000000002b */
[----:B------:R-:W-:Y:S01]  /*1ea0*/  IMAD.X R37, RZ, RZ, c[0x0][0x314], P0 ;  /* 0x0000c500ff257624 */ /* 0x000fe200000e06ff */
[----:B------:R-:W-:Y:S01]  /*1eb0*/  F2FP.PACK_AB R12, R51, R12 ;  /* 0x0000000c330c723e */ /* 0x000fe200000000ff */
        /* <DEDUP_REMOVED lines=10> */
.L_x_2028:
[----:B------:R-:W-:Y:S05]  /*1f60*/  EXIT ;  /* 0x000000000000794d */ /* 0x000fea0003800000 */
        .weak           $__internal_52_$__cuda_sm20_dblrcp_rn_slowpath_v3
        .type           $__internal_52_$__cuda_sm20_dblrcp_rn_slowpath_v3,@function
        .size           $__internal_52_$__cuda_sm20_dblrcp_rn_slowpath_v3,(.L_x_11408 - $__internal_52_$__cuda_sm20_dblrcp_rn_slowpath_v3)
$__internal_52_$__cuda_sm20_dblrcp_rn_slowpath_v3:
        /* <DEDUP_REMOVED lines=26> */
.L_x_2032:
        /* <DEDUP_REMOVED lines=10> */
.L_x_2030:
[----:B------:R-:W-:Y:S01]  /*21b0*/  LOP3.LUT R13, R35, 0x80000, RZ, 0xfc, !PT ;  /* 0x00080000230d7812 */ /* 0x000fe200078efcff */
[----:B------:R-:W-:-:S04]  /*21c0*/  IMAD.MOV.U32 R12, RZ, RZ, R34 ;  /* 0x000000ffff0c7224 */ /* 0x000fc800078e0022 */
.L_x_2031:
[----:B------:R-:W-:Y:S01]  /*21d0*/  IMAD.MOV.U32 R37, RZ, RZ, 0x0 ;  /* 0x00000000ff257424 */ /* 0x000fe200078e00ff */
[----:B01----:R-:W-:Y:S01]  /*21e0*/  MOV R14, R12 ;  /* 0x0000000c000e7202 */ /* 0x003fe20000000f00 */
[----:B------:R-:W-:Y:S02]  /*21f0*/  IMAD.MOV.U32 R15, RZ, RZ, R13 ;  /* 0x000000ffff0f7224 */ /* 0x000fe400078e000d */
[----:B------:R-:W-:Y:S05]  /*2200*/  RET.REL.NODEC R36 `(_ZN2at6native43_GLOBAL__N__7cc8d1ed_10_Dropout_cu_0e96ed3824fused_dropout_kernel_vecIN3c104HalfEfjLi1ELi8EhEEvNS_4cuda6detail10TensorInfoIKT_T1_EENS7_IS8_SA_EENS7_IT4_SA_EESA_T0_NS_15PhiloxCudaStateE) ;  /* 0xffffddf024007950 */ /* 0x000fea0003c3ffff */
.L_x_2033:
        /* <DEDUP_REMOVED lines=15> */
.L_x_11408:


//--------------------- .text._ZN2at6native43_GLOBAL__N__7cc8d1ed_10_Dropout_cu_0e96ed3824fused_dropout_kernel_vecIN3c104HalfEfjLi1ELi16EhEEvNS_4cuda6detail10TensorInfoIKT_T1_EENS7_IS8_SA_EENS7_IT4_SA_EESA_T0_NS_15PhiloxCudaStateE --------------------------
	.section	.text._ZN2at6native43_GLOBAL__N__7cc8d1ed_10_Dropout_cu_0e96ed3824fused_dropout_kernel_vecIN3c104HalfEfjLi1ELi16EhEEvNS_4cuda6detail10TensorInfoIKT_T1_EENS7_IS8_SA_EENS7_IT4_SA_EESA_T0_NS_15PhiloxCudaStateE,"ax",@progbits
	.sectioninfo	@"SHI_REGISTERS=55"
	.align	128
.text._ZN2at6native43_GLOBAL__N__7cc8d1ed_10_Dropout_cu_0e96ed3824fused_dropout_kernel_vecIN3c104HalfEfjLi1ELi16EhEEvNS_4cuda6detail10TensorInfoIKT_T1_EENS7_IS8_SA_EENS7_IT4_SA_EESA_T0_NS_15PhiloxCudaStateE:
        .type           _ZN2at6native43_GLOBAL__N__7cc8d1ed_10_Dropout_cu_0e96ed3824fused_dropout_kernel_vecIN3c104HalfEfjLi1ELi16EhEEvNS_4cuda6detail10TensorInfoIKT_T1_EENS7_IS8_SA_EENS7_IT4_SA_EESA_T0_NS_15PhiloxCudaStateE,@function
        .size           _ZN2at6native43_GLOBAL__N__7cc8d1ed_10_Dropout_cu_0e96ed3824fused_dropout_kernel_vecIN3c104HalfEfjLi1ELi16EhEEvNS_4cuda6detail10TensorInfoIKT_T1_EENS7_IS8_SA_EENS7_IT4_SA_EESA_T0_NS_15PhiloxCudaStateE,(.L_x_11410 - _ZN2at6native43_GLOBAL__N__7cc8d1ed_10_Dropout_cu_0e96ed3824fused_dropout_kernel_vecIN3c104HalfEfjLi1ELi16EhEEvNS_4cuda6detail10TensorInfoIKT_T1_EENS7_IS8_SA_EENS7_IT4_SA_EESA_T0_NS_15PhiloxCudaStateE)
        .other          _ZN2at6native43_GLOBAL__N__7cc8d1ed_10_Dropout_cu_0e96ed3824fused_dropout_kernel_vecIN3c104HalfEfjLi1ELi16EhEEvNS_4cuda6detail10TensorInfoIKT_T1_EENS7_IS8_SA_EENS7_IT4_SA_EESA_T0_NS_15PhiloxCudaStateE,@"STO_CUDA_ENTRY STV_DEFAULT"
_ZN2at6native43_GLOBAL__N__7cc8d1ed_10_Dropout_cu_0e96ed3824fused_dropout_kernel_vecIN3c104HalfEfjLi1ELi16EhEEvNS_4cuda6detail10TensorInfoIKT_T1_EENS7_IS8_SA_EENS7_IT4_SA_EESA_T0_NS_15PhiloxCudaStateE:
        /* <DEDUP_REMOVED lines=96> */
[----:B-1----:R-:W-:Y:S05]  /*0600*/  CALL.REL.NOINC `($__internal_53_$__cuda_sm20_dblrcp_rn_slowpath_v3) ;  /* 0x0000314000007944 */ /* 0x002fea0003c00000 */
.L_x_2034:
        /* <DEDUP_REMOVED lines=9> */
.L_x_2057:
        /* <DEDUP_REMOVED lines=18> */
.L_x_2037:
[----:B------:R-:W-:Y:S05]  /*07c0*/  BSYNC B0 ;  /* 0x0000000000007941 */ /* 0x000fea0003800000 */
.L_x_2036:
        /* <DEDUP_REMOVED lines=59> */
.L_x_2038:
        /* <DEDUP_REMOVED lines=21> */
.L_x_2040:
[----:B------:R-:W-:Y:S05]  /*0cd0*/  BSYNC B0 ;  /* 0x0000000000007941 */ /* 0x000fea0003800000 */
.L_x_2039:
        /* <DEDUP_REMOVED lines=55> */
.L_x_2041:
        /* <DEDUP_REMOVED lines=17> */
.L_x_2043:
[----:B------:R-:W-:Y:S05]  /*1160*/  BSYNC B0 ;  /* 0x0000000000007941 */ /* 0x000fea0003800000 */
.L_x_2042:
        /* <DEDUP_REMOVED lines=55> */
.L_x_2044:
        /* <DEDUP_REMOVED lines=17> */
.L_x_2046:
[----:B------:R-:W-:Y:S05]  /*15f0*/  BSYNC B0 ;  /* 0x0000000000007941 */ /* 0x000fea0003800000 */
.L_x_2045:
        /* <DEDUP_REMOVED lines=58> */
[----:B------:R-:W-:Y:S01]  /*19a0*/  IMAD.MOV.U32 R34, RZ, RZ, R22 ;  /* 0x000000ffff227224 */ /* 0x000fe200078e0016 */
[----:B------:R-:W-:Y:S01]  /*19b0*/  MOV R2, R20 ;  /* 0x0000001400027202 */ /* 0x000fe20000000f00 */
[----:B------:R-:W-:Y:S05]  /*19c0*/  BRA `(.L_x_2047) ;  /* 0x0000137000007947 */ /* 0x000fea0003800000 */
.L_x_2035:
        /* <DEDUP_REMOVED lines=12> */
[----:B------:R-:W-:-:S04]  /*1a90*/  @P1 IADD3 R4, R16, RZ, RZ ;  /* 0x000000ff10041210 */ /* 0x000fc80007ffe0ff */
[----:B------:R-:W-:Y:S02]  /*1aa0*/  @!P0 MOV R16, R4 ;  /* 0x0000000400108202 */ /* 0x000fe40000000f00 */
.L_x_2049:
[----:B------:R-:W-:Y:S05]  /*1ab0*/  BSYNC B0 ;  /* 0x0000000000007941 */ /* 0x000fea0003800000 */
.L_x_2048:
        /* <DEDUP_REMOVED lines=28> */
[----:B------:R-:W-:Y:S02]  /*1c80*/  LOP3.LUT R10, R6, UR5, RZ, 0x3c, !PT ;  /* 0x00000005060a7c12 */ /* 0x000fe4000f8e3cff */
[----:B------:R-:W-:Y:S02]  /*1c90*/  MOV R16, R6 ;  /* 0x0000000600107202 */ /* 0x000fe40000000f00 */
.L_x_2051:
[----:B------:R-:W-:Y:S05]  /*1ca0*/  BSYNC B0 ;  /* 0x0000000000007941 */ /* 0x000fea0003800000 */
.L_x_2050:
        /* <DEDUP_REMOVED lines=19> */
[----:B------:R-:W-:Y:S02]  /*1de0*/  IMAD R13, R0, R13, -0x326172a9 ;  /* 0xcd9e8d57000d7424 */ /* 0x000fe400078e020d */
[----:B------:R-:W-:-:S03]  /*1df0*/  IMAD.MOV.U32 R0, RZ, RZ, R7 ;  /* 0x000000ffff007224 */ /* 0x000fc600078e0007 */
[----:B------:R-:W-:Y:S02]  /*1e00*/  LOP3.LUT R13, R13, UR7, RZ, 0x3c, !PT ;  /* 0x000000070d0d7c12 */ /* 0x000fe4000f8e3cff */
[----:B------:R-:W-:-:S04]  /*1e10*/  @P0 IADD3 R6, R16, RZ, RZ ;  /* 0x000000ff10060210 */ /* 0x000fc80007ffe0ff */
[----:B------:R-:W-:Y:S02]  /*1e20*/  LOP3.LUT R18, R6, UR5, RZ, 0x3c, !PT ;  /* 0x0000000506127c12 */ /* 0x000fe4000f8e3cff */
[----:B------:R-:W-:Y:S02]  /*1e30*/  MOV R16, R6 ;  /* 0x0000000600107202 */ /* 0x000fe40000000f00 */
.L_x_2053:
[----:B------:R-:W-:Y:S05]  /*1e40*/  BSYNC B0 ;  /* 0x0000000000007941 */ /* 0x000fea0003800000 */
.L_x_2052:
[----:B------:R-:W-:Y:S01]  /*1e50*/  BSSY B0, `(.L_x_2054) ;  /* 0x0000018000007945 */ /* 0x000fe20003800000 */
[----:B------:R-:W-:Y:S01]  /*1e60*/  IMAD.MOV.U32 R7, RZ, RZ, R13 ;  /* 0x000000ffff077224 */ /* 0x000fe200078e000d */
[----:B------:R-:W-:Y:S01]  /*1e70*/  MOV R28, R18 ;  /* 0x00000012001c7202 */ /* 0x000fe20000000f00 */
[----:B------:R-:W-:Y:S01]  /*1e80*/  IMAD.MOV.U32 R6, RZ, RZ, R22 ;  /* 0x000000ffff067224 */ /* 0x000fe200078e0016 */
[----:B------:R-:W-:Y:S01]  /*1e90*/  MOV R17, R25 ;  /* 0x0000001900117202 */ /* 0x000fe20000000f00 */
        /* <DEDUP_REMOVED lines=19> */
.L_x_2055:
[----:B------:R-:W-:Y:S05]  /*1fd0*/  BSYNC B0 ;  /* 0x0000000000007941 */ /* 0x000fea0003800000 */
.L_x_2054:
        /* <DEDUP_REMOVED lines=186> */
[----:B------:R-:W-:-:S04]  /*2b80*/  IMAD.HI.U32 R31, R18, -0x2daee0ad, RZ ;  /* 0xd2511f53121f7827 */ /* 0x000fc800078e00ff */
[----:B------:R-:W-:Y:S01]  /*2b90*/  IMAD.WIDE.U32 R28, R22, -0x326172a9, RZ ;  /* 0xcd9e8d57161c7825 */ /* 0x000fe200078e00ff */
[----:B------:R-:W-:-:S03]  /*2ba0*/  LOP3.LUT R20, R31, UR26, R6, 0x96, !PT ;  /* 0x0000001a1f147c12 */ /* 0x000fc6000f8e9606 */
[----:B------:R-:W-:Y:S01]  /*2bb0*/  IMAD.HI.U32 R10, R42, -0x2daee0ad, RZ ;  /* 0xd2511f532a0a7827 */ /* 0x000fe200078e00ff */
[----:B------:R-:W-:Y:S02]  /*2bc0*/  LOP3.LUT R4, R29, UR25, R4, 0x96, !PT ;  /* 0x000000191d047c12 */ /* 0x000fe4000f8e9604 */
[----:B------:R-:W-:Y:S01]  /*2bd0*/  MOV R22, R28 ;  /* 0x0000001c00167202 */ /* 0x000fe20000000f00 */
[----:B------:R-:W-:Y:S01]  /*2be0*/  IMAD.MOV.U32 R12, RZ, RZ, R14 ;  /* 0x000000ffff0c7224 */ /* 0x000fe200078e000e */
[----:B------:R-:W-:Y:S01]  /*2bf0*/  LOP3.LUT R29, R10, UR26, R33, 0x96, !PT ;  /* 0x0000001a0a1d7c12 */ /* 0x000fe2000f8e9621 */
[----:B------:R-:W-:Y:S02]  /*2c00*/  IMAD R31, R32, -0x326172a9, RZ ;  /* 0xcd9e8d57201f7824 */ /* 0x000fe400078e02ff */
[----:B------:R-:W-:Y:S02]  /*2c10*/  IMAD R11, R11, -0x326172a9, RZ ;  /* 0xcd9e8d570b0b7824 */ /* 0x000fe400078e02ff */
[----:B------:R-:W-:-:S04]  /*2c20*/  IMAD.WIDE.U32 R14, R7, -0x326172a9, RZ ;  /* 0xcd9e8d57070e7825 */ /* 0x000fc800078e00ff */
[----:B------:R-:W-:Y:S01]  /*2c30*/  IMAD.WIDE.U32 R32, R25, -0x326172a9, RZ ;  /* 0xcd9e8d5719207825 */ /* 0x000fe200078e00ff */
[----:B------:R-:W-:Y:S02]  /*2c40*/  LOP3.LUT R36, R15, UR25, R11, 0x96, !PT ;  /* 0x000000190f247c12 */ /* 0x000fe4000f8e960b */
[----:B------:R-:W-:Y:S01]  /*2c50*/  MOV R25, R2 ;  /* 0x0000000200197202 */ /* 0x000fe20000000f00 */
[----:B------:R-:W-:Y:S01]  /*2c60*/  IMAD R3, R3, -0x2daee0ad, RZ ;  /* 0xd2511f5303037824 */ /* 0x000fe200078e02ff */
[----:B------:R-:W-:Y:S01]  /*2c70*/  LOP3.LUT R28, R33, UR25, R31, 0x96, !PT ;  /* 0x00000019211c7c12 */ /* 0x000fe2000f8e961f */
[----:B------:R-:W-:Y:S01]  /*2c80*/  IMAD R34, R13, -0x2daee0ad, RZ ;  /* 0xd2511f530d227824 */ /* 0x000fe200078e02ff */
[----:B------:R-:W-:Y:S01]  /*2c90*/  MOV R31, R9 ;  /* 0x00000009001f7202 */ /* 0x000fe20000000f00 */
[----:B------:R-:W-:-:S04]  /*2ca0*/  IMAD.HI.U32 R6, R27, -0x2daee0ad, RZ ;  /* 0xd2511f531b067827 */ /* 0x000fc800078e00ff */
[----:B------:R-:W-:Y:S01]  /*2cb0*/  IMAD.HI.U32 R7, R5, -0x2daee0ad, RZ ;  /* 0xd2511f5305077827 */ /* 0x000fe200078e00ff */
        /* <DEDUP_REMOVED lines=8> */
.L_x_2047:
[----:B------:R-:W-:-:S10]  /*2d40*/  HFMA2.MMA R3, -RZ, RZ, 0, 1.1920928955078125e-07 ;  /* 0x00000002ff037435 */ /* 0x000fd400000001ff */
        /* <DEDUP_REMOVED lines=84> */
[----:B-1----:R-:W-:Y:S01]  /*3290*/  PRMT R29, R29, 0x7604, R48 ;  /* 0x000076041d1d7816 */ /* 0x002fe20000000030 */
[--C-:B--2---:R-:W-:Y:S02]  /*32a0*/  HADD2.F32 R47, -RZ, R9.reuse.H0_H0 ;  /* 0x20000009ff2f7230 */ /* 0x104fe40000004100 */
[----:B------:R-:W-:Y:S02]  /*32b0*/  HADD2.F32 R49, -RZ, R9.H1_H1 ;  /* 0x30000009ff317230 */ /* 0x000fe40000004100 */
[--C-:B------:R-:W-:Y:S01]  /*32c0*/  HADD2.F32 R44, -RZ, R8.reuse.H1_H1 ;  /* 0x30000008ff2c7230 */ /* 0x100fe20000004100 */
[----:B------:R-:W-:Y:S01]  /*32d0*/  FMUL.FTZ R2, R2, R47 ;  /* 0x0000002f02027220 */ /* 0x000fe20000410000 */
[--C-:B------:R-:W-:Y:S01]  /*32e0*/  HADD2.F32 R9, -RZ, R11.reuse.H0_H0 ;  /* 0x2000000bff097230 */ /* 0x100fe20000004100 */
[----:B------:R-:W-:Y:S01]  /*32f0*/  FMUL.FTZ R12, R12, R49 ;  /* 0x000000310c0c7220 */ /* 0x000fe20000410000 */
[----:B------:R-:W-:Y:S01]  /*3300*/  HADD2.F32 R45, -RZ, R8.H0_H0 ;  /* 0x20000008ff2d7230 */ /* 0x000fe20000004100 */
[----:B------:R-:W-:Y:S01]  /*3310*/  FMUL.FTZ R13, R13, R44 ;  /* 0x0000002c0d0d7220 */ /* 0x000fe20000410000 */
[--C-:B------:R-:W-:Y:S01]  /*3320*/  HADD2.F32 R46, -RZ, R10.reuse.H0_H0 ;  /* 0x2000000aff2e7230 */ /* 0x100fe20000004100 */
[----:B------:R-:W-:Y:S01]  /*3330*/  FMUL.FTZ R38, R38, R9 ;  /* 0x0000000926267220 */ /* 0x000fe20000410000 */
[----:B------:R-:W-:Y:S01]  /*3340*/  HADD2.F32 R10, -RZ, R10.H1_H1 ;  /* 0x3000000aff0a7230 */ /* 0x000fe20000004100 */
[----:B------:R-:W-:Y:S01]  /*3350*/  FMUL.FTZ R14, R14, R45 ;  /* 0x0000002d0e0e7220 */ /* 0x000fe20000410000 */
[----:B------:R-:W-:Y:S01]  /*3360*/  HADD2.F32 R8, -RZ, R11.H1_H1 ;  /* 0x3000000bff087230 */ /* 0x000fe20000004100 */
[----:B------:R-:W-:Y:S01]  /*3370*/  FMUL.FTZ R15, R15, R46 ;  /* 0x0000002e0f0f7220 */ /* 0x000fe20000410000 */
[--C-:B---3--:R-:W-:Y:S01]  /*3380*/  HADD2.F32 R9, -RZ, R4.reuse.H0_H0 ;  /* 0x20000004ff097230 */ /* 0x108fe20000004100 */
[----:B------:R-:W-:Y:S01]  /*3390*/  FMUL.FTZ R37, R37, R10 ;  /* 0x0000000a25257220 */ /* 0x000fe20000410000 */
[----:B------:R-:W-:Y:S01]  /*33a0*/  HADD2.F32 R44, -RZ, R4.H1_H1 ;  /* 0x30000004ff2c7230 */ /* 0x000fe20000004100 */
[----:B------:R-:W-:Y:S01]  /*33b0*/  FMUL.FTZ R8, R39, R8 ;  /* 0x0000000827087220 */ /* 0x000fe20000410000 */
[--C-:B------:R-:W-:Y:S01]  /*33c0*/  HADD2.F32 R11, -RZ, R5.reuse.H0_H0 ;  /* 0x20000005ff0b7230 */ /* 0x100fe20000004100 */
[----:B------:R-:W-:Y:S01]  /*33d0*/  FMUL.FTZ R40, R40, R9 ;  /* 0x0000000928287220 */ /* 0x000fe20000410000 */
[----:B------:R-:W-:Y:S01]  /*33e0*/  HADD2.F32 R10, -RZ, R5.H1_H1 ;  /* 0x30000005ff0a7230 */ /* 0x000fe20000004100 */
[----:B------:R-:W-:Y:S01]  /*33f0*/  FMUL.FTZ R41, R41, R44 ;  /* 0x0000002c29297220 */ /* 0x000fe20000410000 */
[--C-:B------:R-:W-:Y:S01]  /*3400*/  HADD2.F32 R4, -RZ, R6.reuse.H0_H0 ;  /* 0x20000006ff047230 */ /* 0x100fe20000004100 */
[----:B------:R-:W-:Y:S01]  /*3410*/  FMUL.FTZ R14, R14, UR6 ;  /* 0x000000060e0e7c20 */ /* 0x000fe20008410000 */
[----:B------:R-:W-:Y:S01]  /*3420*/  HADD2.F32 R5, -RZ, R6.H1_H1 ;  /* 0x30000006ff057230 */ /* 0x000fe20000004100 */
[----:B------:R-:W-:Y:S01]  /*3430*/  FMUL.FTZ R13, R13, UR6 ;  /* 0x000000060d0d7c20 */ /* 0x000fe20008410000 */
[--C-:B------:R-:W-:Y:S01]  /*3440*/  HADD2.F32 R6, -RZ, R7.reuse.H0_H0 ;  /* 0x20000007ff067230 */ /* 0x100fe20000004100 */
[----:B------:R-:W-:Y:S01]  /*3450*/  FMUL.FTZ R42, R42, R11 ;  /* 0x0000000b2a2a7220 */ /* 0x000fe20000410000 */
[----:B------:R-:W-:Y:S01]  /*3460*/  HADD2.F32 R7, -RZ, R7.H1_H1 ;  /* 0x30000007ff077230 */ /* 0x000fe20000004100 */
[----:B------:R-:W-:-:S02]  /*3470*/  FMUL.FTZ R2, R2, UR6 ;  /* 0x0000000602027c20 */ /* 0x000fc40008410000 */
[----:B------:R-:W-:Y:S01]  /*3480*/  FMUL.FTZ R9, R12, UR6 ;  /* 0x000000060c097c20 */ /* 0x000fe20008410000 */
[----:B------:R-:W-:Y:S01]  /*3490*/  F2FP.PACK_AB R12, R13, R14 ;  /* 0x0000000e0d0c723e */ /* 0x000fe200000000ff */
[----:B------:R-:W-:Y:S02]  /*34a0*/  FMUL.FTZ R15, R15, UR6 ;  /* 0x000000060f0f7c20 */ /* 0x000fe40008410000 */
[----:B------:R-:W-:Y:S01]  /*34b0*/  FMUL.FTZ R44, R37, UR6 ;  /* 0x00000006252c7c20 */ /* 0x000fe20008410000 */
[----:B------:R-:W-:Y:S01]  /*34c0*/  F2FP.PACK_AB R13, R9, R2 ;  /* 0x00000002090d723e */ /* 0x000fe200000000ff */
[----:B------:R-:W-:Y:S01]  /*34d0*/  FMUL.FTZ R38, R38, UR6 ;  /* 0x0000000626267c20 */ /* 0x000fe20008410000 */
[----:B------:R-:W-:Y:S01]  /*34e0*/  PRMT R9, R30, 0x1054, R29 ;  /* 0x000010541e097816 */ /* 0x000fe2000000001d */
[----:B------:R-:W-:Y:S01]  /*34f0*/  FMUL.FTZ R11, R8, UR6 ;  /* 0x00000006080b7c20 */ /* 0x000fe20008410000 */
[----:B------:R-:W-:Y:S01]  /*3500*/  F2FP.PACK_AB R14, R44, R15 ;  /* 0x0000000f2c0e723e */ /* 0x000fe200000000ff */
[----:B------:R-:W-:Y:S01]  /*3510*/  IMAD.WIDE.U32 R2, R24, R3, c[0x0][0x238] ;  /* 0x00008e0018027625 */ /* 0x000fe200078e0003 */
[----:B------:R-:W-:-:S02]  /*3520*/  PRMT R8, R36, 0x1054, R35 ;  /* 0x0000105424087816 */ /* 0x000fc40000000023 */
[----:B------:R-:W-:Y:S01]  /*3530*/  F2FP.PACK_AB R15, R11, R38 ;  /* 0x000000260b0f723e */ /* 0x000fe200000000ff */
        /* <DEDUP_REMOVED lines=11> */
[----:B------:R-:W-:Y:S01]  /*35f0*/  F2FP.PACK_AB R6, R7, R6 ;  /* 0x000000060706723e */ /* 0x000fe200000000ff */
[----:B------:R-:W-:Y:S02]  /*3600*/  FMUL.FTZ R5, R42, UR6 ;  /* 0x000000062a057c20 */ /* 0x000fe40008410000 */
[----:B------:R-:W-:Y:S01]  /*3610*/  FMUL.FTZ R10, R10, UR6 ;  /* 0x000000060a0a7c20 */ /* 0x000fe20008410000 */
[----:B0-----:R-:W-:Y:S01]  /*3620*/  IADD3 R12, P0, R24, c[0x0][0x310], RZ ;  /* 0x0000c400180c7a10 */ /* 0x001fe20007f1e0ff */
[----:B------:R-:W-:Y:S01]  /*3630*/  IMAD.MOV.U32 R15, RZ, RZ, c[0x0][0x0] ;  /* 0x00000000ff0f7624 */ /* 0x000fe200078e00ff */
[----:B------:R-:W-:Y:S01]  /*3640*/  F2FP.PACK_AB R4, R41, R4 ;  /* 0x000000042904723e */ /* 0x000fe200000000ff */
[----:B------:R-:W-:Y:S01]  /*3650*/  FMUL.FTZ R33, R33, UR6 ;  /* 0x0000000621217c20 */ /* 0x000fe20008410000 */
[----:B------:R-:W-:Y:S01]  /*3660*/  IADD3.X R13, RZ, c[0x0][0x314], RZ, P0, !PT ;  /* 0x0000c500ff0d7a10 */ /* 0x000fe200007fe4ff */
[----:B------:R-:W-:Y:S01]  /*3670*/  FMUL.FTZ R34, R34, UR6 ;  /* 0x0000000622227c20 */ /* 0x000fe20008410000 */
[----:B------:R-:W-:Y:S01]  /*3680*/  SHF.L.U32 R15, R15, 0x4, RZ ;  /* 0x000000040f0f7819 */ /* 0x000fe200000006ff */
[----:B------:R-:W-:Y:S01]  /*3690*/  IMAD.MOV.U32 R38, RZ, RZ, R21 ;  /* 0x000000ffff267224 */ /* 0x000fe200078e0015 */
[----:B------:R-:W-:-:S02]  /*36a0*/  F2FP.PACK_AB R5, R10, R5 ;  /* 0x000000050a05723e */ /* 0x000fc400000000ff */
[----:B------:R-:W-:Y:S01]  /*36b0*/  F2FP.PACK_AB R7, R34, R33 ;  /* 0x000000212207723e */ /* 0x000fe200000000ff */
        /* <DEDUP_REMOVED lines=8> */
.L_x_2056:
[----:B------:R-:W-:Y:S05]  /*3740*/  EXIT ;  /* 0x000000000000794d */ /* 0x000fea0003800000 */
        .weak           $__internal_53_$__cuda_sm20_dblrcp_rn_slowpath_v3
        .type           $__internal_53_$__cuda_sm20_dblrcp_rn_slowpath_v3,@function
        .size           $__internal_53_$__cuda_sm20_dblrcp_rn_slowpath_v3,(.L_x_11410 - $__internal_53_$__cuda_sm20_dblrcp_rn_slowpath_v3)
$__internal_53_$__cuda_sm20_dblrcp_rn_slowpath_v3:
        /* <DEDUP_REMOVED lines=23> */
.L_x_2060:
        /* <DEDUP_REMOVED lines=10> */
.L_x_2058:
[----:B------:R-:W-:Y:S01]  /*3960*/  LOP3.LUT R9, R7, 0x80000, RZ, 0xfc, !PT ;  /* 0x0008000007097812 */ /* 0x000fe200078efcff */
[----:B------:R-:W-:Y:S02]  /*3970*/  IMAD.MOV.U32 R8, RZ, RZ, R6 ;  /* 0x000000ffff087224 */ /* 0x000fe400078e0006 */
.L_x_2059:
[----:B------:R-:W-:-:S04]  /*3980*/  MOV R5, 0x0 ;  /* 0x0000000000057802 */ /* 0x000fc80000000f00 */
[----:B------:R-:W-:Y:S05]  /*3990*/  RET.REL.NODEC R4 `(_ZN2at6native43_GLOBAL__N__7cc8d1ed_10_Dropout_cu_0e96ed3824fused_dropout_kernel_vecIN3c104HalfEfjLi1ELi16EhEEvNS_4cuda6detail10TensorInfoIKT_T1_EENS7_IS8_SA_EENS7_IT4_SA_EESA_T0_NS_15PhiloxCudaStateE) ;  /* 0xffffc66004007950 */ /* 0x000fea0003c3ffff */
.L_x_2061:
        /* <DEDUP_REMOVED lines=14> */
.L_x_11410:


//--------------------- .text._ZN2at6native43_GLOBAL__N__7cc8d1ed_10_Dropout_cu_0e96ed3820fused_dropout_kernelIffjLin1ELin1EhEEvNS_4cuda6detail10TensorInfoIKT_T1_EENS5_IS6_S8_EENS5_IT4_S8_EES8_T0_NS_15PhiloxCudaStateE --------------------------
	.section	.text._ZN2at6native43_GLOBAL__N__7cc8d1ed_10_Dropout_cu_0e96ed3820fused_dropout_kernelIffjLin1ELin1EhEEvNS_4cuda6detail10TensorInfoIKT_T1_EENS5_IS6_S8_EENS5_IT4_S8_EES8_T0_NS_15PhiloxCudaStateE,"ax",@progbits
	.sectioninfo	@"SHI_REGISTERS=54"
	.align	128
.text._ZN2at6native43_GLOBAL__N__7cc8d1ed_10_Dropout_cu_0e96ed3820fused_dropout_kernelIffjLin1ELin1EhEEvNS_4cuda6detail10TensorInfoIKT_T1_EENS5_IS6_S8_EENS5_IT4_S8_EES8_T0_NS_15PhiloxCudaStateE:
        .type           _ZN2at6native43_GLOBAL__N__7cc8d1ed_10_Dropout_cu_0e96ed3820fused_dropout_kernelIffjLin1ELin1EhEEvNS_4cuda6detail10TensorInfoIKT_T1_EENS5_IS6_S8_EENS5_IT4_S8_EES8_T0_NS_15PhiloxCudaStateE,@function
        .size           _ZN2at6native43_GLOBAL__N__7cc8d1ed_10_Dropout_cu_0e96ed3820fused_dropout_kernelIffjLin1ELin1EhEEvNS_4cuda6detail10TensorInfoIKT_T1_EENS5_IS6_S8_EENS5_IT4_S8_EES8_T0_NS_15PhiloxCudaStateE,(.L_x_11412 - _ZN2at6native43_GLOBAL__N__7cc8d1ed_10_Dropout_cu_0e96ed3820fused_dropout_kernelIffjLin1ELin1EhEEvNS_4cuda6detail10TensorInfoIKT_T1_EENS5_IS6_S8_EENS5_IT4_S8_EES8_T0_NS_15PhiloxCudaStateE)
        .other          _ZN2at6native43_GLOBAL__N__7cc8d1ed_10_Dropout_cu_0e96ed3820fused_dropout_kernelIffjLin1ELin1EhEEvNS_4cuda6detail10TensorInfoIKT_T1_EENS5_IS6_S8_EENS5_IT4_S8_EES8_T0_NS_15PhiloxCudaStateE,@"STO_CUDA_ENTRY STV_DEFAULT"
_ZN2at6native43_GLOBAL__N__7cc8d1ed_10_Dropout_cu_0e96ed3820fused_dropout_kernelIffjLin1ELin1EhEEvNS_4cuda6detail10TensorInfoIKT_T1_EENS5_IS6_S8_EENS5_IT4_S8_EES8_T0_NS_15PhiloxCudaStateE:
        /* <DEDUP_REMOVED lines=92> */
[----:B------:R-:W-:Y:S05]  /*05c0*/  CALL.REL.NOINC `($__internal_54_$__cuda_sm20_dblrcp_rn_slowpath_v3) ;  /* 0x0000700000007944 */ /* 0x000fea0003c00000 */
.L_x_2062:
        /* <DEDUP_REMOVED lines=35> */
[----:B------:R-:W-:Y:S02]  /*0800*/  IMNMX R18, R18, -0x3, !PT ;  /* 0xfffffffd12127817 */ /* 0x000fe40007800200 */
[----:B------:R-:W-:Y:S02]  /*0810*/  IADD3 R16, R16, c[0x0][0x230], RZ ;  /* 0x00008c0010107a10 */ /* 0x000fe40007ffe0ff */
[----:B------:R-:W-:-:S02]  /*0820*/  IADD3 R18, R18, c[0x0][0x308], RZ ;  /* 0x0000c20012127a10 */ /* 0x000fc40007ffe0ff */
[----:B------:R-:W-:Y:S02]  /*0830*/  LOP3.LUT R19, R20, 0x3, RZ, 0xc0, !PT ;  /* 0x0000000314137812 */ /* 0x000fe400078ec0ff */
[----:B------:R-:W-:Y:S02]  /*0840*/  IADD3 R20, R16, 0x2, RZ ;  /* 0x0000000210147810 */ /* 0x000fe40007ffe0ff */
[----:B------:R-:W-:Y:S02]  /*0850*/  IADD3 R21, R18, 0x2, RZ ;  /* 0x0000000212157810 */ /* 0x000fe40007ffe0ff */
[----:B------:R-:W-:Y:S02]  /*0860*/  MOV R23, R0 ;  /* 0x0000000000177202 */ /* 0x000fe40000000f00 */
[----:B------:R-:W-:Y:S02]  /*0870*/  LOP3.LUT R31, R20, 0x3, RZ, 0xc0, !PT ;  /* 0x00000003141f7812 */ /* 0x000fe400078ec0ff */
[----:B------:R-:W-:-:S02]  /*0880*/  LOP3.LUT R30, R21, 0x3, RZ, 0xc0, !PT ;  /* 0x00000003151e7812 */ /* 0x000fc400078ec0ff */
.L_x_2107:
        /* <DEDUP_REMOVED lines=13> */
.L_x_2064:
[----:B------:R-:W-:Y:S05]  /*0960*/  BSYNC B0 ;  /* 0x0000000000007941 */ /* 0x000fea0003800000 */
.L_x_2063:
        /* <DEDUP_REMOVED lines=69> */
.L_x_2066:
[----:B------:R-:W-:Y:S02]  /*0dc0*/  IMAD.MOV.U32 R28, RZ, RZ, R36 ;  /* 0x000000ffff1c7224 */ /* 0x000fe400078e0024 */
[----:B------:R-:W-:Y:S02]  /*0dd0*/  IMAD.MOV.U32 R29, RZ, RZ, R34 ;  /* 0x000000ffff1d7224 */ /* 0x000fe400078e0022 */
[----:B------:R-:W-:Y:S02]  /*0de0*/  IMAD.MOV.U32 R43, RZ, RZ, R32 ;  /* 0x000000ffff2b7224 */ /* 0x000fe400078e0020 */
[----:B------:R-:W-:-:S02]  /*0df0*/  IMAD.MOV.U32 R44, RZ, RZ, R26 ;  /* 0x000000ffff2c7224 */ /* 0x000fc400078e001a */
.L_x_2065:
[----:B------:R-:W0:Y:S01]  /*0e00*/  I2F.U32 R28, R28 ;  /* 0x0000001c001c7306 */ /* 0x000e220000201000 */
[----:B------:R-:W-:Y:S01]  /*0e10*/  ISETP.GE.U32.AND P0, PT, R0, c[0x0][0x3e8], PT ;  /* 0x0000fa0000007a0c */ /* 0x000fe20003f06070 */
[----:B------:R-:W-:Y:S01]  /*0e20*/  HFMA2.MMA R39, -RZ, RZ, 0.1171875, 0 ;  /* 0x2f800000ff277435 */ /* 0x000fe200000001ff */
        /* <DEDUP_REMOVED lines=25> */
.L_x_2071:
        /* <DEDUP_REMOVED lines=17> */
[----:B0-----:R-:W-:Y:S01]  /*10d0*/  HFMA2.MMA R28, -RZ, RZ, 0, 0 ;  /* 0x00000000ff1c7435 */ /* 0x001fe200000001ff */
[----:B-1----:R-:W-:-:S09]  /*10e0*/  IMAD R43, R43, R29, RZ ;  /* 0x0000001d2b2b7224 */ /* 0x002fd200078e02ff */
[----:B------:R-:W-:Y:S01]  /*10f0*/  IMAD.HI.U32 R48, R29, R43, R28 ;  /* 0x0000002b1d307227 */ /* 0x000fe200078e001c */
[----:B------:R-:W-:Y:S02]  /*1100*/  IADD3 R29, R45, 0xffffffe, RZ ;  /* 0x0ffffffe2d1d7810 */ /* 0x000fe40007ffe0ff */
[----:B------:R-:W0:Y:S03]  /*1110*/  I2F.U32.RP R45, UR10 ;  /* 0x0000000a002d7d06 */ /* 0x000e260008209000 */
[----:B------:R-:W-:-:S04]  /*1120*/  IMAD.HI.U32 R43, R48, R39, RZ ;  /* 0x00000027302b7227 */ /* 0x000fc800078e00ff */
[----:B------:R-:W-:Y:S01]  /*1130*/  IMAD.MOV R44, RZ, RZ, -R43 ;  /* 0x000000ffff2c7224 */ /* 0x000fe200078e0a2b */
[----:B------:R-:W1:Y:S03]  /*1140*/  F2I.FTZ.U32.TRUNC.NTZ R29, R29 ;  /* 0x0000001d001d7305 */ /* 0x000e66000021f000 */
[----:B------:R-:W-:-:S05]  /*1150*/  IMAD R28, R44, UR8, R39 ;  /* 0x000000082c1c7c24 */ /* 0x000fca000f8e0227 */
[----:B------:R-:W-:Y:S01]  /*1160*/  ISETP.GE.U32.AND P1, PT, R28, UR8, PT ;  /* 0x000000081c007c0c */ /* 0x000fe2000bf26070 */
[----:B0-----:R-:W0:Y:S01]  /*1170*/  MUFU.RCP R45, R45 ;  /* 0x0000002d002d7308 */ /* 0x001e220000001000 */
[----:B-1----:R-:W-:-:S11]  /*1180*/  IMAD R47, R47, R29, RZ ;  /* 0x0000001d2f2f7224 */ /* 0x002fd600078e02ff */
        /* <DEDUP_REMOVED lines=18> */
[----:B------:R-:W-:Y:S02]  /*12b0*/  ISETP.GE.U32.AND P2, PT, R28, UR9, PT ;  /* 0x000000091c007c0c */ /* 0x000fe4000bf46070 */
[----:B------:R-:W-:-:S05]  /*12c0*/  IADD3 R28, RZ, -UR10, RZ ;  /* 0x8000000aff1c7c10 */ /* 0x000fca000fffe0ff */
[----:B-1----:R-:W-:Y:S02]  /*12d0*/  IMAD R45, R28, R29, RZ ;  /* 0x0000001d1c2d7224 */ /* 0x002fe400078e02ff */
[----:B------:R-:W-:-:S04]  /*12e0*/  IMAD.MOV.U32 R28, RZ, RZ, RZ ;  /* 0x000000ffff1c7224 */ /* 0x000fc800078e00ff */
[----:B------:R-:W-:Y:S01]  /*12f0*/  @P2 IADD3 R44, R44, 0x1, RZ ;  /* 0x000000012c2c2810 */ /* 0x000fe20007ffe0ff */
[----:B------:R-:W-:Y:S01]  /*1300*/  IMAD.HI.U32 R29, R29, R45, R28 ;  /* 0x0000002d1d1d7227 */ /* 0x000fe200078e001c */
        /* <DEDUP_REMOVED lines=40> */
[----:B------:R-:W-:Y:S01]  /*1590*/  IMAD R29, R44, UR8, R29 ;  /* 0x000000082c1d7c24 */ /* 0x000fe2000f8e021d */
[----:B------:R-:W-:Y:S01]  /*15a0*/  MOV R39, R28 ;  /* 0x0000001c00277202 */ /* 0x000fe20000000f00 */
[----:B------:R-:W-:-:S04]  /*15b0*/  IMAD.MOV R38, RZ, RZ, -R28 ;  /* 0x000000ffff267224 */ /* 0x000fc800078e0a1c */
[----:B------:R-:W-:-:S04]  /*15c0*/  IMAD R38, R38, UR11, R45 ;  /* 0x0000000b26267c24 */ /* 0x000fc8000f8e022d */
[----:B------:R-:W-:Y:S01]  /*15d0*/  IMAD R38, R38, UR5, R29 ;  /* 0x0000000526267c24 */ /* 0x000fe2000f8e021d */
[----:B------:R-:W-:Y:S05]  /*15e0*/  @P1 BRA `(.L_x_2071) ;  /* 0xfffff9d000001947 */ /* 0x000fea000383ffff */
.L_x_2070:
        /* <DEDUP_REMOVED lines=78> */
.L_x_2069:
[----:B------:R-:W-:Y:S01]  /*1ad0*/  HFMA2.MMA R29, -RZ, RZ, 0, 2.384185791015625e-07 ;  /* 0x00000004ff1d7435 */ /* 0x000fe200000001ff */
[----:B------:R-:W-:-:S09]  /*1ae0*/  IMAD R38, R39, c[0x0][0x1cc], R38 ;  /* 0x0000730027267a24 */ /* 0x000fd200078e0226 */
[----:B------:R-:W-:-:S06]  /*1af0*/  IMAD.WIDE.U32 R38, R38, R29, c[0x0][0x160] ;  /* 0x0000580026267625 */ /* 0x000fcc00078e001d */
[----:B------:R0:W5:Y:S02]  /*1b00*/  LDG.E R38, [R38.64] ;  /* 0x0000000626267981 */ /* 0x000164000c1e1900 */
.L_x_2068:
[----:B------:R-:W-:Y:S05]  /*1b10*/  BSYNC B0 ;  /* 0x0000000000007941 */ /* 0x000fea0003800000 */
.L_x_2067:
[----:B0-----:R-:W-:Y:S01]  /*1b20*/  IMAD.MOV.U32 R39, RZ, RZ, c[0x0][0x0] ;  /* 0x00000000ff277624 */ /* 0x001fe200078e00ff */
[----:B------:R-:W-:Y:S03]  /*1b30*/  BSSY B0, `(.L_x_2072) ;  /* 0x00000c7000007945 */ /* 0x000fe60003800000 */
[----:B------:R-:W-:-:S05]  /*1b40*/  IMAD R43, R39, c[0x0][0xc], R0 ;  /* 0x00000300272b7a24 */ /* 0x000fca00078e0200 */
[----:B------:R-:W-:-:S13]  /*1b50*/  ISETP.GE.U32.AND P0, PT, R43, c[0x0][0x3e8], PT ;  /* 0x0000fa002b007a0c */ /* 0x000fda0003f06070 */
[----:B------:R-:W-:Y:S05]  /*1b60*/  @P0 BRA `(.L_x_2073) ;  /* 0x00000c3000000947 */ /* 0x000fea0003800000 */
[----:B------:R-:W-:Y:S02]  /*1b70*/  IMAD.MOV.U32 R28, RZ, RZ, c[0x0][0x230] ;  /* 0x00008c00ff1c7624 */ /* 0x000fe400078e00ff */
[----:B------:R-:W-:-:S03]  /*1b80*/  IMAD.MOV.U32 R40, RZ, RZ, RZ ;  /* 0x000000ffff287224 */ /* 0x000fc600078e00ff */
[----:B------:R-:W-:-:S13]  /*1b90*/  ISETP.GE.AND P0, PT, R28, 0x2, PT ;  /* 0x000000021c00780c */ /* 0x000fda0003f06270 */
[----:B------:R-:W-:Y:S05]  /*1ba0*/  @!P0 BRA `(.L_x_2074) ;  /* 0x00000bb000008947 */ /* 0x000fea0003800000 */
[----:B------:R-:W-:Y:S01]  /*1bb0*/  IADD3 R28, R16, 0x1, RZ ;  /* 0x00000001101c7810 */ /* 0x000fe20007ffe0ff */
        /* <DEDUP_REMOVED lines=8> */
.L_x_2076:
        /* <DEDUP_REMOVED lines=99> */
.L_x_2075:
        /* <DEDUP_REMOVED lines=79> */
.L_x_2074:
[----:B------:R-:W-:Y:S02]  /*2760*/  IMAD.MOV.U32 R29, RZ, RZ, 0x4 ;  /* 0x00000004ff1d7424 */ /* 0x000fe400078e00ff */
[----:B------:R-:W-:-:S04]  /*2770*/  IMAD R28, R43, c[0x0][0x1cc], R40 ;  /* 0x000073002b1c7a24 */ /* 0x000fc800078e0228 */
[----:B------:R-:W-:-:S05]  /*2780*/  IMAD.WIDE.U32 R28, R28, R29, c[0x0][0x160] ;  /* 0x000058001c1c7625 */ /* 0x000fca00078e001d */
[----:B------:R0:W5:Y:S02]  /*2790*/  LDG.E R40, [R28.64] ;  /* 0x000000061c287981 */ /* 0x000164000c1e1900 */
.L_x_2073:
[----:B------:R-:W-:Y:S05]  /*27a0*/  BSYNC B0 ;  /* 0x0000000000007941 */ /* 0x000fea0003800000 */
.L_x_2072:
[----:B------:R-:W-:Y:S01]  /*27b0*/  LEA R44, R15, R0, 0x1 ;  /* 0x000000000f2c7211 */ /* 0x000fe200078e08ff */
[----:B------:R-:W-:Y:S03]  /*27c0*/  BSSY B0, `(.L_x_2077) ;  /* 0x00000c5000007945 */ /* 0x000fe60003800000 */
[----:B------:R-:W-:-:S13]  /*27d0*/  ISETP.GE.U32.AND P0, PT, R44, c[0x0][0x3e8], PT ;  /* 0x0000fa002c007a0c */ /* 0x000fda0003f06070 */
[----:B------:R-:W-:Y:S05]  /*27e0*/  @P0 BRA `(.L_x_2078) ;  /* 0x00000c2000000947 */ /* 0x000fea0003800000 */
[----:B0-----:R-:W-:Y:S02]  /*27f0*/  IMAD.MOV.U32 R28, RZ, RZ, c[0x0][0x230] ;  /* 0x00008c00ff1c7624 */ /* 0x001fe400078e00ff */
        /* <DEDUP_REMOVED lines=12> */
.L_x_2081:
        /* <DEDUP_REMOVED lines=99> */
.L_x_2080:
        /* <DEDUP_REMOVED lines=78> */
.L_x_2079:
[----:B------:R-:W-:Y:S02]  /*33d0*/  IMAD.MOV.U32 R29, RZ, RZ, 0x4 ;  /* 0x00000004ff1d7424 */ /* 0x000fe400078e00ff */
[----:B------:R-:W-:-:S04]  /*33e0*/  IMAD R28, R44, c[0x0][0x1cc], R41 ;  /* 0x000073002c1c7a24 */ /* 0x000fc800078e0229 */
[----:B------:R-:W-:-:S05]  /*33f0*/  IMAD.WIDE.U32 R28, R28, R29, c[0x0][0x160] ;  /* 0x000058001c1c7625 */ /* 0x000fca00078e001d */
[----:B------:R0:W5:Y:S02]  /*3400*/  LDG.E R41, [R28.64] ;  /* 0x000000061c297981 */ /* 0x000164000c1e1900 */
.L_x_2078:
[----:B------:R-:W-:Y:S05]  /*3410*/  BSYNC B0 ;  /* 0x0000000000007941 */ /* 0x000fea0003800000 */
.L_x_2077:
[----:B------:R-:W-:Y:S01]  /*3420*/  IMAD R43, R15, 0x3, R0 ;  /* 0x000000030f2b7824 */ /* 0x000fe200078e0200 */
[----:B------:R-:W-:Y:S04]  /*3430*/  BSSY B0, `(.L_x_2082) ;  /* 0x00000c6000007945 */ /* 0x000fe80003800000 */
        /* <DEDUP_REMOVED lines=15> */
.L_x_2086:
        /* <DEDUP_REMOVED lines=99> */
.L_x_2085:
        /* <DEDUP_REMOVED lines=79> */
.L_x_2084:
[----:B------:R-:W-:Y:S01]  /*4050*/  HFMA2.MMA R29, -RZ, RZ, 0, 2.384185791015625e-07 ;  /* 0x00000004ff1d7435 */ /* 0x000fe200000001ff */
[----:B------:R-:W-:-:S09]  /*4060*/  IMAD R42, R43, c[0x0][0x1cc], R42 ;  /* 0x000073002b2a7a24 */ /* 0x000fd200078e022a */
[----:B------:R-:W-:-:S06]  /*4070*/  IMAD.WIDE.U32 R42, R42, R29, c[0x0][0x160] ;  /* 0x000058002a2a7625 */ /* 0x000fcc00078e001d */
[----:B------:R0:W5:Y:S02]  /*4080*/  LDG.E R42, [R42.64] ;  /* 0x000000062a2a7981 */ /* 0x000164000c1e1900 */
.L_x_2083:
[----:B------:R-:W-:Y:S05]  /*4090*/  BSYNC B0 ;  /* 0x0000000000007941 */ /* 0x000fea0003800000 */
.L_x_2082:
[----:B------:R-:W-:Y:S01]  /*40a0*/  ISETP.GE.U32.AND P0, PT, R0, c[0x0][0x3e8], PT ;  /* 0x0000fa0000007a0c */ /* 0x000fe20003f06070 */
[----:B------:R-:W-:-:S12]  /*40b0*/  BSSY B0, `(.L_x_2087) ;  /* 0x00000d2000007945 */ /* 0x000fd80003800000 */
[----:B------:R-:W-:Y:S05]  /*40c0*/  @P0 BRA `(.L_x_2088) ;  /* 0x00000d0000000947 */ /* 0x000fea0003800000 */
[----:B0-----:R-:W-:Y:S02]  /*40d0*/  IMAD.MOV.U32 R28, RZ, RZ, c[0x0][0x308] ;  /* 0x0000c200ff1c7624 */ /* 0x001fe400078e00ff */
        /* <DEDUP_REMOVED lines=15> */
.L_x_2091:
        /* <DEDUP_REMOVED lines=13> */
[----:B------:R-:W-:Y:S01]  /*42a0*/  IADD3 R51, RZ, -UR10, RZ ;  /* 0x8000000aff337c10 */ /* 0x000fe2000fffe0ff */
        /* <DEDUP_REMOVED lines=30> */
[----:B------:R-:W-:Y:S02]  /*4490*/  IMAD.MOV R28, RZ, RZ, -R46 ;  /* 0x000000ffff1c7224 */ /* 0x000fe400078e0a2e */
[--C-:B------:R-:W-:Y:S02]  /*44a0*/  IMAD.MOV R50, RZ, RZ, -R45.reuse ;  /* 0x000000ffff327224 */ /* 0x100fe400078e0a2d */
        /* <DEDUP_REMOVED lines=55> */
.L_x_2090:
        /* <DEDUP_REMOVED lines=80> */
.L_x_2089:
[----:B------:R-:W-:Y:S01]  /*4d20*/  FSET.BF.LT.FTZ.AND R47, R34, c[0x0][0x3ec], PT ;  /* 0x0000fb00222f7a0a */ /* 0x000fe20003811000 */
[----:B------:R-:W-:Y:S01]  /*4d30*/  HFMA2.MMA R45, -RZ, RZ, 0, 2.384185791015625e-07 ;  /* 0x00000004ff2d7435 */ /* 0x000fe200000001ff */
[----:B------:R-:W-:Y:S02]  /*4d40*/  IMAD R44, R43, c[0x0][0x2a4], R44 ;  /* 0x0000a9002b2c7a24 */ /* 0x000fe400078e022c */
[----:B------:R-:W0:Y:S01]  /*4d50*/  F2I.FTZ.U32.TRUNC.NTZ R49, R47 ;  /* 0x0000002f00317305 */ /* 0x000e22000021f000 */
[----:B-----5:R-:W-:Y:S02]  /*4d60*/  FMUL.FTZ R29, R38, R47 ;  /* 0x0000002f261d7220 */ /* 0x020fe40000410000 */
[----:B------:R-:W-:-:S02]  /*4d70*/  IADD3 R28, P0, R44, c[0x0][0x310], RZ ;  /* 0x0000c4002c1c7a10 */ /* 0x000fc40007f1e0ff */
[----:B------:R-:W-:Y:S02]  /*4d80*/  FMUL.FTZ R43, R14, R29 ;  /* 0x0000001d0e2b7220 */ /* 0x000fe40000410000 */
[----:B------:R-:W-:-:S04]  /*4d90*/  IMAD.WIDE.U32 R44, R44, R45, c[0x0][0x238] ;  /* 0x00008e002c2c7625 */ /* 0x000fc800078e002d */
[----:B------:R-:W-:Y:S01]  /*4da0*/  IMAD.X R29, RZ, RZ, c[0x0][0x314], P0 ;  /* 0x0000c500ff1d7624 */ /* 0x000fe200000e06ff */
[----:B------:R1:W-:Y:S04]  /*4db0*/  STG.E [R44.64], R43 ;  /* 0x0000002b2c007986 */ /* 0x0003e8000c101906 */
[----:B0-----:R1:W-:Y:S02]  /*4dc0*/  STG.E.U8 [R28.64], R49 ;  /* 0x000000311c007986 */ /* 0x0013e4000c101106 */
.L_x_2088:
[----:B------:R-:W-:Y:S05]  /*4dd0*/  BSYNC B0 ;  /* 0x0000000000007941 */ /* 0x000fea0003800000 */
.L_x_2087:
[----:B------:R-:W-:Y:S01]  /*4de0*/  IMAD R39, R39, c[0x0][0xc], R0 ;  /* 0x0000030027277a24 */ /* 0x000fe200078e0200 */
[----:B------:R-:W-:Y:S04]  /*4df0*/  BSSY B0, `(.L_x_2092) ;  /* 0x00000d0000007945 */ /* 0x000fe80003800000 */
[----:B------:R-:W-:-:S13]  /*4e00*/  ISETP.GE.U32.AND P0, PT, R39, c[0x0][0x3e8], PT ;  /* 0x0000fa0027007a0c */ /* 0x000fda0003f06070 */
[----:B------:R-:W-:Y:S05]  /*4e10*/  @P0 BRA `(.L_x_2093) ;  /* 0x00000cd000000947 */ /* 0x000fea0003800000 */
[----:B01----:R-:W-:Y:S02]  /*4e20*/  IMAD.MOV.U32 R28, RZ, RZ, c[0x0][0x308] ;  /* 0x0000c200ff1c7624 */ /* 0x003fe400078e00ff */
        /* <DEDUP_REMOVED lines=12> */
.L_x_2096:
        /* <DEDUP_REMOVED lines=11> */
[----:B------:R-:W-:Y:S01]  /*4fa0*/  ULDC UR10, c[0x0][UR5+0x160] ;  /* 0x00005800050a7abb */ /* 0x000fe20008000800 */
[----:B------:R-:W-:Y:S01]  /*4fb0*/  IADD3 R47, RZ, -UR9, RZ ;  /* 0x80000009ff2f7c10 */ /* 0x000fe2000fffe0ff */
        /* <DEDUP_REMOVED lines=69> */
[----:B------:R-:W-:Y:S01]  /*5410*/  IADD3 R48, -R44, RZ, RZ ;  /* 0x000000ff2c307210 */ /* 0x000fe20007ffe1ff */
[----:B------:R-:W-:Y:S01]  /*5420*/  ULDC UR8, c[0x0][UR5+0x1cc] ;  /* 0x0000730005087abb */ /* 0x000fe20008000800 */
[----:B------:R-:W-:Y:S01]  /*5430*/  IMAD.MOV R39, RZ, RZ, -R45 ;  /* 0x000000ffff277224 */ /* 0x000fe200078e0a2d */
[----:B------:R-:W-:Y:S01]  /*5440*/  ISETP.NE.AND P1, PT, R46, RZ, PT ;  /* 0x000000ff2e00720c */ /* 0x000fe20003f25270 */
[----:B------:R-:W-:Y:S01]  /*5450*/  IMAD R29, R29, UR8, R34 ;  /* 0x000000081d1d7c24 */ /* 0x000fe2000f8e0222 */
[----:B------:R-:W-:Y:S01]  /*5460*/  ULDC UR8, c[0x0][UR5+0x1c8] ;  /* 0x0000720005087abb */ /* 0x000fe20008000800 */
[----:B------:R-:W-:-:S02]  /*5470*/  IMAD R34, R48, UR9, R43 ;  /* 0x0000000930227c24 */ /* 0x000fc4000f8e022b */
[----:B------:R-:W-:Y:S02]  /*5480*/  IMAD R44, R39, UR10, R44 ;  /* 0x0000000a272c7c24 */ /* 0x000fe4000f8e022c */
[----:B------:R-:W-:Y:S01]  /*5490*/  IMAD R29, R34, UR8, R29 ;  /* 0x00000008221d7c24 */ /* 0x000fe2000f8e021d */
[----:B------:R-:W-:Y:S01]  /*54a0*/  @P2 IADD3 R28, R28, 0x1, RZ ;  /* 0x000000011c1c2810 */ /* 0x000fe20007ffe0ff */
[----:B------:R-:W-:Y:S01]  /*54b0*/  ULDC UR8, c[0x0][UR5+0x1c4] ;  /* 0x0000710005087abb */ /* 0x000fe20008000800 */
[----:B------:R-:W-:Y:S01]  /*54c0*/  @!P3 LOP3.LUT R28, RZ, UR11, RZ, 0x33, !PT ;  /* 0x0000000bff1cbc12 */ /* 0x000fe2000f8e33ff */
[----:B------:R-:W-:Y:S01]  /*54d0*/  IMAD R29, R44, UR8, R29 ;  /* 0x000000082c1d7c24 */ /* 0x000fe2000f8e021d */
[----:B------:R-:W-:-:S03]  /*54e0*/  ULDC UR5, c[0x0][UR5+0x1c0] ;  /* 0x0000700005057abb */ /* 0x000fc60008000800 */
[--C-:B------:R-:W-:Y:S02]  /*54f0*/  IMAD.MOV R34, RZ, RZ, -R28.reuse ;  /* 0x000000ffff227224 */ /* 0x100fe400078e0a1c */
[----:B------:R-:W-:Y:S02]  /*5500*/  IMAD.MOV.U32 R39, RZ, RZ, R28 ;  /* 0x000000ffff277224 */ /* 0x000fe400078e001c */
[----:B------:R-:W-:-:S04]  /*5510*/  IMAD R34, R34, UR11, R45 ;  /* 0x0000000b22227c24 */ /* 0x000fc8000f8e022d */
[----:B------:R-:W-:Y:S01]  /*5520*/  IMAD R34, R34, UR5, R29 ;  /* 0x0000000522227c24 */ /* 0x000fe2000f8e021d */
[----:B------:R-:W-:Y:S05]  /*5530*/  @P1 BRA `(.L_x_2096) ;  /* 0xfffff9b000001947 */ /* 0x000fea000383ffff */
.L_x_2095:
        /* <DEDUP_REMOVED lines=80> */
.L_x_2094:
[----:B------:R-:W-:Y:S01]  /*5a40*/  FSET.BF.LT.FTZ.AND R43, R35, c[0x0][0x3ec], PT ;  /* 0x0000fb00232b7a0a */ /* 0x000fe20003811000 */
[----:B------:R-:W-:Y:S02]  /*5a50*/  IMAD R34, R39, c[0x0][0x2a4], R34 ;  /* 0x0000a90027227a24 */ /* 0x000fe400078e0222 */
[----:B------:R-:W-:Y:S01]  /*5a60*/  IMAD.MOV.U32 R35, RZ, RZ, 0x4 ;  /* 0x00000004ff237424 */ /* 0x000fe200078e00ff */
[----:B------:R-:W0:Y:S01]  /*5a70*/  F2I.FTZ.U32.TRUNC.NTZ R45, R43 ;  /* 0x0000002b002d7305 */ /* 0x000e22000021f000 */
[----:B-----5:R-:W-:Y:S01]  /*5a80*/  FMUL.FTZ R29, R40, R43 ;  /* 0x0000002b281d7220 */ /* 0x020fe20000410000 */
[C---:B------:R-:W-:Y:S01]  /*5a90*/  IADD3 R28, P0, R34.reuse, c[0x0][0x310], RZ ;  /* 0x0000c400221c7a10 */ /* 0x040fe20007f1e0ff */
[----:B------:R-:W-:-:S04]  /*5aa0*/  IMAD.WIDE.U32 R34, R34, R35, c[0x0][0x238] ;  /* 0x00008e0022227625 */ /* 0x000fc800078e0023 */
[----:B------:R-:W-:Y:S02]  /*5ab0*/  FMUL.FTZ R39, R14, R29 ;  /* 0x0000001d0e277220 */ /* 0x000fe40000410000 */
[----:B------:R-:W-:-:S03]  /*5ac0*/  IMAD.X R29, RZ, RZ, c[0x0][0x314], P0 ;  /* 0x0000c500ff1d7624 */ /* 0x000fc600000e06ff */
[----:B------:R1:W-:Y:S04]  /*5ad0*/  STG.E [R34.64], R39 ;  /* 0x0000002722007986 */ /* 0x0003e8000c101906 */
[----:B0-----:R1:W-:Y:S02]  /*5ae0*/  STG.E.U8 [R28.64], R45 ;  /* 0x0000002d1c007986 */ /* 0x0013e4000c101106 */
.L_x_2093:
[----:B------:R-:W-:Y:S05]  /*5af0*/  BSYNC B0 ;  /* 0x0000000000007941 */ /* 0x000fea0003800000 */
.L_x_2092:
[----:B-1----:R-:W-:Y:S01]  /*5b00*/  LEA R35, R15, R0, 0x1 ;  /* 0x000000000f237211 */ /* 0x002fe200078e08ff */
        /* <DEDUP_REMOVED lines=16> */
.L_x_2101:
        /* <DEDUP_REMOVED lines=24> */
[----:B------:R-:W-:Y:S03]  /*5d90*/  I2F.U32.RP R46, UR11 ;  /* 0x0000000b002e7d06 */ /* 0x000fe60008209000 */
[----:B------:R-:W-:-:S04]  /*5da0*/  IMAD.HI.U32 R39, R44, R35, RZ ;  /* 0x000000232c277227 */ /* 0x000fc800078e00ff */
[----:B------:R-:W-:Y:S01]  /*5db0*/  IMAD.MOV R44, RZ, RZ, -R39 ;  /* 0x000000ffff2c7224 */ /* 0x000fe200078e0a27 */
[----:B------:R-:W0:Y:S03]  /*5dc0*/  F2I.FTZ.U32.TRUNC.NTZ R29, R29 ;  /* 0x0000001d001d7305 */ /* 0x000e26000021f000 */
[----:B------:R-:W-:-:S05]  /*5dd0*/  IMAD R28, R44, UR8, R35 ;  /* 0x000000082c1c7c24 */ /* 0x000fca000f8e0223 */
[----:B------:R-:W-:Y:S01]  /*5de0*/  ISETP.GE.U32.AND P1, PT, R28, UR8, PT ;  /* 0x000000081c007c0c */ /* 0x000fe2000bf26070 */
[----:B------:R-:W1:Y:S01]  /*5df0*/  I2F.U32.RP R44, UR10 ;  /* 0x0000000a002c7d06 */ /* 0x000e620008209000 */
[----:B0-----:R-:W-:-:S07]  /*5e00*/  IMAD R43, R43, R29, RZ ;  /* 0x0000001d2b2b7224 */ /* 0x001fce00078e02ff */
[----:B------:R-:W-:Y:S04]  /*5e10*/  MUFU.RCP R46, R46 ;  /* 0x0000002e002e7308 */ /* 0x000fe80000001000 */
[----:B------:R-:W-:Y:S02]  /*5e20*/  @P1 IADD3 R28, R28, -UR8, RZ ;  /* 0x800000081c1c1c10 */ /* 0x000fe4000fffe0ff */
[----:B------:R-:W-:Y:S02]  /*5e30*/  @P1 IADD3 R39, R39, 0x1, RZ ;  /* 0x0000000127271810 */ /* 0x000fe40007ffe0ff */
[----:B------:R-:W-:Y:S01]  /*5e40*/  ISETP.GE.U32.AND P2, PT, R28, UR8, PT ;  /* 0x000000081c007c0c */ /* 0x000fe2000bf46070 */
[----:B-1----:R-:W0:Y:S01]  /*5e50*/  MUFU.RCP R44, R44 ;  /* 0x0000002c002c7308 */ /* 0x002e220000001000 */
[----:B------:R-:W-:-:S05]  /*5e60*/  MOV R28, RZ ;  /* 0x000000ff001c7202 */ /* 0x000fca0000000f00 */
        /* <DEDUP_REMOVED lines=17> */
[----:B------:R-:W-:Y:S01]  /*5f80*/  IADD3 R47, RZ, -UR11, RZ ;  /* 0x8000000bff2f7c10 */ /* 0x000fe2000fffe0ff */
[----:B------:R-:W-:-:S03]  /*5f90*/  IMAD.MOV R46, RZ, RZ, -R39 ;  /* 0x000000ffff2e7224 */ /* 0x000fc600078e0a27 */
[----:B------:R-:W0:Y:S01]  /*5fa0*/  F2I.FTZ.U32.TRUNC.NTZ R29, R29 ;  /* 0x0000001d001d7305 */ /* 0x000e22000021f000 */
[----:B------:R-:W-:Y:S02]  /*5fb0*/  @P2 IADD3 R43, R43, 0x1, RZ ;  /* 0x000000012b2b2810 */ /* 0x000fe40007ffe0ff */
        /* <DEDUP_REMOVED lines=28> */
[----:B------:R-:W-:Y:S01]  /*6180*/  IMAD R34, R46, UR9, R39 ;  /* 0x000000092e227c24 */ /* 0x000fe2000f8e0227 */
[----:B------:R-:W-:-:S03]  /*6190*/  IADD3 R46, -R44, RZ, RZ ;  /* 0x000000ff2c2e7210 */ /* 0x000fc60007ffe1ff */
        /* <DEDUP_REMOVED lines=12> */
.L_x_2100:
        /* <DEDUP_REMOVED lines=80> */
.L_x_2099:
        /* <DEDUP_REMOVED lines=11> */
.L_x_2098:
[----:B------:R-:W-:Y:S05]  /*6810*/  BSYNC B0 ;  /* 0x0000000000007941 */ /* 0x000fea0003800000 */
.L_x_2097:
[----:B-1----:R-:W-:-:S05]  /*6820*/  IMAD R35, R15, 0x3, R0 ;  /* 0x000000030f237824 */ /* 0x002fca00078e0200 */
[----:B------:R-:W-:-:S13]  /*6830*/  ISETP.GE.U32.AND P0, PT, R35, c[0x0][0x3e8], PT ;  /* 0x0000fa0023007a0c */ /* 0x000fda0003f06070 */
[----:B------:R-:W-:Y:S05]  /*6840*/  @P0 BRA `(.L_x_2102) ;  /* 0x00000ce000000947 */ /* 0x000fea0003800000 */
[----:B0-----:R-:W-:Y:S01]  /*6850*/  IMAD.MOV.U32 R28, RZ, RZ, c[0x0][0x308] ;  /* 0x0000c200ff1c7624 */ /* 0x001fe200078e00ff */
[----:B------:R-:W-:-:S04]  /*6860*/  HFMA2.MMA R34, -RZ, RZ, 0, 0 ;  /* 0x00000000ff227435 */ /* 0x000fc800000001ff */
        /* <DEDUP_REMOVED lines=11> */
.L_x_2105:
        /* <DEDUP_REMOVED lines=19> */
[----:B0-----:R-:W-:Y:S01]  /*6a50*/  HFMA2.MMA R28, -RZ, RZ, 0, 0 ;  /* 0x00000000ff1c7435 */ /* 0x001fe200000001ff */
[----:B-1----:R-:W-:-:S09]  /*6a60*/  IMAD R45, R45, R29, RZ ;  /* 0x0000001d2d2d7224 */ /* 0x002fd200078e02ff */
[----:B------:R-:W-:Y:S01]  /*6a70*/  IMAD.HI.U32 R36, R29, R45, R28 ;  /* 0x0000002d1d247227 */ /* 0x000fe200078e001c */
[----:B------:R-:W-:Y:S01]  /*6a80*/  IADD3 R29, R43, 0xffffffe, RZ ;  /* 0x0ffffffe2b1d7810 */ /* 0x000fe20007ffe0ff */
[----:B------:R-:W-:Y:S04]  /*6a90*/  I2F.U32.RP R45, UR11 ;  /* 0x0000000b002d7d06 */ /* 0x000fe80008209000 */
        /* <DEDUP_REMOVED lines=11> */
[----:B------:R-:W-:Y:S01]  /*6b50*/  IMAD.MOV.U32 R28, RZ, RZ, RZ ;  /* 0x000000ffff1c7224 */ /* 0x000fe200078e00ff */
[----:B-1----:R-:W0:Y:S03]  /*6b60*/  MUFU.RCP R43, R43 ;  /* 0x0000002b002b7308 */ /* 0x002e260000001000 */
        /* <DEDUP_REMOVED lines=64> */
.L_x_2104:
        /* <DEDUP_REMOVED lines=80> */
[----:B------:R-:W-:-:S03]  /*7470*/  IMAD R34, R29, UR4, R34 ;  /* 0x000000041d227c24 */ /* 0x000fc6000f8e0222 */
.L_x_2103:
        /* <DEDUP_REMOVED lines=11> */
.L_x_2102:
        /* <DEDUP_REMOVED lines=9> */
.L_x_2106:
[----:B------:R-:W-:Y:S05]  /*75c0*/  EXIT ;  /* 0x000000000000794d */ /* 0x000fea0003800000 */
        .weak           $__internal_54_$__cuda_sm20_dblrcp_rn_slowpath_v3
        .type           $__internal_54_$__cuda_sm20_dblrcp_rn_slowpath_v3,@function
        .size           $__internal_54_$__cuda_sm20_dblrcp_rn_slowpath_v3,(.L_x_11412 - $__internal_54_$__cuda_sm20_dblrcp_rn_slowpath_v3)
$__internal_54_$__cuda_sm20_dblrcp_rn_slowpath_v3:
        /* <DEDUP_REMOVED lines=23> */
.L_x_2110:
        /* <DEDUP_REMOVED lines=10> */
.L_x_2108:
[----:B------:R-:W-:Y:S02]  /*77e0*/  LOP3.LUT R19, R15, 0x80000, RZ, 0xfc, !PT ;  /* 0x000800000f137812 */ /* 0x000fe400078efcff */
[----:B------:R-:W-:-:S03]  /*77f0*/  MOV R18, R14 ;  /* 0x0000000e00127202 */ /* 0x000fc60000000f00 */
.L_x_2109:
[----:B------:R-:W-:Y:S02]  /*7800*/  IMAD.MOV.U32 R17, RZ, RZ, 0x0 ;  /* 0x00000000ff117424 */ /* 0x000fe400078e00ff */
[----:B01----:R-:W-:Y:S02]  /*7810*/  IMAD.MOV.U32 R26, RZ, RZ, R18 ;  /* 0x000000ffff1a7224 */ /* 0x003fe400078e0012 */
[----:B------:R-:W-:Y:S01]  /*7820*/  IMAD.MOV.U32 R27, RZ, RZ, R19 ;  /* 0x000000ffff1b7224 */ /* 0x000fe200078e0013 */
[----:B------:R-:W-:Y:S06]  /*7830*/  RET.REL.NODEC R16 `(_ZN2at6native43_GLOBAL__N__7cc8d1ed_10_Dropout_cu_0e96ed3820fused_dropout_kernelIffjLin1ELin1EhEEvNS_4cuda6detail10TensorInfoIKT_T1_EENS5_IS6_S8_EENS5_IT4_S8_EES8_T0_NS_15PhiloxCudaStateE) ;  /* 0xffff87c010007950 */ /* 0x000fec0003c3ffff */
.L_x_2111:
        /* <DEDUP_REMOVED lines=12> */
.L_x_11412:


//--------------------- .text._ZN2at6native43_GLOBAL__N__7cc8d1ed_10_Dropout_cu_0e96ed3820fused_dropout_kernelIffjLin1ELi1EhEEvNS_4cuda6detail10TensorInfoIKT_T1_EENS5_IS6_S8_EENS5_IT4_S8_EES8_T0_NS_15PhiloxCudaStateE --------------------------
	.section	.text._ZN2at6native43_GLOBAL__N__7cc8d1ed_10_Dropout_cu_0e96ed3820fused_dropout_kernelIffjLin1ELi1EhEEvNS_4cuda6detail10TensorInfoIKT_T1_EENS5_IS6_S8_EENS5_IT4_S8_EES8_T0_NS_15PhiloxCudaStateE,"ax",@progbits
	.sectioninfo	@"SHI_REGISTERS=48"
	.align	128
.text._ZN2at6native43_GLOBAL__N__7cc8d1ed_10_Dropout_cu_0e96ed3820fused_dropout_kernelIffjLin1ELi1EhEEvNS_4cuda6detail10TensorInfoIKT_T1_EENS5_IS6_S8_EENS5_IT4_S8_EES8_T0_NS_15PhiloxCudaStateE:
        .type           _ZN2at6native43_GLOBAL__N__7cc8d1ed_10_Dropout_cu_0e96ed3820fused_dropout_kernelIffjLin1ELi1EhEEvNS_4cuda6detail10TensorInfoIKT_T1_EENS5_IS6_S8_EENS5_IT4_S8_EES8_T0_NS_15PhiloxCudaStateE,@function
        .size           _ZN2at6native43_GLOBAL__N__7cc8d1ed_10_Dropout_cu_0e96ed3820fused_dropout_kernelIffjLin1ELi1EhEEvNS_4cuda6detail10TensorInfoIKT_T1_EENS5_IS6_S8_EENS5_IT4_S8_EES8_T0_NS_15PhiloxCudaStateE,(.L_x_11414 - _ZN2at6native43_GLOBAL__N__7cc8d1ed_10_Dropout_cu_0e96ed3820fused_dropout_kernelIffjLin1ELi1EhEEvNS_4cuda6detail10TensorInfoIKT_T1_EENS5_IS6_S8_EENS5_IT4_S8_EES8_T0_NS_15PhiloxCudaStateE)
        .other          _ZN2at6native43_GLOBAL__N__7cc8d1ed_10_Dropout_cu_0e96ed3820fused_dropout_kernelIffjLin1ELi1EhEEvNS_4cuda6detail10TensorInfoIKT_T1_EENS5_IS6_S8_EENS5_IT4_S8_EES8_T0_NS_15PhiloxCudaStateE,@"STO_CUDA_ENTRY STV_DEFAULT"
_ZN2at6native43_GLOBAL__N__7cc8d1ed_10_Dropout_cu_0e96ed3820fused_dropout_kernelIffjLin1ELi1EhEEvNS_4cuda6detail10TensorInfoIKT_T1_EENS5_IS6_S8_EENS5_IT4_S8_EES8_T0_NS_15PhiloxCudaStateE:
        /* <DEDUP_REMOVED lines=37> */
[----:B------:R-:W-:Y:S02]  /*0250*/  IADD3 R5, R21, 0x76cf5d0a, RZ ;  /* 0x76cf5d0a15057810 */ /* 0x000fe40007ffe0ff */
[----:B------:R-:W-:Y:S02]  /*0260*/  LOP3.LUT R12, R9, R12, R7, 0x96, !PT ;  /* 0x0000000c090c7212 */ /* 0x000fe400078e9607 */
[----:B------:R-:W-:Y:S02]  /*0270*/  LOP3.LUT R18, R17, R10, R5, 0x96, !PT ;  /* 0x0000000a11127212 */ /* 0x000fe400078e9605 */
[----:B------:R-:W-:Y:S01]  /*0280*/  IADD3 R7, R20, -0x255992d5, RZ ;  /* 0xdaa66d2b14077810 */ /* 0x000fe20007ffe0ff */
[----:B------:R-:W-:Y:S01]  /*0290*/  IMAD.WIDE.U32 R12, R12, -0x2daee0ad, RZ ;  /* 0xd2511f530c0c7825 */ /* 0x000fe200078e00ff */
[----:B------:R-:W-:-:S03]  /*02a0*/  IADD3 R9, R20, 0x78dde6e4, RZ ;  /* 0x78dde6e414097810 */ /* 0x000fc60007ffe0ff */
[----:B------:R-:W-:Y:S01]  /*02b0*/  IMAD.WIDE.U32 R18, R18, -0x326172a9, RZ ;  /* 0xcd9e8d5712127825 */ /* 0x000fe200078e00ff */
[----:B------:R-:W-:-:S04]  /*02c0*/  LOP3.LUT R10, R13, R16, R6, 0x96, !PT ;  /* 0x000000100d0a7212 */ /* 0x000fc800078e9606 */
[----:B------:R-:W-:Y:S01]  /*02d0*/  LOP3.LUT R7, R19, R8, R7, 0x96, !PT ;  /* 0x0000000813077212 */ /* 0x000fe200078e9607 */
[----:B------:R-:W-:Y:S01]  /*02e0*/  IMAD.WIDE.U32 R10, R10, -0x326172a9, RZ ;  /* 0xcd9e8d570a0a7825 */ /* 0x000fe200078e00ff */
[----:B-1----:R-:W0:Y:S01]  /*02f0*/  MUFU.RCP64H R19, R15 ;  /* 0x0000000f00137308 */ /* 0x002e220000001800 */
[----:B------:R-:W-:Y:S02]  /*0300*/  IADD3 R8, R21, -0x56f99767, RZ ;  /* 0xa906689915087810 */ /* 0x000fe40007ffe0ff */
[----:B------:R-:W-:Y:S01]  /*0310*/  IMAD.WIDE.U32 R16, R7, -0x2daee0ad, RZ ;  /* 0xd2511f5307107825 */ /* 0x000fe200078e00ff */
[----:B------:R-:W-:Y:S02]  /*0320*/  IADD3 R7, R21, -0x126145ec, RZ ;  /* 0xed9eba1415077810 */ /* 0x000fe40007ffe0ff */
[----:B------:R-:W-:Y:S02]  /*0330*/  LOP3.LUT R9, R11, R18, R9, 0x96, !PT ;  /* 0x000000120b097212 */ /* 0x000fe400078e9609 */
[----:B------:R-:W-:-:S02]  /*0340*/  LOP3.LUT R24, R17, R12, R7, 0x96, !PT ;  /* 0x0000000c11187212 */ /* 0x000fc400078e9607 */
[----:B------:R-:W-:Y:S01]  /*0350*/  IADD3 R18, R15, 0x300402, RZ ;  /* 0x003004020f127810 */ /* 0x000fe20007ffe0ff */
[----:B------:R-:W-:Y:S01]  /*0360*/  IMAD.WIDE.U32 R12, R9, -0x2daee0ad, RZ ;  /* 0xd2511f53090c7825 */ /* 0x000fe200078e00ff */
[----:B------:R-:W-:Y:S02]  /*0370*/  IADD3 R9, R20, 0x1715609d, RZ ;  /* 0x1715609d14097810 */ /* 0x000fe40007ffe0ff */
[----:B------:R-:W-:Y:S01]  /*0380*/  FSETP.GEU.AND P0, PT, |R18|, 5.8789094863358348022e-39, PT ;  /* 0x004004021200780b */ /* 0x000fe20003f0e200 */
[----:B------:R-:W-:Y:S01]  /*0390*/  IMAD.WIDE.U32 R24, R24, -0x326172a9, RZ ;  /* 0xcd9e8d5718187825 */ /* 0x000fe200078e00ff */
[----:B------:R-:W-:Y:S02]  /*03a0*/  LOP3.LUT R16, R13, R16, R8, 0x96, !PT ;  /* 0x000000100d107212 */ /* 0x000fe400078e9608 */
[----:B------:R-:W-:Y:S02]  /*03b0*/  IADD3 R13, R20, -0x4ab325aa, RZ ;  /* 0xb54cda56140d7810 */ /* 0x000fe40007ffe0ff */
[----:B------:R-:W-:Y:S01]  /*03c0*/  LOP3.LUT R26, R25, R10, R9, 0x96, !PT ;  /* 0x0000000a191a7212 */ /* 0x000fe200078e9609 */
[----:B------:R-:W-:Y:S01]  /*03d0*/  IMAD.WIDE.U32 R16, R16, -0x326172a9, RZ ;  /* 0xcd9e8d5710107825 */ /* 0x000fe200078e00ff */
[----:B------:R-:W-:Y:S01]  /*03e0*/  IADD3 R9, R21, 0x646e171e, RZ ;  /* 0x646e171e15097810 */ /* 0x000fe20007ffe0ff */
[----:B0-----:R-:W0:-:S02]  /*03f0*/  DFMA R10, -R14, R18, 1 ;  /* 0x3ff000000e0a742b */ /* 0x001e040000000112 */
[----:B------:R-:W-:Y:S01]  /*0400*/  IMAD.WIDE.U32 R26, R26, -0x2daee0ad, RZ ;  /* 0xd2511f531a1a7825 */ /* 0x000fe200078e00ff */
[----:B------:R-:W-:-:S03]  /*0410*/  LOP3.LUT R13, R17, R24, R13, 0x96, !PT ;  /* 0x00000018110d7212 */ /* 0x000fc600078e960d */
[----:B0-----:R0:W1:Y:S01]  /*0420*/  DFMA R24, R10, R10, R10 ;  /* 0x0000000a0a18722b */ /* 0x001062000000000a */
[----:B------:R-:W-:Y:S01]  /*0430*/  LOP3.LUT R12, R27, R12, R9, 0x96, !PT ;  /* 0x0000000c1b0c7212 */ /* 0x000fe200078e9609 */
        /* <DEDUP_REMOVED lines=9> */
[----:B0-----:R-:W0:Y:S01]  /*04d0*/  DFMA R26, -R14, R24, 1 ;  /* 0x3ff000000e1a742b */ /* 0x001e220000000118 */
[----:B------:R-:W-:Y:S01]  /*04e0*/  IADD3 R11, R21, -0x24c28bd8, RZ ;  /* 0xdb3d7428150b7810 */ /* 0x000fe20007ffe0ff */
[----:B------:R-:W-:Y:S01]  /*04f0*/  IMAD.WIDE.U32 R34, R34, -0x2daee0ad, RZ ;  /* 0xd2511f5322227825 */ /* 0x000fe200078e00ff */
[----:B------:R-:W-:Y:S02]  /*0500*/  LOP3.LUT R12, R17, R12, R13, 0x96, !PT ;  /* 0x0000000c110c7212 */ /* 0x000fe400078e960d */
[----:B------:R-:W-:Y:S01]  /*0510*/  IADD3 R13, R21, -0x695add53, RZ ;  /* 0x96a522ad150d7810 */ /* 0x000fe20007ffe0ff */
[----:B0-----:R0:W1:Y:S01]  /*0520*/  DFMA R18, R24, R26, R24 ;  /* 0x0000001a1812722b */ /* 0x0010620000000018 */
[----:B------:R-:W-:Y:S01]  /*0530*/  LOP3.LUT R40, R35, R40, R11, 0x96, !PT ;  /* 0x0000002823287212 */ /* 0x000fe200078e960b */
[----:B------:R-:W-:-:S04]  /*0540*/  IMAD.HI.U32 R17, R12, -0x2daee0ad, RZ ;  /* 0xd2511f530c117827 */ /* 0x000fc800078e00ff */
[----:B------:R-:W-:Y:S01]  /*0550*/  IMAD.HI.U32 R23, R40, -0x326172a9, RZ ;  /* 0xcd9e8d5728177827 */ /* 0x000fe200078e00ff */
[----:B------:R-:W-:-:S04]  /*0560*/  LOP3.LUT R34, R17, R34, R13, 0x96, !PT ;  /* 0x0000002211227212 */ /* 0x000fc800078e960d */
[----:B------:R-:W-:Y:S01]  /*0570*/  LOP3.LUT R37, R23, R16, R37, 0x96, !PT ;  /* 0x0000001017257212 */ /* 0x000fe200078e9625 */
[----:B------:R-:W-:Y:S05]  /*0580*/  @P0 BRA `(.L_x_2112) ;  /* 0x0000004000000947 */ /* 0x000fea0003800000 */
[----:B01----:R-:W-:Y:S02]  /*0590*/  LOP3.LUT R16, R15, 0x7fffffff, RZ, 0xc0, !PT ;  /* 0x7fffffff0f107812 */ /* 0x003fe400078ec0ff */
[----:B------:R-:W-:Y:S02]  /*05a0*/  MOV R26, 0x5d0 ;  /* 0x000005d0001a7802 */ /* 0x000fe40000000f00 */
[----:B------:R-:W-:Y:S02]  /*05b0*/  IADD3 R23, R16, -0x100000, RZ ;  /* 0xfff0000010177810 */ /* 0x000fe40007ffe0ff */
[----:B------:R-:W-:Y:S05]  /*05c0*/  CALL.REL.NOINC `($__internal_55_$__cuda_sm20_dblrcp_rn_slowpath_v3) ;  /* 0x00003f5000007944 */ /* 0x000fea0003c00000 */
.L_x_2112:
[----:B01----:R-:W-:Y:S01]  /*05d0*/  MOV R15, c[0x0][0x0] ;  /* 0x00000000000f7a02 */ /* 0x003fe20000000f00 */
[----:B------:R-:W-:Y:S02]  /*05e0*/  ULDC UR4, c[0x0][0x3e8] ;  /* 0x0000fa0000047ab9 */ /* 0x000fe40000000800 */
[----:B------:R-:W-:Y:S02]  /*05f0*/  UIADD3 UR4, UR4, -0x1, URZ ;  /* 0xffffffff04047890 */ /* 0x000fe4000fffe03f */
        /* <DEDUP_REMOVED lines=16> */
[----:B------:R-:W-:Y:S01]  /*0700*/  @P0 IADD3 R17, R17, 0x1, RZ ;  /* 0x0000000111110810 */ /* 0x000fe20007ffe0ff */
[----:B------:R0:W1:Y:S01]  /*0710*/  DSETP.GEU.AND P0, PT, |R18|, c[0x2][0x0], PT ;  /* 0x008000001200762a */ /* 0x0000620003f0e200 */
        /* <DEDUP_REMOVED lines=18> */
.L_x_2145:
        /* <DEDUP_REMOVED lines=13> */
.L_x_2114:
[----:B------:R-:W-:Y:S05]  /*0910*/  BSYNC B0 ;  /* 0x0000000000007941 */ /* 0x000fea0003800000 */
.L_x_2113:
        /* <DEDUP_REMOVED lines=53> */
[----:B------:R-:W-:Y:S02]  /*0c70*/  IMAD.MOV.U32 R25, RZ, RZ, R34 ;  /* 0x000000ffff197224 */ /* 0x000fe400078e0022 */
        /* <DEDUP_REMOVED lines=15> */
.L_x_2116:
[----:B------:R-:W-:Y:S01]  /*0d70*/  IMAD.MOV.U32 R24, RZ, RZ, R34 ;  /* 0x000000ffff187224 */ /* 0x000fe200078e0022 */
[----:B------:R-:W-:Y:S01]  /*0d80*/  MOV R41, R28 ;  /* 0x0000001c00297202 */ /* 0x000fe20000000f00 */
[----:B------:R-:W-:Y:S02]  /*0d90*/  IMAD.MOV.U32 R25, RZ, RZ, R31 ;  /* 0x000000ffff197224 */ /* 0x000fe400078e001f */
[----:B------:R-:W-:Y:S02]  /*0da0*/  IMAD.MOV.U32 R42, RZ, RZ, R22 ;  /* 0x000000ffff2a7224 */ /* 0x000fe400078e0016 */
.L_x_2115:
        /* <DEDUP_REMOVED lines=13> */
[----:B------:R-:W-:Y:S01]  /*0e80*/  MOV R35, R0 ;  /* 0x0000000000237202 */ /* 0x000fe20000000f00 */
[----:B------:R-:W-:-:S03]  /*0e90*/  IMAD.MOV.U32 R40, RZ, RZ, RZ ;  /* 0x000000ffff287224 */ /* 0x000fc600078e00ff */
[----:B------:R-:W-:-:S13]  /*0ea0*/  ISETP.GE.AND P0, PT, R24, 0x2, PT ;  /* 0x000000021800780c */ /* 0x000fda0003f06270 */
[----:B------:R-:W-:Y:S05]  /*0eb0*/  @!P0 BRA `(.L_x_2119) ;  /* 0x00000bc000008947 */ /* 0x000fea0003800000 */
[----:B------:R-:W-:Y:S01]  /*0ec0*/  IADD3 R24, R16, 0x1, RZ ;  /* 0x0000000110187810 */ /* 0x000fe20007ffe0ff */
[----:B------:R-:W-:Y:S01]  /*0ed0*/  ULDC UR4, c[0x0][0x230] ;  /* 0x00008c0000047ab9 */ /* 0x000fe20000000800 */
[----:B------:R-:W-:Y:S01]  /*0ee0*/  ISETP.NE.AND P0, PT, R29, RZ, PT ;  /* 0x000000ff1d00720c */ /* 0x000fe20003f05270 */
[----:B------:R-:W-:Y:S01]  /*0ef0*/  IMAD.MOV.U32 R40, RZ, RZ, RZ ;  /* 0x000000ffff287224 */ /* 0x000fe200078e00ff */
[----:B------:R-:W-:Y:S01]  /*0f00*/  ISETP.GE.U32.AND P1, PT, R24, 0x3, PT ;  /* 0x000000031800780c */ /* 0x000fe20003f26070 */
[----:B------:R-:W-:-:S12]  /*0f10*/  IMAD.MOV.U32 R35, RZ, RZ, R0 ;  /* 0x000000ffff237224 */ /* 0x000fd800078e0000 */
[----:B------:R-:W-:Y:S05]  /*0f20*/  @!P1 BRA `(.L_x_2120) ;  /* 0x0000067000009947 */ /* 0x000fea0003800000 */
[----:B------:R-:W-:Y:S01]  /*0f30*/  IMAD.IADD R37, R18, 0x1, -R29 ;  /* 0x0000000112257824 */ /* 0x000fe200078e0a1d */
[----:B------:R-:W-:Y:S01]  /*0f40*/  MOV R35, R0 ;  /* 0x0000000000237202 */ /* 0x000fe20000000f00 */
[----:B------:R-:W-:Y:S01]  /*0f50*/  IMAD.MOV.U32 R40, RZ, RZ, RZ ;  /* 0x000000ffff287224 */ /* 0x000fe200078e00ff */
[----:B------:R-:W-:Y:S02]  /*0f60*/  ULDC UR4, c[0x0][0x230] ;  /* 0x00008c0000047ab9 */ /* 0x000fe40000000800 */
.L_x_2121:
        /* <DEDUP_REMOVED lines=33> */
[----:B------:R-:W-:Y:S01]  /*1180*/  HFMA2.MMA R24, -RZ, RZ, 0, 0 ;  /* 0x00000000ff187435 */ /* 0x000fe200000001ff */
[----:B0-----:R-:W-:Y:S09]  /*1190*/  MUFU.RCP R44, R44 ;  /* 0x0000002c002c7308 */ /* 0x001ff20000001000 */
[----:B------:R-:W-:Y:S01]  /*11a0*/  IMAD.HI.U32 R24, R25, R45, R24 ;  /* 0x0000002d19187227 */ /* 0x000fe200078e0018 */
[----:B------:R-:W-:-:S02]  /*11b0*/  IADD3 R25, R43, 0xffffffe, RZ ;  /* 0x0ffffffe2b197810 */ /* 0x000fc40007ffe0ff */
[----:B------:R-:W-:Y:S02]  /*11c0*/  @P2 IADD3 R41, R41, 0x1, RZ ;  /* 0x0000000129292810 */ /* 0x000fe40007ffe0ff */
[----:B------:R-:W-:Y:S02]  /*11d0*/  @!P3 LOP3.LUT R41, RZ, UR8, RZ, 0x33, !PT ;  /* 0x00000008ff29bc12 */ /* 0x000fe4000f8e33ff */
[----:B------:R-:W0:Y:S01]  /*11e0*/  F2I.FTZ.U32.TRUNC.NTZ R25, R25 ;  /* 0x0000001900197305 */ /* 0x000e22000021f000 */
[----:B------:R-:W-:Y:S02]  /*11f0*/  ISETP.NE.U32.AND P3, PT, RZ, UR9, PT ;  /* 0x00000009ff007c0c */ /* 0x000fe4000bf65070 */
[----:B------:R-:W-:Y:S01]  /*1200*/  IMAD.HI.U32 R42, R24, R41, RZ ;  /* 0x00000029182a7227 */ /* 0x000fe200078e00ff */
[----:B------:R-:W-:-:S03]  /*1210*/  IADD3 R45, RZ, -UR11, RZ ;  /* 0x8000000bff2d7c10 */ /* 0x000fc6000fffe0ff */
        /* <DEDUP_REMOVED lines=56> */
.L_x_2120:
        /* <DEDUP_REMOVED lines=78> */
.L_x_2119:
[----:B------:R-:W-:Y:S02]  /*1a80*/  IMAD.MOV.U32 R25, RZ, RZ, 0x4 ;  /* 0x00000004ff197424 */ /* 0x000fe400078e00ff */
[----:B------:R-:W-:-:S04]  /*1a90*/  IMAD R24, R35, c[0x0][0x1cc], R40 ;  /* 0x0000730023187a24 */ /* 0x000fc800078e0228 */
[----:B------:R-:W-:-:S05]  /*1aa0*/  IMAD.WIDE.U32 R24, R24, R25, c[0x0][0x160] ;  /* 0x0000580018187625 */ /* 0x000fca00078e0019 */
[----:B------:R0:W5:Y:S02]  /*1ab0*/  LDG.E R35, [R24.64] ;  /* 0x0000000618237981 */ /* 0x000164000c1e1900 */
.L_x_2118:
[----:B------:R-:W-:Y:S05]  /*1ac0*/  BSYNC B0 ;  /* 0x0000000000007941 */ /* 0x000fea0003800000 */
.L_x_2117:
[----:B------:R-:W-:Y:S01]  /*1ad0*/  IMAD.MOV.U32 R37, RZ, RZ, c[0x0][0x0] ;  /* 0x00000000ff257624 */ /* 0x000fe200078e00ff */
[----:B------:R-:W-:Y:S03]  /*1ae0*/  BSSY B0, `(.L_x_2122) ;  /* 0x00000ca000007945 */ /* 0x000fe60003800000 */
[----:B0-----:R-:W-:-:S05]  /*1af0*/  IMAD R24, R37, c[0x0][0xc], R0 ;  /* 0x0000030025187a24 */ /* 0x001fca00078e0200 */
[----:B------:R-:W-:-:S13]  /*1b00*/  ISETP.GE.U32.AND P0, PT, R24, c[0x0][0x3e8], PT ;  /* 0x0000fa0018007a0c */ /* 0x000fda0003f06070 */
        /* <DEDUP_REMOVED lines=9> */
[----:B------:R-:W-:Y:S01]  /*1ba0*/  IMAD.MOV.U32 R36, RZ, RZ, R24 ;  /* 0x000000ffff247224 */ /* 0x000fe200078e0018 */
[----:B------:R-:W-:Y:S01]  /*1bb0*/  ISETP.GE.U32.AND P1, PT, R25, 0x3, PT ;  /* 0x000000031900780c */ /* 0x000fe20003f26070 */
[----:B------:R-:W-:-:S12]  /*1bc0*/  IMAD.MOV.U32 R41, RZ, RZ, RZ ;  /* 0x000000ffff297224 */ /* 0x000fd800078e00ff */
[----:B------:R-:W-:Y:S05]  /*1bd0*/  @!P1 BRA `(.L_x_2125) ;  /* 0x0000067000009947 */ /* 0x000fea0003800000 */
[----:B------:R-:W-:Y:S01]  /*1be0*/  IMAD.MOV.U32 R36, RZ, RZ, R24 ;  /* 0x000000ffff247224 */ /* 0x000fe200078e0018 */
[----:B------:R-:W-:Y:S01]  /*1bf0*/  IADD3 R40, R18, -R29, RZ ;  /* 0x8000001d12287210 */ /* 0x000fe20007ffe0ff */
[----:B------:R-:W-:Y:S01]  /*1c00*/  IMAD.MOV.U32 R41, RZ, RZ, RZ ;  /* 0x000000ffff297224 */ /* 0x000fe200078e00ff */
[----:B------:R-:W-:Y:S02]  /*1c10*/  ULDC UR4, c[0x0][0x230] ;  /* 0x00008c0000047ab9 */ /* 0x000fe40000000800 */
.L_x_2126:
        /* <DEDUP_REMOVED lines=20> */
[----:B------:R-:W-:Y:S02]  /*1d60*/  IMAD.HI.U32 R25, R25, R45, R24 ;  /* 0x0000002d19197227 */ /* 0x000fe400078e0018 */
[----:B------:R-:W0:Y:S04]  /*1d70*/  I2F.U32.RP R45, UR11 ;  /* 0x0000000b002d7d06 */ /* 0x000e280008209000 */
[----:B------:R-:W-:-:S04]  /*1d80*/  IMAD.HI.U32 R42, R25, R36, RZ ;  /* 0x00000024192a7227 */ /* 0x000fc800078e00ff */
[----:B------:R-:W-:-:S04]  /*1d90*/  IMAD.MOV R25, RZ, RZ, -R42 ;  /* 0x000000ffff197224 */ /* 0x000fc800078e0a2a */
[----:B------:R-:W-:Y:S01]  /*1da0*/  IMAD R24, R25, UR8, R36 ;  /* 0x0000000819187c24 */ /* 0x000fe2000f8e0224 */
[----:B------:R-:W-:Y:S01]  /*1db0*/  IADD3 R25, R43, 0xffffffe, RZ ;  /* 0x0ffffffe2b197810 */ /* 0x000fe20007ffe0ff */
[----:B0-----:R-:W-:Y:S03]  /*1dc0*/  MUFU.RCP R45, R45 ;  /* 0x0000002d002d7308 */ /* 0x001fe60000001000 */
[----:B------:R-:W-:-:S05]  /*1dd0*/  ISETP.GE.U32.AND P1, PT, R24, UR8, PT ;  /* 0x0000000818007c0c */ /* 0x000fca000bf26070 */
[----:B------:R-:W0:Y:S08]  /*1de0*/  F2I.FTZ.U32.TRUNC.NTZ R25, R25 ;  /* 0x0000001900197305 */ /* 0x000e30000021f000 */
[----:B------:R-:W-:Y:S02]  /*1df0*/  @P1 IADD3 R24, R24, -UR8, RZ ;  /* 0x8000000818181c10 */ /* 0x000fe4000fffe0ff */
[----:B------:R-:W-:-:S02]  /*1e00*/  @P1 IADD3 R42, R42, 0x1, RZ ;  /* 0x000000012a2a1810 */ /* 0x000fc40007ffe0ff */
[----:B------:R-:W-:Y:S02]  /*1e10*/  ISETP.GE.U32.AND P2, PT, R24, UR8, PT ;  /* 0x0000000818007c0c */ /* 0x000fe4000bf46070 */
[----:B------:R-:W-:-:S05]  /*1e20*/  IADD3 R24, RZ, -UR9, RZ ;  /* 0x80000009ff187c10 */ /* 0x000fca000fffe0ff */
[----:B0-----:R-:W-:Y:S02]  /*1e30*/  IMAD R43, R24, R25, RZ ;  /* 0x00000019182b7224 */ /* 0x001fe400078e02ff */
        /* <DEDUP_REMOVED lines=17> */
[----:B------:R-:W-:Y:S01]  /*1f50*/  IMAD.HI.U32 R24, R25, R44, R24 ;  /* 0x0000002c19187227 */ /* 0x000fe200078e0018 */
[----:B------:R-:W-:Y:S02]  /*1f60*/  IADD3 R25, R45, 0xffffffe, RZ ;  /* 0x0ffffffe2d197810 */ /* 0x000fe40007ffe0ff */
[----:B------:R-:W-:Y:S02]  /*1f70*/  @P2 IADD3 R43, R43, 0x1, RZ ;  /* 0x000000012b2b2810 */ /* 0x000fe40007ffe0ff */
[----:B------:R-:W-:Y:S02]  /*1f80*/  @!P3 LOP3.LUT R43, RZ, UR9, RZ, 0x33, !PT ;  /* 0x00000009ff2bbc12 */ /* 0x000fe4000f8e33ff */
[----:B------:R-:W0:Y:S01]  /*1f90*/  F2I.FTZ.U32.TRUNC.NTZ R25, R25 ;  /* 0x0000001900197305 */ /* 0x000e22000021f000 */
[----:B------:R-:W-:Y:S02]  /*1fa0*/  ISETP.NE.U32.AND P3, PT, RZ, UR10, PT ;  /* 0x0000000aff007c0c */ /* 0x000fe4000bf65070 */
[----:B------:R-:W-:-:S05]  /*1fb0*/  IMAD.HI.U32 R44, R24, R43, RZ ;  /* 0x0000002b182c7227 */ /* 0x000fca00078e00ff */
[----:B------:R-:W-:-:S05]  /*1fc0*/  IADD3 R24, -R44, RZ, RZ ;  /* 0x000000ff2c187210 */ /* 0x000fca0007ffe1ff */
        /* <DEDUP_REMOVED lines=22> */
[----:B------:R-:W-:Y:S01]  /*2130*/  IADD3 R25, -R43, RZ, RZ ;  /* 0x000000ff2b197210 */ /* 0x000fe20007ffe1ff */
[----:B------:R-:W-:Y:S02]  /*2140*/  ULDC UR8, c[0x0][UR5+0x1cc] ;  /* 0x0000730005087abb */ /* 0x000fe40008000800 */
[----:B------:R-:W-:Y:S01]  /*2150*/  IMAD R36, R36, UR8, R41 ;  /* 0x0000000824247c24 */ /* 0x000fe2000f8e0229 */
[----:B------:R-:W-:Y:S01]  /*2160*/  ULDC UR8, c[0x0][UR5+0x1c8] ;  /* 0x0000720005087abb */ /* 0x000fe20008000800 */
[----:B------:R-:W-:Y:S02]  /*2170*/  IMAD R25, R25, UR9, R42 ;  /* 0x0000000919197c24 */ /* 0x000fe4000f8e022a */
[----:B------:R-:W-:Y:S01]  /*2180*/  @P2 IADD3 R24, R24, 0x1, RZ ;  /* 0x0000000118182810 */ /* 0x000fe20007ffe0ff */
[----:B------:R-:W-:Y:S01]  /*2190*/  IMAD.MOV R42, RZ, RZ, -R44 ;  /* 0x000000ffff2a7224 */ /* 0x000fe200078e0a2c */
[----:B------:R-:W-:Y:S01]  /*21a0*/  @!P3 LOP3.LUT R24, RZ, UR11, RZ, 0x33, !PT ;  /* 0x0000000bff18bc12 */ /* 0x000fe2000f8e33ff */
[----:B------:R-:W-:Y:S01]  /*21b0*/  IMAD R25, R25, UR8, R36 ;  /* 0x0000000819197c24 */ /* 0x000fe2000f8e0224 */
[----:B------:R-:W-:Y:S01]  /*21c0*/  ULDC UR8, c[0x0][UR5+0x1c4] ;  /* 0x0000710005087abb */ /* 0x000fe20008000800 */
[----:B------:R-:W-:Y:S01]  /*21d0*/  IMAD R36, R42, UR10, R43 ;  /* 0x0000000a2a247c24 */ /* 0x000fe2000f8e022b */
[----:B------:R-:W-:Y:S01]  /*21e0*/  ULDC UR5, c[0x0][UR5+0x1c0] ;  /* 0x0000700005057abb */ /* 0x000fe20008000800 */
[----:B------:R-:W-:-:S02]  /*21f0*/  IMAD.MOV R41, RZ, RZ, -R24 ;  /* 0x000000ffff297224 */ /* 0x000fc400078e0a18 */
[----:B------:R-:W-:Y:S02]  /*2200*/  IMAD R25, R36, UR8, R25 ;  /* 0x0000000824197c24 */ /* 0x000fe4000f8e0219 */
[----:B------:R-:W-:Y:S02]  /*2210*/  IMAD R44, R41, UR11, R44 ;  /* 0x0000000b292c7c24 */ /* 0x000fe4000f8e022c */
[----:B------:R-:W-:Y:S02]  /*2220*/  IMAD.MOV.U32 R36, RZ, RZ, R24 ;  /* 0x000000ffff247224 */ /* 0x000fe400078e0018 */
[----:B------:R-:W-:Y:S01]  /*2230*/  IMAD R41, R44, UR5, R25 ;  /* 0x000000052c297c24 */ /* 0x000fe2000f8e0219 */
[----:B------:R-:W-:Y:S05]  /*2240*/  @P1 BRA `(.L_x_2126) ;  /* 0xfffff9d000001947 */ /* 0x000fea000383ffff */
.L_x_2125:
        /* <DEDUP_REMOVED lines=79> */
.L_x_2124:
[----:B------:R-:W-:Y:S02]  /*2740*/  IMAD.MOV.U32 R25, RZ, RZ, 0x4 ;  /* 0x00000004ff197424 */ /* 0x000fe400078e00ff */
[----:B------:R-:W-:-:S04]  /*2750*/  IMAD R24, R36, c[0x0][0x1cc], R41 ;  /* 0x0000730024187a24 */ /* 0x000fc800078e0229 */
[----:B------:R-:W-:-:S05]  /*2760*/  IMAD.WIDE.U32 R24, R24, R25, c[0x0][0x160] ;  /* 0x0000580018187625 */ /* 0x000fca00078e0019 */
[----:B------:R0:W5:Y:S02]  /*2770*/  LDG.E R36, [R24.64] ;  /* 0x0000000618247981 */ /* 0x000164000c1e1900 */
.L_x_2123:
[----:B------:R-:W-:Y:S05]  /*2780*/  BSYNC B0 ;  /* 0x0000000000007941 */ /* 0x000fea0003800000 */
.L_x_2122:
[----:B0-----:R-:W-:Y:S01]  /*2790*/  LEA R24, R15, R0, 0x1 ;  /* 0x000000000f187211 */ /* 0x001fe200078e08ff */
[----:B------:R-:W-:Y:S03]  /*27a0*/  BSSY B0, `(.L_x_2127) ;  /* 0x00000c9000007945 */ /* 0x000fe60003800000 */
[----:B------:R-:W-:-:S13]  /*27b0*/  ISETP.GE.U32.AND P0, PT, R24, c[0x0][0x3e8], PT ;  /* 0x0000fa0018007a0c */ /* 0x000fda0003f06070 */
[----:B------:R-:W-:Y:S05]  /*27c0*/  @P0 BRA `(.L_x_2128) ;  /* 0x00000c6000000947 */ /* 0x000fea0003800000 */
[----:B------:R-:W-:Y:S02]  /*27d0*/  IMAD.MOV.U32 R25, RZ, RZ, c[0x0][0x230] ;  /* 0x00008c00ff197624 */ /* 0x000fe400078e00ff */
[----:B------:R-:W-:Y:S02]  /*27e0*/  IMAD.MOV.U32 R38, RZ, RZ, R24 ;  /* 0x000000ffff267224 */ /* 0x000fe400078e0018 */
[----:B------:R-:W-:Y:S01]  /*27f0*/  IMAD.MOV.U32 R41, RZ, RZ, RZ ;  /* 0x000000ffff297224 */ /* 0x000fe200078e00ff */
        /* <DEDUP_REMOVED lines=9> */
[----:B------:R-:W-:Y:S01]  /*2890*/  IMAD.MOV.U32 R38, RZ, RZ, R24 ;  /* 0x000000ffff267224 */ /* 0x000fe200078e0018 */
[----:B------:R-:W-:Y:S01]  /*28a0*/  ULDC UR4, c[0x0][0x230] ;  /* 0x00008c0000047ab9 */ /* 0x000fe20000000800 */
[----:B------:R-:W-:Y:S02]  /*28b0*/  IMAD.IADD R40, R18, 0x1, -R29 ;  /* 0x0000000112287824 */ /* 0x000fe400078e0a1d */
[----:B------:R-:W-:Y:S02]  /*28c0*/  IMAD.MOV.U32 R41, RZ, RZ, RZ ;  /* 0x000000ffff297224 */ /* 0x000fe400078e00ff */
.L_x_2131:
        /* <DEDUP_REMOVED lines=18> */
[----:B-1----:R-:W-:Y:S01]  /*29f0*/  HFMA2.MMA R24, -RZ, RZ, 0, 0 ;  /* 0x00000000ff187435 */ /* 0x002fe200000001ff */
[----:B--2---:R-:W-:-:S09]  /*2a00*/  IMAD R45, R45, R25, RZ ;  /* 0x000000192d2d7224 */ /* 0x004fd200078e02ff */
        /* <DEDUP_REMOVED lines=74> */
[----:B------:R-:W-:Y:S01]  /*2eb0*/  IMAD R25, R38, UR8, R25 ;  /* 0x0000000826197c24 */ /* 0x000fe2000f8e0219 */
[----:B------:R-:W-:Y:S01]  /*2ec0*/  MOV R38, R24 ;  /* 0x0000001800267202 */ /* 0x000fe20000000f00 */
[----:B------:R-:W-:-:S04]  /*2ed0*/  IMAD R44, R41, UR11, R44 ;  /* 0x0000000b292c7c24 */ /* 0x000fc8000f8e022c */
[----:B------:R-:W-:Y:S01]  /*2ee0*/  IMAD R41, R44, UR5, R25 ;  /* 0x000000052c297c24 */ /* 0x000fe2000f8e0219 */
[----:B------:R-:W-:Y:S05]  /*2ef0*/  @P1 BRA `(.L_x_2131) ;  /* 0xfffff9d000001947 */ /* 0x000fea000383ffff */
.L_x_2130:
        /* <DEDUP_REMOVED lines=79> */
.L_x_2129:
[----:B------:R-:W-:Y:S02]  /*33f0*/  IMAD.MOV.U32 R25, RZ, RZ, 0x4 ;  /* 0x00000004ff197424 */ /* 0x000fe400078e00ff */
[----:B------:R-:W-:-:S04]  /*3400*/  IMAD R24, R38, c[0x0][0x1cc], R41 ;  /* 0x0000730026187a24 */ /* 0x000fc800078e0229 */
[----:B------:R-:W-:-:S05]  /*3410*/  IMAD.WIDE.U32 R24, R24, R25, c[0x0][0x160] ;  /* 0x0000580018187625 */ /* 0x000fca00078e0019 */
[----:B------:R0:W5:Y:S02]  /*3420*/  LDG.E R38, [R24.64] ;  /* 0x0000000618267981 */ /* 0x000164000c1e1900 */
.L_x_2128:
[----:B------:R-:W-:Y:S05]  /*3430*/  BSYNC B0 ;  /* 0x0000000000007941 */ /* 0x000fea0003800000 */
.L_x_2127:
[----:B------:R-:W-:Y:S01]  /*3440*/  IMAD R40, R15, 0x3, R0 ;  /* 0x000000030f287824 */ /* 0x000fe200078e0200 */
[----:B------:R-:W-:Y:S04]  /*3450*/  BSSY B0, `(.L_x_2132) ;  /* 0x00000c5000007945 */ /* 0x000fe80003800000 */
        /* <DEDUP_REMOVED lines=15> */
.L_x_2136:
        /* <DEDUP_REMOVED lines=99> */
.L_x_2135:
        /* <DEDUP_REMOVED lines=78> */
.L_x_2134:
[----:B------:R-:W-:Y:S02]  /*4060*/  IMAD.MOV.U32 R25, RZ, RZ, 0x4 ;  /* 0x00000004ff197424 */ /* 0x000fe400078e00ff */
[----:B------:R-:W-:-:S04]  /*4070*/  IMAD R24, R40, c[0x0][0x1cc], R41 ;  /* 0x0000730028187a24 */ /* 0x000fc800078e0229 */
[----:B------:R-:W-:-:S05]  /*4080*/  IMAD.WIDE.U32 R24, R24, R25, c[0x0][0x160] ;  /* 0x0000580018187625 */ /* 0x000fca00078e0019 */
[----:B------:R0:W5:Y:S02]  /*4090*/  LDG.E R39, [R24.64] ;  /* 0x0000000618277981 */ /* 0x000164000c1e1900 */
.L_x_2133:
[----:B------:R-:W-:Y:S05]  /*40a0*/  BSYNC B0 ;  /* 0x0000000000007941 */ /* 0x000fea0003800000 */
.L_x_2132:
[----:B------:R-:W-:Y:S01]  /*40b0*/  ISETP.GE.U32.AND P3, PT, R0, c[0x0][0x3e8], PT ;  /* 0x0000fa0000007a0c */ /* 0x000fe20003f66070 */
[--C-:B------:R-:W-:Y:S01]  /*40c0*/  IMAD R43, R37, c[0x0][0xc], R0.reuse ;  /* 0x00000300252b7a24 */ /* 0x100fe200078e0200 */
[C---:B------:R-:W-:Y:S01]  /*40d0*/  LEA R37, R15.reuse, R0, 0x1 ;  /* 0x000000000f257211 */ /* 0x040fe200078e08ff */
[----:B------:R-:W-:Y:S01]  /*40e0*/  IMAD R42, R15, 0x3, R0 ;  /* 0x000000030f2a7824 */ /* 0x000fe200078e0200 */
[----:B------:R-:W-:Y:S02]  /*40f0*/  BSSY B0, `(.L_x_2137) ;  /* 0x0000010000007945 */ /* 0x000fe40003800000 */
[----:B------:R-:W-:Y:S02]  /*4100*/  ISETP.GE.U32.AND P2, PT, R43, c[0x0][0x3e8], PT ;  /* 0x0000fa002b007a0c */ /* 0x000fe40003f46070 */
[----:B------:R-:W-:Y:S02]  /*4110*/  ISETP.GE.U32.AND P0, PT, R37, c[0x0][0x3e8], PT ;  /* 0x0000fa0025007a0c */ /* 0x000fe40003f06070 */
[----:B------:R-:W-:-:S03]  /*4120*/  ISETP.GE.U32.AND P1, PT, R42, c[0x0][0x3e8], PT ;  /* 0x0000fa002a007a0c */ /* 0x000fc60003f26070 */
[----:B------:R-:W-:Y:S05]  /*4130*/  @P3 BRA `(.L_x_2138) ;  /* 0x000000b000003947 */ /* 0x000fea0003800000 */
[----:B------:R-:W-:Y:S01]  /*4140*/  FSET.BF.LT.FTZ.AND R44, R31, c[0x0][0x3ec], PT ;  /* 0x0000fb001f2c7a0a */ /* 0x000fe20003811000 */
[----:B------:R-:W-:Y:S02]  /*4150*/  IMAD R40, R0, c[0x0][0x2a4], RZ ;  /* 0x0000a90000287a24 */ /* 0x000fe400078e02ff */
[----:B------:R-:W-:Y:S01]  /*4160*/  IMAD.MOV.U32 R41, RZ, RZ, 0x4 ;  /* 0x00000004ff297424 */ /* 0x000fe200078e00ff */
[----:B------:R-:W1:Y:S01]  /*4170*/  F2I.FTZ.U32.TRUNC.NTZ R31, R44 ;  /* 0x0000002c001f7305 */ /* 0x000e62000021f000 */
[----:B0----5:R-:W-:Y:S01]  /*4180*/  FMUL.FTZ R25, R35, R44 ;  /* 0x0000002c23197220 */ /* 0x021fe20000410000 */
[C---:B------:R-:W-:Y:S01]  /*4190*/  IADD3 R24, P3, R40.reuse, c[0x0][0x310], RZ ;  /* 0x0000c40028187a10 */ /* 0x040fe20007f7e0ff */
[----:B------:R-:W-:-:S04]  /*41a0*/  IMAD.WIDE.U32 R40, R40, R41, c[0x0][0x238] ;  /* 0x00008e0028287625 */ /* 0x000fc800078e0029 */
[----:B------:R-:W-:Y:S02]  /*41b0*/  FMUL.FTZ R45, R14, R25 ;  /* 0x000000190e2d7220 */ /* 0x000fe40000410000 */
[----:B------:R-:W-:-:S03]  /*41c0*/  IMAD.X R25, RZ, RZ, c[0x0][0x314], P3 ;  /* 0x0000c500ff197624 */ /* 0x000fc600018e06ff */
[----:B------:R0:W-:Y:S04]  /*41d0*/  STG.E [R40.64], R45 ;  /* 0x0000002d28007986 */ /* 0x0001e8000c101906 */
[----:B-1----:R0:W-:Y:S02]  /*41e0*/  STG.E.U8 [R24.64], R31 ;  /* 0x0000001f18007986 */ /* 0x0021e4000c101106 */
.L_x_2138:
[----:B------:R-:W-:Y:S05]  /*41f0*/  BSYNC B0 ;  /* 0x0000000000007941 */ /* 0x000fea0003800000 */
.L_x_2137:
[----:B------:R-:W-:Y:S01]  /*4200*/  BSSY B0, `(.L_x_2139) ;  /* 0x000000d000007945 */ /* 0x000fe20003800000 */
[----:B------:R-:W-:Y:S05]  /*4210*/  @P2 BRA `(.L_x_2140) ;  /* 0x000000b000002947 */ /* 0x000fea0003800000 */
[----:B0-----:R-:W-:Y:S01]  /*4220*/  FSET.BF.LT.FTZ.AND R45, R32, c[0x0][0x3ec], PT ;  /* 0x0000fb00202d7a0a */ /* 0x001fe20003811000 */
[----:B------:R-:W-:Y:S02]  /*4230*/  IMAD R40, R43, c[0x0][0x2a4], RZ ;  /* 0x0000a9002b287a24 */ /* 0x000fe400078e02ff */
[----:B------:R-:W-:Y:S01]  /*4240*/  IMAD.MOV.U32 R41, RZ, RZ, 0x4 ;  /* 0x00000004ff297424 */ /* 0x000fe200078e00ff */
[----:B------:R-:W0:Y:S01]  /*4250*/  F2I.FTZ.U32.TRUNC.NTZ R31, R45 ;  /* 0x0000002d001f7305 */ /* 0x000e22000021f000 */
[----:B-----5:R-:W-:Y:S01]  /*4260*/  FMUL.FTZ R25, R36, R45 ;  /* 0x0000002d24197220 */ /* 0x020fe20000410000 */
[C---:B------:R-:W-:Y:S01]  /*4270*/  IADD3 R24, P2, R40.reuse, c[0x0][0x310], RZ ;  /* 0x0000c40028187a10 */ /* 0x040fe20007f5e0ff */
[----:B------:R-:W-:-:S04]  /*4280*/  IMAD.WIDE.U32 R40, R40, R41, c[0x0][0x238] ;  /* 0x00008e0028287625 */ /* 0x000fc800078e0029 */
[----:B------:R-:W-:Y:S01]  /*4290*/  FMUL.FTZ R43, R14, R25 ;  /* 0x000000190e2b7220 */ /* 0x000fe20000410000 */
[----:B------:R-:W-:-:S04]  /*42a0*/  IADD3.X R25, RZ, c[0x0][0x314], RZ, P2, !PT ;  /* 0x0000c500ff197a10 */ /* 0x000fc800017fe4ff */
[----:B------:R1:W-:Y:S04]  /*42b0*/  STG.E [R40.64], R43 ;  /* 0x0000002b28007986 */ /* 0x0003e8000c101906 */
[----:B0-----:R1:W-:Y:S02]  /*42c0*/  STG.E.U8 [R24.64], R31 ;  /* 0x0000001f18007986 */ /* 0x0013e4000c101106 */
.L_x_2140:
[----:B------:R-:W-:Y:S05]  /*42d0*/  BSYNC B0 ;  /* 0x0000000000007941 */ /* 0x000fea0003800000 */
.L_x_2139:
[----:B------:R-:W-:Y:S01]  /*42e0*/  BSSY B0, `(.L_x_2141) ;  /* 0x000000d000007945 */ /* 0x000fe20003800000 */
[----:B------:R-:W-:Y:S05]  /*42f0*/  @P0 BRA `(.L_x_2142) ;  /* 0x000000b000000947 */ /* 0x000fea0003800000 */
[----:B01----:R-:W-:Y:S01]  /*4300*/  FSET.BF.LT.FTZ.AND R31, R33, c[0x0][0x3ec], PT ;  /* 0x0000fb00211f7a0a */ /* 0x003fe20003811000 */
[----:B------:R-:W-:Y:S02]  /*4310*/  IMAD R32, R37, c[0x0][0x2a4], RZ ;  /* 0x0000a90025207a24 */ /* 0x000fe400078e02ff */
        /* <DEDUP_REMOVED lines=9> */
.L_x_2142:
[----:B------:R-:W-:Y:S05]  /*43b0*/  BSYNC B0 ;  /* 0x0000000000007941 */ /* 0x000fea0003800000 */
.L_x_2141:
[----:B------:R-:W-:Y:S05]  /*43c0*/  @P1 BRA `(.L_x_2143) ;  /* 0x000000b000001947 */ /* 0x000fea0003800000 */
[----:B------:R-:W-:Y:S01]  /*43d0*/  FSET.BF.LT.FTZ.AND R34, R34, c[0x0][0x3ec], PT ;  /* 0x0000fb0022227a0a */ /* 0x000fe20003811000 */
[----:B-1----:R-:W-:Y:S02]  /*43e0*/  IMAD R32, R42, c[0x0][0x2a4], RZ ;  /* 0x0000a9002a207a24 */ /* 0x002fe400078e02ff */
[----:B------:R-:W-:Y:S01]  /*43f0*/  IMAD.MOV.U32 R33, RZ, RZ, 0x4 ;  /* 0x00000004ff217424 */ /* 0x000fe200078e00ff */
[----:B------:R-:W1:Y:S01]  /*4400*/  F2I.FTZ.U32.TRUNC.NTZ R37, R34 ;  /* 0x0000002200257305 */ /* 0x000e62000021f000 */
[----:B0----5:R-:W-:Y:S01]  /*4410*/  FMUL.FTZ R25, R39, R34 ;  /* 0x0000002227197220 */ /* 0x021fe20000410000 */
[C---:B------:R-:W-:Y:S01]  /*4420*/  IADD3 R24, P0, R32.reuse, c[0x0][0x310], RZ ;  /* 0x0000c40020187a10 */ /* 0x040fe20007f1e0ff */
[----:B------:R-:W-:-:S04]  /*4430*/  IMAD.WIDE.U32 R32, R32, R33, c[0x0][0x238] ;  /* 0x00008e0020207625 */ /* 0x000fc800078e0021 */
[----:B------:R-:W-:Y:S01]  /*4440*/  FMUL.FTZ R31, R14, R25 ;  /* 0x000000190e1f7220 */ /* 0x000fe20000410000 */
[----:B------:R-:W-:-:S04]  /*4450*/  IADD3.X R25, RZ, c[0x0][0x314], RZ, P0, !PT ;  /* 0x0000c500ff197a10 */ /* 0x000fc800007fe4ff */
[----:B------:R0:W-:Y:S04]  /*4460*/  STG.E [R32.64], R31 ;  /* 0x0000001f20007986 */ /* 0x0001e8000c101906 */
[----:B-1----:R0:W-:Y:S02]  /*4470*/  STG.E.U8 [R24.64], R37 ;  /* 0x0000002518007986 */ /* 0x0021e4000c101106 */
.L_x_2143:
[----:B------:R-:W-:Y:S01]  /*4480*/  IMAD R0, R15, 0x4, R0 ;  /* 0x000000040f007824 */ /* 0x000fe200078e0200 */
[----:B------:R-:W-:Y:S01]  /*4490*/  WARPSYNC 0xffffffff ;  /* 0xffffffff00007948 */ /* 0x000fe20003800000 */
[----:B------:R-:W-:Y:S01]  /*44a0*/  BAR.SYNC.DEFER_BLOCKING 0x0 ;  /* 0x0000000000007b1d */ /* 0x000fe20000010000 */
[----:B01----:R-:W-:Y:S01]  /*44b0*/  IMAD.MOV.U32 R40, RZ, RZ, R22 ;  /* 0x000000ffff287224 */ /* 0x003fe200078e0016 */
[----:B------:R-:W-:Y:S01]  /*44c0*/  MOV R34, R30 ;  /* 0x0000001e00227202 */ /* 0x000fe20000000f00 */
[----:B------:R-:W-:Y:S01]  /*44d0*/  IMAD.MOV.U32 R37, RZ, RZ, R28 ;  /* 0x000000ffff257224 */ /* 0x000fe200078e001c */
[----:B------:R-:W-:-:S13]  /*44e0*/  ISETP.GE.U32.AND P0, PT, R0, R17, PT ;  /* 0x000000110000720c */ /* 0x000fda0003f06070 */
[----:B------:R-:W-:Y:S01]  /*44f0*/  @P0 CALL.REL.NOINC `(.L_x_2144) ;  /* 0x0000001000000944 */ /* 0x000fe20003c00000 */
[----:B------:R-:W-:Y:S05]  /*4500*/  BRA `(.L_x_2145) ;  /* 0xffffc33000007947 */ /* 0x000fea000383ffff */
.L_x_2144:
[----:B------:R-:W-:Y:S05]  /*4510*/  EXIT ;  /* 0x000000000000794d */ /* 0x000fea0003800000 */
        .weak           $__internal_55_$__cuda_sm20_dblrcp_rn_slowpath_v3
        .type           $__internal_55_$__cuda_sm20_dblrcp_rn_slowpath_v3,@function
        .size           $__internal_55_$__cuda_sm20_dblrcp_rn_slowpath_v3,(.L_x_11414 - $__internal_55_$__cuda_sm20_dblrcp_rn_slowpath_v3)
$__internal_55_$__cuda_sm20_dblrcp_rn_slowpath_v3:
        /* <DEDUP_REMOVED lines=24> */
.L_x_2148:
        /* <DEDUP_REMOVED lines=10> */
.L_x_2146:
[----:B------:R-:W-:Y:S01]  /*4740*/  LOP3.LUT R19, R15, 0x80000, RZ, 0xfc, !PT ;  /* 0x000800000f137812 */ /* 0x000fe200078efcff */
[----:B------:R-:W-:Y:S02]  /*4750*/  IMAD.MOV.U32 R18, RZ, RZ, R14 ;  /* 0x000000ffff127224 */ /* 0x000fe400078e000e */
.L_x_2147:
[----:B------:R-:W-:-:S04]  /*4760*/  IMAD.MOV.U32 R27, RZ, RZ, 0x0 ;  /* 0x00000000ff1b7424 */ /* 0x000fc800078e00ff */
[----:B------:R-:W-:Y:S05]  /*4770*/  RET.REL.NODEC R26 `(_ZN2at6native43_GLOBAL__N__7cc8d1ed_10_Dropout_cu_0e96ed3820fused_dropout_kernelIffjLin1ELi1EhEEvNS_4cuda6detail10TensorInfoIKT_T1_EENS5_IS6_S8_EENS5_IT4_S8_EES8_T0_NS_15PhiloxCudaStateE) ;  /* 0xffffb8801a007950 */ /* 0x000fea0003c3ffff */
.L_x_2149:
        /* <DEDUP_REMOVED lines=16> */
.L_x_11414:


//--------------------- .text._ZN2at6native43_GLOBAL__N__7cc8d1ed_10_Dropout_cu_0e96ed3820fused_dropout_kernelIffjLi1ELi1EhEEvNS_4cuda6detail10TensorInfoIKT_T1_EENS5_IS6_S8_EENS5_IT4_S8_EES8_T0_NS_15PhiloxCudaStateE --------------------------
	.section	.text._ZN2at6native43_GLOBAL__N__7cc8d1ed_10_Dropout_cu_0e96ed3820fused_dropout_kernelIffjLi1ELi1EhEEvNS_4cuda6detail10TensorInfoIKT_T1_EENS5_IS6_S8_EENS5_IT4_S8_EES8_T0_NS_15PhiloxCudaStateE,"ax",@progbits
	.sectioninfo	@"SHI_REGISTERS=48"
	.align	128
.text._ZN2at6native43_GLOBAL__N__7cc8d1ed_10_Dropout_cu_0e96ed3820fused_dropout_kernelIffjLi1ELi1EhEEvNS_4cuda6detail10TensorInfoIKT_T1_EENS5_IS6_S8_EENS5_IT4_S8_EES8_T0_NS_15PhiloxCudaStateE:
        .type           _ZN2at6native43_GLOBAL__N__7cc8d1ed_10_Dropout_cu_0e96ed3820fused_dropout_kernelIffjLi1ELi1EhEEvNS_4cuda6detail10TensorInfoIKT_T1_EENS5_IS6_S8_EENS5_IT4_S8_EES8_T0_NS_15PhiloxCudaStateE,@function
        .size           _ZN2at6native43_GLOBAL__N__7cc8d1ed_10_Dropout_cu_0e96ed3820fused_dropout_kernelIffjLi1ELi1EhEEvNS_4cuda6detail10TensorInfoIKT_T1_EENS5_IS6_S8_EENS5_IT4_S8_EES8_T0_NS_15PhiloxCudaStateE,(.L_x_11416 - _ZN2at6native43_GLOBAL__N__7cc8d1ed_10_Dropout_cu_0e96ed3820fused_dropout_kernelIffjLi1ELi1EhEEvNS_4cuda6detail10TensorInfoIKT_T1_EENS5_IS6_S8_EENS5_IT4_S8_EES8_T0_NS_15PhiloxCudaStateE)
        .other          _ZN2at6native43_GLOBAL__N__7cc8d1ed_10_Dropout_cu_0e96ed3820fused_dropout_kernelIffjLi1ELi1EhEEvNS_4cuda6detail10TensorInfoIKT_T1_EENS5_IS6_S8_EENS5_IT4_S8_EES8_T0_NS_15PhiloxCudaStateE,@"STO_CUDA_ENTRY STV_DEFAULT"
_ZN2at6native43_GLOBAL__N__7cc8d1ed_10_Dropout_cu_0e96ed3820fused_dropout_kernelIffjLi1ELi1EhEEvNS_4cuda6detail10TensorInfoIKT_T1_EENS5_IS6_S8_EENS5_IT4_S8_EES8_T0_NS_15PhiloxCudaStateE:
[----:B------:R-:W-:Y:S02]  /*0000*/  IMAD.MOV.U32 R1, RZ, RZ, c[0x0][0x28] ;  /* 0x00000a00ff017624 */ /* 0x000fe400078e00ff */
[----:B------:R-:W-:Y:S01]  /*0010*/  ULDC.U8 UR4, c[0x0][0x404] ;  /* 0x0001010000047ab9 */ /* 0x000fe20000000000 */
[----:B------:R-:W-:Y:S01]  /*0020*/  IMAD.MOV.U32 R21, RZ, RZ, c[0x0][0x3fc] ;  /* 0x0000ff00ff157624 */ /* 0x000fe200078e00ff */
[----:B------:R-:W-:Y:S01]  /*0030*/  ISETP.NE.AND P0, PT, RZ, UR4, PT ;  /* 0x00000004ff007c0c */ /* 0x000fe2000bf05270 */
[----:B------:R-:W-:Y:S01]  /*0040*/  IMAD.MOV.U32 R20, RZ, RZ, c[0x0][0x3f8] ;  /* 0x0000fe00ff147624 */ /* 0x000fe200078e00ff */
[----:B------:R-:W-:-:S11]  /*0050*/  ULDC.64 UR6, c[0x0][0x118] ;  /* 0x0000460000067ab9 */ /* 0x000fd60000000a00 */
[----:B------:R-:W-:Y:S01]  /*0060*/  @P0 IMAD.MOV.U32 R4, RZ, RZ, R20 ;  /* 0x000000ffff040224 */ /* 0x000fe200078e0014 */
[----:B------:R-:W-:-:S05]  /*0070*/  @P0 MOV R5, R21 ;  /* 0x0000001500050202 */ /* 0x000fca0000000f00 */
        /* <DEDUP_REMOVED lines=84> */
[----:B------:R-:W-:Y:S05]  /*05c0*/  CALL.REL.NOINC `($__internal_56_$__cuda_sm20_dblrcp_rn_slowpath_v3) ;  /* 0x00000da000007944 */ /* 0x000fea0003c00000 */
.L_x_2150:
[----:B01----:R-:W-:Y:S01]  /*05d0*/  ULDC UR4, c[0x0][0x0] ;  /* 0x0000000000047ab9 */ /* 0x003fe20000000800 */
[----:B------:R-:W-:Y:S01]  /*05e0*/  IMAD.MOV.U32 R13, RZ, RZ, c[0x0][0x3e8] ;  /* 0x0000fa00ff0d7624 */ /* 0x000fe200078e00ff */
[----:B------:R-:W-:Y:S02]  /*05f0*/  ULDC UR5, c[0x0][0xc] ;  /* 0x0000030000057ab9 */ /* 0x000fe40000000800 */
[----:B------:R-:W-:Y:S02]  /*0600*/  UIMAD UR4, UR4, UR5, URZ ;  /* 0x00000005040472a4 */ /* 0x000fe4000f8e023f */
[----:B------:R-:W-:-:S02]  /*0610*/  IADD3 R13, R13, -0x1, RZ ;  /* 0xffffffff0d0d7810 */ /* 0x000fc40007ffe0ff */
[----:B------:R-:W-:-:S06]  /*0620*/  USHF.L.U32 UR4, UR4, 0x2, URZ ;  /* 0x0000000204047899 */ /* 0x000fcc000800063f */
[----:B------:R-:W-:Y:S02]  /*0630*/  IADD3 R17, RZ, -UR4, RZ ;  /* 0x80000004ff117c10 */ /* 0x000fe4000fffe0ff */
[----:B------:R-:W-:Y:S01]  /*0640*/  ISETP.NE.U32.AND P2, PT, RZ, UR4, PT ;  /* 0x00000004ff007c0c */ /* 0x000fe2000bf45070 */
        /* <DEDUP_REMOVED lines=25> */
[----:B------:R-:W-:Y:S01]  /*07e0*/  IMAD.MOV.U32 R16, RZ, RZ, RZ ;  /* 0x000000ffff107224 */ /* 0x000fe200078e00ff */
[----:B------:R-:W-:Y:S02]  /*07f0*/  MOV R17, R43 ;  /* 0x0000002b00117202 */ /* 0x000fe40000000f00 */
.L_x_2162:
[----:B------:R-:W-:Y:S01]  /*0800*/  IADD3 R0, R0, 0x1, RZ ;  /* 0x0000000100007810 */ /* 0x000fe20007ffe0ff */
[----:B------:R-:W-:Y:S03]  /*0810*/  BSSY B0, `(.L_x_2151) ;  /* 0x000000c000007945 */ /* 0x000fe60003800000 */
[C---:B------:R-:W-:Y:S01]  /*0820*/  ISETP.NE.AND P0, PT, R0.reuse, RZ, PT ;  /* 0x000000ff0000720c */ /* 0x040fe20003f05270 */
[----:B-1----:R-:W-:-:S12]  /*0830*/  IMAD.HI.U32 R23, R0, -0x2daee0ad, RZ ;  /* 0xd2511f5300177827 */ /* 0x002fd800078e00ff */
        /* <DEDUP_REMOVED lines=9> */
.L_x_2152:
[----:B------:R-:W-:Y:S05]  /*08d0*/  BSYNC B0 ;  /* 0x0000000000007941 */ /* 0x000fea0003800000 */
.L_x_2151:
        /* <DEDUP_REMOVED lines=67> */
[----:B------:R-:W-:Y:S01]  /*0d10*/  @P0 IMAD.MOV.U32 R40, RZ, RZ, R23 ;  /* 0x000000ffff280224 */ /* 0x000fe200078e0017 */
[----:B------:R-:W-:Y:S05]  /*0d20*/  BRA `(.L_x_2153) ;  /* 0x0000004000007947 */ /* 0x000fea0003800000 */
.L_x_2154:
[----:B------:R-:W-:Y:S01]  /*0d30*/  MOV R42, R26 ;  /* 0x0000001a002a7202 */ /* 0x000fe20000000f00 */
[----:B------:R-:W-:Y:S02]  /*0d40*/  IMAD.MOV.U32 R44, RZ, RZ, R23 ;  /* 0x000000ffff2c7224 */ /* 0x000fe400078e0017 */
[----:B------:R-:W-:Y:S02]  /*0d50*/  IMAD.MOV.U32 R45, RZ, RZ, R30 ;  /* 0x000000ffff2d7224 */ /* 0x000fe400078e001e */
[----:B------:R-:W-:-:S02]  /*0d60*/  IMAD.MOV.U32 R40, RZ, RZ, R20 ;  /* 0x000000ffff287224 */ /* 0x000fc400078e0014 */
.L_x_2153:
[----:B------:R-:W-:Y:S02]  /*0d70*/  MOV R32, c[0x0][0x0] ;  /* 0x0000000000207a02 */ /* 0x000fe40000000f00 */
        /* <DEDUP_REMOVED lines=9> */
[----:B------:R-:W-:-:S04]  /*0e10*/  @!P3 IMAD.WIDE.U32 R22, R22, R23, c[0x0][0x160] ;  /* 0x000058001616b625 */ /* 0x000fc800078e0017 */
[----:B------:R-:W-:Y:S01]  /*0e20*/  @!P2 IMAD R24, R39, c[0x0][0x1cc], RZ ;  /* 0x000073002718aa24 */ /* 0x000fe200078e02ff */
[----:B------:R0:W5:Y:S01]  /*0e30*/  @!P3 LDG.E R34, [R22.64] ;  /* 0x000000061622b981 */ /* 0x000162000c1e1900 */
[----:B------:R-:W-:Y:S02]  /*0e40*/  @!P2 IMAD.MOV.U32 R25, RZ, RZ, 0x4 ;  /* 0x00000004ff19a424 */ /* 0x000fe400078e00ff */
[----:B------:R-:W-:Y:S02]  /*0e50*/  @!P0 IMAD R26, R33, c[0x0][0x1cc], RZ ;  /* 0x00007300211a8a24 */ /* 0x000fe400078e02ff */
[----:B------:R-:W-:Y:S01]  /*0e60*/  @!P0 IMAD.MOV.U32 R27, RZ, RZ, 0x4 ;  /* 0x00000004ff1b8424 */ /* 0x000fe200078e00ff */
[----:B------:R-:W1:Y:S01]  /*0e70*/  I2F.U32 R42, R42 ;  /* 0x0000002a002a7306 */ /* 0x000e620000201000 */
[----:B------:R-:W-:Y:S01]  /*0e80*/  @!P2 IMAD.WIDE.U32 R24, R24, R25, c[0x0][0x160] ;  /* 0x000058001818a625 */ /* 0x000fe200078e0019 */
[----:B------:R-:W-:-:S03]  /*0e90*/  @!P1 MOV R28, 0x4 ;  /* 0x00000004001c9802 */ /* 0x000fc60000000f00 */
[----:B------:R-:W-:Y:S01]  /*0ea0*/  @!P0 IMAD.WIDE.U32 R26, R26, R27, c[0x0][0x160] ;  /* 0x000058001a1a8625 */ /* 0x000fe200078e001b */
[----:B------:R0:W5:Y:S02]  /*0eb0*/  @!P2 LDG.E R36, [R24.64] ;  /* 0x000000061824a981 */ /* 0x000164000c1e1900 */
[----:B------:R-:W2:Y:S01]  /*0ec0*/  I2F.U32 R44, R44 ;  /* 0x0000002c002c7306 */ /* 0x000ea20000201000 */
[----:B------:R-:W-:Y:S01]  /*0ed0*/  @!P1 IMAD R29, R35, c[0x0][0x1cc], RZ ;  /* 0x00007300231d9a24 */ /* 0x000fe200078e02ff */
[----:B------:R0:W5:Y:S06]  /*0ee0*/  @!P0 LDG.E R37, [R26.64] ;  /* 0x000000061a258981 */ /* 0x00016c000c1e1900 */
[----:B------:R-:W3:Y:S01]  /*0ef0*/  I2F.U32 R45, R45 ;  /* 0x0000002d002d7306 */ /* 0x000ee20000201000 */
[----:B------:R-:W-:-:S07]  /*0f00*/  @!P1 IMAD.WIDE.U32 R28, R29, R28, c[0x0][0x160] ;  /* 0x000058001d1c9625 */ /* 0x000fce00078e001c */
[----:B------:R-:W4:Y:S01]  /*0f10*/  I2F.U32 R40, R40 ;  /* 0x0000002800287306 */ /* 0x000f220000201000 */
[----:B------:R-:W-:Y:S01]  /*0f20*/  IMAD.MOV.U32 R41, RZ, RZ, 0x2f800000 ;  /* 0x2f800000ff297424 */ /* 0x000fe200078e00ff */
[----:B------:R-:W-:Y:S01]  /*0f30*/  BSSY B0, `(.L_x_2155) ;  /* 0x000000f000007945 */ /* 0x000fe20003800000 */
[----:B------:R1:W5:Y:S02]  /*0f40*/  @!P1 LDG.E R38, [R28.64] ;  /* 0x000000061c269981 */ /* 0x000364000c1e1900 */
[----:B-1----:R-:W-:Y:S01]  /*0f50*/  FFMA.FTZ R29, R42, R41, 1.1641532182693481445e-10 ;  /* 0x2f0000002a1d7423 */ /* 0x002fe20000010029 */
[----:B------:R-:W-:Y:S05]  /*0f60*/  @P3 BRA `(.L_x_2156) ;  /* 0x000000b000003947 */ /* 0x000fea0003800000 */
[----:B0-23--:R-:W-:Y:S01]  /*0f70*/  FSET.BF.LT.FTZ.AND R29, R29, c[0x0][0x3ec], PT ;  /* 0x0000fb001d1d7a0a */ /* 0x00dfe20003811000 */
        /* <DEDUP_REMOVED lines=10> */
.L_x_2156:
[----:B0-23--:R-:W-:Y:S05]  /*1020*/  BSYNC B0 ;  /* 0x0000000000007941 */ /* 0x00dfea0003800000 */
.L_x_2155:
[----:B------:R-:W-:Y:S01]  /*1030*/  BSSY B0, `(.L_x_2157) ;  /* 0x000000f000007945 */ /* 0x000fe20003800000 */
[-C--:B------:R-:W-:Y:S02]  /*1040*/  FFMA.FTZ R45, R45, R41.reuse, 1.1641532182693481445e-10 ;  /* 0x2f0000002d2d7423 */ /* 0x080fe40000010029 */
[----:B-1----:R-:W-:Y:S01]  /*1050*/  FFMA.FTZ R27, R44, R41, 1.1641532182693481445e-10 ;  /* 0x2f0000002c1b7423 */ /* 0x002fe20000010029 */
[----:B------:R-:W-:Y:S05]  /*1060*/  @P2 BRA `(.L_x_2158) ;  /* 0x000000b000002947 */ /* 0x000fea0003800000 */
[----:B------:R-:W-:Y:S01]  /*1070*/  FSET.BF.LT.FTZ.AND R27, R27, c[0x0][0x3ec], PT ;  /* 0x0000fb001b1b7a0a */ /* 0x000fe20003811000 */
[----:B------:R-:W-:Y:S01]  /*1080*/  HFMA2.MMA R25, -RZ, RZ, 0, 2.384185791015625e-07 ;  /* 0x00000004ff197435 */ /* 0x000fe200000001ff */
[----:B------:R-:W-:-:S02]  /*1090*/  IMAD R24, R39, c[0x0][0x2a4], RZ ;  /* 0x0000a90027187a24 */ /* 0x000fc400078e02ff */
[----:B------:R-:W0:Y:S01]  /*10a0*/  F2I.FTZ.U32.TRUNC.NTZ R43, R27 ;  /* 0x0000001b002b7305 */ /* 0x000e22000021f000 */
[----:B-----5:R-:W-:Y:S02]  /*10b0*/  FMUL.FTZ R26, R36, R27 ;  /* 0x0000001b241a7220 */ /* 0x020fe40000410000 */
[C---:B------:R-:W-:Y:S02]  /*10c0*/  IADD3 R22, P2, R24.reuse, c[0x0][0x310], RZ ;  /* 0x0000c40018167a10 */ /* 0x040fe40007f5e0ff */
[----:B------:R-:W-:Y:S02]  /*10d0*/  FMUL.FTZ R29, R13, R26 ;  /* 0x0000001a0d1d7220 */ /* 0x000fe40000410000 */
[----:B------:R-:W-:-:S04]  /*10e0*/  IMAD.WIDE.U32 R24, R24, R25, c[0x0][0x238] ;  /* 0x00008e0018187625 */ /* 0x000fc800078e0019 */
[----:B------:R-:W-:Y:S01]  /*10f0*/  IMAD.X R23, RZ, RZ, c[0x0][0x314], P2 ;  /* 0x0000c500ff177624 */ /* 0x000fe200010e06ff */
[----:B------:R1:W-:Y:S04]  /*1100*/  STG.E [R24.64], R29 ;  /* 0x0000001d18007986 */ /* 0x0003e8000c101906 */
[----:B0-----:R1:W-:Y:S02]  /*1110*/  STG.E.U8 [R22.64], R43 ;  /* 0x0000002b16007986 */ /* 0x0013e4000c101106 */
.L_x_2158:
[----:B------:R-:W-:Y:S05]  /*1120*/  BSYNC B0 ;  /* 0x0000000000007941 */ /* 0x000fea0003800000 */
.L_x_2157:
[----:B------:R-:W-:Y:S01]  /*1130*/  BSSY B0, `(.L_x_2159) ;  /* 0x000000d000007945 */ /* 0x000fe20003800000 */
[----:B------:R-:W-:Y:S05]  /*1140*/  @P0 BRA `(.L_x_2160) ;  /* 0x000000b000000947 */ /* 0x000fea0003800000 */
[----:B------:R-:W-:Y:S01]  /*1150*/  FSET.BF.LT.FTZ.AND R26, R45, c[0x0][0x3ec], PT ;  /* 0x0000fb002d1a7a0a */ /* 0x000fe20003811000 */
[----:B-1----:R-:W-:Y:S02]  /*1160*/  IMAD R24, R33, c[0x0][0x2a4], RZ ;  /* 0x0000a90021187a24 */ /* 0x002fe400078e02ff */
        /* <DEDUP_REMOVED lines=9> */
.L_x_2160:
[----:B------:R-:W-:Y:S05]  /*1200*/  BSYNC B0 ;  /* 0x0000000000007941 */ /* 0x000fea0003800000 */
.L_x_2159:
[----:B-1--4-:R-:W-:Y:S01]  /*1210*/  FFMA.FTZ R27, R40, R41, 1.1641532182693481445e-10 ;  /* 0x2f000000281b7423 */ /* 0x012fe20000010029 */
[----:B------:R-:W-:Y:S05]  /*1220*/  @P1 BRA `(.L_x_2161) ;  /* 0x000000b000001947 */ /* 0x000fea0003800000 */
[----:B------:R-:W-:Y:S01]  /*1230*/  FSET.BF.LT.FTZ.AND R27, R27, c[0x0][0x3ec], PT ;  /* 0x0000fb001b1b7a0a */ /* 0x000fe20003811000 */
[----:B------:R-:W-:Y:S01]  /*1240*/  IMAD R24, R35, c[0x0][0x2a4], RZ ;  /* 0x0000a90023187a24 */ /* 0x000fe200078e02ff */
[----:B------:R-:W-:Y:S02]  /*1250*/  MOV R25, 0x4 ;  /* 0x0000000400197802 */ /* 0x000fe40000000f00 */
        /* <DEDUP_REMOVED lines=8> */
.L_x_2161:
[----:B------:R-:W-:Y:S01]  /*12e0*/  IMAD R43, R32, c[0x0][0xc], R35 ;  /* 0x00000300202b7a24 */ /* 0x000fe200078e0223 */
[----:B------:R-:W-:Y:S01]  /*12f0*/  WARPSYNC 0xffffffff ;  /* 0xffffffff00007948 */ /* 0x000fe20003800000 */
[----:B------:R-:W-:Y:S01]  /*1300*/  BAR.SYNC.DEFER_BLOCKING 0x0 ;  /* 0x0000000000007b1d */ /* 0x000fe20000010000 */
[----:B------:R-:W-:Y:S01]  /*1310*/  IMAD.MOV.U32 R28, RZ, RZ, R20 ;  /* 0x000000ffff1c7224 */ /* 0x000fe200078e0014 */
[----:B------:R-:W-:Y:S01]  /*1320*/  MOV R26, R31 ;  /* 0x0000001f001a7202 */ /* 0x000fe20000000f00 */
[----:B------:R-:W-:Y:S01]  /*1330*/  IMAD.MOV.U32 R27, RZ, RZ, R30 ;  /* 0x000000ffff1b7224 */ /* 0x000fe200078e001e */
[----:B------:R-:W-:-:S13]  /*1340*/  ISETP.GE.U32.AND P0, PT, R43, R14, PT ;  /* 0x0000000e2b00720c */ /* 0x000fda0003f06070 */
[----:B------:R-:W-:Y:S05]  /*1350*/  @!P0 BRA `(.L_x_2162) ;  /* 0xfffff4a000008947 */ /* 0x000fea000383ffff */
[----:B------:R-:W-:Y:S05]  /*1360*/  EXIT ;  /* 0x000000000000794d */ /* 0x000fea0003800000 */
        .weak           $__internal_56_$__cuda_sm20_dblrcp_rn_slowpath_v3
        .type           $__internal_56_$__cuda_sm20_dblrcp_rn_slowpath_v3,@function
        .size           $__internal_56_$__cuda_sm20_dblrcp_rn_slowpath_v3,(.L_x_11416 - $__internal_56_$__cuda_sm20_dblrcp_rn_slowpath_v3)
$__internal_56_$__cuda_sm20_dblrcp_rn_slowpath_v3:
        /* <DEDUP_REMOVED lines=24> */
.L_x_2165:
        /* <DEDUP_REMOVED lines=10> */
.L_x_2163:
[----:B------:R-:W-:Y:S01]  /*1590*/  LOP3.LUT R23, R15, 0x80000, RZ, 0xfc, !PT ;  /* 0x000800000f177812 */ /* 0x000fe200078efcff */
[----:B------:R-:W-:Y:S02]  /*15a0*/  IMAD.MOV.U32 R22, RZ, RZ, R14 ;  /* 0x000000ffff167224 */ /* 0x000fe400078e000e */
.L_x_2164:
[----:B------:R-:W-:-:S04]  /*15b0*/  IMAD.MOV.U32 R31, RZ, RZ, 0x0 ;  /* 0x00000000ff1f7424 */ /* 0x000fc800078e00ff */
[----:B------:R-:W-:Y:S05]  /*15c0*/  RET.REL.NODEC R30 `(_ZN2at6native43_GLOBAL__N__7cc8d1ed_10_Dropout_cu_0e96ed3820fused_dropout_kernelIffjLi1ELi1EhEEvNS_4cuda6detail10TensorInfoIKT_T1_EENS5_IS6_S8_EENS5_IT4_S8_EES8_T0_NS_15PhiloxCudaStateE) ;  /* 0xffffea301e007950 */ /* 0x000fea0003c3ffff */
.L_x_2166:
        /* <DEDUP_REMOVED lines=11> */
.L_x_11416:


//--------------------- .text._ZN2at6native43_GLOBAL__N__7cc8d1ed_10_Dropout_cu_0e96ed3824fused_dropout_kernel_vecIffjLi1ELi2EhEEvNS_4cuda6detail10TensorInfoIKT_T1_EENS5_IS6_S8_EENS5_IT4_S8_EES8_T0_NS_15PhiloxCudaStateE --------------------------
	.section	.text._ZN2at6native43_GLOBAL__N__7cc8d1ed_10_Dropout_cu_0e96ed3824fused_dropout_kernel_vecIffjLi1ELi2EhEEvNS_4cuda6detail10TensorInfoIKT_T1_EENS5_IS6_S8_EENS5_IT4_S8_EES8_T0_NS_15PhiloxCudaStateE,"ax",@progbits
	.sectioninfo	@"SHI_REGISTERS=46"
	.align	128
.text._ZN2at6native43_GLOBAL__N__7cc8d1ed_10_Dropout_cu_0e96ed3824fused_dropout_kernel_vecIffjLi1ELi2EhEEvNS_4cuda6detail10TensorInfoIKT_T1_EENS5_IS6_S8_EENS5_IT4_S8_EES8_T0_NS_15PhiloxCudaStateE:
        .type           _ZN2at6native43_GLOBAL__N__7cc8d1ed_10_Dropout_cu_0e96ed3824fused_dropout_kernel_vecIffjLi1ELi2EhEEvNS_4cuda6detail10TensorInfoIKT_T1_EENS5_IS6_S8_EENS5_IT4_S8_EES8_T0_NS_15PhiloxCudaStateE,@function
        .size           _ZN2at6native43_GLOBAL__N__7cc8d1ed_10_Dropout_cu_0e96ed3824fused_dropout_kernel_vecIffjLi1ELi2EhEEvNS_4cuda6detail10TensorInfoIKT_T1_EENS5_IS6_S8_EENS5_IT4_S8_EES8_T0_NS_15PhiloxCudaStateE,(.L_x_11418 - _ZN2at6native43_GLOBAL__N__7cc8d1ed_10_Dropout_cu_0e96ed3824fused_dropout_kernel_vecIffjLi1ELi2EhEEvNS_4cuda6detail10TensorInfoIKT_T1_EENS5_IS6_S8_EENS5_IT4_S8_EES8_T0_NS_15PhiloxCudaStateE)
        .other          _ZN2at6native43_GLOBAL__N__7cc8d1ed_10_Dropout_cu_0e96ed3824fused_dropout_kernel_vecIffjLi1ELi2EhEEvNS_4cuda6detail10TensorInfoIKT_T1_EENS5_IS6_S8_EENS5_IT4_S8_EES8_T0_NS_15PhiloxCudaStateE,@"STO_CUDA_ENTRY STV_DEFAULT"
_ZN2at6native43_GLOBAL__N__7cc8d1ed_10_Dropout_cu_0e96ed3824fused_dropout_kernel_vecIffjLi1ELi2EhEEvNS_4cuda6detail10TensorInfoIKT_T1_EENS5_IS6_S8_EENS5_IT4_S8_EES8_T0_NS_15PhiloxCudaStateE:
        /* <DEDUP_REMOVED lines=9> */
[----:B------:R-:W-:Y:S01]  /*0090*/  IMAD.MOV.U32 R18, RZ, RZ, c[0x0][0x3f0] ;  /* 0x0000fc00ff127624 */ /* 0x000fe200078e00ff */
[----:B------:R-:W-:-:S06]  /*00a0*/  MOV R19, c[0x0][0x3f4] ;  /* 0x0000fd0000137a02 */ /* 0x000fcc0000000f00 */
        /* <DEDUP_REMOVED lines=32> */
[----:B------:R-:W-:Y:S01]  /*02b0*/  FMUL.FTZ R22, R22, 1 ;  /* 0x3f80000016167820 */ /* 0x000fe20000410000 */
[----:B------:R-:W-:Y:S01]  /*02c0*/  LOP3.LUT R3, R7, R4, R29, 0x96, !PT ;  /* 0x0000000407037212 */ /* 0x000fe200078e961d */
[----:B------:R-:W-:Y:S01]  /*02d0*/  IMAD.WIDE.U32 R8, R8, -0x326172a9, RZ ;  /* 0xcd9e8d5708087825 */ /* 0x000fe200078e00ff */
[C---:B------:R-:W-:Y:S02]  /*02e0*/  IADD3 R16, R19.reuse, -0x126145ec, RZ ;  /* 0xed9eba1413107810 */ /* 0x040fe40007ffe0ff */
[----:B------:R-:W-:Y:S01]  /*02f0*/  IADD3 R15, R19, -0x56f99767, RZ ;  /* 0xa9066899130f7810 */ /* 0x000fe20007ffe0ff */
[----:B------:R-:W0:Y:S01]  /*0300*/  F2F.F64.F32 R22, R22 ;  /* 0x0000001600167310 */ /* 0x000e220000201800 */
[----:B------:R-:W-:Y:S01]  /*0310*/  LOP3.LUT R4, R9, R2, R28, 0x96, !PT ;  /* 0x0000000209047212 */ /* 0x000fe200078e961c */
        /* <DEDUP_REMOVED lines=8> */
[----:B------:R-:W-:Y:S02]  /*03a0*/  IADD3 R11, R19, 0x1fd5c5a3, RZ ;  /* 0x1fd5c5a3130b7810 */ /* 0x000fe40007ffe0ff */
[----:B------:R-:W-:Y:S01]  /*03b0*/  IADD3 R10, R18, 0x5384540f, RZ ;  /* 0x5384540f120a7810 */ /* 0x000fe20007ffe0ff */
[----:B------:R-:W-:Y:S01]  /*03c0*/  IMAD.WIDE.U32 R8, R8, -0x326172a9, RZ ;  /* 0xcd9e8d5708087825 */ /* 0x000fe200078e00ff */
[----:B0-----:R-:W0:Y:S01]  /*03d0*/  MUFU.RCP64H R27, R23 ;  /* 0x00000017001b7308 */ /* 0x001e220000001800 */
[----:B------:R-:W-:-:S02]  /*03e0*/  LOP3.LUT R3, R7, R4, R15, 0x96, !PT ;  /* 0x0000000407037212 */ /* 0x000fc400078e960f */
[----:B------:R-:W-:Y:S02]  /*03f0*/  IADD3 R26, R23, 0x300402, RZ ;  /* 0x00300402171a7810 */ /* 0x000fe40007ffe0ff */
[----:B------:R-:W-:Y:S01]  /*0400*/  LOP3.LUT R4, R9, R2, R14, 0x96, !PT ;  /* 0x0000000209047212 */ /* 0x000fe200078e960e */
[----:B------:R-:W-:Y:S01]  /*0410*/  IMAD.WIDE.U32 R2, R3, -0x326172a9, RZ ;  /* 0xcd9e8d5703027825 */ /* 0x000fe200078e00ff */
[----:B------:R-:W-:Y:S02]  /*0420*/  IADD3 R9, R18, -0xe443238, RZ ;  /* 0xf1bbcdc812097810 */ /* 0x000fe40007ffe0ff */
[----:B------:R-:W-:Y:S01]  /*0430*/  FSETP.GEU.AND P0, PT, |R26|, 5.8789094863358348022e-39, PT ;  /* 0x004004021a00780b */ /* 0x000fe20003f0e200 */
[----:B------:R-:W-:Y:S01]  /*0440*/  IMAD.WIDE.U32 R4, R4, -0x2daee0ad, RZ ;  /* 0xd2511f5304047825 */ /* 0x000fe200078e00ff */
[----:B------:R-:W-:Y:S02]  /*0450*/  LOP3.LUT R40, R3, R8, R13, 0x96, !PT ;  /* 0x0000000803287212 */ /* 0x000fe400078e960d */
[----:B------:R-:W-:-:S02]  /*0460*/  IADD3 R8, R19, -0x24c28bd8, RZ ;  /* 0xdb3d742813087810 */ /* 0x000fc40007ffe0ff */
[----:B------:R-:W-:Y:S01]  /*0470*/  LOP3.LUT R6, R5, R6, R12, 0x96, !PT ;  /* 0x0000000605067212 */ /* 0x000fe200078e960c */
[----:B0-----:R-:W0:Y:S01]  /*0480*/  DFMA R24, -R22, R26, 1 ;  /* 0x3ff000001618742b */ /* 0x001e22000000011a */
[----:B------:R-:W-:-:S04]  /*0490*/  IMAD.WIDE.U32 R40, R40, -0x2daee0ad, RZ ;  /* 0xd2511f5328287825 */ /* 0x000fc800078e00ff */
[----:B------:R-:W-:Y:S01]  /*04a0*/  IMAD.WIDE.U32 R6, R6, -0x326172a9, RZ ;  /* 0xcd9e8d5706067825 */ /* 0x000fe200078e00ff */
[----:B------:R-:W-:Y:S01]  /*04b0*/  LOP3.LUT R3, R41, R4, R11, 0x96, !PT ;  /* 0x0000000429037212 */ /* 0x000fe200078e960b */
[----:B0-----:R-:W0:-:S03]  /*04c0*/  DFMA R24, R24, R24, R24 ;  /* 0x000000181818722b */ /* 0x001e060000000018 */
[----:B------:R-:W-:Y:S01]  /*04d0*/  LOP3.LUT R4, R7, R2, R10, 0x96, !PT ;  /* 0x0000000207047212 */ /* 0x000fe200078e960a */
[----:B------:R-:W-:Y:S01]  /*04e0*/  IMAD.WIDE.U32 R2, R3, -0x326172a9, RZ ;  /* 0xcd9e8d5703027825 */ /* 0x000fe200078e00ff */
[----:B------:R-:W-:Y:S01]  /*04f0*/  IADD3 R7, R19, -0x695add53, RZ ;  /* 0x96a522ad13077810 */ /* 0x000fe20007ffe0ff */
[----:B0-----:R0:W1:Y:S02]  /*0500*/  DFMA R24, R26, R24, R26 ;  /* 0x000000181a18722b */ /* 0x001064000000001a */
[----:B------:R-:W-:Y:S01]  /*0510*/  IMAD.WIDE.U32 R4, R4, -0x2daee0ad, RZ ;  /* 0xd2511f5304047825 */ /* 0x000fe200078e00ff */
[----:B0-----:R-:W-:Y:S02]  /*0520*/  LOP3.LUT R27, R3, R6, R9, 0x96, !PT ;  /* 0x00000006031b7212 */ /* 0x001fe400078e9609 */
[----:B------:R-:W-:Y:S01]  /*0530*/  IADD3 R6, R18, -0x700cb87f, RZ ;  /* 0x8ff3478112067810 */ /* 0x000fe20007ffe0ff */
[----:B-1----:R-:W0:Y:S01]  /*0540*/  DFMA R20, -R22, R24, 1 ;  /* 0x3ff000001614742b */ /* 0x002e220000000118 */
[----:B------:R-:W-:Y:S01]  /*0550*/  LOP3.LUT R40, R5, R40, R8, 0x96, !PT ;  /* 0x0000002805287212 */ /* 0x000fe200078e9608 */
[----:B------:R-:W-:-:S04]  /*0560*/  IMAD.HI.U32 R3, R27, -0x2daee0ad, RZ ;  /* 0xd2511f531b037827 */ /* 0x000fc800078e00ff */
[----:B------:R-:W-:Y:S01]  /*0570*/  IMAD.HI.U32 R5, R40, -0x326172a9, RZ ;  /* 0xcd9e8d5728057827 */ /* 0x000fe200078e00ff */
[----:B0-----:R0:W1:Y:S02]  /*0580*/  DFMA R20, R24, R20, R24 ;  /* 0x000000141814722b */ /* 0x0010640000000018 */
[----:B0-----:R-:W-:Y:S01]  /*0590*/  LOP3.LUT R24, R3, R4, R7, 0x96, !PT ;  /* 0x0000000403187212 */ /* 0x001fe200078e9607 */
[----:B------:R-:W-:Y:S01]  /*05a0*/  IMAD.MOV.U32 R4, RZ, RZ, R34 ;  /* 0x000000ffff047224 */ /* 0x000fe200078e0022 */
[----:B------:R-:W-:Y:S01]  /*05b0*/  LOP3.LUT R38, R5, R2, R6, 0x96, !PT ;  /* 0x0000000205267212 */ /* 0x000fe200078e9606 */
[----:B------:R-:W-:Y:S01]  /*05c0*/  IMAD.MOV.U32 R5, RZ, RZ, R36 ;  /* 0x000000ffff057224 */ /* 0x000fe200078e0024 */
[----:B------:R-:W-:Y:S01]  /*05d0*/  MOV R3, R35 ;  /* 0x0000002300037202 */ /* 0x000fe20000000f00 */
[----:B------:R-:W-:Y:S02]  /*05e0*/  IMAD.MOV.U32 R2, RZ, RZ, R0 ;  /* 0x000000ffff027224 */ /* 0x000fe400078e0000 */
[----:B------:R-:W-:-:S02]  /*05f0*/  IMAD.MOV.U32 R0, RZ, RZ, R27 ;  /* 0x000000ffff007224 */ /* 0x000fc400078e001b */
[----:B------:R-:W-:Y:S01]  /*0600*/  IMAD.MOV.U32 R36, RZ, RZ, R24 ;  /* 0x000000ffff247224 */ /* 0x000fe200078e0018 */
[----:B------:R-:W-:Y:S05]  /*0610*/  @P0 BRA `(.L_x_2167) ;  /* 0x0000006000000947 */ /* 0x000fea0003800000 */
[----:B-1----:R-:W-:Y:S02]  /*0620*/  LOP3.LUT R35, R23, 0x7fffffff, RZ, 0xc0, !PT ;  /* 0x7fffffff17237812 */ /* 0x002fe400078ec0ff */
[----:B------:R-:W-:Y:S02]  /*0630*/  MOV R34, 0x660 ;  /* 0x0000066000227802 */ /* 0x000fe40000000f00 */
[----:B------:R-:W-:Y:S02]  /*0640*/  IADD3 R35, R35, -0x100000, RZ ;  /* 0xfff0000023237810 */ /* 0x000fe40007ffe0ff */
[----:B------:R-:W-:Y:S05]  /*0650*/  CALL.REL.NOINC `($__internal_57_$__cuda_sm20_dblrcp_rn_slowpath_v3) ;  /* 0x000006f000007944 */ /* 0x000fea0003c00000 */
[----:B------:R-:W-:Y:S02]  /*0660*/  IMAD.MOV.U32 R20, RZ, RZ, R22 ;  /* 0x000000ffff147224 */ /* 0x000fe400078e0016 */
[----:B------:R-:W-:-:S05]  /*0670*/  IMAD.MOV.U32 R21, RZ, RZ, R23 ;  /* 0x000000ffff157224 */ /* 0x000fca00078e0017 */
.L_x_2167:
        /* <DEDUP_REMOVED lines=8> */
.L_x_2172:
        /* <DEDUP_REMOVED lines=13> */
.L_x_2169:
[----:B------:R-:W-:Y:S05]  /*07d0*/  BSYNC B0 ;  /* 0x0000000000007941 */ /* 0x000fea0003800000 */
.L_x_2168:
        /* <DEDUP_REMOVED lines=42> */
[----:B------:R-:W-:Y:S02]  /*0a80*/  LOP3.LUT R42, R42, R24, R7, 0x96, !PT ;  /* 0x000000182a2a7212 */ /* 0x000fe400078e9607 */
[----:B------:R-:W-:Y:S01]  /*0a90*/  MOV R24, R40 ;  /* 0x0000002800187202 */ /* 0x000fe20000000f00 */
        /* <DEDUP_REMOVED lines=10> */
.L_x_2171:
[----:B------:R-:W-:Y:S01]  /*0b40*/  IMAD.MOV.U32 R24, RZ, RZ, R36 ;  /* 0x000000ffff187224 */ /* 0x000fe200078e0024 */
[----:B------:R-:W-:Y:S02]  /*0b50*/  MOV R36, R23 ;  /* 0x0000001700247202 */ /* 0x000fe40000000f00 */
.L_x_2170:
[----:B------:R-:W-:-:S04]  /*0b60*/  IMAD.MOV.U32 R27, RZ, RZ, 0x4 ;  /* 0x00000004ff1b7424 */ /* 0x000fc800078e00ff */
[----:B------:R-:W-:-:S06]  /*0b70*/  IMAD.WIDE.U32 R22, R2, R27, c[0x0][0x160] ;  /* 0x0000580002167625 */ /* 0x000fcc00078e001b */
[----:B------:R-:W2:Y:S01]  /*0b80*/  LDG.E.64 R22, [R22.64] ;  /* 0x0000000416167981 */ /* 0x000ea2000c1e1b00 */
[----:B------:R0:W1:Y:S01]  /*0b90*/  I2F.U32 R21, R24 ;  /* 0x0000001800157306 */ /* 0x0000620000201000 */
[----:B------:R-:W-:Y:S01]  /*0ba0*/  IMAD.MOV.U32 R26, RZ, RZ, 0x2f800000 ;  /* 0x2f800000ff1a7424 */ /* 0x000fe200078e00ff */
[----:B------:R-:W-:Y:S06]  /*0bb0*/  WARPSYNC 0xffffffff ;  /* 0xffffffff00007948 */ /* 0x000fec0003800000 */
[----:B------:R3:W4:Y:S01]  /*0bc0*/  I2F.U32 R25, R36 ;  /* 0x0000002400197306 */ /* 0x0007220000201000 */
[----:B0-----:R-:W-:Y:S01]  /*0bd0*/  IADD3 R24, P0, R2, c[0x0][0x310], RZ ;  /* 0x0000c40002187a10 */ /* 0x001fe20007f1e0ff */
[----:B-1----:R-:W-:Y:S01]  /*0be0*/  FFMA.FTZ R21, R21, R26, 1.1641532182693481445e-10 ;  /* 0x2f00000015157423 */ /* 0x002fe2000001001a */
[----:B---3--:R-:W-:-:S04]  /*0bf0*/  MOV R36, R42 ;  /* 0x0000002a00247202 */ /* 0x008fc80000000f00 */
[----:B------:R-:W-:Y:S01]  /*0c00*/  FSET.BF.LT.FTZ.AND R43, R21, c[0x0][0x3ec], PT ;  /* 0x0000fb00152b7a0a */ /* 0x000fe20003811000 */
[----:B----4-:R-:W-:-:S03]  /*0c10*/  FFMA.FTZ R25, R25, R26, 1.1641532182693481445e-10 ;  /* 0x2f00000019197423 */ /* 0x010fc6000001001a */
[----:B------:R-:W-:Y:S01]  /*0c20*/  F2I.FTZ.U32.TRUNC.NTZ R21, R43 ;  /* 0x0000002b00157305 */ /* 0x000fe2000021f000 */
[----:B------:R-:W-:Y:S01]  /*0c30*/  IMAD.WIDE.U32 R26, R2, R27, c[0x0][0x238] ;  /* 0x00008e00021a7625 */ /* 0x000fe200078e001b */
[----:B------:R-:W-:-:S03]  /*0c40*/  FSET.BF.LT.FTZ.AND R40, R25, c[0x0][0x3ec], PT ;  /* 0x0000fb0019287a0a */ /* 0x000fc60003811000 */
[----:B------:R-:W-:-:S03]  /*0c50*/  IMAD R2, R39, c[0x0][0xc], R2 ;  /* 0x0000030027027a24 */ /* 0x000fc600078e0202 */
[----:B------:R-:W0:Y:S02]  /*0c60*/  F2I.FTZ.U32.TRUNC.NTZ R38, R40 ;  /* 0x0000002800267305 */ /* 0x000e24000021f000 */
[----:B0-----:R-:W-:Y:S01]  /*0c70*/  PRMT R21, R38, 0x7604, R21 ;  /* 0x0000760426157816 */ /* 0x001fe20000000015 */
[----:B------:R-:W-:Y:S02]  /*0c80*/  IMAD.MOV.U32 R38, RZ, RZ, R41 ;  /* 0x000000ffff267224 */ /* 0x000fe400078e0029 */
[----:B--2---:R-:W-:Y:S02]  /*0c90*/  FMUL.FTZ R25, R43, R22 ;  /* 0x000000162b197220 */ /* 0x004fe40000410000 */
[----:B------:R-:W-:Y:S02]  /*0ca0*/  FMUL.FTZ R23, R40, R23 ;  /* 0x0000001728177220 */ /* 0x000fe40000410000 */
[----:B------:R-:W-:Y:S02]  /*0cb0*/  FMUL.FTZ R22, R34, R25 ;  /* 0x0000001922167220 */ /* 0x000fe40000410000 */
[----:B------:R-:W-:Y:S01]  /*0cc0*/  IMAD.X R25, RZ, RZ, c[0x0][0x314], P0 ;  /* 0x0000c500ff197624 */ /* 0x000fe200000e06ff */
[----:B------:R-:W-:Y:S01]  /*0cd0*/  ISETP.GE.U32.AND P0, PT, R2, c[0x0][0x3e8], PT ;  /* 0x0000fa0002007a0c */ /* 0x000fe20003f06070 */
[----:B------:R-:W-:-:S02]  /*0ce0*/  FMUL.FTZ R23, R34, R23 ;  /* 0x0000001722177220 */ /* 0x000fc40000410000 */
[----:B------:R-:W-:-:S03]  /*0cf0*/  IMAD.MOV.U32 R40, RZ, RZ, R20 ;  /* 0x000000ffff287224 */ /* 0x000fc600078e0014 */
[----:B------:R0:W-:Y:S04]  /*0d00*/  STG.E.64 [R26.64], R22 ;  /* 0x000000161a007986 */ /* 0x0001e8000c101b04 */
[----:B------:R0:W-:Y:S04]  /*0d10*/  STG.E.U16 [R24.64], R21 ;  /* 0x0000001518007986 */ /* 0x0001e8000c101504 */
[----:B------:R-:W-:Y:S06]  /*0d20*/  BAR.SYNC.DEFER_BLOCKING 0x0 ;  /* 0x0000000000007b1d */ /* 0x000fec0000010000 */
[----:B------:R-:W-:Y:S05]  /*0d30*/  @!P0 BRA `(.L_x_2172) ;  /* 0xfffff9c000008947 */ /* 0x000fea000383ffff */
[----:B------:R-:W-:Y:S05]  /*0d40*/  EXIT ;  /* 0x000000000000794d */ /* 0x000fea0003800000 */
        .weak           $__internal_57_$__cuda_sm20_dblrcp_rn_slowpath_v3
        .type           $__internal_57_$__cuda_sm20_dblrcp_rn_slowpath_v3,@function
        .size           $__internal_57_$__cuda_sm20_dblrcp_rn_slowpath_v3,(.L_x_11418 - $__internal_57_$__cuda_sm20_dblrcp_rn_slowpath_v3)
$__internal_57_$__cuda_sm20_dblrcp_rn_slowpath_v3:
        /* <DEDUP_REMOVED lines=26> */
.L_x_2175:
        /* <DEDUP_REMOVED lines=10> */
.L_x_2173:
[----:B------:R-:W-:Y:S01]  /*0f90*/  LOP3.LUT R21, R27, 0x80000, RZ, 0xfc, !PT ;  /* 0x000800001b157812 */ /* 0x000fe200078efcff */
[----:B------:R-:W-:Y:S02]  /*0fa0*/  IMAD.MOV.U32 R20, RZ, RZ, R26 ;  /* 0x000000ffff147224 */ /* 0x000fe400078e001a */
.L_x_2174:
[----:B------:R-:W-:Y:S02]  /*0fb0*/  IMAD.MOV.U32 R35, RZ, RZ, 0x0 ;  /* 0x00000000ff237424 */ /* 0x000fe400078e00ff */
[----:B01----:R-:W-:Y:S02]  /*0fc0*/  IMAD.MOV.U32 R22, RZ, RZ, R20 ;  /* 0x000000ffff167224 */ /* 0x003fe400078e0014 */
[----:B------:R-:W-:Y:S01]  /*0fd0*/  IMAD.MOV.U32 R23, RZ, RZ, R21 ;  /* 0x000000ffff177224 */ /* 0x000fe200078e0015 */
[----:B------:R-:W-:Y:S06]  /*0fe0*/  RET.REL.NODEC R34 `(_ZN2at6native43_GLOBAL__N__7cc8d1ed_10_Dropout_cu_0e96ed3824fused_dropout_kernel_vecIffjLi1ELi2EhEEvNS_4cuda6detail10TensorInfoIKT_T1_EENS5_IS6_S8_EENS5_IT4_S8_EES8_T0_NS_15PhiloxCudaStateE) ;  /* 0xfffff01022007950 */ /* 0x000fec0003c3ffff */
.L_x_2176:
        /* <DEDUP_REMOVED lines=9> */
.L_x_11418:


//--------------------- .text._ZN2at6native43_GLOBAL__N__7cc8d1ed_10_Dropout_cu_0e96ed3824fused_dropout_kernel_vecIffjLi1ELi4EhEEvNS_4cuda6detail10TensorInfoIKT_T1_EENS5_IS6_S8_EENS5_IT4_S8_EES8_T0_NS_15PhiloxCudaStateE --------------------------
	.section	.text._ZN2at6native43_GLOBAL__N__7cc8d1ed_10_Dropout_cu_0e96ed3824fused_dropout_kernel_vecIffjLi1ELi4EhEEvNS_4cuda6detail10TensorInfoIKT_T1_EENS5_IS6_S8_EENS5_IT4_S8_EES8_T0_NS_15PhiloxCudaStateE,"ax",@progbits
	.sectioninfo	@"SHI_REGISTERS=48"
	.align	128
.text._ZN2at6native43_GLOBAL__N__7cc8d1ed_10_Dropout_cu_0e96ed3824fused_dropout_kernel_vecIffjLi1ELi4EhEEvNS_4cuda6detail10TensorInfoIKT_T1_EENS5_IS6_S8_EENS5_IT4_S8_EES8_T0_NS_15PhiloxCudaStateE:
        .type           _ZN2at6native43_GLOBAL__N__7cc8d1ed_10_Dropout_cu_0e96ed3824fused_dropout_kernel_vecIffjLi1ELi4EhEEvNS_4cuda6detail10TensorInfoIKT_T1_EENS5_IS6_S8_EENS5_IT4_S8_EES8_T0_NS_15PhiloxCudaStateE,@function
        .size           _ZN2at6native43_GLOBAL__N__7cc8d1ed_10_Dropout_cu_0e96ed3824fused_dropout_kernel_vecIffjLi1ELi4EhEEvNS_4cuda6detail10TensorInfoIKT_T1_EENS5_IS6_S8_EENS5_IT4_S8_EES8_T0_NS_15PhiloxCudaStateE,(.L_x_11420 - _ZN2at6native43_GLOBAL__N__7cc8d1ed_10_Dropout_cu_0e96ed3824fused_dropout_kernel_vecIffjLi1ELi4EhEEvNS_4cuda6detail10TensorInfoIKT_T1_EENS5_IS6_S8_EENS5_IT4_S8_EES8_T0_NS_15PhiloxCudaStateE)
        .other          _ZN2at6native43_GLOBAL__N__7cc8d1ed_10_Dropout_cu_0e96ed3824fused_dropout_kernel_vecIffjLi1ELi4EhEEvNS_4cuda6detail10TensorInfoIKT_T1_EENS5_IS6_S8_EENS5_IT4_S8_EES8_T0_NS_15PhiloxCudaStateE,@"STO_CUDA_ENTRY STV_DEFAULT"
_ZN2at6native43_GLOBAL__N__7cc8d1ed_10_Dropout_cu_0e96ed3824fused_dropout_kernel_vecIffjLi1ELi4EhEEvNS_4cuda6detail10TensorInfoIKT_T1_EENS5_IS6_S8_EENS5_IT4_S8_EES8_T0_NS_15PhiloxCudaStateE:
        /* <DEDUP_REMOVED lines=38> */
[----:B------:R-:W-:Y:S01]  /*0260*/  MOV R14, c[0x0][0x3ec] ;  /* 0x0000fb00000e7a02 */ /* 0x000fe20000000f00 */
[----:B------:R-:W-:Y:S01]  /*0270*/  IMAD.WIDE.U32 R10, R11, -0x2daee0ad, RZ ;  /* 0xd2511f530b0a7825 */ /* 0x000fe200078e00ff */
[----:B------:R-:W-:-:S02]  /*0280*/  IADD3 R5, R23, 0x32370b8f, RZ ;  /* 0x32370b8f17057810 */ /* 0x000fc40007ffe0ff */
        /* <DEDUP_REMOVED lines=9> */
[----:B------:R-:W0:Y:S01]  /*0320*/  F2F.F64.F32 R14, R14 ;  /* 0x0000000e000e7310 */ /* 0x000e220000201800 */
        /* <DEDUP_REMOVED lines=16> */
[----:B------:R-:W-:Y:S02]  /*0430*/  IADD3 R18, R22, 0x5384540f, RZ ;  /* 0x5384540f16127810 */ /* 0x000fe40007ffe0ff */
[----:B------:R-:W-:Y:S01]  /*0440*/  LOP3.LUT R12, R25, R12, R16, 0x96, !PT ;  /* 0x0000000c190c7212 */ /* 0x000fe200078e9610 */
[----:B------:R-:W-:Y:S01]  /*0450*/  IMAD.WIDE.U32 R44, R44, -0x2daee0ad, RZ ;  /* 0xd2511f532c2c7825 */ /* 0x000fe200078e00ff */
[----:B------:R-:W-:Y:S02]  /*0460*/  FSETP.GEU.AND P0, PT, |R30|, 5.8789094863358348022e-39, PT ;  /* 0x004004021e00780b */ /* 0x000fe40003f0e200 */
[----:B------:R-:W-:Y:S01]  /*0470*/  IADD3 R19, R22, -0xe443238, RZ ;  /* 0xf1bbcdc816137810 */ /* 0x000fe20007ffe0ff */
[----:B0-----:R-:W0:Y:S01]  /*0480*/  DFMA R32, -R14, R30, 1 ;  /* 0x3ff000000e20742b */ /* 0x001e22000000011e */
[----:B------:R-:W-:Y:S01]  /*0490*/  IMAD.WIDE.U32 R12, R12, -0x326172a9, RZ ;  /* 0xcd9e8d570c0c7825 */ /* 0x000fe200078e00ff */
[----:B------:R-:W-:-:S02]  /*04a0*/  LOP3.LUT R24, R45, R24, R17, 0x96, !PT ;  /* 0x000000182d187212 */ /* 0x000fc400078e9611 */
[----:B------:R-:W-:Y:S02]  /*04b0*/  IADD3 R21, R23, -0x695add53, RZ ;  /* 0x96a522ad17157810 */ /* 0x000fe40007ffe0ff */
        /* <DEDUP_REMOVED lines=22> */
[----:B------:R-:W-:Y:S05]  /*0620*/  CALL.REL.NOINC `($__internal_58_$__cuda_sm20_dblrcp_rn_slowpath_v3) ;  /* 0x0000085000007944 */ /* 0x000fea0003c00000 */
[----:B------:R-:W-:Y:S01]  /*0630*/  IMAD.MOV.U32 R12, RZ, RZ, R14 ;  /* 0x000000ffff0c7224 */ /* 0x000fe200078e000e */
[----:B------:R-:W-:-:S05]  /*0640*/  MOV R13, R15 ;  /* 0x0000000f000d7202 */ /* 0x000fca0000000f00 */
.L_x_2177:
[----:B-1----:R-:W0:Y:S01]  /*0650*/  F2F.F32.F64 R37, R12 ;  /* 0x0000000c00257310 */ /* 0x002e220000301000 */
[----:B------:R-:W0:Y:S01]  /*0660*/  DSETP.GEU.AND P0, PT, |R12|, c[0x2][0x0], PT ;  /* 0x008000000c00762a */ /* 0x000e220003f0e200 */
[----:B------:R-:W-:Y:S01]  /*0670*/  IMAD R44, R44, -0x326172a9, RZ ;  /* 0xcd9e8d572c2c7824 */ /* 0x000fe200078e02ff */
[----:B------:R-:W-:Y:S01]  /*0680*/  LOP3.LUT R39, R28, 0x3, RZ, 0xc0, !PT ;  /* 0x000000031c277812 */ /* 0x000fe200078ec0ff */
[----:B------:R-:W-:-:S11]  /*0690*/  IMAD.MOV.U32 R35, RZ, RZ, RZ ;  /* 0x000000ffff237224 */ /* 0x000fd600078e00ff */
[----:B0-----:R-:W-:Y:S02]  /*06a0*/  @!P0 FMUL R37, R37, 1.175494350822287508e-38 ;  /* 0x0080000025258820 */ /* 0x001fe40000400000 */
.L_x_2182:
        /* <DEDUP_REMOVED lines=13> */
.L_x_2179:
[----:B------:R-:W-:Y:S05]  /*0780*/  BSYNC B0 ;  /* 0x0000000000007941 */ /* 0x000fea0003800000 */
.L_x_2178:
        /* <DEDUP_REMOVED lines=38> */
[----:B------:R-:W-:Y:S02]  /*09f0*/  LOP3.LUT R25, R13, R26, R20, 0x96, !PT ;  /* 0x0000001a0d197212 */ /* 0x000fe400078e9614 */
[----:B------:R-:W-:Y:S01]  /*0a00*/  MOV R26, R44 ;  /* 0x0000002c001a7202 */ /* 0x000fe20000000f00 */
        /* <DEDUP_REMOVED lines=20> */
.L_x_2181:
[----:B------:R-:W-:Y:S01]  /*0b50*/  IMAD.MOV.U32 R26, RZ, RZ, R42 ;  /* 0x000000ffff1a7224 */ /* 0x000fe200078e002a */
[----:B------:R-:W-:Y:S01]  /*0b60*/  MOV R41, R24 ;  /* 0x0000001800297202 */ /* 0x000fe20000000f00 */
[----:B------:R-:W-:Y:S02]  /*0b70*/  IMAD.MOV.U32 R27, RZ, RZ, R29 ;  /* 0x000000ffff1b7224 */ /* 0x000fe400078e001d */
[----:B------:R-:W-:Y:S02]  /*0b80*/  IMAD.MOV.U32 R28, RZ, RZ, R38 ;  /* 0x000000ffff1c7224 */ /* 0x000fe400078e0026 */
.L_x_2180:
[----:B------:R-:W-:-:S04]  /*0b90*/  IMAD.MOV.U32 R29, RZ, RZ, 0x4 ;  /* 0x00000004ff1d7424 */ /* 0x000fc800078e00ff */
[----:B------:R-:W-:-:S06]  /*0ba0*/  IMAD.WIDE.U32 R12, R40, R29, c[0x0][0x160] ;  /* 0x00005800280c7625 */ /* 0x000fcc00078e001d */
[----:B------:R-:W2:Y:S01]  /*0bb0*/  LDG.E.128 R12, [R12.64] ;  /* 0x000000040c0c7981 */ /* 0x000ea2000c1e1d00 */
[----:B------:R-:W0:Y:S01]  /*0bc0*/  I2F.U32 R26, R26 ;  /* 0x0000001a001a7306 */ /* 0x000e220000201000 */
[----:B------:R-:W-:Y:S01]  /*0bd0*/  IMAD.MOV.U32 R25, RZ, RZ, 0x2f800000 ;  /* 0x2f800000ff197424 */ /* 0x000fe200078e00ff */
[----:B------:R-:W-:Y:S06]  /*0be0*/  WARPSYNC 0xffffffff ;  /* 0xffffffff00007948 */ /* 0x000fec0003800000 */
[----:B------:R1:W3:Y:S08]  /*0bf0*/  I2F.U32 R42, R27 ;  /* 0x0000001b002a7306 */ /* 0x0002f00000201000 */
[----:B------:R-:W4:Y:S01]  /*0c00*/  I2F.U32 R28, R28 ;  /* 0x0000001c001c7306 */ /* 0x000f220000201000 */
[----:B0-----:R-:W-:-:S05]  /*0c10*/  FFMA.FTZ R44, R26, R25, 1.1641532182693481445e-10 ;  /* 0x2f0000001a2c7423 */ /* 0x001fca0000010019 */
[----:B-1----:R-:W-:Y:S02]  /*0c20*/  FSET.BF.LT.FTZ.AND R27, R44, c[0x0][0x3ec], PT ;  /* 0x0000fb002c1b7a0a */ /* 0x002fe40003811000 */
[----:B------:R-:W0:Y:S01]  /*0c30*/  I2F.U32 R43, R41 ;  /* 0x00000029002b7306 */ /* 0x000e220000201000 */
[----:B---3--:R-:W-:-:S05]  /*0c40*/  FFMA.FTZ R42, R42, R25, 1.1641532182693481445e-10 ;  /* 0x2f0000002a2a7423 */ /* 0x008fca0000010019 */
[----:B------:R-:W-:Y:S01]  /*0c50*/  FSET.BF.LT.FTZ.AND R44, R42, c[0x0][0x3ec], PT ;  /* 0x0000fb002a2c7a0a */ /* 0x000fe20003811000 */
[----:B----4-:R-:W-:Y:S01]  /*0c60*/  FFMA.FTZ R45, R28, R25, 1.1641532182693481445e-10 ;  /* 0x2f0000001c2d7423 */ /* 0x010fe20000010019 */
[----:B------:R-:W-:Y:S01]  /*0c70*/  F2I.FTZ.U32.TRUNC.NTZ R26, R27 ;  /* 0x0000001b001a7305 */ /* 0x000fe2000021f000 */
[----:B------:R-:W-:-:S03]  /*0c80*/  IMAD.WIDE.U32 R28, R40, R29, c[0x0][0x238] ;  /* 0x00008e00281c7625 */ /* 0x000fc600078e001d */
[----:B------:R-:W-:Y:S01]  /*0c90*/  FSET.BF.LT.FTZ.AND R45, R45, c[0x0][0x3ec], PT ;  /* 0x0000fb002d2d7a0a */ /* 0x000fe20003811000 */
[----:B0-----:R-:W-:-:S03]  /*0ca0*/  FFMA.FTZ R43, R43, R25, 1.1641532182693481445e-10 ;  /* 0x2f0000002b2b7423 */ /* 0x001fc60000010019 */
[----:B------:R-:W0:Y:S02]  /*0cb0*/  F2I.FTZ.U32.TRUNC.NTZ R41, R44 ;  /* 0x0000002c00297305 */ /* 0x000e24000021f000 */
[----:B------:R-:W-:-:S06]  /*0cc0*/  FSET.BF.LT.FTZ.AND R43, R43, c[0x0][0x3ec], PT ;  /* 0x0000fb002b2b7a0a */ /* 0x000fcc0003811000 */
[----:B------:R-:W1:Y:S08]  /*0cd0*/  F2I.FTZ.U32.TRUNC.NTZ R42, R45 ;  /* 0x0000002d002a7305 */ /* 0x000e70000021f000 */
[----:B------:R-:W3:Y:S01]  /*0ce0*/  F2I.FTZ.U32.TRUNC.NTZ R25, R43 ;  /* 0x0000002b00197305 */ /* 0x000ee2000021f000 */
[----:B0-----:R-:W-:Y:S02]  /*0cf0*/  PRMT R41, R41, 0x7604, R26 ;  /* 0x0000760429297816 */ /* 0x001fe4000000001a */
[----:B------:R-:W-:-:S02]  /*0d00*/  IADD3 R26, P0, R40, c[0x0][0x310], RZ ;  /* 0x0000c400281a7a10 */ /* 0x000fc40007f1e0ff */
[----:B-1----:R-:W-:-:S04]  /*0d10*/  PRMT R42, R42, 0x7054, R41 ;  /* 0x000070542a2a7816 */ /* 0x002fc80000000029 */
[----:B---3--:R-:W-:Y:S02]  /*0d20*/  PRMT R41, R25, 0x654, R42 ;  /* 0x0000065419297816 */ /* 0x008fe4000000002a */
[----:B------:R-:W-:Y:S02]  /*0d30*/  MOV R25, c[0x0][0x0] ;  /* 0x0000000000197a02 */ /* 0x000fe40000000f00 */
[----:B------:R-:W-:-:S03]  /*0d40*/  MOV R42, R36 ;  /* 0x00000024002a7202 */ /* 0x000fc60000000f00 */
[----:B------:R-:W-:-:S04]  /*0d50*/  IMAD.SHL.U32 R25, R25, 0x4, RZ ;  /* 0x0000000419197824 */ /* 0x000fc800078e00ff */
[----:B------:R-:W-:Y:S02]  /*0d60*/  IMAD R40, R25, c[0x0][0xc], R40 ;  /* 0x0000030019287a24 */ /* 0x000fe400078e0228 */
[----:B--2---:R-:W-:Y:S02]  /*0d70*/  FMUL.FTZ R12, R27, R12 ;  /* 0x0000000c1b0c7220 */ /* 0x004fe40000410000 */
[----:B------:R-:W-:Y:S01]  /*0d80*/  IMAD.X R27, RZ, RZ, c[0x0][0x314], P0 ;  /* 0x0000c500ff1b7624 */ /* 0x000fe200000e06ff */
[----:B------:R-:W-:Y:S01]  /*0d90*/  ISETP.GE.U32.AND P0, PT, R40, c[0x0][0x3e8], PT ;  /* 0x0000fa0028007a0c */ /* 0x000fe20003f06070 */
[----:B------:R-:W-:Y:S02]  /*0da0*/  FMUL.FTZ R44, R44, R13 ;  /* 0x0000000d2c2c7220 */ /* 0x000fe40000410000 */
[----:B------:R-:W-:Y:S02]  /*0db0*/  FMUL.FTZ R14, R45, R14 ;  /* 0x0000000e2d0e7220 */ /* 0x000fe40000410000 */
[----:B------:R-:W-:-:S02]  /*0dc0*/  FMUL.FTZ R15, R43, R15 ;  /* 0x0000000f2b0f7220 */ /* 0x000fc40000410000 */
[C---:B------:R-:W-:Y:S02]  /*0dd0*/  FMUL.FTZ R12, R37.reuse, R12 ;  /* 0x0000000c250c7220 */ /* 0x040fe40000410000 */
[C---:B------:R-:W-:Y:S02]  /*0de0*/  FMUL.FTZ R13, R37.reuse, R44 ;  /* 0x0000002c250d7220 */ /* 0x040fe40000410000 */
[C---:B------:R-:W-:Y:S02]  /*0df0*/  FMUL.FTZ R14, R37.reuse, R14 ;  /* 0x0000000e250e7220 */ /* 0x040fe40000410000 */
[----:B------:R-:W-:Y:S02]  /*0e00*/  FMUL.FTZ R15, R37, R15 ;  /* 0x0000000f250f7220 */ /* 0x000fe40000410000 */
[----:B------:R-:W-:Y:S02]  /*0e10*/  IMAD.MOV.U32 R44, RZ, RZ, R24 ;  /* 0x000000ffff2c7224 */ /* 0x000fe400078e0018 */
[----:B------:R-:W-:Y:S01]  /*0e20*/  IMAD.MOV.U32 R43, RZ, RZ, R38 ;  /* 0x000000ffff2b7224 */ /* 0x000fe200078e0026 */
[----:B------:R0:W-:Y:S04]  /*0e30*/  STG.E.128 [R28.64], R12 ;  /* 0x0000000c1c007986 */ /* 0x0001e8000c101d04 */
[----:B------:R0:W-:Y:S04]  /*0e40*/  STG.E [R26.64], R41 ;  /* 0x000000291a007986 */ /* 0x0001e8000c101904 */
[----:B------:R-:W-:Y:S06]  /*0e50*/  BAR.SYNC.DEFER_BLOCKING 0x0 ;  /* 0x0000000000007b1d */ /* 0x000fec0000010000 */
[----:B------:R-:W-:Y:S05]  /*0e60*/  @!P0 BRA `(.L_x_2182) ;  /* 0xfffff84000008947 */ /* 0x000fea000383ffff */
[----:B------:R-:W-:Y:S05]  /*0e70*/  EXIT ;  /* 0x000000000000794d */ /* 0x000fea0003800000 */
        .weak           $__internal_58_$__cuda_sm20_dblrcp_rn_slowpath_v3
        .type           $__internal_58_$__cuda_sm20_dblrcp_rn_slowpath_v3,@function
        .size           $__internal_58_$__cuda_sm20_dblrcp_rn_slowpath_v3,(.L_x_11420 - $__internal_58_$__cuda_sm20_dblrcp_rn_slowpath_v3)
$__internal_58_$__cuda_sm20_dblrcp_rn_slowpath_v3:
        /* <DEDUP_REMOVED lines=26> */
.L_x_2185:
        /* <DEDUP_REMOVED lines=10> */
.L_x_2183:
[----:B------:R-:W-:Y:S01]  /*10c0*/  LOP3.LUT R13, R27, 0x80000, RZ, 0xfc, !PT ;  /* 0x000800001b0d7812 */ /* 0x000fe200078efcff */
[----:B------:R-:W-:-:S04]  /*10d0*/  IMAD.MOV.U32 R12, RZ, RZ, R26 ;  /* 0x000000ffff0c7224 */ /* 0x000fc800078e001a */
.L_x_2184:
[----:B------:R-:W-:Y:S01]  /*10e0*/  IMAD.MOV.U32 R37, RZ, RZ, 0x0 ;  /* 0x00000000ff257424 */ /* 0x000fe200078e00ff */
[----:B01----:R-:W-:Y:S01]  /*10f0*/  MOV R14, R12 ;  /* 0x0000000c000e7202 */ /* 0x003fe20000000f00 */
[----:B------:R-:W-:Y:S02]  /*1100*/  IMAD.MOV.U32 R15, RZ, RZ, R13 ;  /* 0x000000ffff0f7224 */ /* 0x000fe400078e000d */
[----:B------:R-:W-:Y:S05]  /*1110*/  RET.REL.NODEC R36 `(_ZN2at6native43_GLOBAL__N__7cc8d1ed_10_Dropout_cu_0e96ed3824fused_dropout_kernel_vecIffjLi1ELi4EhEEvNS_4cuda6detail10TensorInfoIKT_T1_EENS5_IS6_S8_EENS5_IT4_S8_EES8_T0_NS_15PhiloxCudaStateE) ;  /* 0xffffeee024007950 */ /* 0x000fea0003c3ffff */
.L_x_2186:
        /* <DEDUP_REMOVED lines=14> */
.L_x_11420:


//--------------------- .text._ZN2at6native43_GLOBAL__N__7cc8d1ed_10_Dropout_cu_0e96ed3824fused_dropout_kernel_vecIffjLi1ELi8EhEEvNS_4cuda6detail10TensorInfoIKT_T1_EENS5_IS6_S8_EENS5_IT4_S8_EES8_T0_NS_15PhiloxCudaStateE --------------------------
	.section	.text._ZN2at6native43_GLOBAL__N__7cc8d1ed_10_Dropout_cu_0e96ed3824fused_dropout_kernel_vecIffjLi1ELi8EhEEvNS_4cuda6detail10TensorInfoIKT_T1_EENS5_IS6_S8_EENS5_IT4_S8_EES8_T0_NS_15PhiloxCudaStateE,"ax",@progbits
	.sectioninfo	@"SHI_REGISTERS=62"
	.align	128
.text._ZN2at6native43_GLOBAL__N__7cc8d1ed_10_Dropout_cu_0e96ed3824fused_dropout_kernel_vecIffjLi1ELi8EhEEvNS_4cuda6detail10TensorInfoIKT_T1_EENS5_IS6_S8_EENS5_IT4_S8_EES8_T0_NS_15PhiloxCudaStateE:
        .type           _ZN2at6native43_GLOBAL__N__7cc8d1ed_10_Dropout_cu_0e96ed3824fused_dropout_kernel_vecIffjLi1ELi8EhEEvNS_4cuda6detail10TensorInfoIKT_T1_EENS5_IS6_S8_EENS5_IT4_S8_EES8_T0_NS_15PhiloxCudaStateE,@function
        .size           _ZN2at6native43_GLOBAL__N__7cc8d1ed_10_Dropout_cu_0e96ed3824fused_dropout_kernel_vecIffjLi1ELi8EhEEvNS_4cuda6detail10TensorInfoIKT_T1_EENS5_IS6_S8_EENS5_IT4_S8_EES8_T0_NS_15PhiloxCudaStateE,(.L_x_11422 - _ZN2at6native43_GLOBAL__N__7cc8d1ed_10_Dropout_cu_0e96ed3824fused_dropout_kernel_vecIffjLi1ELi8EhEEvNS_4cuda6detail10TensorInfoIKT_T1_EENS5_IS6_S8_EENS5_IT4_S8_EES8_T0_NS_15PhiloxCudaStateE)
        .other          _ZN2at6native43_GLOBAL__N__7cc8d1ed_10_Dropout_cu_0e96ed3824fused_dropout_kernel_vecIffjLi1ELi8EhEEvNS_4cuda6detail10TensorInfoIKT_T1_EENS5_IS6_S8_EENS5_IT4_S8_EES8_T0_NS_15PhiloxCudaStateE,@"STO_CUDA_ENTRY STV_DEFAULT"
_ZN2at6native43_GLOBAL__N__7cc8d1ed_10_Dropout_cu_0e96ed3824fused_dropout_kernel_vecIffjLi1ELi8EhEEvNS_4cuda6detail10TensorInfoIKT_T1_EENS5_IS6_S8_EENS5_IT4_S8_EES8_T0_NS_15PhiloxCudaStateE:
        /* <DEDUP_REMOVED lines=53> */
[----:B------:R-:W-:-:S04]  /*0350*/  LOP3.LUT R14, R21, R16, R7, 0x96, !PT ;  /* 0x00000010150e7212 */ /* 0x000fc800078e9607 */
[----:B------:R-:W-:Y:S01]  /*0360*/  LOP3.LUT R24, R13, R10, R8, 0x96, !PT ;  /* 0x0000000a0d187212 */ /* 0x000fe200078e9608 */
[----:B------:R-:W-:Y:S01]  /*0370*/  IMAD.WIDE.U32 R14, R14, -0x2daee0ad, RZ ;  /* 0xd2511f530e0e7825 */ /* 0x000fe200078e00ff */
[----:B------:R-:W-:Y:S02]  /*0380*/  IADD3 R10, R30, 0x1715609d, RZ ;  /* 0x1715609d1e0a7810 */ /* 0x000fe40007ffe0ff */
[----:B------:R-:W-:Y:S01]  /*0390*/  IADD3 R13, R31, 0x1fd5c5a3, RZ ;  /* 0x1fd5c5a31f0d7810 */ /* 0x000fe20007ffe0ff */
[----:B------:R-:W-:Y:S01]  /*03a0*/  IMAD.WIDE.U32 R24, R24, -0x326172a9, RZ ;  /* 0xcd9e8d5718187825 */ /* 0x000fe200078e00ff */
[----:B------:R-:W-:Y:S02]  /*03b0*/  LOP3.LUT R21, R15, R12, R9, 0x96, !PT ;  /* 0x0000000c0f157212 */ /* 0x000fe400078e9609 */
[----:B------:R-:W-:Y:S01]  /*03c0*/  IADD3 R12, R31, 0x646e171e, RZ ;  /* 0x646e171e1f0c7810 */ /* 0x000fe20007ffe0ff */
[----:B0-----:R-:W0:Y:S01]  /*03d0*/  MUFU.RCP64H R17, R19 ;  /* 0x0000001300117308 */ /* 0x001e220000001800 */
[----:B------:R-:W-:Y:S01]  /*03e0*/  LOP3.LUT R22, R25, R20, R10, 0x96, !PT ;  /* 0x0000001419167212 */ /* 0x000fe200078e960a */
[----:B------:R-:W-:Y:S01]  /*03f0*/  IMAD.WIDE.U32 R20, R21, -0x326172a9, RZ ;  /* 0xcd9e8d5715147825 */ /* 0x000fe200078e00ff */
[----:B------:R-:W-:-:S02]  /*0400*/  IADD3 R16, R19, 0x300402, RZ ;  /* 0x0030040213107810 */ /* 0x000fc40007ffe0ff */
[----:B------:R-:W-:Y:S01]  /*0410*/  IADD3 R15, R30, -0xe443238, RZ ;  /* 0xf1bbcdc81e0f7810 */ /* 0x000fe20007ffe0ff */
        /* <DEDUP_REMOVED lines=8> */
[----:B------:R-:W-:-:S04]  /*04a0*/  LOP3.LUT R21, R47, R22, R13, 0x96, !PT ;  /* 0x000000162f157212 */ /* 0x000fc800078e960d */
[----:B------:R-:W-:Y:S01]  /*04b0*/  LOP3.LUT R22, R27, R20, R14, 0x96, !PT ;  /* 0x000000141b167212 */ /* 0x000fe200078e960e */
[----:B0-----:R0:W1:Y:S01]  /*04c0*/  DFMA R28, R24, R24, R24 ;  /* 0x00000018181c722b */ /* 0x0010620000000018 */
[----:B------:R-:W-:Y:S01]  /*04d0*/  IMAD.WIDE.U32 R20, R21, -0x326172a9, RZ ;  /* 0xcd9e8d5715147825 */ /* 0x000fe200078e00ff */
[C---:B0-----:R-:W-:Y:S02]  /*04e0*/  IADD3 R24, R31.reuse, -0x24c28bd8, RZ ;  /* 0xdb3d74281f187810 */ /* 0x041fe40007ffe0ff */
[----:B------:R-:W-:Y:S01]  /*04f0*/  IADD3 R25, R31, -0x695add53, RZ ;  /* 0x96a522ad1f197810 */ /* 0x000fe20007ffe0ff */
[----:B------:R-:W-:Y:S01]  /*0500*/  IMAD.WIDE.U32 R22, R22, -0x2daee0ad, RZ ;  /* 0xd2511f5316167825 */ /* 0x000fe200078e00ff */
[----:B-1----:R-:W0:Y:S01]  /*0510*/  DFMA R28, R16, R28, R16 ;  /* 0x0000001c101c722b */ /* 0x002e220000000010 */
[----:B------:R-:W-:Y:S02]  /*0520*/  LOP3.LUT R43, R21, R26, R15, 0x96, !PT ;  /* 0x0000001a152b7212 */ /* 0x000fe400078e960f */
[----:B------:R-:W-:Y:S01]  /*0530*/  IADD3 R26, R30, -0x700cb87f, RZ ;  /* 0x8ff347811e1a7810 */ /* 0x000fe20007ffe0ff */
[----:B------:R-:W-:Y:S01]  /*0540*/  IMAD.MOV.U32 R27, RZ, RZ, R36 ;  /* 0x000000ffff1b7224 */ /* 0x000fe200078e0024 */
[----:B------:R-:W-:Y:S01]  /*0550*/  LOP3.LUT R46, R23, R46, R24, 0x96, !PT ;  /* 0x0000002e172e7212 */ /* 0x000fe200078e9618 */
[----:B0-----:R-:W0:Y:S01]  /*0560*/  DFMA R32, -R18, R28, 1 ;  /* 0x3ff000001220742b */ /* 0x001e22000000011c */
[----:B------:R-:W-:-:S04]  /*0570*/  IMAD.HI.U32 R21, R43, -0x2daee0ad, RZ ;  /* 0xd2511f532b157827 */ /* 0x000fc800078e00ff */
[----:B------:R-:W-:Y:S01]  /*0580*/  IMAD.HI.U32 R23, R46, -0x326172a9, RZ ;  /* 0xcd9e8d572e177827 */ /* 0x000fe200078e00ff */
[----:B0-----:R0:W1:Y:S01]  /*0590*/  DFMA R16, R28, R32, R28 ;  /* 0x000000201c10722b */ /* 0x001062000000001c */
[----:B------:R-:W-:Y:S02]  /*05a0*/  LOP3.LUT R44, R21, R22, R25, 0x96, !PT ;  /* 0x00000016152c7212 */ /* 0x000fe400078e9619 */
[----:B0-----:R-:W-:Y:S01]  /*05b0*/  IMAD.MOV.U32 R28, RZ, RZ, R37 ;  /* 0x000000ffff1c7224 */ /* 0x001fe200078e0025 */
[----:B------:R-:W-:Y:S02]  /*05c0*/  LOP3.LUT R45, R23, R20, R26, 0x96, !PT ;  /* 0x00000014172d7212 */ /* 0x000fe400078e961a */
[----:B------:R-:W-:Y:S01]  /*05d0*/  MOV R29, R35 ;  /* 0x00000023001d7202 */ /* 0x000fe20000000f00 */
[----:B------:R-:W-:Y:S05]  /*05e0*/  @P0 BRA `(.L_x_2187) ;  /* 0x0000004000000947 */ /* 0x000fea0003800000 */
[----:B-1----:R-:W-:Y:S02]  /*05f0*/  LOP3.LUT R16, R19, 0x7fffffff, RZ, 0xc0, !PT ;  /* 0x7fffffff13107812 */ /* 0x002fe400078ec0ff */
[----:B------:R-:W-:-:S02]  /*0600*/  MOV R32, 0x630 ;  /* 0x0000063000207802 */ /* 0x000fc40000000f00 */
[----:B------:R-:W-:Y:S02]  /*0610*/  IADD3 R23, R16, -0x100000, RZ ;  /* 0xfff0000010177810 */ /* 0x000fe40007ffe0ff */
[----:B------:R-:W-:Y:S05]  /*0620*/  CALL.REL.NOINC `($__internal_59_$__cuda_sm20_dblrcp_rn_slowpath_v3) ;  /* 0x0000185000007944 */ /* 0x000fea0003c00000 */
.L_x_2187:
[----:B-1----:R-:W0:Y:S01]  /*0630*/  F2F.F32.F64 R32, R16 ;  /* 0x0000001000207310 */ /* 0x002e220000301000 */
[----:B------:R-:W0:Y:S01]  /*0640*/  DSETP.GEU.AND P0, PT, |R16|, c[0x2][0x0], PT ;  /* 0x008000001000762a */ /* 0x000e220003f0e200 */
[----:B------:R-:W-:Y:S01]  /*0650*/  IMAD R46, R46, -0x326172a9, RZ ;  /* 0xcd9e8d572e2e7824 */ /* 0x000fe200078e02ff */
[----:B------:R-:W-:Y:S01]  /*0660*/  LOP3.LUT R33, R34, 0x3, RZ, 0xc0, !PT ;  /* 0x0000000322217812 */ /* 0x000fe200078ec0ff */
[----:B------:R-:W-:-:S11]  /*0670*/  IMAD.MOV.U32 R35, RZ, RZ, RZ ;  /* 0x000000ffff237224 */ /* 0x000fd600078e00ff */
[----:B0-----:R-:W-:Y:S02]  /*0680*/  @!P0 FMUL R32, R32, 1.175494350822287508e-38 ;  /* 0x0080000020208820 */ /* 0x001fe40000400000 */
.L_x_2200:
[----:B------:R-:W-:Y:S01]  /*0690*/  ISETP.NE.AND P0, PT, R33, RZ, PT ;  /* 0x000000ff2100720c */ /* 0x000fe20003f05270 */
[----:B------:R-:W-:Y:S02]  /*06a0*/  IMAD R47, R43, -0x2daee0ad, RZ ;  /* 0xd2511f532b2f7824 */ /* 0x000fe400078e02ff */
        /* <DEDUP_REMOVED lines=16> */
.L_x_2190:
[----:B------:R-:W-:Y:S05]  /*07b0*/  BSYNC B0 ;  /* 0x0000000000007941 */ /* 0x000fea0003800000 */
.L_x_2189:
        /* <DEDUP_REMOVED lines=54> */
[----:B------:R-:W-:Y:S01]  /*0b20*/  @P1 IMAD.MOV.U32 R42, RZ, RZ, R47 ;  /* 0x000000ffff2a1224 */ /* 0x000fe200078e002f */
[----:B------:R-:W-:Y:S01]  /*0b30*/  @P1 MOV R37, R36 ;  /* 0x0000002400251202 */ /* 0x000fe20000000f00 */
[----:B------:R-:W-:Y:S02]  /*0b40*/  @P1 IMAD.MOV.U32 R41, RZ, RZ, R16 ;  /* 0x000000ffff291224 */ /* 0x000fe400078e0010 */
[----:B------:R-:W-:Y:S02]  /*0b50*/  @P1 IMAD.MOV.U32 R39, RZ, RZ, R38 ;  /* 0x000000ffff271224 */ /* 0x000fe400078e0026 */
.L_x_2191:
        /* <DEDUP_REMOVED lines=18> */
[----:B------:R-:W-:-:S04]  /*0c80*/  @P1 IADD3 R17, R35, RZ, RZ ;  /* 0x000000ff23111210 */ /* 0x000fc80007ffe0ff */
[----:B------:R-:W-:Y:S01]  /*0c90*/  LOP3.LUT R18, R17, R31, RZ, 0x3c, !PT ;  /* 0x0000001f11127212 */ /* 0x000fe200078e3cff */
[----:B------:R-:W-:Y:S02]  /*0ca0*/  IMAD.MOV.U32 R35, RZ, RZ, R17 ;  /* 0x000000ffff237224 */ /* 0x000fe400078e0011 */
.L_x_2193:
[----:B------:R-:W-:Y:S05]  /*0cb0*/  BSYNC B0 ;  /* 0x0000000000007941 */ /* 0x000fea0003800000 */
.L_x_2192:
[----:B------:R-:W-:Y:S01]  /*0cc0*/  LOP3.LUT R21, R21, R28, R30, 0x96, !PT ;  /* 0x0000001c15157212 */ /* 0x000fe200078e961e */
[----:B------:R-:W-:Y:S01]  /*0cd0*/  IMAD R43, R43, R44, -0x2daee0ad ;  /* 0xd2511f532b2b7424 */ /* 0x000fe200078e022c */
[----:B------:R-:W-:Y:S01]  /*0ce0*/  LOP3.LUT R18, R18, R23, RZ, 0x3c, !PT ;  /* 0x0000001712127212 */ /* 0x000fe200078e3cff */
[----:B------:R-:W-:Y:S02]  /*0cf0*/  IMAD R40, R40, -0x2daee0ad, RZ ;  /* 0xd2511f5328287824 */ /* 0x000fe400078e02ff */
[----:B------:R-:W-:-:S03]  /*0d00*/  IMAD.WIDE.U32 R22, R21, -0x2daee0ad, RZ ;  /* 0xd2511f5315167825 */ /* 0x000fc600078e00ff */
[----:B------:R-:W-:Y:S01]  /*0d10*/  MOV R48, R40 ;  /* 0x0000002800307202 */ /* 0x000fe20000000f00 */
[----:B------:R-:W-:Y:S01]  /*0d20*/  IMAD.WIDE.U32 R20, R18, -0x326172a9, RZ ;  /* 0xcd9e8d5712147825 */ /* 0x000fe200078e00ff */
[----:B------:R-:W-:-:S03]  /*0d30*/  LOP3.LUT R16, R23, R43, R0, 0x96, !PT ;  /* 0x0000002b17107212 */ /* 0x000fc600078e9600 */
[----:B------:R-:W-:Y:S01]  /*0d40*/  IMAD.MOV.U32 R50, RZ, RZ, R42 ;  /* 0x000000ffff327224 */ /* 0x000fe200078e002a */
[----:B------:R-:W-:Y:S01]  /*0d50*/  LOP3.LUT R19, R19, R21, RZ, 0x3c, !PT ;  /* 0x0000001513137212 */ /* 0x000fe200078e3cff */
        /* <DEDUP_REMOVED lines=30> */
[----:B------:R-:W-:Y:S01]  /*0f40*/  IMAD.WIDE.U32 R20, R20, -0x326172a9, RZ ;  /* 0xcd9e8d5714147825 */ /* 0x000fe200078e00ff */
[----:B------:R-:W-:-:S03]  /*0f50*/  LOP3.LUT R44, R44, R18, R25, 0x96, !PT ;  /* 0x000000122c2c7212 */ /* 0x000fc600078e9619 */
[----:B------:R-:W-:Y:S01]  /*0f60*/  IMAD.MOV.U32 R46, RZ, RZ, R20 ;  /* 0x000000ffff2e7224 */ /* 0x000fe200078e0014 */
[----:B------:R-:W-:-:S05]  /*0f70*/  LOP3.LUT R45, R21, R16, R26, 0x96, !PT ;  /* 0x00000010152d7212 */ /* 0x000fca00078e961a */
        /* <DEDUP_REMOVED lines=17> */
.L_x_2188:
        /* <DEDUP_REMOVED lines=15> */
.L_x_2196:
[----:B------:R-:W-:Y:S05]  /*1180*/  BSYNC B0 ;  /* 0x0000000000007941 */ /* 0x000fea0003800000 */
.L_x_2195:
[C---:B------:R-:W-:Y:S01]  /*1190*/  ISETP.NE.AND P0, PT, R34.reuse, RZ, PT ;  /* 0x000000ff2200720c */ /* 0x040fe20003f05270 */
[----:B------:R-:W-:Y:S01]  /*11a0*/  IMAD.WIDE.U32 R18, R27, -0x326172a9, RZ ;  /* 0xcd9e8d571b127825 */ /* 0x000fe200078e00ff */
[----:B------:R-:W-:Y:S01]  /*11b0*/  LOP3.LUT R16, R35, R31, RZ, 0x3c, !PT ;  /* 0x0000001f23107212 */ /* 0x000fe200078e3cff */
[----:B------:R-:W-:Y:S01]  /*11c0*/  BSSY B0, `(.L_x_2197) ;  /* 0x0000018000007945 */ /* 0x000fe20003800000 */
[----:B------:R-:W-:Y:S01]  /*11d0*/  MOV R28, R21 ;  /* 0x00000015001c7202 */ /* 0x000fe20000000f00 */
[----:B------:R-:W-:Y:S01]  /*11e0*/  IMAD.HI.U32 R39, R34, -0x2daee0ad, RZ ;  /* 0xd2511f5322277827 */ /* 0x000fe200078e00ff */
[----:B------:R-:W-:Y:S02]  /*11f0*/  LOP3.LUT R38, R16, R17, RZ, 0x3c, !PT ;  /* 0x0000001110267212 */ /* 0x000fe400078e3cff */
[----:B------:R-:W-:Y:S01]  /*1200*/  LOP3.LUT R43, R18, R2, RZ, 0x3c, !PT ;  /* 0x00000002122b7212 */ /* 0x000fe200078e3cff */
[----:B------:R-:W-:Y:S02]  /*1210*/  IMAD.MOV.U32 R17, RZ, RZ, R19 ;  /* 0x000000ffff117224 */ /* 0x000fe400078e0013 */
        /* <DEDUP_REMOVED lines=18> */
.L_x_2198:
[----:B------:R-:W-:Y:S05]  /*1340*/  BSYNC B0 ;  /* 0x0000000000007941 */ /* 0x000fea0003800000 */
.L_x_2197:
        /* <DEDUP_REMOVED lines=85> */
[----:B------:R-:W-:-:S04]  /*18a0*/  IMAD.WIDE.U32 R16, R22, -0x326172a9, RZ ;  /* 0xcd9e8d5716107825 */ /* 0x000fc800078e00ff */
[----:B------:R-:W-:Y:S01]  /*18b0*/  IMAD R48, R36, -0x2daee0ad, RZ ;  /* 0xd2511f5324307824 */ /* 0x000fe200078e02ff */
[--C-:B------:R-:W-:Y:S01]  /*18c0*/  LOP3.LUT R36, R39, R19, R26.reuse, 0x96, !PT ;  /* 0x0000001327247212 */ /* 0x100fe200078e961a */
[----:B------:R-:W-:Y:S01]  /*18d0*/  IMAD.HI.U32 R44, R43, -0x2daee0ad, RZ ;  /* 0xd2511f532b2c7827 */ /* 0x000fe200078e00ff */
[----:B------:R-:W-:Y:S02]  /*18e0*/  LOP3.LUT R18, R17, R18, R26, 0x96, !PT ;  /* 0x0000001211127212 */ /* 0x000fe400078e961a */
[----:B------:R-:W-:Y:S01]  /*18f0*/  MOV R39, R47 ;  /* 0x0000002f00277202 */ /* 0x000fe20000000f00 */
[----:B------:R-:W-:Y:S01]  /*1900*/  IMAD.HI.U32 R19, R23, -0x2daee0ad, RZ ;  /* 0xd2511f5317137827 */ /* 0x000fe200078e00ff */
[----:B------:R-:W-:Y:S02]  /*1910*/  LOP3.LUT R44, R44, R20, R25, 0x96, !PT ;  /* 0x000000142c2c7212 */ /* 0x000fe400078e9619 */
[----:B------:R-:W-:Y:S01]  /*1920*/  MOV R46, R16 ;  /* 0x00000010002e7202 */ /* 0x000fe20000000f00 */
[----:B------:R-:W-:Y:S01]  /*1930*/  IMAD.MOV.U32 R50, RZ, RZ, R45 ;  /* 0x000000ffff327224 */ /* 0x000fe200078e002d */
[----:B------:R-:W-:Y:S01]  /*1940*/  LOP3.LUT R48, R19, R48, R25, 0x96, !PT ;  /* 0x0000003013307212 */ /* 0x000fe200078e9619 */
[----:B------:R-:W-:-:S02]  /*1950*/  IMAD.MOV.U32 R53, RZ, RZ, R42 ;  /* 0x000000ffff357224 */ /* 0x000fc400078e002a */
[----:B------:R-:W-:Y:S02]  /*1960*/  IMAD.MOV.U32 R37, RZ, RZ, R41 ;  /* 0x000000ffff257224 */ /* 0x000fe400078e0029 */
[----:B------:R-:W-:Y:S02]  /*1970*/  IMAD R47, R23, -0x2daee0ad, RZ ;  /* 0xd2511f53172f7824 */ /* 0x000fe400078e02ff */
[----:B------:R-:W-:Y:S02]  /*1980*/  IMAD.MOV.U32 R45, RZ, RZ, R18 ;  /* 0x000000ffff2d7224 */ /* 0x000fe400078e0012 */
.L_x_2194:
[----:B------:R-:W-:-:S04]  /*1990*/  IMAD.MOV.U32 R42, RZ, RZ, 0x4 ;  /* 0x00000004ff2a7424 */ /* 0x000fc800078e00ff */
[----:B------:R-:W-:-:S05]  /*19a0*/  IMAD.WIDE.U32 R40, R29, R42, c[0x0][0x160] ;  /* 0x000058001d287625 */ /* 0x000fca00078e002a */
[----:B------:R0:W2:Y:S04]  /*19b0*/  LDG.E.128 R16, [R40.64] ;  /* 0x0000000428107981 */ /* 0x0000a8000c1e1d00 */
[----:B------:R0:W3:Y:S01]  /*19c0*/  LDG.E.128 R20, [R40.64+0x10] ;  /* 0x0000100428147981 */ /* 0x0000e2000c1e1d00 */
[----:B------:R-:W1:Y:S01]  /*19d0*/  I2F.U32 R57, R48 ;  /* 0x0000003000397306 */ /* 0x000e620000201000 */
[----:B------:R-:W-:Y:S01]  /*19e0*/  IMAD.MOV.U32 R52, RZ, RZ, 0x2f800000 ;  /* 0x2f800000ff347424 */ /* 0x000fe200078e00ff */
[----:B------:R-:W-:Y:S06]  /*19f0*/  WARPSYNC 0xffffffff ;  /* 0xffffffff00007948 */ /* 0x000fec0003800000 */
[----:B------:R-:W4:Y:S08]  /*1a00*/  I2F.U32 R37, R37 ;  /* 0x0000002500257306 */ /* 0x000f300000201000 */
[----:B------:R-:W0:Y:S01]  /*1a10*/  I2F.U32 R39, R39 ;  /* 0x0000002700277306 */ /* 0x000e220000201000 */
[----:B-1----:R-:W-:-:S07]  /*1a20*/  FFMA.FTZ R57, R57, R52, 1.1641532182693481445e-10 ;  /* 0x2f00000039397423 */ /* 0x002fce0000010034 */
[----:B------:R1:W-:Y:S01]  /*1a30*/  I2F.U32 R55, R47 ;  /* 0x0000002f00377306 */ /* 0x0003e20000201000 */
[----:B----4-:R-:W-:-:S07]  /*1a40*/  FFMA.FTZ R54, R37, R52, 1.1641532182693481445e-10 ;  /* 0x2f00000025367423 */ /* 0x010fce0000010034 */
[----:B------:R-:W4:Y:S01]  /*1a50*/  I2F.U32 R51, R36 ;  /* 0x0000002400337306 */ /* 0x000f220000201000 */
[-C--:B0-----:R-:W-:Y:S01]  /*1a60*/  FFMA.FTZ R41, R39, R52.reuse, 1.1641532182693481445e-10 ;  /* 0x2f00000027297423 */ /* 0x081fe20000010034 */
[----:B------:R-:W-:Y:S02]  /*1a70*/  FSET.BF.LT.FTZ.AND R39, R57, c[0x0][0x3ec], PT ;  /* 0x0000fb0039277a0a */ /* 0x000fe40003811000 */
[----:B-1----:R-:W-:Y:S02]  /*1a80*/  FSET.BF.LT.FTZ.AND R47, R54, c[0x0][0x3ec], PT ;  /* 0x0000fb00362f7a0a */ /* 0x002fe40003811000 */
[----:B------:R-:W-:Y:S02]  /*1a90*/  FSET.BF.LT.FTZ.AND R48, R41, c[0x0][0x3ec], PT ;  /* 0x0000fb0029307a0a */ /* 0x000fe40003811000 */
[----:B------:R-:W0:Y:S08]  /*1aa0*/  I2F.U32 R53, R53 ;  /* 0x0000003500357306 */ /* 0x000e300000201000 */
[----:B------:R-:W1:Y:S01]  /*1ab0*/  I2F.U32 R59, R50 ;  /* 0x00000032003b7306 */ /* 0x000e620000201000 */
[----:B----4-:R-:W-:-:S05]  /*1ac0*/  FFMA.FTZ R51, R51, R52, 1.1641532182693481445e-10 ;  /* 0x2f00000033337423 */ /* 0x010fca0000010034 */
[----:B------:R-:W-:Y:S02]  /*1ad0*/  FSET.BF.LT.FTZ.AND R51, R51, c[0x0][0x3ec], PT ;  /* 0x0000fb0033337a0a */ /* 0x000fe40003811000 */
[----:B------:R4:W5:Y:S01]  /*1ae0*/  I2F.U32 R49, R38 ;  /* 0x0000002600317306 */ /* 0x0009620000201000 */
[----:B0-----:R-:W-:-:S05]  /*1af0*/  FFMA.FTZ R53, R53, R52, 1.1641532182693481445e-10 ;  /* 0x2f00000035357423 */ /* 0x001fca0000010034 */
[----:B------:R-:W-:Y:S02]  /*1b00*/  FSET.BF.LT.FTZ.AND R54, R53, c[0x0][0x3ec], PT ;  /* 0x0000fb0035367a0a */ /* 0x000fe40003811000 */
[----:B------:R-:W0:Y:S01]  /*1b10*/  F2I.FTZ.U32.TRUNC.NTZ R36, R39 ;  /* 0x0000002700247305 */ /* 0x000e22000021f000 */
[-C--:B----4-:R-:W-:Y:S02]  /*1b20*/  FFMA.FTZ R38, R55, R52.reuse, 1.1641532182693481445e-10 ;  /* 0x2f00000037267423 */ /* 0x090fe40000010034 */
[----:B-1----:R-:W-:-:S03]  /*1b30*/  FFMA.FTZ R55, R59, R52, 1.1641532182693481445e-10 ;  /* 0x2f0000003b377423 */ /* 0x002fc60000010034 */
[----:B------:R-:W-:Y:S02]  /*1b40*/  FSET.BF.LT.FTZ.AND R38, R38, c[0x0][0x3ec], PT ;  /* 0x0000fb0026267a0a */ /* 0x000fe40003811000 */
[----:B------:R-:W1:Y:S01]  /*1b50*/  F2I.FTZ.U32.TRUNC.NTZ R40, R47 ;  /* 0x0000002f00287305 */ /* 0x000e62000021f000 */
[----:B-----5:R-:W-:Y:S01]  /*1b60*/  FFMA.FTZ R52, R49, R52, 1.1641532182693481445e-10 ;  /* 0x2f00000031347423 */ /* 0x020fe20000010034 */
[----:B------:R-:W-:-:S04]  /*1b70*/  FSET.BF.LT.FTZ.AND R55, R55, c[0x0][0x3ec], PT ;  /* 0x0000fb0037377a0a */ /* 0x000fc80003811000 */
[----:B------:R-:W-:Y:S02]  /*1b80*/  FSET.BF.LT.FTZ.AND R52, R52, c[0x0][0x3ec], PT ;  /* 0x0000fb0034347a0a */ /* 0x000fe40003811000 */
[----:B------:R-:W4:Y:S01]  /*1b90*/  F2I.FTZ.U32.TRUNC.NTZ R50, R38 ;  /* 0x0000002600327305 */ /* 0x000f22000021f000 */
[----:B0-----:R-:W-:-:S07]  /*1ba0*/  LOP3.LUT R57, R36, 0xff, RZ, 0xc0, !PT ;  /* 0x000000ff24397812 */ /* 0x001fce00078ec0ff */
[----:B------:R-:W0:Y:S01]  /*1bb0*/  F2I.FTZ.U32.TRUNC.NTZ R41, R48 ;  /* 0x0000003000297305 */ /* 0x000e22000021f000 */
[----:B-1----:R-:W-:-:S07]  /*1bc0*/  LOP3.LUT R36, R40, 0xff, RZ, 0xc0, !PT ;  /* 0x000000ff28247812 */ /* 0x002fce00078ec0ff */
[----:B------:R-:W-:Y:S01]  /*1bd0*/  F2I.FTZ.U32.TRUNC.NTZ R49, R51 ;  /* 0x0000003300317305 */ /* 0x000fe2000021f000 */
[----:B----4-:R-:W-:-:S07]  /*1be0*/  PRMT R40, R50, 0x7604, R57 ;  /* 0x0000760432287816 */ /* 0x010fce0000000039 */
[----:B------:R-:W1:Y:S01]  /*1bf0*/  F2I.FTZ.U32.TRUNC.NTZ R37, R55 ;  /* 0x0000003700257305 */ /* 0x000e62000021f000 */
[----:B0-----:R-:W-:-:S07]  /*1c00*/  PRMT R41, R41, 0x7604, R36 ;  /* 0x0000760429297816 */ /* 0x001fce0000000024 */
[----:B------:R-:W0:Y:S01]  /*1c10*/  F2I.FTZ.U32.TRUNC.NTZ R36, R54 ;  /* 0x0000003600247305 */ /* 0x000e22000021f000 */
[----:B-1----:R-:W-:Y:S01]  /*1c20*/  LOP3.LUT R37, R37, 0xff, RZ, 0xc0, !PT ;  /* 0x000000ff25257812 */ /* 0x002fe200078ec0ff */
[----:B--2---:R-:W-:-:S06]  /*1c30*/  FMUL.FTZ R53, R47, R18 ;  /* 0x000000122f357220 */ /* 0x004fcc0000410000 */
[----:B------:R-:W1:Y:S01]  /*1c40*/  F2I.FTZ.U32.TRUNC.NTZ R47, R52 ;  /* 0x00000034002f7305 */ /* 0x000e62000021f000 */
[----:B------:R-:W-:Y:S02]  /*1c50*/  FMUL.FTZ R55, R55, R16 ;  /* 0x0000001037377220 */ /* 0x000fe40000410000 */
[----:B------:R-:W-:Y:S02]  /*1c60*/  FMUL.FTZ R17, R54, R17 ;  /* 0x0000001136117220 */ /* 0x000fe40000410000 */
[----:B------:R-:W-:Y:S01]  /*1c70*/  FMUL.FTZ R19, R48, R19 ;  /* 0x0000001330137220 */ /* 0x000fe20000410000 */
[----:B0-----:R-:W-:Y:S01]  /*1c80*/  PRMT R48, R36, 0x7604, R37 ;  /* 0x0000760424307816 */ /* 0x001fe20000000025 */
[----:B---3--:R-:W-:Y:S01]  /*1c90*/  FMUL.FTZ R57, R39, R22 ;  /* 0x0000001627397220 */ /* 0x008fe20000410000 */
[C---:B------:R-:W-:Y:S01]  /*1ca0*/  IADD3 R36, P0, R29.reuse, c[0x0][0x310], RZ ;  /* 0x0000c4001d247a10 */ /* 0x040fe20007f1e0ff */
[----:B------:R-:W-:Y:S02]  /*1cb0*/  FMUL.FTZ R23, R38, R23 ;  /* 0x0000001726177220 */ /* 0x000fe40000410000 */
[----:B------:R-:W-:Y:S01]  /*1cc0*/  IMAD.WIDE.U32 R38, R29, R42, c[0x0][0x238] ;  /* 0x00008e001d267625 */ /* 0x000fe200078e002a */
[----:B------:R-:W-:-:S02]  /*1cd0*/  LOP3.LUT R42, R49, 0xff, RZ, 0xc0, !PT ;  /* 0x000000ff312a7812 */ /* 0x000fc400078ec0ff */
[----:B------:R-:W-:Y:S01]  /*1ce0*/  IADD3.X R37, RZ, c[0x0][0x314], RZ, P0, !PT ;  /* 0x0000c500ff257a10 */ /* 0x000fe200007fe4ff */
[C---:B------:R-:W-:Y:S01]  /*1cf0*/  FMUL.FTZ R19, R32.reuse, R19 ;  /* 0x0000001320137220 */ /* 0x040fe20000410000 */
[----:B-1----:R-:W-:Y:S01]  /*1d00*/  PRMT R47, R47, 0x7604, R42 ;  /* 0x000076042f2f7816 */ /* 0x002fe2000000002a */
[C---:B------:R-:W-:Y:S02]  /*1d10*/  FMUL.FTZ R18, R32.reuse, R53 ;  /* 0x0000003520127220 */ /* 0x040fe40000410000 */
[C---:B------:R-:W-:Y:S02]  /*1d20*/  FMUL.FTZ R17, R32.reuse, R17 ;  /* 0x0000001120117220 */ /* 0x040fe40000410000 */
[----:B------:R-:W-:Y:S02]  /*1d30*/  FMUL.FTZ R16, R32, R55 ;  /* 0x0000003720107220 */ /* 0x000fe40000410000 */
[----:B------:R-:W-:Y:S02]  /*1d40*/  FMUL.FTZ R51, R51, R20 ;  /* 0x0000001433337220 */ /* 0x000fe40000410000 */
[----:B------:R-:W-:Y:S01]  /*1d50*/  FMUL.FTZ R21, R52, R21 ;  /* 0x0000001534157220 */ /* 0x000fe20000410000 */
[----:B------:R0:W-:Y:S01]  /*1d60*/  STG.E.128 [R38.64], R16 ;  /* 0x0000001026007986 */ /* 0x0001e2000c101d04 */
[----:B------:R-:W-:-:S02]  /*1d70*/  FMUL.FTZ R23, R32, R23 ;  /* 0x0000001720177220 */ /* 0x000fc40000410000 */
[C---:B------:R-:W-:Y:S02]  /*1d80*/  FMUL.FTZ R22, R32.reuse, R57 ;  /* 0x0000003920167220 */ /* 0x040fe40000410000 */
[C---:B------:R-:W-:Y:S02]  /*1d90*/  FMUL.FTZ R21, R32.reuse, R21 ;  /* 0x0000001520157220 */ /* 0x040fe40000410000 */
[----:B------:R-:W-:Y:S02]  /*1da0*/  FMUL.FTZ R20, R32, R51 ;  /* 0x0000003320147220 */ /* 0x000fe40000410000 */
[----:B------:R-:W-:-:S03]  /*1db0*/  IMAD.MOV.U32 R49, RZ, RZ, R34 ;  /* 0x000000ffff317224 */ /* 0x000fc600078e0022 */
[----:B------:R1:W-:Y:S01]  /*1dc0*/  STG.E.128 [R38.64+0x10], R20 ;  /* 0x0000101426007986 */ /* 0x0003e2000c101d04 */
[----:B0-----:R-:W-:Y:S01]  /*1dd0*/  PRMT R17, R47, 0x5410, R40 ;  /* 0x000054102f117816 */ /* 0x001fe20000000028 */
[----:B------:R-:W-:Y:S01]  /*1de0*/  IMAD.MOV.U32 R40, RZ, RZ, c[0x0][0x0] ;  /* 0x00000000ff287624 */ /* 0x000fe200078e00ff */
[----:B------:R-:W-:-:S03]  /*1df0*/  PRMT R16, R48, 0x5410, R41 ;  /* 0x0000541030107816 */ /* 0x000fc60000000029 */
[----:B------:R-:W-:Y:S02]  /*1e00*/  IMAD.SHL.U32 R40, R40, 0x8, RZ ;  /* 0x0000000828287824 */ /* 0x000fe400078e00ff */
[----:B------:R1:W-:Y:S02]  /*1e10*/  STG.E.64 [R36.64], R16 ;  /* 0x0000001024007986 */ /* 0x0003e4000c101b04 */
[----:B------:R-:W-:Y:S02]  /*1e20*/  IMAD R29, R40, c[0x0][0xc], R29 ;  /* 0x00000300281d7a24 */ /* 0x000fe400078e021d */
[----:B------:R-:W-:Y:S03]  /*1e30*/  BAR.SYNC.DEFER_BLOCKING 0x0 ;  /* 0x0000000000007b1d */ /* 0x000fe60000010000 */
[----:B------:R-:W-:-:S13]  /*1e40*/  ISETP.GE.U32.AND P0, PT, R29, c[0x0][0x3e8], PT ;  /* 0x0000fa001d007a0c */ /* 0x000fda0003f06070 */
[----:B-1----:R-:W-:Y:S01]  /*1e50*/  @P0 CALL.REL.NOINC `(.L_x_2199) ;  /* 0x0000001000000944 */ /* 0x002fe20003c00000 */
[----:B------:R-:W-:Y:S05]  /*1e60*/  BRA `(.L_x_2200) ;  /* 0xffffe82000007947 */ /* 0x000fea000383ffff */
.L_x_2199:
[----:B------:R-:W-:Y:S05]  /*1e70*/  EXIT ;  /* 0x000000000000794d */ /* 0x000fea0003800000 */
        .weak           $__internal_59_$__cuda_sm20_dblrcp_rn_slowpath_v3
        .type           $__internal_59_$__cuda_sm20_dblrcp_rn_slowpath_v3,@function
        .size           $__internal_59_$__cuda_sm20_dblrcp_rn_slowpath_v3,(.L_x_11422 - $__internal_59_$__cuda_sm20_dblrcp_rn_slowpath_v3)
$__internal_59_$__cuda_sm20_dblrcp_rn_slowpath_v3:
        /* <DEDUP_REMOVED lines=26> */
.L_x_2203:
        /* <DEDUP_REMOVED lines=9> */
[----:B------:R-:W-:Y:S08]  /*20b0*/  BRA `(.L_x_2202) ;  /* 0x0000002000007947 */ /* 0x000ff00003800000 */
.L_x_2201:
[----:B------:R-:W-:Y:S01]  /*20c0*/  LOP3.LUT R21, R17, 0x80000, RZ, 0xfc, !PT ;  /* 0x0008000011157812 */ /* 0x000fe200078efcff */
[----:B------:R-:W-:Y:S02]  /*20d0*/  IMAD.MOV.U32 R20, RZ, RZ, R16 ;  /* 0x000000ffff147224 */ /* 0x000fe400078e0010 */
.L_x_2202:
[----:B------:R-:W-:Y:S01]  /*20e0*/  IMAD.MOV.U32 R33, RZ, RZ, 0x0 ;  /* 0x00000000ff217424 */ /* 0x000fe200078e00ff */
[----:B01----:R-:W-:Y:S01]  /*20f0*/  MOV R17, R21 ;  /* 0x0000001500117202 */ /* 0x003fe20000000f00 */
[----:B------:R-:W-:Y:S02]  /*2100*/  IMAD.MOV.U32 R16, RZ, RZ, R20 ;  /* 0x000000ffff107224 */ /* 0x000fe400078e0014 */
[----:B------:R-:W-:Y:S05]  /*2110*/  RET.REL.NODEC R32 `(_ZN2at6native43_GLOBAL__N__7cc8d1ed_10_Dropout_cu_0e96ed3824fused_dropout_kernel_vecIffjLi1ELi8EhEEvNS_4cuda6detail10TensorInfoIKT_T1_EENS5_IS6_S8_EENS5_IT4_S8_EES8_T0_NS_15PhiloxCudaStateE) ;  /* 0xffffdee020007950 */ /* 0x000fea0003c3ffff */
.L_x_2204:
        /* <DEDUP_REMOVED lines=14> */
.L_x_11422:


//--------------------- .text._ZN2at6native43_GLOBAL__N__7cc8d1ed_10_Dropout_cu_0e96ed3824fused_dropout_kernel_vecIffjLi1ELi16EhEEvNS_4cuda6detail10TensorInfoIKT_T1_EENS5_IS6_S8_EENS5_IT4_S8_EES8_T0_NS_15PhiloxCudaStateE --------------------------
	.section	.text._ZN2at6native43_GLOBAL__N__7cc8d1ed_10_Dropout_cu_0e96ed3824fused_dropout_kernel_vecIffjLi1ELi16EhEEvNS_4cuda6detail10TensorInfoIKT_T1_EENS5_IS6_S8_EENS5_IT4_S8_EES8_T0_NS_15PhiloxCudaStateE,"ax",@progbits
	.sectioninfo	@"SHI_REGISTERS=64"
	.align	128
.text._ZN2at6native43_GLOBAL__N__7cc8d1ed_10_Dropout_cu_0e96ed3824fused_dropout_kernel_vecIffjLi1ELi16EhEEvNS_4cuda6detail10TensorInfoIKT_T1_EENS5_IS6_S8_EENS5_IT4_S8_EES8_T0_NS_15PhiloxCudaStateE:
        .type           _ZN2at6native43_GLOBAL__N__7cc8d1ed_10_Dropout_cu_0e96ed3824fused_dropout_kernel_vecIffjLi1ELi16EhEEvNS_4cuda6detail10TensorInfoIKT_T1_EENS5_IS6_S8_EENS5_IT4_S8_EES8_T0_NS_15PhiloxCudaStateE,@function
        .size           _ZN2at6native43_GLOBAL__N__7cc8d1ed_10_Dropout_cu_0e96ed3824fused_dropout_kernel_vecIffjLi1ELi16EhEEvNS_4cuda6detail10TensorInfoIKT_T1_EENS5_IS6_S8_EENS5_IT4_S8_EES8_T0_NS_15PhiloxCudaStateE,(.L_x_11424 - _ZN2at6native43_GLOBAL__N__7cc8d1ed_10_Dropout_cu_0e96ed3824fused_dropout_kernel_vecIffjLi1ELi16EhEEvNS_4cuda6detail10TensorInfoIKT_T1_EENS5_IS6_S8_EENS5_IT4_S8_EES8_T0_NS_15PhiloxCudaStateE)
        .other          _ZN2at6native43_GLOBAL__N__7cc8d1ed_10_Dropout_cu_0e96ed3824fused_dropout_kernel_vecIffjLi1ELi16EhEEvNS_4cuda6detail10TensorInfoIKT_T1_EENS5_IS6_S8_EENS5_IT4_S8_EES8_T0_NS_15PhiloxCudaStateE,@"STO_CUDA_ENTRY STV_DEFAULT"
_ZN2at6native43_GLOBAL__N__7cc8d1ed_10_Dropout_cu_0e96ed3824fused_dropout_kernel_vecIffjLi1ELi16EhEEvNS_4cuda6detail10TensorInfoIKT_T1_EENS5_IS6_S8_EENS5_IT4_S8_EES8_T0_NS_15PhiloxCudaStateE:
        /* <DEDUP_REMOVED lines=96> */
[----:B0-----:R-:W-:Y:S05]  /*0600*/  CALL.REL.NOINC `($__internal_60_$__cuda_sm20_dblrcp_rn_slowpath_v3) ;  /* 0x0000300000007944 */ /* 0x001fea0003c00000 */
.L_x_2205:
[----:B-1----:R-:W1:Y:S01]  /*0610*/  F2F.F32.F64 R3, R10 ;  /* 0x0000000a00037310 */ /* 0x002e620000301000 */
[----:B------:R-:W2:Y:S01]  /*0620*/  DSETP.GEU.AND P0, PT, |R10|, c[0x2][0x0], PT ;  /* 0x008000000a00762a */ /* 0x000ea20003f0e200 */
[----:B------:R-:W-:Y:S01]  /*0630*/  IMAD R30, R30, -0x326172a9, RZ ;  /* 0xcd9e8d571e1e7824 */ /* 0x000fe200078e02ff */
[----:B------:R-:W-:Y:S01]  /*0640*/  LOP3.LUT R31, R2, 0x3, RZ, 0xc0, !PT ;  /* 0x00000003021f7812 */ /* 0x000fe200078ec0ff */
[----:B------:R-:W-:Y:S01]  /*0650*/  IMAD.MOV.U32 R24, RZ, RZ, RZ ;  /* 0x000000ffff187224 */ /* 0x000fe200078e00ff */
[----:B-1----:R-:W1:Y:S02]  /*0660*/  R2UR UR6, R3 ;  /* 0x00000000030673c2 */ /* 0x002e6400000e0000 */
[----:B-1----:R-:W-:-:S08]  /*0670*/  MOV R4, UR6 ;  /* 0x0000000600047c02 */ /* 0x002fd00008000f00 */
[----:B--2---:R-:W-:-:S04]  /*0680*/  @!P0 FMUL R4, R4, 1.175494350822287508e-38 ;  /* 0x0080000004048820 */ /* 0x004fc80000400000 */
[----:B------:R1:W2:Y:S03]  /*0690*/  @!P0 R2UR UR6, R4 ;  /* 0x00000000040683c2 */ /* 0x0002a600000e0000 */
.L_x_2228:
[----:B------:R-:W-:Y:S01]  /*06a0*/  ISETP.NE.AND P0, PT, R31, RZ, PT ;  /* 0x000000ff1f00720c */ /* 0x000fe20003f05270 */
[----:B0-----:R-:W-:Y:S01]  /*06b0*/  IMAD R5, R26, -0x2daee0ad, RZ ;  /* 0xd2511f531a057824 */ /* 0x001fe200078e02ff */
[----:B-1----:R-:W-:Y:S01]  /*06c0*/  MOV R4, R30 ;  /* 0x0000001e00047202 */ /* 0x002fe20000000f00 */
        /* <DEDUP_REMOVED lines=15> */
.L_x_2208:
[----:B------:R-:W-:Y:S05]  /*07c0*/  BSYNC B0 ;  /* 0x0000000000007941 */ /* 0x000fea0003800000 */
.L_x_2207:
[----:B------:R-:W-:Y:S01]  /*07d0*/  IMAD.HI.U32 R2, R0, -0x326172a9, RZ ;  /* 0xcd9e8d5700027827 */ /* 0x000fe200078e00ff */
[----:B0-----:R-:W-:Y:S02]  /*07e0*/  LOP3.LUT R12, R7, UR5, R24, 0x96, !PT ;  /* 0x00000005070c7c12 */ /* 0x001fe4000f8e9618 */
[----:B------:R-:W-:Y:S01]  /*07f0*/  ISETP.NE.AND P0, PT, R31, 0x1, PT ;  /* 0x000000011f00780c */ /* 0x000fe20003f05270 */
[----:B------:R-:W-:Y:S01]  /*0800*/  IMAD.MOV.U32 R7, RZ, RZ, -0x2daee0ad ;  /* 0xd2511f53ff077424 */ /* 0x000fe200078e00ff */
[----:B------:R-:W-:Y:S01]  /*0810*/  LOP3.LUT R2, R2, UR4, R25, 0x96, !PT ;  /* 0x0000000402027c12 */ /* 0x000fe2000f8e9619 */
[----:B------:R-:W-:Y:S02]  /*0820*/  IMAD R15, R0, -0x326172a9, RZ ;  /* 0xcd9e8d57000f7824 */ /* 0x000fe400078e02ff */
[----:B------:R-:W-:-:S04]  /*0830*/  IMAD.WIDE.U32 R12, R12, -0x326172a9, RZ ;  /* 0xcd9e8d570c0c7825 */ /* 0x000fc800078e00ff */
        /* <DEDUP_REMOVED lines=26> */
[----:B------:R-:W-:Y:S02]  /*09e0*/  LOP3.LUT R20, R13, UR21, R16, 0x96, !PT ;  /* 0x000000150d147c12 */ /* 0x000fe4000f8e9610 */
[----:B------:R-:W-:Y:S02]  /*09f0*/  IADD3 R16, R8, 0x2, RZ ;  /* 0x0000000208107810 */ /* 0x000fe40007ffe0ff */
[----:B------:R-:W-:Y:S01]  /*0a00*/  LOP3.LUT R14, R11, UR22, R14, 0x96, !PT ;  /* 0x000000160b0e7c12 */ /* 0x000fe2000f8e960e */
[----:B------:R-:W-:Y:S01]  /*0a10*/  IMAD.WIDE.U32 R20, R20, -0x2daee0ad, RZ ;  /* 0xd2511f5314147825 */ /* 0x000fe200078e00ff */
[----:B------:R-:W-:-:S03]  /*0a20*/  ISETP.NE.AND P2, PT, R16, RZ, PT ;  /* 0x000000ff1000720c */ /* 0x000fc60003f45270 */
[----:B------:R-:W-:Y:S01]  /*0a30*/  IMAD.WIDE.U32 R14, R14, -0x326172a9, RZ ;  /* 0xcd9e8d570e0e7825 */ /* 0x000fe200078e00ff */
[----:B------:R-:W-:Y:S02]  /*0a40*/  LOP3.LUT R10, R21, UR24, R10, 0x96, !PT ;  /* 0x00000018150a7c12 */ /* 0x000fe4000f8e960a */
[----:B------:R-:W-:Y:S02]  /*0a50*/  MOV R21, R5 ;  /* 0x0000000500157202 */ /* 0x000fe40000000f00 */
        /* <DEDUP_REMOVED lines=18> */
.L_x_2209:
        /* <DEDUP_REMOVED lines=21> */
.L_x_2211:
[----:B------:R-:W-:Y:S05]  /*0cd0*/  BSYNC B0 ;  /* 0x0000000000007941 */ /* 0x000fea0003800000 */
.L_x_2210:
[----:B------:R-:W-:Y:S01]  /*0ce0*/  LOP3.LUT R14, R10, UR4, R25, 0x96, !PT ;  /* 0x000000040a0e7c12 */ /* 0x000fe2000f8e9619 */
[----:B------:R-:W-:Y:S01]  /*0cf0*/  IMAD R11, R6, R7, -0x2daee0ad ;  /* 0xd2511f53060b7424 */ /* 0x000fe200078e0207 */
[----:B------:R-:W-:Y:S01]  /*0d00*/  LOP3.LUT R16, R9, R16, RZ, 0x3c, !PT ;  /* 0x0000001009107212 */ /* 0x000fe200078e3cff */
[----:B------:R-:W-:Y:S02]  /*0d10*/  IMAD R12, R12, -0x2daee0ad, RZ ;  /* 0xd2511f530c0c7824 */ /* 0x000fe400078e02ff */
[----:B------:R-:W-:-:S03]  /*0d20*/  IMAD.WIDE.U32 R14, R14, -0x2daee0ad, RZ ;  /* 0xd2511f530e0e7825 */ /* 0x000fc600078e00ff */
        /* <DEDUP_REMOVED lines=50> */
.L_x_2212:
        /* <DEDUP_REMOVED lines=17> */
.L_x_2214:
[----:B------:R-:W-:Y:S05]  /*1160*/  BSYNC B0 ;  /* 0x0000000000007941 */ /* 0x000fea0003800000 */
.L_x_2213:
[----:B------:R-:W-:Y:S01]  /*1170*/  LOP3.LUT R12, R10, UR4, R25, 0x96, !PT ;  /* 0x000000040a0c7c12 */ /* 0x000fe2000f8e9619 */
[----:B------:R-:W-:Y:S01]  /*1180*/  IMAD R15, R6, R7, -0x5b5dc15a ;  /* 0xa4a23ea6060f7424 */ /* 0x000fe200078e0207 */
[----:B------:R-:W-:Y:S01]  /*1190*/  LOP3.LUT R14, R9, R14, RZ, 0x3c, !PT ;  /* 0x0000000e090e7212 */ /* 0x000fe200078e3cff */
[----:B------:R-:W-:Y:S01]  /*11a0*/  IMAD R11, R11, -0x2daee0ad, RZ ;  /* 0xd2511f530b0b7824 */ /* 0x000fe200078e02ff */
        /* <DEDUP_REMOVED lines=51> */
.L_x_2215:
        /* <DEDUP_REMOVED lines=17> */
.L_x_2217:
[----:B------:R-:W-:Y:S05]  /*15f0*/  BSYNC B0 ;  /* 0x0000000000007941 */ /* 0x000fea0003800000 */
.L_x_2216:
[----:B------:R-:W-:Y:S01]  /*1600*/  LOP3.LUT R10, R10, UR4, R25, 0x96, !PT ;  /* 0x000000040a0a7c12 */ /* 0x000fe2000f8e9619 */
[----:B------:R-:W-:Y:S01]  /*1610*/  IMAD R12, R12, -0x2daee0ad, RZ ;  /* 0xd2511f530c0c7824 */ /* 0x000fe200078e02ff */
[----:B------:R-:W-:Y:S01]  /*1620*/  LOP3.LUT R11, R9, R14, RZ, 0x3c, !PT ;  /* 0x0000000e090b7212 */ /* 0x000fe200078e3cff */
[----:B------:R-:W-:Y:S01]  /*1630*/  IMAD R9, R6, R7, 0x76f35df9 ;  /* 0x76f35df906097424 */ /* 0x000fe200078e0207 */
[----:B------:R-:W-:Y:S01]  /*1640*/  MOV R41, R3 ;  /* 0x0000000300297202 */ /* 0x000fe20000000f00 */
[----:B------:R-:W-:Y:S01]  /*1650*/  IMAD.WIDE.U32 R6, R10, -0x2daee0ad, RZ ;  /* 0xd2511f530a067825 */ /* 0x000fe200078e00ff */
[----:B------:R-:W-:-:S03]  /*1660*/  MOV R37, R12 ;  /* 0x0000000c00257202 */ /* 0x000fc60000000f00 */
        /* <DEDUP_REMOVED lines=54> */
.L_x_2206:
[C---:B------:R-:W-:Y:S01]  /*19d0*/  ISETP.NE.AND P0, PT, R8.reuse, -0x1, PT ;  /* 0xffffffff0800780c */ /* 0x040fe20003f05270 */
[----:B------:R-:W-:Y:S01]  /*19e0*/  BSSY B0, `(.L_x_2219) ;  /* 0x000000d000007945 */ /* 0x000fe20003800000 */
[----:B------:R-:W-:Y:S02]  /*19f0*/  IADD3 R2, R8, 0x1, RZ ;  /* 0x0000000108027810 */ /* 0x000fe40007ffe0ff */
[----:B------:R-:W-:-:S03]  /*1a00*/  MOV R9, R25 ;  /* 0x0000001900097202 */ /* 0x000fc60000000f00 */
[----:B0-----:R-:W-:-:S06]  /*1a10*/  IMAD.HI.U32 R13, R2, -0x2daee0ad, RZ ;  /* 0xd2511f53020d7827 */ /* 0x001fcc00078e00ff */
        /* <DEDUP_REMOVED lines=9> */
.L_x_2220:
[----:B------:R-:W-:Y:S05]  /*1ab0*/  BSYNC B0 ;  /* 0x0000000000007941 */ /* 0x000fea0003800000 */
.L_x_2219:
[----:B------:R-:W-:Y:S01]  /*1ac0*/  IADD3 R33, R8, 0x2, RZ ;  /* 0x0000000208217810 */ /* 0x000fe20007ffe0ff */
[----:B------:R-:W-:Y:S01]  /*1ad0*/  IMAD.WIDE.U32 R6, R0, -0x326172a9, RZ ;  /* 0xcd9e8d5700067825 */ /* 0x000fe200078e00ff */
        /* <DEDUP_REMOVED lines=28> */
.L_x_2222:
[----:B------:R-:W-:Y:S05]  /*1ca0*/  BSYNC B0 ;  /* 0x0000000000007941 */ /* 0x000fea0003800000 */
.L_x_2221:
        /* <DEDUP_REMOVED lines=25> */
.L_x_2224:
[----:B------:R-:W-:Y:S05]  /*1e40*/  BSYNC B0 ;  /* 0x0000000000007941 */ /* 0x000fea0003800000 */
.L_x_2223:
        /* <DEDUP_REMOVED lines=24> */
.L_x_2226:
[----:B------:R-:W-:Y:S05]  /*1fd0*/  BSYNC B0 ;  /* 0x0000000000007941 */ /* 0x000fea0003800000 */
.L_x_2225:
        /* <DEDUP_REMOVED lines=10> */
[----:B------:R-:W-:-:S02]  /*2080*/  IADD3 R10, R6, -0x5b5dc15a, RZ ;  /* 0xa4a23ea6060a7810 */ /* 0x000fc40007ffe0ff */
[----:B------:R-:W-:Y:S01]  /*2090*/  LOP3.LUT R20, R8, UR10, R7, 0x96, !PT ;  /* 0x0000000a08147c12 */ /* 0x000fe2000f8e9607 */
[----:B------:R-:W-:Y:S01]  /*20a0*/  IMAD.HI.U32 R11, R12, -0x2daee0ad, RZ ;  /* 0xd2511f530c0b7827 */ /* 0x000fe200078e00ff */
[----:B------:R-:W-:Y:S02]  /*20b0*/  LOP3.LUT R17, R17, UR10, R10, 0x96, !PT ;  /* 0x0000000a11117c12 */ /* 0x000fe4000f8e960a */
[----:B------:R-:W-:Y:S01]  /*20c0*/  IADD3 R16, R6, 0x76f35df9, RZ ;  /* 0x76f35df906107810 */ /* 0x000fe20007ffe0ff */
[----:B------:R-:W-:Y:S01]  /*20d0*/  IMAD.WIDE.U32 R8, R9, -0x326172a9, RZ ;  /* 0xcd9e8d5709087825 */ /* 0x000fe200078e00ff */
[----:B------:R-:W-:Y:S02]  /*20e0*/  LOP3.LUT R10, R22, UR4, R25, 0x96, !PT ;  /* 0x00000004160a7c12 */ /* 0x000fe4000f8e9619 */
[----:B------:R-:W-:Y:S01]  /*20f0*/  IADD3 R35, R6, 0x49447d4c, RZ ;  /* 0x49447d4c06237810 */ /* 0x000fe20007ffe0ff */
[----:B------:R-:W-:Y:S01]  /*2100*/  IMAD.HI.U32 R26, R26, -0x2daee0ad, RZ ;  /* 0xd2511f531a1a7827 */ /* 0x000fe200078e00ff */
[----:B------:R-:W-:-:S02]  /*2110*/  LOP3.LUT R16, R11, UR10, R16, 0x96, !PT ;  /* 0x0000000a0b107c12 */ /* 0x000fc4000f8e9610 */
[----:B------:R-:W-:Y:S01]  /*2120*/  LOP3.LUT R6, R21, R9, RZ, 0x3c, !PT ;  /* 0x0000000915067212 */ /* 0x000fe200078e3cff */
[----:B------:R-:W-:Y:S01]  /*2130*/  IMAD.WIDE.U32 R10, R10, -0x2daee0ad, RZ ;  /* 0xd2511f530a0a7825 */ /* 0x000fe200078e00ff */
[----:B------:R-:W-:Y:S02]  /*2140*/  LOP3.LUT R19, R15, R26, RZ, 0x3c, !PT ;  /* 0x0000001a0f137212 */ /* 0x000fe400078e3cff */
[----:B------:R-:W-:Y:S01]  /*2150*/  MOV R43, R27 ;  /* 0x0000001b002b7202 */ /* 0x000fe20000000f00 */
[----:B------:R-:W-:Y:S01]  /*2160*/  IMAD.HI.U32 R26, R2, -0x2daee0ad, RZ ;  /* 0xd2511f53021a7827 */ /* 0x000fe200078e00ff */
[----:B------:R-:W-:-:S03]  /*2170*/  LOP3.LUT R11, R11, UR10, R35, 0x96, !PT ;  /* 0x0000000a0b0b7c12 */ /* 0x000fc6000f8e9623 */
[----:B------:R-:W-:Y:S02]  /*2180*/  IMAD R15, R23, -0x2daee0ad, RZ ;  /* 0xd2511f53170f7824 */ /* 0x000fe400078e02ff */
[----:B------:R-:W-:-:S03]  /*2190*/  IMAD.HI.U32 R9, R33, -0x326172a9, RZ ;  /* 0xcd9e8d5721097827 */ /* 0x000fc600078e00ff */
[----:B------:R-:W-:Y:S01]  /*21a0*/  LOP3.LUT R15, R26, UR12, R15, 0x96, !PT ;  /* 0x0000000c1a0f7c12 */ /* 0x000fe2000f8e960f */
[----:B------:R-:W-:Y:S01]  /*21b0*/  IMAD.WIDE.U32 R6, R6, -0x2daee0ad, RZ ;  /* 0xd2511f5306067825 */ /* 0x000fe200078e00ff */
[----:B------:R-:W-:-:S03]  /*21c0*/  LOP3.LUT R22, R14, R9, RZ, 0x3c, !PT ;  /* 0x000000090e167212 */ /* 0x000fc600078e3cff */
[----:B------:R-:W-:Y:S01]  /*21d0*/  IMAD.HI.U32 R21, R19, -0x326172a9, RZ ;  /* 0xcd9e8d5713157827 */ /* 0x000fe200078e00ff */
[----:B------:R-:W-:-:S03]  /*21e0*/  LOP3.LUT R30, R7, UR12, R10, 0x96, !PT ;  /* 0x0000000c071e7c12 */ /* 0x000fc6000f8e960a */
[----:B------:R-:W-:Y:S01]  /*21f0*/  IMAD.WIDE.U32 R10, R11, -0x326172a9, RZ ;  /* 0xcd9e8d570b0a7825 */ /* 0x000fe200078e00ff */
[----:B------:R-:W-:-:S03]  /*2200*/  LOP3.LUT R21, R18, R21, RZ, 0x3c, !PT ;  /* 0x0000001512157212 */ /* 0x000fc600078e3cff */
        /* <DEDUP_REMOVED lines=25> */
[----:B------:R-:W-:Y:S02]  /*23a0*/  IMAD R6, R17, -0x326172a9, RZ ;  /* 0xcd9e8d5711067824 */ /* 0x000fe400078e02ff */
[----:B------:R-:W-:Y:S02]  /*23b0*/  IMAD R16, R7, -0x2daee0ad, RZ ;  /* 0xd2511f5307107824 */ /* 0x000fe400078e02ff */
[----:B------:R-:W-:Y:S02]  /*23c0*/  IMAD R2, R2, -0x2daee0ad, RZ ;  /* 0xd2511f5302027824 */ /* 0x000fe400078e02ff */
[----:B------:R-:W-:-:S03]  /*23d0*/  IMAD.HI.U32 R7, R14, -0x2daee0ad, RZ ;  /* 0xd2511f530e077827 */ /* 0x000fc600078e00ff */
[----:B------:R-:W-:Y:S01]  /*23e0*/  LOP3.LUT R2, R11, UR14, R2, 0x96, !PT ;  /* 0x0000000e0b027c12 */ /* 0x000fe2000f8e9602 */
        /* <DEDUP_REMOVED lines=53> */
[----:B------:R-:W-:-:S03]  /*2740*/  LOP3.LUT R16, R33, UR18, R16, 0x96, !PT ;  /* 0x0000001221107c12 */ /* 0x000fc6000f8e9610 */
[----:B------:R-:W-:Y:S01]  /*2750*/  IMAD R17, R30, -0x326172a9, RZ ;  /* 0xcd9e8d571e117824 */ /* 0x000fe200078e02ff */
[----:B------:R-:W-:Y:S01]  /*2760*/  LOP3.LUT R30, R11, UR20, R8, 0x96, !PT ;  /* 0x000000140b1e7c12 */ /* 0x000fe2000f8e9608 */
[----:B------:R-:W-:-:S04]  /*2770*/  IMAD.HI.U32 R28, R23, -0x326172a9, RZ ;  /* 0xcd9e8d57171c7827 */ /* 0x000fc800078e00ff */
        /* <DEDUP_REMOVED lines=26> */
[----:B------:R-:W-:Y:S02]  /*2920*/  IMAD R11, R26, -0x326172a9, RZ ;  /* 0xcd9e8d571a0b7824 */ /* 0x000fe400078e02ff */
[----:B------:R-:W-:Y:S02]  /*2930*/  IMAD R22, R22, -0x2daee0ad, RZ ;  /* 0xd2511f5316167824 */ /* 0x000fe400078e02ff */
[----:B------:R-:W-:-:S04]  /*2940*/  IMAD.HI.U32 R9, R14, -0x2daee0ad, RZ ;  /* 0xd2511f530e097827 */ /* 0x000fc800078e00ff */
[----:B------:R-:W-:Y:S01]  /*2950*/  IMAD R2, R2, -0x2daee0ad, RZ ;  /* 0xd2511f5302027824 */ /* 0x000fe200078e02ff */
[----:B------:R-:W-:Y:S01]  /*2960*/  LOP3.LUT R22, R9, UR24, R22, 0x96, !PT ;  /* 0x0000001809167c12 */ /* 0x000fe2000f8e9616 */
[----:B------:R-:W-:-:S03]  /*2970*/  IMAD.HI.U32 R10, R20, -0x326172a9, RZ ;  /* 0xcd9e8d57140a7827 */ /* 0x000fc600078e00ff */
[----:B------:R-:W-:Y:S01]  /*2980*/  LOP3.LUT R2, R7, UR22, R2, 0x96, !PT ;  /* 0x0000001607027c12 */ /* 0x000fe2000f8e9602 */
        /* <DEDUP_REMOVED lines=32> */
[----:B------:R-:W-:Y:S01]  /*2b90*/  IMAD.WIDE.U32 R16, R17, -0x326172a9, RZ ;  /* 0xcd9e8d5711107825 */ /* 0x000fe200078e00ff */
[----:B------:R-:W-:Y:S02]  /*2ba0*/  LOP3.LUT R2, R21, UR25, R33, 0x96, !PT ;  /* 0x0000001915027c12 */ /* 0x000fe4000f8e9621 */
[----:B------:R-:W-:Y:S01]  /*2bb0*/  MOV R21, R3 ;  /* 0x0000000300157202 */ /* 0x000fe20000000f00 */
[----:B------:R-:W-:Y:S01]  /*2bc0*/  IMAD R23, R23, -0x2daee0ad, RZ ;  /* 0xd2511f5317177824 */ /* 0x000fe200078e02ff */
[----:B------:R-:W-:Y:S01]  /*2bd0*/  LOP3.LUT R6, R17, UR25, R6, 0x96, !PT ;  /* 0x0000001911067c12 */ /* 0x000fe2000f8e9606 */
[----:B------:R-:W-:Y:S01]  /*2be0*/  IMAD.HI.U32 R40, R48, -0x2daee0ad, RZ ;  /* 0xd2511f5330287827 */ /* 0x000fe200078e00ff */
[----:B------:R-:W-:Y:S02]  /*2bf0*/  MOV R30, R16 ;  /* 0x00000010001e7202 */ /* 0x000fe40000000f00 */
[----:B------:R-:W-:Y:S01]  /*2c00*/  MOV R27, R6 ;  /* 0x00000006001b7202 */ /* 0x000fe20000000f00 */
[----:B------:R-:W-:Y:S01]  /*2c10*/  IMAD R11, R9, -0x326172a9, RZ ;  /* 0xcd9e8d57090b7824 */ /* 0x000fe200078e02ff */
[----:B------:R-:W-:Y:S01]  /*2c20*/  LOP3.LUT R40, R40, UR26, R23, 0x96, !PT ;  /* 0x0000001a28287c12 */ /* 0x000fe2000f8e9617 */
[----:B------:R-:W-:-:S04]  /*2c30*/  IMAD.WIDE.U32 R34, R8, -0x326172a9, RZ ;  /* 0xcd9e8d5708227825 */ /* 0x000fc800078e00ff */
[----:B------:R-:W-:Y:S01]  /*2c40*/  IMAD R14, R14, -0x2daee0ad, RZ ;  /* 0xd2511f530e0e7824 */ /* 0x000fe200078e02ff */
[----:B------:R-:W-:Y:S01]  /*2c50*/  LOP3.LUT R36, R35, UR25, R11, 0x96, !PT ;  /* 0x0000001923247c12 */ /* 0x000fe2000f8e960b */
[----:B------:R-:W-:Y:S02]  /*2c60*/  IMAD R15, R15, -0x326172a9, RZ ;  /* 0xcd9e8d570f0f7824 */ /* 0x000fe400078e02ff */
[----:B------:R-:W-:Y:S02]  /*2c70*/  IMAD R13, R13, -0x2daee0ad, RZ ;  /* 0xd2511f530d0d7824 */ /* 0x000fe400078e02ff */
        /* <DEDUP_REMOVED lines=12> */
.L_x_2218:
[----:B------:R-:W-:-:S04]  /*2d40*/  IMAD.MOV.U32 R3, RZ, RZ, 0x4 ;  /* 0x00000004ff037424 */ /* 0x000fc800078e00ff */
[----:B------:R-:W-:-:S05]  /*2d50*/  IMAD.WIDE.U32 R44, R32, R3, c[0x0][0x160] ;  /* 0x00005800202c7625 */ /* 0x000fca00078e0003 */
[----:B------:R0:W3:Y:S04]  /*2d60*/  LDG.E.128 R16, [R44.64] ;  /* 0x000000082c107981 */ /* 0x0000e8000c1e1d00 */
[----:B------:R0:W4:Y:S04]  /*2d70*/  LDG.E.128 R8, [R44.64+0x10] ;  /* 0x000010082c087981 */ /* 0x000128000c1e1d00 */
[----:B------:R0:W5:Y:S04]  /*2d80*/  LDG.E.128 R4, [R44.64+0x30] ;  /* 0x000030082c047981 */ /* 0x000168000c1e1d00 */
[----:B--2---:R0:W2:Y:S01]  /*2d90*/  LDG.E.128 R12, [R44.64+0x20] ;  /* 0x000020082c0c7981 */ /* 0x0040a2000c1e1d00 */
[----:B------:R-:W1:Y:S01]  /*2da0*/  I2F.U32 R43, R43 ;  /* 0x0000002b002b7306 */ /* 0x000e620000201000 */
[----:B------:R-:W-:-:S07]  /*2db0*/  HFMA2.MMA R54, -RZ, RZ, 0.1171875, 0 ;  /* 0x2f800000ff367435 */ /* 0x000fce00000001ff */
[----:B------:R-:W0:Y:S08]  /*2dc0*/  I2F.U32 R41, R41 ;  /* 0x0000002900297306 */ /* 0x000e300000201000 */
[----:B------:R-:W0:Y:S01]  /*2dd0*/  I2F.U32 R55, R2 ;  /* 0x0000000200377306 */ /* 0x000e220000201000 */
[----:B-1----:R-:W-:-:S07]  /*2de0*/  FFMA.FTZ R59, R43, R54, 1.1641532182693481445e-10 ;  /* 0x2f0000002b3b7423 */ /* 0x002fce0000010036 */
[----:B------:R-:W-:Y:S01]  /*2df0*/  I2F.U32 R38, R38 ;  /* 0x0000002600267306 */ /* 0x000fe20000201000 */
[----:B------:R-:W-:-:S07]  /*2e00*/  FSET.BF.LT.FTZ.AND R59, R59, c[0x0][0x3ec], PT ;  /* 0x0000fb003b3b7a0a */ /* 0x000fce0003811000 */
[----:B------:R1:W-:Y:S08]  /*2e10*/  I2F.U32 R49, R34 ;  /* 0x0000002200317306 */ /* 0x0003f00000201000 */
[----:B0-----:R-:W0:Y:S08]  /*2e20*/  I2F.U32 R45, R20 ;  /* 0x00000014002d7306 */ /* 0x001e300000201000 */
[----:B------:R0:W0:Y:S08]  /*2e30*/  I2F.U32 R35, R42 ;  /* 0x0000002a00237306 */ /* 0x0000300000201000 */
[----:B------:R-:W0:Y:S08]  /*2e40*/  I2F.U32 R37, R37 ;  /* 0x0000002500257306 */ /* 0x000e300000201000 */
[----:B------:R-:W0:Y:S08]  /*2e50*/  I2F.U32 R21, R21 ;  /* 0x0000001500157306 */ /* 0x000e300000201000 */
[----:B------:R-:W0:Y:S01]  /*2e60*/  I2F.U32 R61, R22 ;  /* 0x00000016003d7306 */ /* 0x000e220000201000 */
[----:B-1----:R-:W-:-:S07]  /*2e70*/  FFMA.FTZ R34, R41, R54, 1.1641532182693481445e-10 ;  /* 0x2f00000029227423 */ /* 0x002fce0000010036 */
[----:B------:R-:W-:Y:S01]  /*2e80*/  I2F.U32 R23, R23 ;  /* 0x0000001700177306 */ /* 0x000fe20000201000 */
[----:B------:R-:W-:-:S07]  /*2e90*/  FFMA.FTZ R41, R55, R54, 1.1641532182693481445e-10 ;  /* 0x2f00000037297423 */ /* 0x000fce0000010036 */
[----:B------:R1:W-:Y:S08]  /*2ea0*/  I2F.U32 R53, R39 ;  /* 0x0000002700357306 */ /* 0x0003f00000201000 */
[----:B------:R-:W1:Y:S01]  /*2eb0*/  I2F.U32 R57, R33 ;  /* 0x0000002100397306 */ /* 0x000e620000201000 */
[----:B0-----:R-:W-:-:S07]  /*2ec0*/  FFMA.FTZ R42, R45, R54, 1.1641532182693481445e-10 ;  /* 0x2f0000002d2a7423 */ /* 0x001fce0000010036 */
[----:B------:R-:W0:Y:S01]  /*2ed0*/  I2F.U32 R51, R36 ;  /* 0x0000002400337306 */ /* 0x000e220000201000 */
[----:B------:R-:W-:-:S07]  /*2ee0*/  FFMA.FTZ R46, R49, R54, 1.1641532182693481445e-10 ;  /* 0x2f000000312e7423 */ /* 0x000fce0000010036 */
[----:B------:R-:W-:Y:S01]  /*2ef0*/  I2F.U32 R48, R48 ;  /* 0x0000003000307306 */ /* 0x000fe20000201000 */
[----:B------:R-:W-:-:S07]  /*2f00*/  FFMA.FTZ R38, R38, R54, 1.1641532182693481445e-10 ;  /* 0x2f00000026267423 */ /* 0x000fce0000010036 */
[----:B------:R0:W-:Y:S01]  /*2f10*/  I2F.U32 R47, R40 ;  /* 0x00000028002f7306 */ /* 0x0001e20000201000 */
[----:B------:R-:W-:-:S07]  /*2f20*/  FSET.BF.LT.FTZ.AND R41, R41, c[0x0][0x3ec], PT ;  /* 0x0000fb0029297a0a */ /* 0x000fce0003811000 */
[----:B------:R-:W0:Y:S01]  /*2f30*/  F2I.FTZ.U32.TRUNC.NTZ R36, R59 ;  /* 0x0000003b00247305 */ /* 0x000e22000021f000 */
[-C--:B------:R-:W-:Y:S02]  /*2f40*/  FFMA.FTZ R49, R35, R54.reuse, 1.1641532182693481445e-10 ;  /* 0x2f00000023317423 */ /* 0x080fe40000010036 */
[-C--:B------:R-:W-:Y:S02]  /*2f50*/  FFMA.FTZ R58, R37, R54.reuse, 1.1641532182693481445e-10 ;  /* 0x2f000000253a7423 */ /* 0x080fe40000010036 */
[-C--:B-1----:R-:W-:Y:S02]  /*2f60*/  FFMA.FTZ R39, R21, R54.reuse, 1.1641532182693481445e-10 ;  /* 0x2f00000015277423 */ /* 0x082fe40000010036 */
[-C--:B0-----:R-:W-:Y:S01]  /*2f70*/  FFMA.FTZ R40, R61, R54.reuse, 1.1641532182693481445e-10 ;  /* 0x2f0000003d287423 */ /* 0x081fe20000010036 */
[----:B------:R-:W0:Y:S01]  /*2f80*/  F2I.FTZ.U32.TRUNC.NTZ R56, R41 ;  /* 0x0000002900387305 */ /* 0x000e22000021f000 */
[----:B------:R-:W-:Y:S01]  /*2f90*/  FSET.BF.LT.FTZ.AND R42, R42, c[0x0][0x3ec], PT ;  /* 0x0000fb002a2a7a0a */ /* 0x000fe20003811000 */
[-C--:B------:R-:W-:Y:S01]  /*2fa0*/  FFMA.FTZ R43, R57, R54.reuse, 1.1641532182693481445e-10 ;  /* 0x2f000000392b7423 */ /* 0x080fe20000010036 */
[----:B------:R-:W-:Y:S01]  /*2fb0*/  FSET.BF.LT.FTZ.AND R50, R38, c[0x0][0x3ec], PT ;  /* 0x0000fb0026327a0a */ /* 0x000fe20003811000 */
[-C--:B------:R-:W-:Y:S01]  /*2fc0*/  FFMA.FTZ R44, R53, R54.reuse, 1.1641532182693481445e-10 ;  /* 0x2f000000352c7423 */ /* 0x080fe20000010036 */
[----:B------:R-:W-:Y:S01]  /*2fd0*/  FSET.BF.LT.FTZ.AND R49, R49, c[0x0][0x3ec], PT ;  /* 0x0000fb0031317a0a */ /* 0x000fe20003811000 */
[----:B------:R-:W-:Y:S01]  /*2fe0*/  FFMA.FTZ R38, R23, R54, 1.1641532182693481445e-10 ;  /* 0x2f00000017267423 */ /* 0x000fe20000010036 */
[----:B------:R-:W-:Y:S01]  /*2ff0*/  FSET.BF.LT.FTZ.AND R23, R58, c[0x0][0x3ec], PT ;  /* 0x0000fb003a177a0a */ /* 0x000fe20003811000 */
[----:B------:R-:W1:Y:S01]  /*3000*/  F2I.FTZ.U32.TRUNC.NTZ R21, R42 ;  /* 0x0000002a00157305 */ /* 0x000e62000021f000 */
[----:B------:R-:W-:-:S02]  /*3010*/  FSET.BF.LT.FTZ.AND R2, R34, c[0x0][0x3ec], PT ;  /* 0x0000fb0022027a0a */ /* 0x000fc40003811000 */
[----:B------:R-:W-:Y:S02]  /*3020*/  FSET.BF.LT.FTZ.AND R39, R39, c[0x0][0x3ec], PT ;  /* 0x0000fb0027277a0a */ /* 0x000fe40003811000 */
[----:B------:R-:W-:Y:S01]  /*3030*/  FSET.BF.LT.FTZ.AND R40, R40, c[0x0][0x3ec], PT ;  /* 0x0000fb0028287a0a */ /* 0x000fe20003811000 */
[-C--:B------:R-:W-:Y:S01]  /*3040*/  FFMA.FTZ R45, R51, R54.reuse, 1.1641532182693481445e-10 ;  /* 0x2f000000332d7423 */ /* 0x080fe20000010036 */
[----:B------:R-:W-:Y:S01]  /*3050*/  LOP3.LUT R61, R36, 0xff, RZ, 0xc0, !PT ;  /* 0x000000ff243d7812 */ /* 0x000fe200078ec0ff */
[-C--:B------:R-:W-:Y:S01]  /*3060*/  FFMA.FTZ R47, R47, R54.reuse, 1.1641532182693481445e-10 ;  /* 0x2f0000002f2f7423 */ /* 0x080fe20000010036 */
[----:B------:R-:W0:Y:S01]  /*3070*/  F2I.FTZ.U32.TRUNC.NTZ R53, R49 ;  /* 0x0000003100357305 */ /* 0x000e22000021f000 */
[----:B------:R-:W-:Y:S01]  /*3080*/  FFMA.FTZ R48, R48, R54, 1.1641532182693481445e-10 ;  /* 0x2f00000030307423 */ /* 0x000fe20000010036 */
[----:B------:R-:W-:Y:S02]  /*3090*/  FSET.BF.LT.FTZ.AND R43, R43, c[0x0][0x3ec], PT ;  /* 0x0000fb002b2b7a0a */ /* 0x000fe40003811000 */
[----:B------:R-:W-:-:S02]  /*30a0*/  FSET.BF.LT.FTZ.AND R44, R44, c[0x0][0x3ec], PT ;  /* 0x0000fb002c2c7a0a */ /* 0x000fc40003811000 */
[----:B------:R-:W-:Y:S02]  /*30b0*/  FSET.BF.LT.FTZ.AND R36, R38, c[0x0][0x3ec], PT ;  /* 0x0000fb0026247a0a */ /* 0x000fe40003811000 */
[----:B------:R-:W0:Y:S01]  /*30c0*/  F2I.FTZ.U32.TRUNC.NTZ R54, R23 ;  /* 0x0000001700367305 */ /* 0x000e22000021f000 */
[----:B------:R-:W-:Y:S02]  /*30d0*/  FSET.BF.LT.FTZ.AND R45, R45, c[0x0][0x3ec], PT ;  /* 0x0000fb002d2d7a0a */ /* 0x000fe40003811000 */
[----:B------:R-:W-:-:S05]  /*30e0*/  FSET.BF.LT.FTZ.AND R47, R47, c[0x0][0x3ec], PT ;  /* 0x0000fb002f2f7a0a */ /* 0x000fca0003811000 */
[----:B------:R-:W-:Y:S01]  /*30f0*/  F2I.FTZ.U32.TRUNC.NTZ R57, R43 ;  /* 0x0000002b00397305 */ /* 0x000fe2000021f000 */
[----:B------:R-:W-:Y:S02]  /*3100*/  FSET.BF.LT.FTZ.AND R46, R46, c[0x0][0x3ec], PT ;  /* 0x0000fb002e2e7a0a */ /* 0x000fe40003811000 */
[----:B------:R-:W-:-:S05]  /*3110*/  FSET.BF.LT.FTZ.AND R48, R48, c[0x0][0x3ec], PT ;  /* 0x0000fb0030307a0a */ /* 0x000fca0003811000 */
[----:B------:R-:W-:Y:S01]  /*3120*/  F2I.FTZ.U32.TRUNC.NTZ R34, R44 ;  /* 0x0000002c00227305 */ /* 0x000fe2000021f000 */
[----:B0-----:R-:W-:-:S07]  /*3130*/  LOP3.LUT R56, R56, 0xff, RZ, 0xc0, !PT ;  /* 0x000000ff38387812 */ /* 0x001fce00078ec0ff */
[----:B------:R-:W0:Y:S08]  /*3140*/  F2I.FTZ.U32.TRUNC.NTZ R37, R50 ;  /* 0x0000003200257305 */ /* 0x000e30000021f000 */
[----:B------:R-:W0:Y:S08]  /*3150*/  F2I.FTZ.U32.TRUNC.NTZ R38, R36 ;  /* 0x0000002400267305 */ /* 0x000e30000021f000 */
[----:B------:R-:W-:Y:S01]  /*3160*/  F2I.FTZ.U32.TRUNC.NTZ R20, R2 ;  /* 0x0000000200147305 */ /* 0x000fe2000021f000 */
[----:B-1----:R-:W-:-:S07]  /*3170*/  PRMT R21, R21, 0x7604, R56 ;  /* 0x0000760415157816 */ /* 0x002fce0000000038 */
[----:B------:R-:W1:Y:S01]  /*3180*/  F2I.FTZ.U32.TRUNC.NTZ R33, R39 ;  /* 0x0000002700217305 */ /* 0x000e62000021f000 */
[----:B------:R-:W-:-:S07]  /*3190*/  LOP3.LUT R56, R53, 0xff, RZ, 0xc0, !PT ;  /* 0x000000ff35387812 */ /* 0x000fce00078ec0ff */
[----:B------:R-:W0:Y:S08]  /*31a0*/  F2I.FTZ.U32.TRUNC.NTZ R22, R45 ;  /* 0x0000002d00167305 */ /* 0x000e30000021f000 */
[----:B------:R-:W0:Y:S01]  /*31b0*/  F2I.FTZ.U32.TRUNC.NTZ R52, R47 ;  /* 0x0000002f00347305 */ /* 0x000e22000021f000 */
[----:B------:R-:W-:-:S07]  /*31c0*/  LOP3.LUT R53, R54, 0xff, RZ, 0xc0, !PT ;  /* 0x000000ff36357812 */ /* 0x000fce00078ec0ff */
[----:B------:R-:W0:Y:S08]  /*31d0*/  F2I.FTZ.U32.TRUNC.NTZ R55, R40 ;  /* 0x0000002800377305 */ /* 0x000e30000021f000 */
[----:B------:R0:W2:Y:S08]  /*31e0*/  F2I.FTZ.U32.TRUNC.NTZ R51, R46 ;  /* 0x0000002e00337305 */ /* 0x0000b0000021f000 */
[----:B------:R2:W2:Y:S01]  /*31f0*/  F2I.FTZ.U32.TRUNC.NTZ R35, R48 ;  /* 0x0000003000237305 */ /* 0x0004a2000021f000 */
[----:B0-----:R-:W-:-:S02]  /*3200*/  PRMT R37, R37, 0x7604, R56 ;  /* 0x0000760425257816 */ /* 0x001fc40000000038 */
[----:B------:R-:W-:Y:S02]  /*3210*/  PRMT R38, R38, 0x7604, R53 ;  /* 0x0000760426267816 */ /* 0x000fe40000000035 */
[----:B-1----:R-:W-:Y:S02]  /*3220*/  LOP3.LUT R58, R33, 0xff, RZ, 0xc0, !PT ;  /* 0x000000ff213a7812 */ /* 0x002fe400078ec0ff */
[----:B------:R-:W-:Y:S02]  /*3230*/  LOP3.LUT R57, R57, 0xff, RZ, 0xc0, !PT ;  /* 0x000000ff39397812 */ /* 0x000fe400078ec0ff */
[----:B------:R-:W-:Y:S02]  /*3240*/  LOP3.LUT R22, R22, 0xff, RZ, 0xc0, !PT ;  /* 0x000000ff16167812 */ /* 0x000fe400078ec0ff */
[----:B------:R-:W-:Y:S01]  /*3250*/  LOP3.LUT R52, R52, 0xff, RZ, 0xc0, !PT ;  /* 0x000000ff34347812 */ /* 0x000fe200078ec0ff */
[----:B---3--:R-:W-:Y:S02]  /*3260*/  FMUL.FTZ R16, R59, R16 ;  /* 0x000000103b107220 */ /* 0x008fe40000410000 */
[----:B------:R-:W-:-:S02]  /*3270*/  FMUL.FTZ R17, R2, R17 ;  /* 0x0000001102117220 */ /* 0x000fc40000410000 */
[----:B------:R-:W-:Y:S02]  /*3280*/  FMUL.FTZ R18, R39, R18 ;  /* 0x0000001227127220 */ /* 0x000fe40000410000 */
[----:B------:R-:W-:Y:S02]  /*3290*/  FMUL.FTZ R19, R40, R19 ;  /* 0x0000001328137220 */ /* 0x000fe40000410000 */
[----:B----4-:R-:W-:Y:S02]  /*32a0*/  FMUL.FTZ R41, R41, R8 ;  /* 0x0000000829297220 */ /* 0x010fe40000410000 */
[----:B------:R-:W-:Y:S02]  /*32b0*/  FMUL.FTZ R42, R42, R9 ;  /* 0x000000092a2a7220 */ /* 0x000fe40000410000 */
[----:B------:R-:W-:Y:S02]  /*32c0*/  FMUL.FTZ R43, R43, R10 ;  /* 0x0000000a2b2b7220 */ /* 0x000fe40000410000 */
[----:B------:R-:W-:-:S02]  /*32d0*/  FMUL.FTZ R44, R44, R11 ;  /* 0x0000000b2c2c7220 */ /* 0x000fc40000410000 */
[----:B------:R-:W-:-:S04]  /*32e0*/  IMAD.WIDE.U32 R2, R32, R3, c[0x0][0x238] ;  /* 0x00008e0020027625 */ /* 0x000fc800078e0003 */
[----:B------:R-:W-:Y:S02]  /*32f0*/  FMUL.FTZ R11, R19, UR6 ;  /* 0x00000006130b7c20 */ /* 0x000fe40008410000 */
[----:B------:R-:W-:Y:S02]  /*3300*/  FMUL.FTZ R10, R18, UR6 ;  /* 0x00000006120a7c20 */ /* 0x000fe40008410000 */
[----:B------:R-:W-:Y:S02]  /*3310*/  FMUL.FTZ R9, R17, UR6 ;  /* 0x0000000611097c20 */ /* 0x000fe40008410000 */
[----:B------:R-:W-:-:S05]  /*3320*/  FMUL.FTZ R8, R16, UR6 ;  /* 0x0000000610087c20 */ /* 0x000fca0008410000 */
[----:B------:R0:W-:Y:S01]  /*3330*/  STG.E.128 [R2.64], R8 ;  /* 0x0000000802007986 */ /* 0x0001e2000c101d08 */
[----:B-----5:R-:W-:Y:S01]  /*3340*/  FMUL.FTZ R7, R36, R7 ;  /* 0x0000000724077220 */ /* 0x020fe20000410000 */
[----:B------:R-:W-:Y:S01]  /*3350*/  IADD3 R36, P0, R32, c[0x0][0x310], RZ ;  /* 0x0000c40020247a10 */ /* 0x000fe20007f1e0ff */
[----:B------:R-:W-:Y:S01]  /*3360*/  FMUL.FTZ R6, R23, R6 ;  /* 0x0000000617067220 */ /* 0x000fe20000410000 */
[----:B------:R-:W-:Y:S02]  /*3370*/  PRMT R23, R38, 0x1054, R37 ;  /* 0x0000105426177816 */ /* 0x000fe40000000025 */
[----:B0-----:R-:W-:-:S05]  /*3380*/  MOV R9, c[0x0][0x0] ;  /* 0x0000000000097a02 */ /* 0x001fca0000000f00 */
[----:B------:R-:W-:-:S04]  /*3390*/  IMAD.SHL.U32 R9, R9, 0x10, RZ ;  /* 0x0000001009097824 */ /* 0x000fc800078e00ff */
[----:B------:R-:W-:Y:S02]  /*33a0*/  IMAD R32, R9, c[0x0][0xc], R32 ;  /* 0x0000030009207a24 */ /* 0x000fe400078e0220 */
[----:B------:R-:W-:Y:S01]  /*33b0*/  IMAD.X R37, RZ, RZ, c[0x0][0x314], P0 ;  /* 0x0000c500ff257624 */ /* 0x000fe200000e06ff */
[----:B------:R-:W-:Y:S01]  /*33c0*/  PRMT R20, R20, 0x7604, R61 ;  /* 0x0000760414147816 */ /* 0x000fe2000000003d */
[----:B--2---:R-:W-:Y:S01]  /*33d0*/  FMUL.FTZ R45, R45, R12 ;  /* 0x0000000c2d2d7220 */ /* 0x004fe20000410000 */
[----:B------:R-:W-:Y:S01]  /*33e0*/  ISETP.GE.U32.AND P0, PT, R32, c[0x0][0x3e8], PT ;  /* 0x0000fa0020007a0c */ /* 0x000fe20003f06070 */
[----:B------:R-:W-:Y:S01]  /*33f0*/  FMUL.FTZ R46, R46, R13 ;  /* 0x0000000d2e2e7220 */ /* 0x000fe20000410000 */
[----:B------:R-:W-:Y:S01]  /*3400*/  PRMT R33, R55, 0x7604, R58 ;  /* 0x0000760437217816 */ /* 0x000fe2000000003a */
        /* <DEDUP_REMOVED lines=31> */
.L_x_2227:
[----:B------:R-:W-:Y:S05]  /*3600*/  EXIT ;  /* 0x000000000000794d */ /* 0x000fea0003800000 */
        .weak           $__internal_60_$__cuda_sm20_dblrcp_rn_slowpath_v3
        .type           $__internal_60_$__cuda_sm20_dblrcp_rn_slowpath_v3,@function
        .size           $__internal_60_$__cuda_sm20_dblrcp_rn_slowpath_v3,(.L_x_11424 - $__internal_60_$__cuda_sm20_dblrcp_rn_slowpath_v3)
$__internal_60_$__cuda_sm20_dblrcp_rn_slowpath_v3:
        /* <DEDUP_REMOVED lines=23> */
.L_x_2231:
        /* <DEDUP_REMOVED lines=10> */
.L_x_2229:
[----:B------:R-:W-:Y:S02]  /*3820*/  LOP3.LUT R7, R5, 0x80000, RZ, 0xfc, !PT ;  /* 0x0008000005077812 */ /* 0x000fe400078efcff */
[----:B------:R-:W-:-:S03]  /*3830*/  MOV R6, R4 ;  /* 0x0000000400067202 */ /* 0x000fc60000000f00 */
.L_x_2230:
[----:B0-----:R-:W-:Y:S01]  /*3840*/  IMAD.MOV.U32 R4, RZ, RZ, R9 ;  /* 0x000000ffff047224 */ /* 0x001fe200078e0009 */
[----:B------:R-:W-:Y:S01]  /*3850*/  MOV R5, 0x0 ;  /* 0x0000000000057802 */ /* 0x000fe20000000f00 */
[----:B-1----:R-:W-:Y:S01]  /*3860*/  IMAD.MOV.U32 R10, RZ, RZ, R6 ;  /* 0x000000ffff0a7224 */ /* 0x002fe200078e0006 */
[----:B------:R-:W-:Y:S02]  /*3870*/  MOV R11, R7 ;  /* 0x00000007000b7202 */ /* 0x000fe40000000f00 */
[----:B------:R-:W-:Y:S05]  /*3880*/  RET.REL.NODEC R4 `(_ZN2at6native43_GLOBAL__N__7cc8d1ed_10_Dropout_cu_0e96ed3824fused_dropout_kernel_vecIffjLi1ELi16EhEEvNS_4cuda6detail10TensorInfoIKT_T1_EENS5_IS6_S8_EENS5_IT4_S8_EES8_T0_NS_15PhiloxCudaStateE) ;  /* 0xffffc77004007950 */ /* 0x000fea0003c3ffff */
.L_x_2232:
        /* <DEDUP_REMOVED lines=15> */
.L_x_11424:


//--------------------- .text._ZN2at6native43_GLOBAL__N__7cc8d1ed_10_Dropout_cu_0e96ed3820fused_dropout_kernelIddjLin1ELin1EhEEvNS_4cuda6detail10TensorInfoIKT_T1_EENS5_IS6_S8_EENS5_IT4_S8_EES8_T0_NS_15PhiloxCudaStateE --------------------------
	.section	.text._ZN2at6native43_GLOBAL__N__7cc8d1ed_10_Dropout_cu_0e96ed3820fused_dropout_kernelIddjLin1ELin1EhEEvNS_4cuda6detail10TensorInfoIKT_T1_EENS5_IS6_S8_EENS5_IT4_S8_EES8_T0_NS_15PhiloxCudaStateE,"ax",@progbits
	.sectioninfo	@"SHI_REGISTERS=58"
	.align	128
.text._ZN2at6native43_GLOBAL__N__7cc8d1ed_10_Dropout_cu_0e96ed3820fused_dropout_kernelIddjLin1ELin1EhEEvNS_4cuda6detail10TensorInfoIKT_T1_EENS5_IS6_S8_EENS5_IT4_S8_EES8_T0_NS_15PhiloxCudaStateE:
        .type           _ZN2at6native43_GLOBAL__N__7cc8d1ed_10_Dropout_cu_0e96ed3820fused_dropout_kernelIddjLin1ELin1EhEEvNS_4cuda6detail10TensorInfoIKT_T1_EENS5_IS6_S8_EENS5_IT4_S8_EES8_T0_NS_15PhiloxCudaStateE,@function
        .size           _ZN2at6native43_GLOBAL__N__7cc8d1ed_10_Dropout_cu_0e96ed3820fused_dropout_kernelIddjLin1ELin1EhEEvNS_4cuda6detail10TensorInfoIKT_T1_EENS5_IS6_S8_EENS5_IT4_S8_EES8_T0_NS_15PhiloxCudaStateE,(.L_x_11426 - _ZN2at6native43_GLOBAL__N__7cc8d1ed_10_Dropout_cu_0e96ed3820fused_dropout_kernelIddjLin1ELin1EhEEvNS_4cuda6detail10TensorInfoIKT_T1_EENS5_IS6_S8_EENS5_IT4_S8_EES8_T0_NS_15PhiloxCudaStateE)
        .other          _ZN2at6native43_GLOBAL__N__7cc8d1ed_10_Dropout_cu_0e96ed3820fused_dropout_kernelIddjLin1ELin1EhEEvNS_4cuda6detail10TensorInfoIKT_T1_EENS5_IS6_S8_EENS5_IT4_S8_EES8_T0_NS_15PhiloxCudaStateE,@"STO_CUDA_ENTRY STV_DEFAULT"
_ZN2at6native43_GLOBAL__N__7cc8d1ed_10_Dropout_cu_0e96ed3820fused_dropout_kernelIddjLin1ELin1EhEEvNS_4cuda6detail10TensorInfoIKT_T1_EENS5_IS6_S8_EENS5_IT4_S8_EES8_T0_NS_15PhiloxCudaStateE:
        /* <DEDUP_REMOVED lines=50> */
[----:B------:R-:W-:Y:S01]  /*0320*/  LOP3.LUT R9, R23, R12, R9, 0x96, !PT ;  /* 0x0000000c17097212 */ /* 0x000fe200078e9609 */
[----:B------:R-:W-:Y:S01]  /*0330*/  IMAD.MOV.U32 R13, RZ, RZ, c[0x0][0x3f4] ;  /* 0x0000fd00ff0d7624 */ /* 0x000fe200078e00ff */
[----:B------:R-:W-:Y:S02]  /*0340*/  LOP3.LUT R28, R21, R10, R7, 0x96, !PT ;  /* 0x0000000a151c7212 */ /* 0x000fe400078e9607 */
[----:B------:R-:W-:Y:S01]  /*0350*/  MOV R12, c[0x0][0x3f0] ;  /* 0x0000fc00000c7a02 */ /* 0x000fe20000000f00 */
[----:B------:R-:W-:Y:S01]  /*0360*/  IMAD.WIDE.U32 R26, R9, -0x2daee0ad, RZ ;  /* 0xd2511f53091a7825 */ /* 0x000fe200078e00ff */
[----:B------:R-:W-:Y:S02]  /*0370*/  IADD3 R9, R24, 0x1715609d, RZ ;  /* 0x1715609d18097810 */ /* 0x000fe40007ffe0ff */
[----:B------:R-:W-:Y:S01]  /*0380*/  FSETP.GEU.AND P0, PT, |R14|, 5.8789094863358348022e-39, PT ;  /* 0x004004020e00780b */ /* 0x000fe20003f0e200 */
[----:B------:R-:W-:Y:S01]  /*0390*/  IMAD.WIDE.U32 R28, R28, -0x326172a9, RZ ;  /* 0xcd9e8d571c1c7825 */ /* 0x000fe200078e00ff */
[----:B------:R-:W-:Y:S01]  /*03a0*/  LOP3.LUT R32, R27, R20, R8, 0x96, !PT ;  /* 0x000000141b207212 */ /* 0x000fe200078e9608 */
[----:B0-----:R-:W0:-:S03]  /*03b0*/  DFMA R10, R14, -R12, 1 ;  /* 0x3ff000000e0a742b */ /* 0x001e06000000080c */
[----:B------:R-:W-:Y:S01]  /*03c0*/  LOP3.LUT R9, R29, R22, R9, 0x96, !PT ;  /* 0x000000161d097212 */ /* 0x000fe200078e9609 */
[----:B------:R-:W-:Y:S02]  /*03d0*/  IMAD.WIDE.U32 R32, R32, -0x326172a9, RZ ;  /* 0xcd9e8d5720207825 */ /* 0x000fe400078e00ff */
[----:B0-----:R-:W0:Y:S02]  /*03e0*/  DFMA R20, R10, R10, R10 ;  /* 0x0000000a0a14722b */ /* 0x001e24000000000a */
[----:B------:R-:W-:Y:S01]  /*03f0*/  IMAD.WIDE.U32 R30, R9, -0x2daee0ad, RZ ;  /* 0xd2511f53091e7825 */ /* 0x000fe200078e00ff */
[----:B------:R-:W-:Y:S02]  /*0400*/  IADD3 R9, R25, 0x646e171e, RZ ;  /* 0x646e171e19097810 */ /* 0x000fe40007ffe0ff */
[----:B------:R-:W-:Y:S01]  /*0410*/  LOP3.LUT R17, R33, R28, R17, 0x96, !PT ;  /* 0x0000001c21117212 */ /* 0x000fe200078e9611 */
[----:B0-----:R-:W0:Y:S01]  /*0420*/  DFMA R22, R14, R20, R14 ;  /* 0x000000140e16722b */ /* 0x001e22000000000e */
[----:B------:R-:W-:-:S02]  /*0430*/  LOP3.LUT R28, R31, R26, R9, 0x96, !PT ;  /* 0x0000001a1f1c7212 */ /* 0x000fc400078e9609 */
[----:B------:R-:W-:Y:S01]  /*0440*/  IADD3 R10, R25, 0x1fd5c5a3, RZ ;  /* 0x1fd5c5a3190a7810 */ /* 0x000fe20007ffe0ff */
[----:B------:R-:W-:Y:S01]  /*0450*/  IMAD.WIDE.U32 R50, R17, -0x2daee0ad, RZ ;  /* 0xd2511f5311327825 */ /* 0x000fe200078e00ff */
[C---:B------:R-:W-:Y:S01]  /*0460*/  IADD3 R11, R24.reuse, 0x5384540f, RZ ;  /* 0x5384540f180b7810 */ /* 0x040fe20007ffe0ff */
[C---:B0-----:R0:W1:Y:S01]  /*0470*/  DFMA R26, R22.reuse, -R12, 1 ;  /* 0x3ff00000161a742b */ /* 0x041062000000080c */
[----:B------:R-:W-:Y:S01]  /*0480*/  IADD3 R15, R24, -0xe443238, RZ ;  /* 0xf1bbcdc8180f7810 */ /* 0x000fe20007ffe0ff */
[----:B------:R-:W-:Y:S01]  /*0490*/  IMAD.WIDE.U32 R28, R28, -0x326172a9, RZ ;  /* 0xcd9e8d571c1c7825 */ /* 0x000fe200078e00ff */
[----:B------:R-:W-:Y:S02]  /*04a0*/  LOP3.LUT R20, R51, R30, R10, 0x96, !PT ;  /* 0x0000001e33147212 */ /* 0x000fe400078e960a */
[----:B0-----:R-:W-:Y:S01]  /*04b0*/  IADD3 R13, R25, -0x695add53, RZ ;  /* 0x96a522ad190d7810 */ /* 0x001fe20007ffe0ff */
[----:B-1----:R0:W1:Y:S01]  /*04c0*/  DFMA R22, R22, R26, R22 ;  /* 0x0000001a1616722b */ /* 0x0020620000000016 */
[----:B------:R-:W-:Y:S01]  /*04d0*/  LOP3.LUT R48, R29, R32, R11, 0x96, !PT ;  /* 0x000000201d307212 */ /* 0x000fe200078e960b */
[----:B------:R-:W-:Y:S01]  /*04e0*/  IMAD.WIDE.U32 R20, R20, -0x326172a9, RZ ;  /* 0xcd9e8d5714147825 */ /* 0x000fe200078e00ff */
[----:B------:R-:W-:-:S03]  /*04f0*/  IADD3 R11, R25, -0x24c28bd8, RZ ;  /* 0xdb3d7428190b7810 */ /* 0x000fc60007ffe0ff */
[----:B------:R-:W-:Y:S01]  /*0500*/  IMAD.WIDE.U32 R48, R48, -0x2daee0ad, RZ ;  /* 0xd2511f5330307825 */ /* 0x000fe200078e00ff */
[----:B------:R-:W-:-:S04]  /*0510*/  LOP3.LUT R12, R21, R28, R15, 0x96, !PT ;  /* 0x0000001c150c7212 */ /* 0x000fc800078e960f */
        /* <DEDUP_REMOVED lines=10> */
[----:B------:R-:W-:Y:S05]  /*05c0*/  CALL.REL.NOINC `($__internal_61_$__cuda_sm20_dblrcp_rn_slowpath_v3) ;  /* 0x0000715000007944 */ /* 0x000fea0003c00000 */
.L_x_2233:
[----:B01----:R-:W-:Y:S01]  /*05d0*/  IMAD.MOV.U32 R15, RZ, RZ, c[0x0][0x0] ;  /* 0x00000000ff0f7624 */ /* 0x003fe200078e00ff */
[----:B------:R-:W-:Y:S02]  /*05e0*/  ULDC UR4, c[0x0][0x3e8] ;  /* 0x0000fa0000047ab9 */ /* 0x000fe40000000800 */
[----:B------:R-:W-:Y:S01]  /*05f0*/  UIADD3 UR4, UR4, -0x1, URZ ;  /* 0xffffffff04047890 */ /* 0x000fe2000fffe03f */
        /* <DEDUP_REMOVED lines=8> */
[----:B0-----:R-:W-:Y:S01]  /*0680*/  MOV R16, RZ ;  /* 0x000000ff00107202 */ /* 0x001fe20000000f00 */
        /* <DEDUP_REMOVED lines=8> */
[----:B------:R-:W-:-:S13]  /*0710*/  ISETP.GE.U32.AND P1, PT, R19, R14, PT ;  /* 0x0000000e1300720c */ /* 0x000fda0003f26070 */
[----:B------:R-:W-:Y:S02]  /*0720*/  @P1 IADD3 R17, R17, 0x1, RZ ;  /* 0x0000000111111810 */ /* 0x000fe40007ffe0ff */
[----:B------:R-:W-:-:S04]  /*0730*/  @!P2 LOP3.LUT R17, RZ, R14, RZ, 0x33, !PT ;  /* 0x0000000eff11a212 */ /* 0x000fc800078e33ff */
[----:B------:R-:W-:-:S05]  /*0740*/  IADD3 R17, R17, 0x1, RZ ;  /* 0x0000000111117810 */ /* 0x000fca0007ffe0ff */
[----:B------:R-:W-:-:S05]  /*0750*/  IMAD R17, R14, R17, RZ ;  /* 0x000000110e117224 */ /* 0x000fca00078e02ff */
[----:B------:R-:W-:-:S13]  /*0760*/  ISETP.GE.U32.AND P0, PT, R0, R17, PT ;  /* 0x000000110000720c */ /* 0x000fda0003f06070 */
[----:B------:R-:W-:Y:S05]  /*0770*/  @P0 EXIT ;  /* 0x000000000000094d */ /* 0x000fea0003800000 */
[----:B------:R-:W-:Y:S01]  /*0780*/  LOP3.LUT R14, RZ, c[0x0][0x230], RZ, 0x33, !PT ;  /* 0x00008c00ff0e7a12 */ /* 0x000fe200078e33ff */
[----:B------:R-:W-:Y:S01]  /*0790*/  IMAD R50, R50, -0x326172a9, RZ ;  /* 0xcd9e8d5732327824 */ /* 0x000fe200078e02ff */
[----:B------:R-:W-:Y:S01]  /*07a0*/  LOP3.LUT R16, RZ, c[0x0][0x308], RZ, 0x33, !PT ;  /* 0x0000c200ff107a12 */ /* 0x000fe200078e33ff */
[----:B------:R-:W-:Y:S01]  /*07b0*/  IMAD.MOV.U32 R21, RZ, RZ, RZ ;  /* 0x000000ffff157224 */ /* 0x000fe200078e00ff */
[----:B------:R-:W-:Y:S01]  /*07c0*/  IMNMX R14, R14, -0x3, !PT ;  /* 0xfffffffd0e0e7817 */ /* 0x000fe20007800200 */
[----:B------:R-:W-:Y:S01]  /*07d0*/  IMAD.MOV.U32 R42, RZ, RZ, R0 ;  /* 0x000000ffff2a7224 */ /* 0x000fe200078e0000 */
[----:B------:R-:W-:Y:S02]  /*07e0*/  IMNMX R16, R16, -0x3, !PT ;  /* 0xfffffffd10107817 */ /* 0x000fe40007800200 */
[----:B------:R-:W-:Y:S02]  /*07f0*/  IADD3 R14, R14, c[0x0][0x230], RZ ;  /* 0x00008c000e0e7a10 */ /* 0x000fe40007ffe0ff */
[----:B------:R-:W-:-:S02]  /*0800*/  IADD3 R16, R16, c[0x0][0x308], RZ ;  /* 0x0000c20010107a10 */ /* 0x000fc40007ffe0ff */
[----:B------:R-:W-:Y:S02]  /*0810*/  IADD3 R19, R14, 0x2, RZ ;  /* 0x000000020e137810 */ /* 0x000fe40007ffe0ff */
[----:B------:R-:W-:Y:S02]  /*0820*/  IADD3 R20, R16, 0x2, RZ ;  /* 0x0000000210147810 */ /* 0x000fe40007ffe0ff */
[----:B------:R-:W-:Y:S02]  /*0830*/  LOP3.LUT R18, R18, 0x3, RZ, 0xc0, !PT ;  /* 0x0000000312127812 */ /* 0x000fe400078ec0ff */
[----:B------:R-:W-:Y:S02]  /*0840*/  LOP3.LUT R44, R19, 0x3, RZ, 0xc0, !PT ;  /* 0x00000003132c7812 */ /* 0x000fe400078ec0ff */
[----:B------:R-:W-:Y:S02]  /*0850*/  LOP3.LUT R43, R20, 0x3, RZ, 0xc0, !PT ;  /* 0x00000003142b7812 */ /* 0x000fe400078ec0ff */
.L_x_2278:
[----:B------:R-:W-:Y:S01]  /*0860*/  IADD3 R2, R2, 0x1, RZ ;  /* 0x0000000102027810 */ /* 0x000fe20007ffe0ff */
[----:B------:R-:W-:Y:S03]  /*0870*/  BSSY B0, `(.L_x_2234) ;  /* 0x000000c000007945 */ /* 0x000fe60003800000 */
[C---:B------:R-:W-:Y:S01]  /*0880*/  ISETP.NE.AND P0, PT, R2.reuse, RZ, PT ;  /* 0x000000ff0200720c */ /* 0x040fe20003f05270 */
[----:B------:R-:W-:-:S12]  /*0890*/  IMAD.HI.U32 R27, R2, -0x2daee0ad, RZ ;  /* 0xd2511f53021b7827 */ /* 0x000fd800078e00ff */
[----:B-1---5:R-:W-:Y:S05]  /*08a0*/  @P0 BRA `(.L_x_2235) ;  /* 0x0000008000000947 */ /* 0x022fea0003800000 */
        /* <DEDUP_REMOVED lines=8> */
.L_x_2235:
[----:B------:R-:W-:Y:S05]  /*0930*/  BSYNC B0 ;  /* 0x0000000000007941 */ /* 0x000fea0003800000 */
.L_x_2234:
[----:B------:R-:W-:Y:S01]  /*0940*/  IMAD.HI.U32 R26, R42, -0x326172a9, RZ ;  /* 0xcd9e8d572a1a7827 */ /* 0x000fe200078e00ff */
[----:B------:R-:W-:Y:S02]  /*0950*/  LOP3.LUT R27, R27, R21, R25, 0x96, !PT ;  /* 0x000000151b1b7212 */ /* 0x000fe400078e9619 */
[----:B------:R-:W-:Y:S01]  /*0960*/  IADD3 R36, R24, -0x61c88647, RZ ;  /* 0x9e3779b918247810 */ /* 0x000fe20007ffe0ff */
[----:B------:R-:W-:Y:S01]  /*0970*/  IMAD R37, R42, -0x326172a9, RZ ;  /* 0xcd9e8d572a257824 */ /* 0x000fe200078e02ff */
[----:B------:R-:W-:Y:S01]  /*0980*/  LOP3.LUT R38, R26, R3, R24, 0x96, !PT ;  /* 0x000000031a267212 */ /* 0x000fe200078e9618 */
[----:B------:R-:W-:Y:S01]  /*0990*/  IMAD.WIDE.U32 R26, R27, -0x326172a9, RZ ;  /* 0xcd9e8d571b1a7825 */ /* 0x000fe200078e00ff */
[----:B------:R-:W-:Y:S02]  /*09a0*/  ISETP.NE.AND P0, PT, R18, 0x1, PT ;  /* 0x000000011200780c */ /* 0x000fe40003f05270 */
[----:B------:R-:W-:Y:S01]  /*09b0*/  IADD3 R45, R24, -0x700cb87f, RZ ;  /* 0x8ff34781182d7810 */ /* 0x000fe20007ffe0ff */
        /* <DEDUP_REMOVED lines=61> */
.L_x_2237:
[----:B------:R-:W-:Y:S01]  /*0d90*/  MOV R36, R48 ;  /* 0x0000003000247202 */ /* 0x000fe20000000f00 */
[----:B------:R-:W-:Y:S02]  /*0da0*/  IMAD.MOV.U32 R37, RZ, RZ, R40 ;  /* 0x000000ffff257224 */ /* 0x000fe400078e0028 */
[----:B------:R-:W-:-:S02]  /*0db0*/  IMAD.MOV.U32 R38, RZ, RZ, R45 ;  /* 0x000000ffff267224 */ /* 0x000fc400078e002d */
[----:B------:R-:W-:Y:S02]  /*0dc0*/  IMAD.MOV.U32 R39, RZ, RZ, R26 ;  /* 0x000000ffff277224 */ /* 0x000fe400078e001a */
.L_x_2236:
        /* <DEDUP_REMOVED lines=28> */
.L_x_2242:
        /* <DEDUP_REMOVED lines=20> */
[----:B------:R-:W-:Y:S01]  /*10d0*/  IADD3 R29, R41, 0xffffffe, RZ ;  /* 0x0ffffffe291d7810 */ /* 0x000fe20007ffe0ff */
[----:B------:R-:W-:Y:S04]  /*10e0*/  I2F.U32.RP R51, UR11 ;  /* 0x0000000b00337d06 */ /* 0x000fe80008209000 */
[----:B------:R-:W-:-:S04]  /*10f0*/  IMAD.HI.U32 R38, R38, R37, RZ ;  /* 0x0000002526267227 */ /* 0x000fc800078e00ff */
[----:B------:R-:W0:Y:S01]  /*1100*/  F2I.FTZ.U32.TRUNC.NTZ R29, R29 ;  /* 0x0000001d001d7305 */ /* 0x000e22000021f000 */
[----:B------:R-:W-:-:S05]  /*1110*/  IADD3 R52, -R38, RZ, RZ ;  /* 0x000000ff26347210 */ /* 0x000fca0007ffe1ff */
[----:B------:R-:W-:Y:S02]  /*1120*/  IMAD R28, R52, UR8, R37 ;  /* 0x00000008341c7c24 */ /* 0x000fe4000f8e0225 */
[----:B------:R-:W1:Y:S03]  /*1130*/  I2F.U32.RP R41, UR10 ;  /* 0x0000000a00297d06 */ /* 0x000e660008209000 */
[----:B------:R-:W-:Y:S01]  /*1140*/  ISETP.GE.U32.AND P1, PT, R28, UR8, PT ;  /* 0x000000081c007c0c */ /* 0x000fe2000bf26070 */
[----:B0-----:R-:W-:-:S04]  /*1150*/  IMAD R39, R39, R29, RZ ;  /* 0x0000001d27277224 */ /* 0x001fc800078e02ff */
[----:B------:R-:W-:Y:S08]  /*1160*/  MUFU.RCP R51, R51 ;  /* 0x0000003300337308 */ /* 0x000ff00000001000 */
[----:B------:R-:W-:Y:S01]  /*1170*/  @P1 IADD3 R28, R28, -UR8, RZ ;  /* 0x800000081c1c1c10 */ /* 0x000fe2000fffe0ff */
[----:B-1----:R-:W0:Y:S01]  /*1180*/  MUFU.RCP R41, R41 ;  /* 0x0000002900297308 */ /* 0x002e220000001000 */
[----:B------:R-:W-:-:S02]  /*1190*/  @P1 IADD3 R38, R38, 0x1, RZ ;  /* 0x0000000126261810 */ /* 0x000fc40007ffe0ff */
        /* <DEDUP_REMOVED lines=21> */
[----:B------:R-:W-:Y:S02]  /*12f0*/  IADD3 R29, R51, 0xffffffe, RZ ;  /* 0x0ffffffe331d7810 */ /* 0x000fe40007ffe0ff */
[----:B------:R-:W-:-:S03]  /*1300*/  ISETP.NE.U32.AND P3, PT, RZ, UR10, PT ;  /* 0x0000000aff007c0c */ /* 0x000fc6000bf65070 */
[----:B------:R-:W-:Y:S01]  /*1310*/  IMAD.HI.U32 R41, R28, R39, RZ ;  /* 0x000000271c297227 */ /* 0x000fe200078e00ff */
[----:B------:R-:W0:Y:S03]  /*1320*/  F2I.FTZ.U32.TRUNC.NTZ R29, R29 ;  /* 0x0000001d001d7305 */ /* 0x000e26000021f000 */
        /* <DEDUP_REMOVED lines=16> */
[----:B------:R-:W-:-:S04]  /*1430*/  IADD3 R52, -R38, RZ, RZ ;  /* 0x000000ff26347210 */ /* 0x000fc80007ffe1ff */
        /* <DEDUP_REMOVED lines=19> */
[----:B------:R-:W-:-:S02]  /*1570*/  IMAD.MOV R38, RZ, RZ, -R28 ;  /* 0x000000ffff267224 */ /* 0x000fc400078e0a1c */
[----:B------:R-:W-:Y:S02]  /*1580*/  IMAD.MOV.U32 R37, RZ, RZ, R28 ;  /* 0x000000ffff257224 */ /* 0x000fe400078e001c */
[----:B------:R-:W-:-:S04]  /*1590*/  IMAD R41, R38, UR11, R41 ;  /* 0x0000000b26297c24 */ /* 0x000fc8000f8e0229 */
[----:B------:R-:W-:Y:S01]  /*15a0*/  IMAD R36, R41, UR5, R36 ;  /* 0x0000000529247c24 */ /* 0x000fe2000f8e0224 */
[----:B------:R-:W-:Y:S05]  /*15b0*/  @P1 BRA `(.L_x_2242) ;  /* 0xfffff9d000001947 */ /* 0x000fea000383ffff */
.L_x_2241:
        /* <DEDUP_REMOVED lines=79> */
.L_x_2240:
[----:B------:R-:W-:Y:S01]  /*1ab0*/  HFMA2.MMA R29, -RZ, RZ, 0, 4.76837158203125e-07 ;  /* 0x00000008ff1d7435 */ /* 0x000fe200000001ff */
[----:B------:R-:W-:-:S09]  /*1ac0*/  IMAD R28, R37, c[0x0][0x1cc], R36 ;  /* 0x00007300251c7a24 */ /* 0x000fd200078e0224 */
[----:B------:R-:W-:-:S06]  /*1ad0*/  IMAD.WIDE.U32 R28, R28, R29, c[0x0][0x160] ;  /* 0x000058001c1c7625 */ /* 0x000fcc00078e001d */
[----:B------:R-:W5:Y:S02]  /*1ae0*/  LDG.E.64 R28, [R28.64] ;  /* 0x000000061c1c7981 */ /* 0x000f64000c1e1b00 */
.L_x_2239:
[----:B------:R-:W-:Y:S05]  /*1af0*/  BSYNC B0 ;  /* 0x0000000000007941 */ /* 0x000fea0003800000 */
.L_x_2238:
[----:B------:R-:W-:Y:S01]  /*1b00*/  IMAD.MOV.U32 R51, RZ, RZ, c[0x0][0x0] ;  /* 0x00000000ff337624 */ /* 0x000fe200078e00ff */
        /* <DEDUP_REMOVED lines=17> */
.L_x_2247:
        /* <DEDUP_REMOVED lines=99> */
.L_x_2246:
        /* <DEDUP_REMOVED lines=79> */
.L_x_2245:
[----:B------:R-:W-:Y:S02]  /*2740*/  IMAD.MOV.U32 R31, RZ, RZ, 0x8 ;  /* 0x00000008ff1f7424 */ /* 0x000fe400078e00ff */
[----:B------:R-:W-:-:S04]  /*2750*/  IMAD R30, R37, c[0x0][0x1cc], R36 ;  /* 0x00007300251e7a24 */ /* 0x000fc800078e0224 */
[----:B------:R-:W-:-:S06]  /*2760*/  IMAD.WIDE.U32 R30, R30, R31, c[0x0][0x160] ;  /* 0x000058001e1e7625 */ /* 0x000fcc00078e001f */
[----:B------:R-:W5:Y:S02]  /*2770*/  LDG.E.64 R30, [R30.64] ;  /* 0x000000061e1e7981 */ /* 0x000f64000c1e1b00 */
.L_x_2244:
[----:B------:R-:W-:Y:S05]  /*2780*/  BSYNC B0 ;  /* 0x0000000000007941 */ /* 0x000fea0003800000 */
.L_x_2243:
[----:B------:R-:W-:Y:S01]  /*2790*/  LEA R37, R15, R0, 0x1 ;  /* 0x000000000f257211 */ /* 0x000fe200078e08ff */
[----:B------:R-:W-:Y:S03]  /*27a0*/  BSSY B0, `(.L_x_2248) ;  /* 0x00000c6000007945 */ /* 0x000fe60003800000 */
        /* <DEDUP_REMOVED lines=15> */
.L_x_2252:
        /* <DEDUP_REMOVED lines=33> */
[----:B------:R-:W-:Y:S02]  /*2ab0*/  ISETP.GE.U32.AND P2, PT, R32, UR8, PT ;  /* 0x0000000820007c0c */ /* 0x000fe4000bf46070 */
[----:B------:R-:W-:-:S05]  /*2ac0*/  MOV R32, RZ ;  /* 0x000000ff00207202 */ /* 0x000fca0000000f00 */
[----:B------:R-:W-:Y:S01]  /*2ad0*/  IMAD.HI.U32 R33, R33, R39, R32 ;  /* 0x0000002721217227 */ /* 0x000fe200078e0020 */
[----:B0-----:R-:W-:Y:S05]  /*2ae0*/  MUFU.RCP R52, R52 ;  /* 0x0000003400347308 */ /* 0x001fea0000001000 */
        /* <DEDUP_REMOVED lines=21> */
[----:B------:R-:W-:-:S04]  /*2c40*/  IMAD.HI.U32 R41, R32, R39, RZ ;  /* 0x0000002720297227 */ /* 0x000fc800078e00ff */
        /* <DEDUP_REMOVED lines=25> */
[----:B------:R-:W-:Y:S01]  /*2de0*/  IADD3 R36, -R41, RZ, RZ ;  /* 0x000000ff29247210 */ /* 0x000fe20007ffe1ff */
[----:B------:R-:W-:Y:S01]  /*2df0*/  IMAD R38, R37, UR9, R38 ;  /* 0x0000000925267c24 */ /* 0x000fe2000f8e0226 */
[----:B------:R-:W-:-:S03]  /*2e00*/  ULDC UR8, c[0x0][UR5+0x1c8] ;  /* 0x0000720005087abb */ /* 0x000fc60008000800 */
[----:B------:R-:W-:Y:S01]  /*2e10*/  IMAD R33, R38, UR8, R33 ;  /* 0x0000000826217c24 */ /* 0x000fe2000f8e0221 */
[----:B------:R-:W-:Y:S01]  /*2e20*/  ULDC UR8, c[0x0][UR5+0x1c4] ;  /* 0x0000710005087abb */ /* 0x000fe20008000800 */
[----:B------:R-:W-:Y:S01]  /*2e30*/  @P2 IADD3 R32, R32, 0x1, RZ ;  /* 0x0000000120202810 */ /* 0x000fe20007ffe0ff */
[----:B------:R-:W-:Y:S01]  /*2e40*/  IMAD R36, R36, UR10, R39 ;  /* 0x0000000a24247c24 */ /* 0x000fe2000f8e0227 */
[----:B------:R-:W-:Y:S01]  /*2e50*/  @!P3 LOP3.LUT R32, RZ, UR11, RZ, 0x33, !PT ;  /* 0x0000000bff20bc12 */ /* 0x000fe2000f8e33ff */
[----:B------:R-:W-:Y:S02]  /*2e60*/  ULDC UR5, c[0x0][UR5+0x1c0] ;  /* 0x0000700005057abb */ /* 0x000fe40008000800 */
[----:B------:R-:W-:Y:S02]  /*2e70*/  IMAD R36, R36, UR8, R33 ;  /* 0x0000000824247c24 */ /* 0x000fe4000f8e0221 */
[--C-:B------:R-:W-:Y:S02]  /*2e80*/  IMAD.MOV R38, RZ, RZ, -R32.reuse ;  /* 0x000000ffff267224 */ /* 0x100fe400078e0a20 */
[----:B------:R-:W-:-:S02]  /*2e90*/  IMAD.MOV.U32 R37, RZ, RZ, R32 ;  /* 0x000000ffff257224 */ /* 0x000fc400078e0020 */
[----:B------:R-:W-:-:S04]  /*2ea0*/  IMAD R41, R38, UR11, R41 ;  /* 0x0000000b26297c24 */ /* 0x000fc8000f8e0229 */
[----:B------:R-:W-:Y:S01]  /*2eb0*/  IMAD R36, R41, UR5, R36 ;  /* 0x0000000529247c24 */ /* 0x000fe2000f8e0224 */
[----:B------:R-:W-:Y:S05]  /*2ec0*/  @P1 BRA `(.L_x_2252) ;  /* 0xfffff9d000001947 */ /* 0x000fea000383ffff */
.L_x_2251:
        /* <DEDUP_REMOVED lines=79> */
.L_x_2250:
[----:B------:R-:W-:Y:S02]  /*33c0*/  IMAD.MOV.U32 R33, RZ, RZ, 0x8 ;  /* 0x00000008ff217424 */ /* 0x000fe400078e00ff */
[----:B------:R-:W-:-:S04]  /*33d0*/  IMAD R32, R37, c[0x0][0x1cc], R36 ;  /* 0x0000730025207a24 */ /* 0x000fc800078e0224 */
[----:B------:R-:W-:-:S06]  /*33e0*/  IMAD.WIDE.U32 R32, R32, R33, c[0x0][0x160] ;  /* 0x0000580020207625 */ /* 0x000fcc00078e0021 */
[----:B------:R-:W5:Y:S02]  /*33f0*/  LDG.E.64 R32, [R32.64] ;  /* 0x0000000620207981 */ /* 0x000f64000c1e1b00 */
.L_x_2249:
[----:B------:R-:W-:Y:S05]  /*3400*/  BSYNC B0 ;  /* 0x0000000000007941 */ /* 0x000fea0003800000 */
.L_x_2248:
[----:B------:R-:W-:Y:S01]  /*3410*/  IMAD R37, R15, 0x3, R0 ;  /* 0x000000030f257824 */ /* 0x000fe200078e0200 */
[----:B------:R-:W-:Y:S04]  /*3420*/  BSSY B0, `(.L_x_2253) ;  /* 0x00000c6000007945 */ /* 0x000fe80003800000 */
[----:B------:R-:W-:-:S13]  /*3430*/  ISETP.GE.U32.AND P0, PT, R37, c[0x0][0x3e8], PT ;  /* 0x0000fa0025007a0c */ /* 0x000fda0003f06070 */
[----:B------:R-:W-:Y:S05]  /*3440*/  @P0 BRA `(.L_x_2254) ;  /* 0x00000c3000000947 */ /* 0x000fea0003800000 */
[----:B------:R-:W-:Y:S01]  /*3450*/  IMAD.MOV.U32 R34, RZ, RZ, c[0x0][0x230] ;  /* 0x00008c00ff227624 */ /* 0x000fe200078e00ff */
        /* <DEDUP_REMOVED lines=12> */
.L_x_2257:
        /* <DEDUP_REMOVED lines=99> */
.L_x_2256:
        /* <DEDUP_REMOVED lines=79> */
.L_x_2255:
[----:B------:R-:W-:Y:S02]  /*4040*/  IMAD.MOV.U32 R35, RZ, RZ, 0x8 ;  /* 0x00000008ff237424 */ /* 0x000fe400078e00ff */
[----:B------:R-:W-:-:S04]  /*4050*/  IMAD R34, R37, c[0x0][0x1cc], R36 ;  /* 0x0000730025227a24 */ /* 0x000fc800078e0224 */
[----:B------:R-:W-:-:S06]  /*4060*/  IMAD.WIDE.U32 R34, R34, R35, c[0x0][0x160] ;  /* 0x0000580022227625 */ /* 0x000fcc00078e0023 */
[----:B------:R-:W5:Y:S02]  /*4070*/  LDG.E.64 R34, [R34.64] ;  /* 0x0000000622227981 */ /* 0x000f64000c1e1b00 */
.L_x_2254:
[----:B------:R-:W-:Y:S05]  /*4080*/  BSYNC B0 ;  /* 0x0000000000007941 */ /* 0x000fea0003800000 */
.L_x_2253:
[----:B------:R-:W-:Y:S01]  /*4090*/  ISETP.GE.U32.AND P0, PT, R0, c[0x0][0x3e8], PT ;  /* 0x0000fa0000007a0c */ /* 0x000fe20003f06070 */
[----:B------:R-:W-:-:S12]  /*40a0*/  BSSY B0, `(.L_x_2258) ;  /* 0x00000d7000007945 */ /* 0x000fd80003800000 */
        /* <DEDUP_REMOVED lines=17> */
.L_x_2262:
        /* <DEDUP_REMOVED lines=9> */
[----:B------:R-:W-:Y:S01]  /*4250*/  IADD3 R41, RZ, -UR8, RZ ;  /* 0x80000008ff297c10 */ /* 0x000fe2000fffe0ff */
[----:B------:R-:W-:Y:S01]  /*4260*/  ULDC UR10, c[0x0][UR5+0x160] ;  /* 0x00005800050a7abb */ /* 0x000fe20008000800 */
[----:B------:R-:W-:Y:S01]  /*4270*/  ISETP.NE.U32.AND P3, PT, RZ, UR8, PT ;  /* 0x00000008ff007c0c */ /* 0x000fe2000bf65070 */
        /* <DEDUP_REMOVED lines=25> */
[----:B------:R-:W-:-:S04]  /*4410*/  IMAD.HI.U32 R36, R37, R55, R36 ;  /* 0x0000003725247227 */ /* 0x000fc800078e0024 */
[----:B------:R-:W-:-:S04]  /*4420*/  IMAD R55, RZ, RZ, -UR10 ;  /* 0x8000000aff377e24 */ /* 0x000fc8000f8e02ff */
[----:B------:R-:W-:Y:S02]  /*4430*/  @P2 IADD3 R41, R41, 0x1, RZ ;  /* 0x0000000129292810 */ /* 0x000fe40007ffe0ff */
[----:B------:R-:W-:Y:S02]  /*4440*/  @!P3 LOP3.LUT R41, RZ, UR8, RZ, 0x33, !PT ;  /* 0x00000008ff29bc12 */ /* 0x000fe4000f8e33ff */
[----:B------:R-:W-:Y:S02]  /*4450*/  ISETP.NE.U32.AND P3, PT, RZ, UR9, PT ;  /* 0x00000009ff007c0c */ /* 0x000fe4000bf65070 */
[----:B0-----:R-:W-:Y:S01]  /*4460*/  IADD3 R37, R52, 0xffffffe, RZ ;  /* 0x0ffffffe34257810 */ /* 0x001fe20007ffe0ff */
[----:B------:R-:W-:-:S05]  /*4470*/  IMAD.HI.U32 R50, R36, R41, RZ ;  /* 0x0000002924327227 */ /* 0x000fca00078e00ff */
[----:B------:R-:W-:Y:S01]  /*4480*/  IADD3 R36, -R50, RZ, RZ ;  /* 0x000000ff32247210 */ /* 0x000fe20007ffe1ff */
[----:B------:R-:W0:Y:S04]  /*4490*/  F2I.FTZ.U32.TRUNC.NTZ R37, R37 ;  /* 0x0000002500257305 */ /* 0x000e28000021f000 */
[----:B------:R-:W-:-:S05]  /*44a0*/  IMAD R36, R36, UR9, R41 ;  /* 0x0000000924247c24 */ /* 0x000fca000f8e0229 */
[----:B------:R-:W-:Y:S01]  /*44b0*/  ISETP.GE.U32.AND P1, PT, R36, UR9, PT ;  /* 0x0000000924007c0c */ /* 0x000fe2000bf26070 */
[----:B0-----:R-:W-:-:S12]  /*44c0*/  IMAD R55, R55, R37, RZ ;  /* 0x0000002537377224 */ /* 0x001fd800078e02ff */
[----:B------:R-:W-:Y:S02]  /*44d0*/  @P1 IADD3 R36, R36, -UR9, RZ ;  /* 0x8000000924241c10 */ /* 0x000fe4000fffe0ff */
[----:B------:R-:W-:Y:S02]  /*44e0*/  @P1 IADD3 R50, R50, 0x1, RZ ;  /* 0x0000000132321810 */ /* 0x000fe40007ffe0ff */
[----:B------:R-:W-:Y:S01]  /*44f0*/  ISETP.GE.U32.AND P2, PT, R36, UR9, PT ;  /* 0x0000000924007c0c */ /* 0x000fe2000bf46070 */
[----:B------:R-:W-:-:S04]  /*4500*/  IMAD.MOV.U32 R36, RZ, RZ, RZ ;  /* 0x000000ffff247224 */ /* 0x000fc800078e00ff */
[----:B------:R-:W-:-:S04]  /*4510*/  IMAD.HI.U32 R37, R37, R55, R36 ;  /* 0x0000003725257227 */ /* 0x000fc800078e0024 */
[----:B------:R-:W-:-:S04]  /*4520*/  IMAD R55, RZ, RZ, -UR11 ;  /* 0x8000000bff377e24 */ /* 0x000fc8000f8e02ff */
[----:B------:R-:W-:Y:S02]  /*4530*/  @P2 IADD3 R50, R50, 0x1, RZ ;  /* 0x0000000132322810 */ /* 0x000fe40007ffe0ff */
[----:B------:R-:W-:Y:S02]  /*4540*/  @!P3 LOP3.LUT R50, RZ, UR9, RZ, 0x33, !PT ;  /* 0x00000009ff32bc12 */ /* 0x000fe4000f8e33ff */
[----:B------:R-:W-:-:S03]  /*4550*/  ISETP.NE.U32.AND P3, PT, RZ, UR10, PT ;  /* 0x0000000aff007c0c */ /* 0x000fc6000bf65070 */
[----:B------:R-:W-:-:S04]  /*4560*/  IMAD.HI.U32 R52, R37, R50, RZ ;  /* 0x0000003225347227 */ /* 0x000fc800078e00ff */
[----:B------:R-:W-:-:S04]  /*4570*/  IMAD.MOV R37, RZ, RZ, -R52 ;  /* 0x000000ffff257224 */ /* 0x000fc800078e0a34 */
[----:B------:R-:W-:Y:S01]  /*4580*/  IMAD R36, R37, UR10, R50 ;  /* 0x0000000a25247c24 */ /* 0x000fe2000f8e0232 */
[----:B------:R-:W-:Y:S01]  /*4590*/  IADD3 R37, R54, 0xffffffe, RZ ;  /* 0x0ffffffe36257810 */ /* 0x000fe20007ffe0ff */
[----:B------:R-:W-:-:S03]  /*45a0*/  IMAD.MOV R54, RZ, RZ, -R41 ;  /* 0x000000ffff367224 */ /* 0x000fc600078e0a29 */
[C---:B------:R-:W-:Y:S02]  /*45b0*/  ISETP.GE.U32.AND P1, PT, R36.reuse, UR10, PT ;  /* 0x0000000a24007c0c */ /* 0x040fe4000bf26070 */
[----:B------:R-:W0:Y:S11]  /*45c0*/  F2I.FTZ.U32.TRUNC.NTZ R37, R37 ;  /* 0x0000002500257305 */ /* 0x000e36000021f000 */
[----:B------:R-:W-:-:S02]  /*45d0*/  @P1 IADD3 R36, R36, -UR10, RZ ;  /* 0x8000000a24241c10 */ /* 0x000fc4000fffe0ff */
[----:B------:R-:W-:Y:S02]  /*45e0*/  @P1 IADD3 R52, R52, 0x1, RZ ;  /* 0x0000000134341810 */ /* 0x000fe40007ffe0ff */
[----:B------:R-:W-:Y:S01]  /*45f0*/  ISETP.GE.U32.AND P2, PT, R36, UR10, PT ;  /* 0x0000000a24007c0c */ /* 0x000fe2000bf46070 */
[----:B------:R-:W-:Y:S01]  /*4600*/  HFMA2.MMA R36, -RZ, RZ, 0, 0 ;  /* 0x00000000ff247435 */ /* 0x000fe200000001ff */
[----:B0-----:R-:W-:-:S09]  /*4610*/  IMAD R55, R55, R37, RZ ;  /* 0x0000002537377224 */ /* 0x001fd200078e02ff */
        /* <DEDUP_REMOVED lines=15> */
[----:B------:R-:W-:Y:S02]  /*4710*/  IMAD.MOV R39, RZ, RZ, -R52 ;  /* 0x000000ffff277224 */ /* 0x000fe400078e0a34 */
[----:B------:R-:W-:Y:S01]  /*4720*/  IMAD R37, R37, UR8, R38 ;  /* 0x0000000825257c24 */ /* 0x000fe2000f8e0226 */
[----:B------:R-:W-:Y:S01]  /*4730*/  ULDC UR8, c[0x0][UR5+0x1c8] ;  /* 0x0000720005087abb */ /* 0x000fe20008000800 */
[----:B------:R-:W-:-:S02]  /*4740*/  IMAD R38, R54, UR9, R41 ;  /* 0x0000000936267c24 */ /* 0x000fc4000f8e0229 */
[----:B------:R-:W-:Y:S02]  /*4750*/  IMAD R50, R39, UR10, R50 ;  /* 0x0000000a27327c24 */ /* 0x000fe4000f8e0232 */
[----:B------:R-:W-:Y:S01]  /*4760*/  @P2 IADD3 R36, R36, 0x1, RZ ;  /* 0x0000000124242810 */ /* 0x000fe20007ffe0ff */
[----:B------:R-:W-:Y:S01]  /*4770*/  IMAD R37, R38, UR8, R37 ;  /* 0x0000000826257c24 */ /* 0x000fe2000f8e0225 */
[----:B------:R-:W-:Y:S01]  /*4780*/  @!P3 LOP3.LUT R36, RZ, UR11, RZ, 0x33, !PT ;  /* 0x0000000bff24bc12 */ /* 0x000fe2000f8e33ff */
[----:B------:R-:W-:Y:S02]  /*4790*/  ULDC UR8, c[0x0][UR5+0x1c4] ;  /* 0x0000710005087abb */ /* 0x000fe40008000800 */
[----:B------:R-:W-:Y:S01]  /*47a0*/  IMAD R37, R50, UR8, R37 ;  /* 0x0000000832257c24 */ /* 0x000fe2000f8e0225 */
[----:B------:R-:W-:Y:S01]  /*47b0*/  IADD3 R39, -R36, RZ, RZ ;  /* 0x000000ff24277210 */ /* 0x000fe20007ffe1ff */
[----:B------:R-:W-:-:S04]  /*47c0*/  ULDC UR5, c[0x0][UR5+0x1c0] ;  /* 0x0000700005057abb */ /* 0x000fc80008000800 */
[----:B------:R-:W-:Y:S02]  /*47d0*/  IMAD R38, R39, UR11, R52 ;  /* 0x0000000b27267c24 */ /* 0x000fe4000f8e0234 */
[----:B------:R-:W-:Y:S02]  /*47e0*/  IMAD.MOV.U32 R39, RZ, RZ, R36 ;  /* 0x000000ffff277224 */ /* 0x000fe400078e0024 */
[----:B------:R-:W-:Y:S01]  /*47f0*/  IMAD R38, R38, UR5, R37 ;  /* 0x0000000526267c24 */ /* 0x000fe2000f8e0225 */
[----:B------:R-:W-:Y:S05]  /*4800*/  @P1 BRA `(.L_x_2262) ;  /* 0xfffff9b000001947 */ /* 0x000fea000383ffff */
.L_x_2261:
        /* <DEDUP_REMOVED lines=80> */
.L_x_2260:
[----:B------:R-:W-:Y:S02]  /*4d10*/  FMUL.FTZ R40, R40, 1 ;  /* 0x3f80000028287820 */ /* 0x000fe40000410000 */
[----:B------:R-:W-:Y:S02]  /*4d20*/  IMAD R41, R39, c[0x0][0x2a4], R38 ;  /* 0x0000a90027297a24 */ /* 0x000fe400078e0226 */
[----:B------:R-:W0:Y:S01]  /*4d30*/  F2F.F64.F32 R36, R40 ;  /* 0x0000002800247310 */ /* 0x000e220000201800 */
[----:B------:R-:W-:Y:S01]  /*4d40*/  IMAD.MOV.U32 R54, RZ, RZ, 0x8 ;  /* 0x00000008ff367424 */ /* 0x000fe200078e00ff */
[----:B0-----:R-:W0:-:S06]  /*4d50*/  DSETP.GEU.AND P0, PT, R36, c[0x0][0x3f0], PT ;  /* 0x0000fc002400762a */ /* 0x001e0c0003f0e000 */
[----:B0-----:R-:W-:-:S04]  /*4d60*/  FSEL R50, RZ, 1, P0 ;  /* 0x3f800000ff327808 */ /* 0x001fc80000000000 */
[----:B------:R-:W0:Y:S01]  /*4d70*/  F2I.FTZ.U32.TRUNC.NTZ R53, R50 ;  /* 0x0000003200357305 */ /* 0x000e22000021f000 */
[----:B------:R-:W-:-:S07]  /*4d80*/  FMUL.FTZ R52, R50, 1 ;  /* 0x3f80000032347820 */ /* 0x000fce0000410000 */
[----:B------:R-:W1:Y:S02]  /*4d90*/  F2F.F64.F32 R36, R52 ;  /* 0x0000003400247310 */ /* 0x000e640000201800 */
[----:B-1---5:R1:W2:Y:S02]  /*4da0*/  DMUL R38, R28, R36 ;  /* 0x000000241c267228 */ /* 0x0222a40000000000 */
[C---:B-1----:R-:W-:Y:S01]  /*4db0*/  IADD3 R36, P0, R41.reuse, c[0x0][0x310], RZ ;  /* 0x0000c40029247a10 */ /* 0x042fe20007f1e0ff */
[----:B------:R-:W-:-:S03]  /*4dc0*/  IMAD.WIDE.U32 R40, R41, R54, c[0x0][0x238] ;  /* 0x00008e0029287625 */ /* 0x000fc600078e0036 */
[----:B--2---:R-:W1:Y:S01]  /*4dd0*/  DMUL R38, R38, R22 ;  /* 0x0000001626267228 */ /* 0x004e620000000000 */
[----:B------:R-:W-:-:S06]  /*4de0*/  IMAD.X R37, RZ, RZ, c[0x0][0x314], P0 ;  /* 0x0000c500ff257624 */ /* 0x000fcc00000e06ff */
[----:B-1----:R1:W-:Y:S04]  /*4df0*/  STG.E.64 [R40.64], R38 ;  /* 0x0000002628007986 */ /* 0x0023e8000c101b06 */
[----:B0-----:R1:W-:Y:S02]  /*4e00*/  STG.E.U8 [R36.64], R53 ;  /* 0x0000003524007986 */ /* 0x0013e4000c101106 */
.L_x_2259:
[----:B------:R-:W-:Y:S05]  /*4e10*/  BSYNC B0 ;  /* 0x0000000000007941 */ /* 0x000fea0003800000 */
.L_x_2258:
[----:B-1----:R-:W-:Y:S01]  /*4e20*/  IMAD R39, R51, c[0x0][0xc], R0 ;  /* 0x0000030033277a24 */ /* 0x002fe200078e0200 */
[----:B------:R-:W-:Y:S04]  /*4e30*/  BSSY B0, `(.L_x_2263) ;  /* 0x00000d6000007945 */ /* 0x000fe80003800000 */
        /* <DEDUP_REMOVED lines=15> */
.L_x_2267:
        /* <DEDUP_REMOVED lines=101> */
.L_x_2266:
        /* <DEDUP_REMOVED lines=81> */
.L_x_2265:
[----:B------:R-:W-:Y:S02]  /*5a90*/  FMUL.FTZ R47, R47, 1 ;  /* 0x3f8000002f2f7820 */ /* 0x000fe40000410000 */
[----:B------:R-:W-:Y:S01]  /*5aa0*/  IMAD R38, R39, c[0x0][0x2a4], R38 ;  /* 0x0000a90027267a24 */ /* 0x000fe200078e0226 */
[----:B------:R-:W-:Y:S01]  /*5ab0*/  MOV R39, 0x8 ;  /* 0x0000000800277802 */ /* 0x000fe20000000f00 */
[----:B------:R-:W0:Y:S02]  /*5ac0*/  F2F.F64.F32 R36, R47 ;  /* 0x0000002f00247310 */ /* 0x000e240000201800 */
[----:B0-----:R-:W0:-:S06]  /*5ad0*/  DSETP.GEU.AND P0, PT, R36, c[0x0][0x3f0], PT ;  /* 0x0000fc002400762a */ /* 0x001e0c0003f0e000 */
[----:B0-----:R-:W-:Y:S02]  /*5ae0*/  FSEL R50, RZ, 1, P0 ;  /* 0x3f800000ff327808 */ /* 0x001fe40000000000 */
[C---:B------:R-:W-:Y:S01]  /*5af0*/  IADD3 R36, P0, R38.reuse, c[0x0][0x310], RZ ;  /* 0x0000c40026247a10 */ /* 0x040fe20007f1e0ff */
[----:B------:R-:W-:Y:S01]  /*5b00*/  IMAD.WIDE.U32 R38, R38, R39, c[0x0][0x238] ;  /* 0x00008e0026267625 */ /* 0x000fe200078e0027 */
[----:B------:R-:W0:Y:S03]  /*5b10*/  F2I.FTZ.U32.TRUNC.NTZ R53, R50 ;  /* 0x0000003200357305 */ /* 0x000e26000021f000 */
[----:B------:R-:W-:Y:S02]  /*5b20*/  FMUL.FTZ R51, R50, 1 ;  /* 0x3f80000032337820 */ /* 0x000fe40000410000 */
[----:B------:R-:W-:-:S03]  /*5b30*/  IMAD.X R37, RZ, RZ, c[0x0][0x314], P0 ;  /* 0x0000c500ff257624 */ /* 0x000fc600000e06ff */
[----:B------:R-:W1:Y:S02]  /*5b40*/  F2F.F64.F32 R40, R51 ;  /* 0x0000003300287310 */ /* 0x000e640000201800 */
[----:B-1---5:R-:W1:-:S06]  /*5b50*/  DMUL R40, R30, R40 ;  /* 0x000000281e287228 */ /* 0x022e4c0000000000 */
[----:B-1----:R-:W1:-:S07]  /*5b60*/  DMUL R40, R40, R22 ;  /* 0x0000001628287228 */ /* 0x002e4e0000000000 */
[----:B-1----:R1:W-:Y:S04]  /*5b70*/  STG.E.64 [R38.64], R40 ;  /* 0x0000002826007986 */ /* 0x0023e8000c101b06 */
[----:B0-----:R1:W-:Y:S02]  /*5b80*/  STG.E.U8 [R36.64], R53 ;  /* 0x0000003524007986 */ /* 0x0013e4000c101106 */
.L_x_2264:
[----:B------:R-:W-:Y:S05]  /*5b90*/  BSYNC B0 ;  /* 0x0000000000007941 */ /* 0x000fea0003800000 */
.L_x_2263:
[----:B-1----:R-:W-:Y:S01]  /*5ba0*/  IMAD R39, R15, 0x2, R0 ;  /* 0x000000020f277824 */ /* 0x002fe200078e0200 */
        /* <DEDUP_REMOVED lines=16> */
.L_x_2272:
        /* <DEDUP_REMOVED lines=101> */
.L_x_2271:
        /* <DEDUP_REMOVED lines=81> */
.L_x_2270:
[----:B------:R-:W-:Y:S02]  /*6810*/  FMUL.FTZ R48, R48, 1 ;  /* 0x3f80000030307820 */ /* 0x000fe40000410000 */
[----:B------:R-:W-:Y:S01]  /*6820*/  IMAD R38, R39, c[0x0][0x2a4], R38 ;  /* 0x0000a90027267a24 */ /* 0x000fe200078e0226 */
[----:B------:R-:W-:Y:S01]  /*6830*/  MOV R39, 0x8 ;  /* 0x0000000800277802 */ /* 0x000fe20000000f00 */
[----:B------:R-:W0:Y:S02]  /*6840*/  F2F.F64.F32 R36, R48 ;  /* 0x0000003000247310 */ /* 0x000e240000201800 */
[----:B0-----:R-:W0:-:S06]  /*6850*/  DSETP.GEU.AND P0, PT, R36, c[0x0][0x3f0], PT ;  /* 0x0000fc002400762a */ /* 0x001e0c0003f0e000 */
[----:B0-----:R-:W-:Y:S02]  /*6860*/  FSEL R47, RZ, 1, P0 ;  /* 0x3f800000ff2f7808 */ /* 0x001fe40000000000 */
[C---:B------:R-:W-:Y:S01]  /*6870*/  IADD3 R36, P0, R38.reuse, c[0x0][0x310], RZ ;  /* 0x0000c40026247a10 */ /* 0x040fe20007f1e0ff */
[----:B------:R-:W-:-:S04]  /*6880*/  IMAD.WIDE.U32 R38, R38, R39, c[0x0][0x238] ;  /* 0x00008e0026267625 */ /* 0x000fc800078e0027 */
[----:B------:R-:W-:Y:S02]  /*6890*/  FMUL.FTZ R50, R47, 1 ;  /* 0x3f8000002f327820 */ /* 0x000fe40000410000 */
[----:B------:R-:W0:Y:S01]  /*68a0*/  F2I.FTZ.U32.TRUNC.NTZ R47, R47 ;  /* 0x0000002f002f7305 */ /* 0x000e22000021f000 */
[----:B------:R-:W-:-:S07]  /*68b0*/  IMAD.X R37, RZ, RZ, c[0x0][0x314], P0 ;  /* 0x0000c500ff257624 */ /* 0x000fce00000e06ff */
[----:B------:R-:W1:Y:S02]  /*68c0*/  F2F.F64.F32 R40, R50 ;  /* 0x0000003200287310 */ /* 0x000e640000201800 */
[----:B-1---5:R-:W1:-:S06]  /*68d0*/  DMUL R40, R32, R40 ;  /* 0x0000002820287228 */ /* 0x022e4c0000000000 */
[----:B-1----:R-:W1:-:S07]  /*68e0*/  DMUL R40, R40, R22 ;  /* 0x0000001628287228 */ /* 0x002e4e0000000000 */
[----:B-1----:R1:W-:Y:S04]  /*68f0*/  STG.E.64 [R38.64], R40 ;  /* 0x0000002826007986 */ /* 0x0023e8000c101b06 */
[----:B0-----:R1:W-:Y:S02]  /*6900*/  STG.E.U8 [R36.64], R47 ;  /* 0x0000002f24007986 */ /* 0x0013e4000c101106 */
.L_x_2269:
[----:B------:R-:W-:Y:S05]  /*6910*/  BSYNC B0 ;  /* 0x0000000000007941 */ /* 0x000fea0003800000 */
.L_x_2268:
[----:B-1----:R-:W-:-:S05]  /*6920*/  IMAD R39, R15, 0x3, R0 ;  /* 0x000000030f277824 */ /* 0x002fca00078e0200 */
        /* <DEDUP_REMOVED lines=15> */
.L_x_2276:
        /* <DEDUP_REMOVED lines=84> */
[----:B------:R-:W-:Y:S01]  /*6f60*/  ULDC UR8, c[0x0][UR5+0x1cc] ;  /* 0x0000730005087abb */ /* 0x000fe20008000800 */
[----:B------:R-:W-:Y:S02]  /*6f70*/  IMAD.MOV R36, RZ, RZ, -R47 ;  /* 0x000000ffff247224 */ /* 0x000fe400078e0a2f */
[----:B------:R-:W-:Y:S01]  /*6f80*/  IMAD R37, R37, UR8, R38 ;  /* 0x0000000825257c24 */ /* 0x000fe2000f8e0226 */
[----:B------:R-:W-:Y:S01]  /*6f90*/  ULDC UR8, c[0x0][UR5+0x1c8] ;  /* 0x0000720005087abb */ /* 0x000fe20008000800 */
[----:B------:R-:W-:Y:S01]  /*6fa0*/  IMAD R40, R39, UR9, R40 ;  /* 0x0000000927287c24 */ /* 0x000fe2000f8e0228 */
[----:B------:R-:W-:Y:S01]  /*6fb0*/  @P2 IADD3 R50, R50, 0x1, RZ ;  /* 0x0000000132322810 */ /* 0x000fe20007ffe0ff */
[----:B------:R-:W-:Y:S01]  /*6fc0*/  IMAD R36, R36, UR10, R41 ;  /* 0x0000000a24247c24 */ /* 0x000fe2000f8e0229 */
[----:B------:R-:W-:Y:S01]  /*6fd0*/  @!P3 LOP3.LUT R50, RZ, UR11, RZ, 0x33, !PT ;  /* 0x0000000bff32bc12 */ /* 0x000fe2000f8e33ff */
[----:B------:R-:W-:Y:S01]  /*6fe0*/  IMAD R37, R40, UR8, R37 ;  /* 0x0000000828257c24 */ /* 0x000fe2000f8e0225 */
[----:B------:R-:W-:-:S02]  /*6ff0*/  ULDC UR8, c[0x0][UR5+0x1c4] ;  /* 0x0000710005087abb */ /* 0x000fc40008000800 */
[----:B------:R-:W-:Y:S01]  /*7000*/  ULDC UR5, c[0x0][UR5+0x1c0] ;  /* 0x0000700005057abb */ /* 0x000fe20008000800 */
[--C-:B------:R-:W-:Y:S02]  /*7010*/  IMAD.MOV R38, RZ, RZ, -R50.reuse ;  /* 0x000000ffff267224 */ /* 0x100fe400078e0a32 */
[----:B------:R-:W-:Y:S02]  /*7020*/  IMAD R36, R36, UR8, R37 ;  /* 0x0000000824247c24 */ /* 0x000fe4000f8e0225 */
[----:B------:R-:W-:Y:S02]  /*7030*/  IMAD R47, R38, UR11, R47 ;  /* 0x0000000b262f7c24 */ /* 0x000fe4000f8e022f */
[----:B------:R-:W-:Y:S02]  /*7040*/  IMAD.MOV.U32 R39, RZ, RZ, R50 ;  /* 0x000000ffff277224 */ /* 0x000fe400078e0032 */
[----:B------:R-:W-:Y:S01]  /*7050*/  IMAD R38, R47, UR5, R36 ;  /* 0x000000052f267c24 */ /* 0x000fe2000f8e0224 */
[----:B------:R-:W-:Y:S05]  /*7060*/  @P1 BRA `(.L_x_2276) ;  /* 0xfffff9b000001947 */ /* 0x000fea000383ffff */
.L_x_2275:
[----:B------:R-:W-:Y:S05]  /*7070*/  @!P0 BRA `(.L_x_2274) ;  /* 0x0000050000008947 */ /* 0x000fea0003800000 */
[----:B------:R-:W-:Y:S02]  /*7080*/  UIADD3 UR4, UR4, -0x1, URZ ;  /* 0xffffffff04047890 */ /* 0x000fe4000fffe03f */
[----:B------:R-:W-:-:S02]  /*7090*/  UMOV UR5, 0x4 ;  /* 0x0000000400057882 */ /* 0x000fc40000000000 */
        /* <DEDUP_REMOVED lines=78> */
.L_x_2274:
[----:B------:R-:W-:Y:S02]  /*7580*/  FMUL.FTZ R49, R49, 1 ;  /* 0x3f80000031317820 */ /* 0x000fe40000410000 */
[----:B------:R-:W-:Y:S02]  /*7590*/  IMAD R38, R39, c[0x0][0x2a4], R38 ;  /* 0x0000a90027267a24 */ /* 0x000fe400078e0226 */
[----:B------:R-:W0:Y:S01]  /*75a0*/  F2F.F64.F32 R36, R49 ;  /* 0x0000003100247310 */ /* 0x000e220000201800 */
[----:B------:R-:W-:Y:S01]  /*75b0*/  IMAD.MOV.U32 R39, RZ, RZ, 0x8 ;  /* 0x00000008ff277424 */ /* 0x000fe200078e00ff */
[----:B0-----:R-:W0:-:S06]  /*75c0*/  DSETP.GEU.AND P0, PT, R36, c[0x0][0x3f0], PT ;  /* 0x0000fc002400762a */ /* 0x001e0c0003f0e000 */
[----:B0-----:R-:W-:Y:S02]  /*75d0*/  FSEL R47, RZ, 1, P0 ;  /* 0x3f800000ff2f7808 */ /* 0x001fe40000000000 */
[C---:B------:R-:W-:Y:S01]  /*75e0*/  IADD3 R36, P0, R38.reuse, c[0x0][0x310], RZ ;  /* 0x0000c40026247a10 */ /* 0x040fe20007f1e0ff */
[----:B------:R-:W-:-:S03]  /*75f0*/  IMAD.WIDE.U32 R38, R38, R39, c[0x0][0x238] ;  /* 0x00008e0026267625 */ /* 0x000fc600078e0027 */
[----:B------:R-:W-:Y:S01]  /*7600*/  IADD3.X R37, RZ, c[0x0][0x314], RZ, P0, !PT ;  /* 0x0000c500ff257a10 */ /* 0x000fe200007fe4ff */
[----:B------:R-:W-:Y:S02]  /*7610*/  FMUL.FTZ R48, R47, 1 ;  /* 0x3f8000002f307820 */ /* 0x000fe40000410000 */
[----:B------:R-:W0:Y:S08]  /*7620*/  F2I.FTZ.U32.TRUNC.NTZ R47, R47 ;  /* 0x0000002f002f7305 */ /* 0x000e30000021f000 */
[----:B------:R-:W1:Y:S02]  /*7630*/  F2F.F64.F32 R40, R48 ;  /* 0x0000003000287310 */ /* 0x000e640000201800 */
[----:B-1---5:R-:W1:-:S06]  /*7640*/  DMUL R40, R34, R40 ;  /* 0x0000002822287228 */ /* 0x022e4c0000000000 */
[----:B-1----:R-:W1:-:S07]  /*7650*/  DMUL R40, R40, R22 ;  /* 0x0000001628287228 */ /* 0x002e4e0000000000 */
[----:B-1----:R1:W-:Y:S04]  /*7660*/  STG.E.64 [R38.64], R40 ;  /* 0x0000002826007986 */ /* 0x0023e8000c101b06 */
[----:B0-----:R1:W-:Y:S02]  /*7670*/  STG.E.U8 [R36.64], R47 ;  /* 0x0000002f24007986 */ /* 0x0013e4000c101106 */
.L_x_2273:
[----:B------:R-:W-:Y:S01]  /*7680*/  IMAD R0, R15, 0x4, R0 ;  /* 0x000000040f007824 */ /* 0x000fe200078e0200 */
[----:B------:R-:W-:Y:S01]  /*7690*/  WARPSYNC 0xffffffff ;  /* 0xffffffff00007948 */ /* 0x000fe20003800000 */
[----:B------:R-:W-:Y:S01]  /*76a0*/  BAR.SYNC.DEFER_BLOCKING 0x0 ;  /* 0x0000000000007b1d */ /* 0x000fe20000010000 */
[----:B------:R-:W-:Y:S01]  /*76b0*/  IMAD.MOV.U32 R50, RZ, RZ, R26 ;  /* 0x000000ffff327224 */ /* 0x000fe200078e001a */
[----:B------:R-:W-:Y:S01]  /*76c0*/  MOV R48, R46 ;  /* 0x0000002e00307202 */ /* 0x000fe20000000f00 */
[----:B------:R-:W-:Y:S01]  /*76d0*/  IMAD.MOV.U32 R49, RZ, RZ, R45 ;  /* 0x000000ffff317224 */ /* 0x000fe200078e002d */
[----:B------:R-:W-:-:S13]  /*76e0*/  ISETP.GE.U32.AND P0, PT, R0, R17, PT ;  /* 0x000000110000720c */ /* 0x000fda0003f06070 */
[----:B------:R-:W-:Y:S01]  /*76f0*/  @P0 CALL.REL.NOINC `(.L_x_2277) ;  /* 0x0000001000000944 */ /* 0x000fe20003c00000 */
[----:B------:R-:W-:Y:S05]  /*7700*/  BRA `(.L_x_2278) ;  /* 0xffff915000007947 */ /* 0x000fea000383ffff */
.L_x_2277:
[----:B------:R-:W-:Y:S05]  /*7710*/  EXIT ;  /* 0x000000000000794d */ /* 0x000fea0003800000 */
        .weak           $__internal_61_$__cuda_sm20_dblrcp_rn_slowpath_v3
        .type           $__internal_61_$__cuda_sm20_dblrcp_rn_slowpath_v3,@function
        .size           $__internal_61_$__cuda_sm20_dblrcp_rn_slowpath_v3,(.L_x_11426 - $__internal_61_$__cuda_sm20_dblrcp_rn_slowpath_v3)
$__internal_61_$__cuda_sm20_dblrcp_rn_slowpath_v3:
        /* <DEDUP_REMOVED lines=25> */
[----:B------:R-:W-:Y:S08]  /*78b0*/  BRA `(.L_x_2280) ;  /* 0x000000c000007947 */ /* 0x000ff00003800000 */
.L_x_2281:
        /* <DEDUP_REMOVED lines=10> */
.L_x_2279:
[----:B------:R-:W-:Y:S01]  /*7960*/  LOP3.LUT R21, R17, 0x80000, RZ, 0xfc, !PT ;  /* 0x0008000011157812 */ /* 0x000fe200078efcff */
[----:B------:R-:W-:-:S04]  /*7970*/  IMAD.MOV.U32 R20, RZ, RZ, c[0x0][0x3f0] ;  /* 0x0000fc00ff147624 */ /* 0x000fc800078e00ff */
.L_x_2280:
[----:B------:R-:W-:Y:S01]  /*7980*/  IMAD.MOV.U32 R17, RZ, RZ, 0x0 ;  /* 0x00000000ff117424 */ /* 0x000fe200078e00ff */
[----:B01----:R-:W-:Y:S01]  /*7990*/  MOV R22, R20 ;  /* 0x0000001400167202 */ /* 0x003fe20000000f00 */
[----:B------:R-:W-:Y:S02]  /*79a0*/  IMAD.MOV.U32 R23, RZ, RZ, R21 ;  /* 0x000000ffff177224 */ /* 0x000fe400078e0015 */
[----:B------:R-:W-:Y:S05]  /*79b0*/  RET.REL.NODEC R16 `(_ZN2at6native43_GLOBAL__N__7cc8d1ed_10_Dropout_cu_0e96ed3820fused_dropout_kernelIddjLin1ELin1EhEEvNS_4cuda6detail10TensorInfoIKT_T1_EENS5_IS6_S8_EENS5_IT4_S8_EES8_T0_NS_15PhiloxCudaStateE) ;  /* 0xffff864010007950 */ /* 0x000fea0003c3ffff */
.L_x_2282:
        /* <DEDUP_REMOVED lines=12> */
.L_x_11426:


//--------------------- .text._ZN2at6native43_GLOBAL__N__7cc8d1ed_10_Dropout_cu_0e96ed3820fused_dropout_kernelIddjLin1ELi1EhEEvNS_4cuda6detail10TensorInfoIKT_T1_EENS5_IS6_S8_EENS5_IT4_S8_EES8_T0_NS_15PhiloxCudaStateE --------------------------
	.section	.text._ZN2at6native43_GLOBAL__N__7cc8d1ed_10_Dropout_cu_0e96ed3820fused_dropout_kernelIddjLin1ELi1EhEEvNS_4cuda6detail10TensorInfoIKT_T1_EENS5_IS6_S8_EENS5_IT4_S8_EES8_T0_NS_15PhiloxCudaStateE,"ax",@progbits
	.sectioninfo	@"SHI_REGISTERS=56"
	.align	128
.text._ZN2at6native43_GLOBAL__N__7cc8d1ed_10_Dropout_cu_0e96ed3820fused_dropout_kernelIddjLin1ELi1EhEEvNS_4cuda6detail10TensorInfoIKT_T1_EENS5_IS6_S8_EENS5_IT4_S8_EES8_T0_NS_15PhiloxCudaStateE:
        .type           _ZN2at6native43_GLOBAL__N__7cc8d1ed_10_Dropout_cu_0e96ed3820fused_dropout_kernelIddjLin1ELi1EhEEvNS_4cuda6detail10TensorInfoIKT_T1_EENS5_IS6_S8_EENS5_IT4_S8_EES8_T0_NS_15PhiloxCudaStateE,@function
        .size           _ZN2at6native43_GLOBAL__N__7cc8d1ed_10_Dropout_cu_0e96ed3820fused_dropout_kernelIddjLin1ELi1EhEEvNS_4cuda6detail10TensorInfoIKT_T1_EENS5_IS6_S8_EENS5_IT4_S8_EES8_T0_NS_15PhiloxCudaStateE,(.L_x_11428 - _ZN2at6native43_GLOBAL__N__7cc8d1ed_10_Dropout_cu_0e96ed3820fused_dropout_kernelIddjLin1ELi1EhEEvNS_4cuda6detail10TensorInfoIKT_T1_EENS5_IS6_S8_EENS5_IT4_S8_EES8_T0_NS_15PhiloxCudaStateE)
        .other          _ZN2at6native43_GLOBAL__N__7cc8d1ed_10_Dropout_cu_0e96ed3820fused_dropout_kernelIddjLin1ELi1EhEEvNS_4cuda6detail10TensorInfoIKT_T1_EENS5_IS6_S8_EENS5_IT4_S8_EES8_T0_NS_15PhiloxCudaStateE,@"STO_CUDA_ENTRY STV_DEFAULT"
_ZN2at6native43_GLOBAL__N__7cc8d1ed_10_Dropout_cu_0e96ed3820fused_dropout_kernelIddjLin1ELi1EhEEvNS_4cuda6detail10TensorInfoIKT_T1_EENS5_IS6_S8_EENS5_IT4_S8_EES8_T0_NS_15PhiloxCudaStateE:
        /* <DEDUP_REMOVED lines=58> */
[----:B0-----:R-:W0:Y:S01]  /*03a0*/  DFMA R24, R14, -R12, 1 ;  /* 0x3ff000000e18742b */ /* 0x001e22000000080c */
[----:B------:R-:W-:-:S02]  /*03b0*/  IADD3 R11, R20, -0x4ab325aa, RZ ;  /* 0xb54cda56140b7810 */ /* 0x000fc40007ffe0ff */
[----:B------:R-:W-:Y:S01]  /*03c0*/  LOP3.LUT R18, R27, R18, R9, 0x96, !PT ;  /* 0x000000121b127212 */ /* 0x000fe200078e9609 */
[----:B------:R-:W-:Y:S01]  /*03d0*/  IMAD.WIDE.U32 R16, R16, -0x326172a9, RZ ;  /* 0xcd9e8d5710107825 */ /* 0x000fe200078e00ff */
[----:B------:R-:W-:Y:S01]  /*03e0*/  IADD3 R9, R21, 0x646e171e, RZ ;  /* 0x646e171e15097810 */ /* 0x000fe20007ffe0ff */
[----:B0-----:R-:W0:Y:S02]  /*03f0*/  DFMA R24, R24, R24, R24 ;  /* 0x000000181818722b */ /* 0x001e240000000018 */
[----:B------:R-:W-:Y:S01]  /*0400*/  IMAD.WIDE.U32 R18, R18, -0x2daee0ad, RZ ;  /* 0xd2511f5312127825 */ /* 0x000fe200078e00ff */
[----:B------:R-:W-:-:S03]  /*0410*/  LOP3.LUT R11, R17, R26, R11, 0x96, !PT ;  /* 0x0000001a110b7212 */ /* 0x000fc600078e960b */
[----:B0-----:R-:W0:Y:S01]  /*0420*/  DFMA R24, R14, R24, R14 ;  /* 0x000000180e18722b */ /* 0x001e22000000000e */
[----:B------:R-:W-:Y:S01]  /*0430*/  LOP3.LUT R26, R19, R10, R9, 0x96, !PT ;  /* 0x0000000a131a7212 */ /* 0x000fe200078e9609 */
[----:B------:R-:W-:Y:S01]  /*0440*/  IMAD.WIDE.U32 R46, R11, -0x2daee0ad, RZ ;  /* 0xd2511f530b2e7825 */ /* 0x000fe200078e00ff */
[----:B------:R-:W-:Y:S02]  /*0450*/  IADD3 R10, R21, 0x1fd5c5a3, RZ ;  /* 0x1fd5c5a3150a7810 */ /* 0x000fe40007ffe0ff */
[----:B------:R-:W-:Y:S01]  /*0460*/  IADD3 R11, R20, 0x5384540f, RZ ;  /* 0x5384540f140b7810 */ /* 0x000fe20007ffe0ff */
[----:B------:R-:W-:Y:S01]  /*0470*/  IMAD.WIDE.U32 R26, R26, -0x326172a9, RZ ;  /* 0xcd9e8d571a1a7825 */ /* 0x000fe200078e00ff */
[----:B------:R-:W-:Y:S01]  /*0480*/  LOP3.LUT R17, R47, R18, R10, 0x96, !PT ;  /* 0x000000122f117212 */ /* 0x000fe200078e960a */
[C---:B0-----:R-:W0:Y:S01]  /*0490*/  DFMA R18, R24.reuse, -R12, 1 ;  /* 0x3ff000001812742b */ /* 0x041e22000000080c */
[----:B------:R-:W-:Y:S02]  /*04a0*/  IADD3 R15, R20, -0xe443238, RZ ;  /* 0xf1bbcdc8140f7810 */ /* 0x000fe40007ffe0ff */
[----:B------:R-:W-:Y:S01]  /*04b0*/  LOP3.LUT R44, R27, R16, R11, 0x96, !PT ;  /* 0x000000101b2c7212 */ /* 0x000fe200078e960b */
[----:B------:R-:W-:Y:S01]  /*04c0*/  IMAD.WIDE.U32 R16, R17, -0x326172a9, RZ ;  /* 0xcd9e8d5711107825 */ /* 0x000fe200078e00ff */
[C---:B------:R-:W-:Y:S01]  /*04d0*/  IADD3 R11, R21.reuse, -0x24c28bd8, RZ ;  /* 0xdb3d7428150b7810 */ /* 0x040fe20007ffe0ff */
[----:B0-----:R0:W1:Y:S01]  /*04e0*/  DFMA R18, R24, R18, R24 ;  /* 0x000000121812722b */ /* 0x0010620000000018 */
[----:B------:R-:W-:Y:S01]  /*04f0*/  IADD3 R13, R21, -0x695add53, RZ ;  /* 0x96a522ad150d7810 */ /* 0x000fe20007ffe0ff */
        /* <DEDUP_REMOVED lines=9> */
[----:B01----:R-:W-:Y:S02]  /*0590*/  LOP3.LUT R22, R22, 0x7fffffff, RZ, 0xc0, !PT ;  /* 0x7fffffff16167812 */ /* 0x003fe400078ec0ff */
[----:B------:R-:W-:Y:S02]  /*05a0*/  MOV R16, 0x5d0 ;  /* 0x000005d000107802 */ /* 0x000fe40000000f00 */
[----:B------:R-:W-:Y:S02]  /*05b0*/  IADD3 R22, R22, -0x100000, RZ ;  /* 0xfff0000016167810 */ /* 0x000fe40007ffe0ff */
[----:B------:R-:W-:Y:S05]  /*05c0*/  CALL.REL.NOINC `($__internal_62_$__cuda_sm20_dblrcp_rn_slowpath_v3) ;  /* 0x00003fe000007944 */ /* 0x000fea0003c00000 */
.L_x_2283:
        /* <DEDUP_REMOVED lines=29> */
[----:B------:R-:W-:Y:S01]  /*07a0*/  LOP3.LUT R38, R38, 0x3, RZ, 0xc0, !PT ;  /* 0x0000000326267812 */ /* 0x000fe200078ec0ff */
[----:B------:R-:W-:Y:S01]  /*07b0*/  IMAD.MOV.U32 R39, RZ, RZ, RZ ;  /* 0x000000ffff277224 */ /* 0x000fe200078e00ff */
[----:B------:R-:W-:Y:S01]  /*07c0*/  IMNMX R14, R14, -0x3, !PT ;  /* 0xfffffffd0e0e7817 */ /* 0x000fe20007800200 */
[----:B------:R-:W-:-:S03]  /*07d0*/  IMAD.MOV.U32 R40, RZ, RZ, R0 ;  /* 0x000000ffff287224 */ /* 0x000fc600078e0000 */
[----:B------:R-:W-:-:S04]  /*07e0*/  IADD3 R14, R14, c[0x0][0x230], RZ ;  /* 0x00008c000e0e7a10 */ /* 0x000fc80007ffe0ff */
[----:B------:R-:W-:-:S04]  /*07f0*/  IADD3 R16, R14, 0x2, RZ ;  /* 0x000000020e107810 */ /* 0x000fc80007ffe0ff */
[----:B------:R-:W-:Y:S02]  /*0800*/  LOP3.LUT R41, R16, 0x3, RZ, 0xc0, !PT ;  /* 0x0000000310297812 */ /* 0x000fe400078ec0ff */
.L_x_2316:
        /* <DEDUP_REMOVED lines=13> */
.L_x_2285:
[----:B------:R-:W-:Y:S05]  /*08e0*/  BSYNC B0 ;  /* 0x0000000000007941 */ /* 0x000fea0003800000 */
.L_x_2284:
        /* <DEDUP_REMOVED lines=69> */
.L_x_2287:
[----:B------:R-:W-:Y:S01]  /*0d40*/  MOV R34, R44 ;  /* 0x0000002c00227202 */ /* 0x000fe20000000f00 */
[----:B------:R-:W-:Y:S02]  /*0d50*/  IMAD.MOV.U32 R35, RZ, RZ, R33 ;  /* 0x000000ffff237224 */ /* 0x000fe400078e0021 */
[----:B------:R-:W-:-:S02]  /*0d60*/  IMAD.MOV.U32 R36, RZ, RZ, R42 ;  /* 0x000000ffff247224 */ /* 0x000fc400078e002a */
[----:B------:R-:W-:Y:S02]  /*0d70*/  IMAD.MOV.U32 R37, RZ, RZ, R22 ;  /* 0x000000ffff257224 */ /* 0x000fe400078e0016 */
.L_x_2286:
        /* <DEDUP_REMOVED lines=28> */
.L_x_2292:
        /* <DEDUP_REMOVED lines=78> */
[----:B------:R-:W-:Y:S02]  /*1420*/  ISETP.GE.U32.AND P2, PT, R25, UR11, PT ;  /* 0x0000000b19007c0c */ /* 0x000fe4000bf46070 */
[----:B------:R-:W-:Y:S01]  /*1430*/  IADD3 R25, -R35, RZ, RZ ;  /* 0x000000ff23197210 */ /* 0x000fe20007ffe1ff */
[----:B------:R-:W-:Y:S01]  /*1440*/  IMAD R35, R48, UR9, R35 ;  /* 0x0000000930237c24 */ /* 0x000fe2000f8e0223 */
        /* <DEDUP_REMOVED lines=9> */
[----:B------:R-:W-:Y:S01]  /*14e0*/  IMAD R34, R35, UR8, R34 ;  /* 0x0000000823227c24 */ /* 0x000fe2000f8e0222 */
[----:B------:R-:W-:-:S02]  /*14f0*/  ULDC UR8, c[0x0][UR5+0x1c4] ;  /* 0x0000710005087abb */ /* 0x000fc40008000800 */
[----:B------:R-:W-:Y:S01]  /*1500*/  ULDC UR5, c[0x0][UR5+0x1c0] ;  /* 0x0000700005057abb */ /* 0x000fe20008000800 */
[----:B------:R-:W-:Y:S02]  /*1510*/  IMAD.MOV R36, RZ, RZ, -R24 ;  /* 0x000000ffff247224 */ /* 0x000fe400078e0a18 */
[----:B------:R-:W-:Y:S02]  /*1520*/  IMAD R25, R25, UR8, R34 ;  /* 0x0000000819197c24 */ /* 0x000fe4000f8e0222 */
[----:B------:R-:W-:-:S04]  /*1530*/  IMAD R34, R36, UR11, R37 ;  /* 0x0000000b24227c24 */ /* 0x000fc8000f8e0225 */
[----:B------:R-:W-:Y:S02]  /*1540*/  IMAD R33, R34, UR5, R25 ;  /* 0x0000000522217c24 */ /* 0x000fe4000f8e0219 */
[----:B------:R-:W-:Y:S01]  /*1550*/  IMAD.MOV.U32 R34, RZ, RZ, R24 ;  /* 0x000000ffff227224 */ /* 0x000fe200078e0018 */
[----:B------:R-:W-:Y:S05]  /*1560*/  @P1 BRA `(.L_x_2292) ;  /* 0xfffff9d000001947 */ /* 0x000fea000383ffff */
.L_x_2291:
        /* <DEDUP_REMOVED lines=78> */
.L_x_2290:
[----:B------:R-:W-:Y:S02]  /*1a50*/  IMAD.MOV.U32 R25, RZ, RZ, 0x8 ;  /* 0x00000008ff197424 */ /* 0x000fe400078e00ff */
[----:B------:R-:W-:-:S04]  /*1a60*/  IMAD R24, R34, c[0x0][0x1cc], R33 ;  /* 0x0000730022187a24 */ /* 0x000fc800078e0221 */
[----:B------:R-:W-:-:S06]  /*1a70*/  IMAD.WIDE.U32 R24, R24, R25, c[0x0][0x160] ;  /* 0x0000580018187625 */ /* 0x000fcc00078e0019 */
[----:B------:R-:W5:Y:S02]  /*1a80*/  LDG.E.64 R24, [R24.64] ;  /* 0x0000000618187981 */ /* 0x000f64000c1e1b00 */
.L_x_2289:
[----:B------:R-:W-:Y:S05]  /*1a90*/  BSYNC B0 ;  /* 0x0000000000007941 */ /* 0x000fea0003800000 */
.L_x_2288:
[----:B------:R-:W-:Y:S01]  /*1aa0*/  MOV R47, c[0x0][0x0] ;  /* 0x00000000002f7a02 */ /* 0x000fe20000000f00 */
[----:B------:R-:W-:Y:S04]  /*1ab0*/  BSSY B0, `(.L_x_2293) ;  /* 0x00000c6000007945 */ /* 0x000fe80003800000 */
        /* <DEDUP_REMOVED lines=16> */
.L_x_2297:
        /* <DEDUP_REMOVED lines=32> */
[----:B------:R-:W-:Y:S01]  /*1dc0*/  IMAD R49, R26, R27, RZ ;  /* 0x0000001b1a317224 */ /* 0x000fe200078e02ff */
[----:B------:R-:W-:-:S05]  /*1dd0*/  MOV R26, RZ ;  /* 0x000000ff001a7202 */ /* 0x000fca0000000f00 */
        /* <DEDUP_REMOVED lines=60> */
[----:B------:R-:W-:-:S04]  /*21a0*/  IMAD.MOV R33, RZ, RZ, -R26 ;  /* 0x000000ffff217224 */ /* 0x000fc800078e0a1a */
[----:B------:R-:W-:Y:S02]  /*21b0*/  IMAD R34, R33, UR11, R48 ;  /* 0x0000000b21227c24 */ /* 0x000fe4000f8e0230 */
[----:B------:R-:W-:Y:S02]  /*21c0*/  IMAD.MOV.U32 R33, RZ, RZ, R26 ;  /* 0x000000ffff217224 */ /* 0x000fe400078e001a */
[----:B------:R-:W-:Y:S01]  /*21d0*/  IMAD R34, R34, UR5, R27 ;  /* 0x0000000522227c24 */ /* 0x000fe2000f8e021b */
[----:B------:R-:W-:Y:S05]  /*21e0*/  @P1 BRA `(.L_x_2297) ;  /* 0xfffff9d000001947 */ /* 0x000fea000383ffff */
.L_x_2296:
        /* <DEDUP_REMOVED lines=78> */
.L_x_2295:
[----:B------:R-:W-:Y:S02]  /*26d0*/  IMAD.MOV.U32 R27, RZ, RZ, 0x8 ;  /* 0x00000008ff1b7424 */ /* 0x000fe400078e00ff */
[----:B------:R-:W-:-:S04]  /*26e0*/  IMAD R26, R33, c[0x0][0x1cc], R34 ;  /* 0x00007300211a7a24 */ /* 0x000fc800078e0222 */
[----:B------:R-:W-:-:S06]  /*26f0*/  IMAD.WIDE.U32 R26, R26, R27, c[0x0][0x160] ;  /* 0x000058001a1a7625 */ /* 0x000fcc00078e001b */
[----:B------:R-:W5:Y:S02]  /*2700*/  LDG.E.64 R26, [R26.64] ;  /* 0x000000061a1a7981 */ /* 0x000f64000c1e1b00 */
.L_x_2294:
[----:B------:R-:W-:Y:S05]  /*2710*/  BSYNC B0 ;  /* 0x0000000000007941 */ /* 0x000fea0003800000 */
.L_x_2293:
        /* <DEDUP_REMOVED lines=17> */
.L_x_2302:
        /* <DEDUP_REMOVED lines=99> */
.L_x_2301:
        /* <DEDUP_REMOVED lines=78> */
.L_x_2300:
[----:B------:R-:W-:Y:S01]  /*3340*/  MOV R29, 0x8 ;  /* 0x00000008001d7802 */ /* 0x000fe20000000f00 */
[----:B------:R-:W-:-:S04]  /*3350*/  IMAD R28, R33, c[0x0][0x1cc], R34 ;  /* 0x00007300211c7a24 */ /* 0x000fc800078e0222 */
[----:B------:R-:W-:-:S06]  /*3360*/  IMAD.WIDE.U32 R28, R28, R29, c[0x0][0x160] ;  /* 0x000058001c1c7625 */ /* 0x000fcc00078e001d */
[----:B------:R-:W5:Y:S02]  /*3370*/  LDG.E.64 R28, [R28.64] ;  /* 0x000000061c1c7981 */ /* 0x000f64000c1e1b00 */
.L_x_2299:
[----:B------:R-:W-:Y:S05]  /*3380*/  BSYNC B0 ;  /* 0x0000000000007941 */ /* 0x000fea0003800000 */
.L_x_2298:
[----:B------:R-:W-:Y:S01]  /*3390*/  IMAD R33, R15, 0x3, R0 ;  /* 0x000000030f217824 */ /* 0x000fe200078e0200 */
        /* <DEDUP_REMOVED lines=16> */
.L_x_2307:
        /* <DEDUP_REMOVED lines=99> */
.L_x_2306:
        /* <DEDUP_REMOVED lines=78> */
.L_x_2305:
[----:B------:R-:W-:Y:S02]  /*3fb0*/  IMAD.MOV.U32 R31, RZ, RZ, 0x8 ;  /* 0x00000008ff1f7424 */ /* 0x000fe400078e00ff */
[----:B------:R-:W-:-:S04]  /*3fc0*/  IMAD R30, R33, c[0x0][0x1cc], R34 ;  /* 0x00007300211e7a24 */ /* 0x000fc800078e0222 */
[----:B------:R-:W-:-:S06]  /*3fd0*/  IMAD.WIDE.U32 R30, R30, R31, c[0x0][0x160] ;  /* 0x000058001e1e7625 */ /* 0x000fcc00078e001f */
[----:B------:R-:W5:Y:S02]  /*3fe0*/  LDG.E.64 R30, [R30.64] ;  /* 0x000000061e1e7981 */ /* 0x000f64000c1e1b00 */
.L_x_2304:
[----:B------:R-:W-:Y:S05]  /*3ff0*/  BSYNC B0 ;  /* 0x0000000000007941 */ /* 0x000fea0003800000 */
.L_x_2303:
        /* <DEDUP_REMOVED lines=9> */
[----:B------:R-:W-:Y:S02]  /*4090*/  FMUL.FTZ R37, R32, 1 ;  /* 0x3f80000020257820 */ /* 0x000fe40000410000 */
[----:B------:R-:W-:Y:S02]  /*40a0*/  IMAD R36, R0, c[0x0][0x2a4], RZ ;  /* 0x0000a90000247a24 */ /* 0x000fe400078e02ff */
        /* <DEDUP_REMOVED lines=14> */
.L_x_2309:
[----:B------:R-:W-:Y:S05]  /*4190*/  BSYNC B0 ;  /* 0x0000000000007941 */ /* 0x000fea0003800000 */
.L_x_2308:
[----:B------:R-:W-:Y:S01]  /*41a0*/  BSSY B0, `(.L_x_2310) ;  /* 0x0000012000007945 */ /* 0x000fe20003800000 */
[----:B------:R-:W-:Y:S05]  /*41b0*/  @P2 BRA `(.L_x_2311) ;  /* 0x0000010000002947 */ /* 0x000fea0003800000 */
[----:B------:R-:W-:Y:S02]  /*41c0*/  FMUL.FTZ R44, R44, 1 ;  /* 0x3f8000002c2c7820 */ /* 0x000fe40000410000 */
[----:B-1----:R-:W-:Y:S02]  /*41d0*/  IMAD R34, R47, c[0x0][0x2a4], RZ ;  /* 0x0000a9002f227a24 */ /* 0x002fe400078e02ff */
[----:B------:R-:W0:Y:S01]  /*41e0*/  F2F.F64.F32 R32, R44 ;  /* 0x0000002c00207310 */ /* 0x000e220000201800 */
[----:B------:R-:W-:Y:S01]  /*41f0*/  IMAD.MOV.U32 R35, RZ, RZ, 0x8 ;  /* 0x00000008ff237424 */ /* 0x000fe200078e00ff */
        /* <DEDUP_REMOVED lines=12> */
.L_x_2311:
[----:B------:R-:W-:Y:S05]  /*42c0*/  BSYNC B0 ;  /* 0x0000000000007941 */ /* 0x000fea0003800000 */
.L_x_2310:
        /* <DEDUP_REMOVED lines=10> */
[----:B------:R-:W0:Y:S02]  /*4370*/  F2I.FTZ.U32.TRUNC.NTZ R51, R44 ;  /* 0x0000002c00337305 */ /* 0x000e24000021f000 */
[----:B------:R-:W-:Y:S01]  /*4380*/  IADD3.X R33, RZ, c[0x0][0x314], RZ, P0, !PT ;  /* 0x0000c500ff217a10 */ /* 0x000fe200007fe4ff */
[----:B------:R-:W-:-:S05]  /*4390*/  FMUL.FTZ R47, R44, 1 ;  /* 0x3f8000002c2f7820 */ /* 0x000fca0000410000 */
[----:B------:R-:W1:Y:S02]  /*43a0*/  F2F.F64.F32 R36, R47 ;  /* 0x0000002f00247310 */ /* 0x000e640000201800 */
[----:B-1---5:R-:W1:-:S06]  /*43b0*/  DMUL R36, R28, R36 ;  /* 0x000000241c247228 */ /* 0x022e4c0000000000 */
[----:B-1----:R-:W1:-:S07]  /*43c0*/  DMUL R36, R36, R18 ;  /* 0x0000001224247228 */ /* 0x002e4e0000000000 */
[----:B-1----:R1:W-:Y:S04]  /*43d0*/  STG.E.64 [R34.64], R36 ;  /* 0x0000002422007986 */ /* 0x0023e8000c101b06 */
[----:B0-----:R1:W-:Y:S02]  /*43e0*/  STG.E.U8 [R32.64], R51 ;  /* 0x0000003320007986 */ /* 0x0013e4000c101106 */
.L_x_2313:
[----:B------:R-:W-:Y:S05]  /*43f0*/  BSYNC B0 ;  /* 0x0000000000007941 */ /* 0x000fea0003800000 */
.L_x_2312:
        /* <DEDUP_REMOVED lines=17> */
.L_x_2314:
[----:B------:R-:W-:Y:S01]  /*4510*/  IMAD R0, R15, 0x4, R0 ;  /* 0x000000040f007824 */ /* 0x000fe200078e0200 */
[----:B------:R-:W-:Y:S01]  /*4520*/  WARPSYNC 0xffffffff ;  /* 0xffffffff00007948 */ /* 0x000fe20003800000 */
[----:B------:R-:W-:Y:S01]  /*4530*/  BAR.SYNC.DEFER_BLOCKING 0x0 ;  /* 0x0000000000007b1d */ /* 0x000fe20000010000 */
[----:B------:R-:W-:Y:S01]  /*4540*/  MOV R46, R22 ;  /* 0x00000016002e7202 */ /* 0x000fe20000000f00 */
[----:B------:R-:W-:Y:S01]  /*4550*/  IMAD.MOV.U32 R45, RZ, RZ, R42 ;  /* 0x000000ffff2d7224 */ /* 0x000fe200078e002a */
[----:B------:R-:W-:Y:S01]  /*4560*/  ISETP.GE.U32.AND P0, PT, R0, R17, PT ;  /* 0x000000110000720c */ /* 0x000fe20003f06070 */
[----:B------:R-:W-:-:S12]  /*4570*/  IMAD.MOV.U32 R44, RZ, RZ, R43 ;  /* 0x000000ffff2c7224 */ /* 0x000fd800078e002b */
[----:B------:R-:W-:Y:S01]  /*4580*/  @P0 CALL.REL.NOINC `(.L_x_2315) ;  /* 0x0000001000000944 */ /* 0x000fe20003c00000 */
[----:B------:R-:W-:Y:S05]  /*4590*/  BRA `(.L_x_2316) ;  /* 0xffffc27000007947 */ /* 0x000fea000383ffff */
.L_x_2315:
[----:B------:R-:W-:Y:S05]  /*45a0*/  EXIT ;  /* 0x000000000000794d */ /* 0x000fea0003800000 */
        .weak           $__internal_62_$__cuda_sm20_dblrcp_rn_slowpath_v3
        .type           $__internal_62_$__cuda_sm20_dblrcp_rn_slowpath_v3,@function
        .size           $__internal_62_$__cuda_sm20_dblrcp_rn_slowpath_v3,(.L_x_11428 - $__internal_62_$__cuda_sm20_dblrcp_rn_slowpath_v3)
$__internal_62_$__cuda_sm20_dblrcp_rn_slowpath_v3:
        /* <DEDUP_REMOVED lines=26> */
.L_x_2319:
        /* <DEDUP_REMOVED lines=10> */
.L_x_2317:
[----:B------:R-:W-:Y:S01]  /*47f0*/  LOP3.LUT R19, R17, 0x80000, RZ, 0xfc, !PT ;  /* 0x0008000011137812 */ /* 0x000fe200078efcff */
[----:B------:R-:W-:Y:S02]  /*4800*/  IMAD.MOV.U32 R18, RZ, RZ, c[0x0][0x3f0] ;  /* 0x0000fc00ff127624 */ /* 0x000fe400078e00ff */
.L_x_2318:
[----:B------:R-:W-:-:S04]  /*4810*/  IMAD.MOV.U32 R17, RZ, RZ, 0x0 ;  /* 0x00000000ff117424 */ /* 0x000fc800078e00ff */
[----:B------:R-:W-:Y:S05]  /*4820*/  RET.REL.NODEC R16 `(_ZN2at6native43_GLOBAL__N__7cc8d1ed_10_Dropout_cu_0e96ed3820fused_dropout_kernelIddjLin1ELi1EhEEvNS_4cuda6detail10TensorInfoIKT_T1_EENS5_IS6_S8_EENS5_IT4_S8_EES8_T0_NS_15PhiloxCudaStateE) ;  /* 0xffffb7d010007950 */ /* 0x000fea0003c3ffff */
.L_x_2320:
        /* <DEDUP_REMOVED lines=13> */
.L_x_11428:


//--------------------- .text._ZN2at6native43_GLOBAL__N__7cc8d1ed_10_Dropout_cu_0e96ed3820fused_dropout_kernelIddjLi1ELi1EhEEvNS_4cuda6detail10TensorInfoIKT_T1_EENS5_IS6_S8_EENS5_IT4_S8_EES8_T0_NS_15PhiloxCudaStateE --------------------------
	.section	.text._ZN2at6native43_GLOBAL__N__7cc8d1ed_10_Dropout_cu_0e96ed3820fused_dropout_kernelIddjLi1ELi1EhEEvNS_4cuda6detail10TensorInfoIKT_T1_EENS5_IS6_S8_EENS5_IT4_S8_EES8_T0_NS_15PhiloxCudaStateE,"ax",@progbits
	.sectioninfo	@"SHI_REGISTERS=54"
	.align	128
.text._ZN2at6native43_GLOBAL__N__7cc8d1ed_10_Dropout_cu_0e96ed3820fused_dropout_kernelIddjLi1ELi1EhEEvNS_4cuda6detail10TensorInfoIKT_T1_EENS5_IS6_S8_EENS5_IT4_S8_EES8_T0_NS_15PhiloxCudaStateE:
        .type           _ZN2at6native43_GLOBAL__N__7cc8d1ed_10_Dropout_cu_0e96ed3820fused_dropout_kernelIddjLi1ELi1EhEEvNS_4cuda6detail10TensorInfoIKT_T1_EENS5_IS6_S8_EENS5_IT4_S8_EES8_T0_NS_15PhiloxCudaStateE,@function
        .size           _ZN2at6native43_GLOBAL__N__7cc8d1ed_10_Dropout_cu_0e96ed3820fused_dropout_kernelIddjLi1ELi1EhEEvNS_4cuda6detail10TensorInfoIKT_T1_EENS5_IS6_S8_EENS5_IT4_S8_EES8_T0_NS_15PhiloxCudaStateE,(.L_x_11430 - _ZN2at6native43_GLOBAL__N__7cc8d1ed_10_Dropout_cu_0e96ed3820fused_dropout_kernelIddjLi1ELi1EhEEvNS_4cuda6detail10TensorInfoIKT_T1_EENS5_IS6_S8_EENS5_IT4_S8_EES8_T0_NS_15PhiloxCudaStateE)
        .other          _ZN2at6native43_GLOBAL__N__7cc8d1ed_10_Dropout_cu_0e96ed3820fused_dropout_kernelIddjLi1ELi1EhEEvNS_4cuda6detail10TensorInfoIKT_T1_EENS5_IS6_S8_EENS5_IT4_S8_EES8_T0_NS_15PhiloxCudaStateE,@"STO_CUDA_ENTRY STV_DEFAULT"
_ZN2at6native43_GLOBAL__N__7cc8d1ed_10_Dropout_cu_0e96ed3820fused_dropout_kernelIddjLi1ELi1EhEEvNS_4cuda6detail10TensorInfoIKT_T1_EENS5_IS6_S8_EENS5_IT4_S8_EES8_T0_NS_15PhiloxCudaStateE:
        /* <DEDUP_REMOVED lines=23> */
[----:B------:R-:W-:Y:S01]  /*0170*/  MOV R21, c[0x0][0x3f4] ;  /* 0x0000fd0000157a02 */ /* 0x000fe20000000f00 */
        /* <DEDUP_REMOVED lines=13> */
[----:B------:R-:W-:Y:S01]  /*0250*/  IADD3 R5, R19, 0x32370b8f, RZ ;  /* 0x32370b8f13057810 */ /* 0x000fe20007ffe0ff */
[----:B------:R-:W0:Y:S01]  /*0260*/  MUFU.RCP64H R13, c[0x0][0x3f4] ;  /* 0x0000fd00000d7b08 */ /* 0x000e220000001800 */
        /* <DEDUP_REMOVED lines=8> */
[----:B------:R-:W-:Y:S02]  /*02f0*/  IADD3 R6, R19, -0x126145ec, RZ ;  /* 0xed9eba1413067810 */ /* 0x000fe40007ffe0ff */
[----:B------:R-:W-:Y:S01]  /*0300*/  IADD3 R12, R21, 0x300402, RZ ;  /* 0x00300402150c7810 */ /* 0x000fe20007ffe0ff */
        /* <DEDUP_REMOVED lines=11> */
[----:B------:R-:W-:Y:S01]  /*03c0*/  IMAD.WIDE.U32 R10, R10, -0x326172a9, RZ ;  /* 0xcd9e8d570a0a7825 */ /* 0x000fe200078e00ff */
[----:B0-----:R-:W0:Y:S01]  /*03d0*/  DFMA R24, R12, -R16, 1 ;  /* 0x3ff000000c18742b */ /* 0x001e220000000810 */
[----:B------:R-:W-:Y:S02]  /*03e0*/  FSETP.GEU.AND P0, PT, |R12|, 5.8789094863358348022e-39, PT ;  /* 0x004004020c00780b */ /* 0x000fe40003f0e200 */
        /* <DEDUP_REMOVED lines=17> */
[----:B------:R-:W-:-:S03]  /*0500*/  LOP3.LUT R11, R15, R26, R13, 0x96, !PT ;  /* 0x0000001a0f0b7212 */ /* 0x000fc600078e960d */
        /* <DEDUP_REMOVED lines=11> */
[----:B------:R-:W-:Y:S05]  /*05c0*/  CALL.REL.NOINC `($__internal_63_$__cuda_sm20_dblrcp_rn_slowpath_v3) ;  /* 0x00000ed000007944 */ /* 0x000fea0003c00000 */
[----:B01----:R-:W-:Y:S01]  /*05d0*/  IMAD.MOV.U32 R16, RZ, RZ, R22 ;  /* 0x000000ffff107224 */ /* 0x003fe200078e0016 */
[----:B------:R-:W-:Y:S02]  /*05e0*/  MOV R17, R23 ;  /* 0x0000001700117202 */ /* 0x000fe40000000f00 */
.L_x_2321:
[----:B01----:R-:W-:Y:S01]  /*05f0*/  ULDC UR4, c[0x0][0x0] ;  /* 0x0000000000047ab9 */ /* 0x003fe20000000800 */
[----:B------:R-:W-:Y:S01]  /*0600*/  IMAD.MOV.U32 R13, RZ, RZ, c[0x0][0x3e8] ;  /* 0x0000fa00ff0d7624 */ /* 0x000fe200078e00ff */
[----:B------:R-:W-:Y:S02]  /*0610*/  ULDC UR5, c[0x0][0xc] ;  /* 0x0000030000057ab9 */ /* 0x000fe40000000800 */
[----:B------:R-:W-:-:S02]  /*0620*/  UIMAD UR4, UR4, UR5, URZ ;  /* 0x00000005040472a4 */ /* 0x000fc4000f8e023f */
[----:B------:R-:W-:Y:S02]  /*0630*/  IADD3 R13, R13, -0x1, RZ ;  /* 0xffffffff0d0d7810 */ /* 0x000fe40007ffe0ff */
        /* <DEDUP_REMOVED lines=18> */
[----:B------:R-:W-:-:S04]  /*0760*/  @!P2 LOP3.LUT R22, RZ, UR4, RZ, 0x33, !PT ;  /* 0x00000004ff16ac12 */ /* 0x000fc8000f8e33ff */
        /* <DEDUP_REMOVED lines=8> */
.L_x_2333:
[----:B------:R-:W-:Y:S01]  /*07f0*/  IADD3 R0, R0, 0x1, RZ ;  /* 0x0000000100007810 */ /* 0x000fe20007ffe0ff */
[----:B------:R-:W-:Y:S03]  /*0800*/  BSSY B0, `(.L_x_2322) ;  /* 0x000000c000007945 */ /* 0x000fe60003800000 */
[C---:B------:R-:W-:Y:S01]  /*0810*/  ISETP.NE.AND P0, PT, R0.reuse, RZ, PT ;  /* 0x000000ff0000720c */ /* 0x040fe20003f05270 */
[----:B------:R-:W-:-:S12]  /*0820*/  IMAD.HI.U32 R20, R0, -0x2daee0ad, RZ ;  /* 0xd2511f5300147827 */ /* 0x000fd800078e00ff */
[----:B-1---5:R-:W-:Y:S05]  /*0830*/  @P0 BRA `(.L_x_2323) ;  /* 0x0000008000000947 */ /* 0x022fea0003800000 */
        /* <DEDUP_REMOVED lines=8> */
.L_x_2323:
[----:B------:R-:W-:Y:S05]  /*08c0*/  BSYNC B0 ;  /* 0x0000000000007941 */ /* 0x000fea0003800000 */
.L_x_2322:
        /* <DEDUP_REMOVED lines=69> */
.L_x_2325:
[----:B------:R-:W-:Y:S01]  /*0d20*/  IMAD.MOV.U32 R49, RZ, RZ, R36 ;  /* 0x000000ffff317224 */ /* 0x000fe200078e0024 */
[----:B------:R-:W-:Y:S01]  /*0d30*/  MOV R47, R39 ;  /* 0x00000027002f7202 */ /* 0x000fe20000000f00 */
[----:B------:R-:W-:Y:S02]  /*0d40*/  IMAD.MOV.U32 R45, RZ, RZ, R32 ;  /* 0x000000ffff2d7224 */ /* 0x000fe400078e0020 */
[----:B------:R-:W-:Y:S02]  /*0d50*/  IMAD.MOV.U32 R43, RZ, RZ, R20 ;  /* 0x000000ffff2b7224 */ /* 0x000fe400078e0014 */
.L_x_2324:
        /* <DEDUP_REMOVED lines=13> */
[----:B------:R0:W5:Y:S01]  /*0e30*/  @!P3 LDG.E.64 R22, [R30.64] ;  /* 0x000000061e16b981 */ /* 0x000162000c1e1b00 */
[----:B------:R-:W-:Y:S02]  /*0e40*/  @!P0 IMAD R34, R42, c[0x0][0x1cc], RZ ;  /* 0x000073002a228a24 */ /* 0x000fe400078e02ff */
[----:B------:R-:W-:Y:S02]  /*0e50*/  @!P0 IMAD.MOV.U32 R35, RZ, RZ, 0x8 ;  /* 0x00000008ff238424 */ /* 0x000fe400078e00ff */
[----:B------:R-:W-:-:S02]  /*0e60*/  @!P1 IMAD.MOV.U32 R36, RZ, RZ, 0x8 ;  /* 0x00000008ff249424 */ /* 0x000fc400078e00ff */
[----:B------:R-:W-:Y:S02]  /*0e70*/  @!P1 IMAD R37, R44, c[0x0][0x1cc], RZ ;  /* 0x000073002c259a24 */ /* 0x000fe400078e02ff */
[----:B------:R-:W-:-:S04]  /*0e80*/  @!P2 IMAD.WIDE.U32 R32, R32, R33, c[0x0][0x160] ;  /* 0x000058002020a625 */ /* 0x000fc800078e0021 */
[----:B------:R-:W-:Y:S01]  /*0e90*/  @!P0 IMAD.WIDE.U32 R34, R34, R35, c[0x0][0x160] ;  /* 0x0000580022228625 */ /* 0x000fe200078e0023 */
[----:B------:R0:W5:Y:S03]  /*0ea0*/  @!P2 LDG.E.64 R24, [R32.64] ;  /* 0x000000062018a981 */ /* 0x000166000c1e1b00 */
[----:B------:R-:W-:Y:S01]  /*0eb0*/  @!P1 IMAD.WIDE.U32 R36, R37, R36, c[0x0][0x160] ;  /* 0x0000580025249625 */ /* 0x000fe200078e0024 */
[----:B------:R0:W5:Y:S04]  /*0ec0*/  @!P0 LDG.E.64 R26, [R34.64] ;  /* 0x00000006221a8981 */ /* 0x000168000c1e1b00 */
[----:B------:R0:W5:Y:S01]  /*0ed0*/  @!P1 LDG.E.64 R28, [R36.64] ;  /* 0x00000006241c9981 */ /* 0x000162000c1e1b00 */
[----:B------:R-:W1:Y:S08]  /*0ee0*/  I2F.U32 R49, R49 ;  /* 0x0000003100317306 */ /* 0x000e700000201000 */
[----:B------:R-:W2:Y:S08]  /*0ef0*/  I2F.U32 R45, R45 ;  /* 0x0000002d002d7306 */ /* 0x000eb00000201000 */
[----:B------:R-:W3:Y:S08]  /*0f00*/  I2F.U32 R47, R47 ;  /* 0x0000002f002f7306 */ /* 0x000ef00000201000 */
[----:B------:R-:W4:Y:S01]  /*0f10*/  I2F.U32 R43, R43 ;  /* 0x0000002b002b7306 */ /* 0x000f220000201000 */
[----:B------:R-:W-:Y:S01]  /*0f20*/  IMAD.MOV.U32 R48, RZ, RZ, 0x2f800000 ;  /* 0x2f800000ff307424 */ /* 0x000fe200078e00ff */
[----:B------:R-:W-:Y:S03]  /*0f30*/  BSSY B0, `(.L_x_2326) ;  /* 0x0000013000007945 */ /* 0x000fe60003800000 */
[----:B-1----:R-:W-:Y:S01]  /*0f40*/  FFMA.FTZ R51, R49, R48, 1.1641532182693481445e-10 ;  /* 0x2f00000031337423 */ /* 0x002fe20000010030 */
[----:B------:R-:W-:Y:S05]  /*0f50*/  @P3 BRA `(.L_x_2327) ;  /* 0x0000010000003947 */ /* 0x000fea0003800000 */
[----:B0-2---:R-:W-:Y:S02]  /*0f60*/  FMUL.FTZ R32, R51, 1 ;  /* 0x3f80000033207820 */ /* 0x005fe40000410000 */
[----:B------:R-:W-:Y:S01]  /*0f70*/  IMAD R33, R50, c[0x0][0x2a4], RZ ;  /* 0x0000a90032217a24 */ /* 0x000fe200078e02ff */
        /* <DEDUP_REMOVED lines=14> */
.L_x_2327:
[----:B0-2---:R-:W-:Y:S05]  /*1060*/  BSYNC B0 ;  /* 0x0000000000007941 */ /* 0x005fea0003800000 */
.L_x_2326:
[----:B------:R-:W-:Y:S01]  /*1070*/  BSSY B0, `(.L_x_2328) ;  /* 0x0000014000007945 */ /* 0x000fe20003800000 */
[-C--:B---3--:R-:W-:Y:S02]  /*1080*/  FFMA.FTZ R47, R47, R48.reuse, 1.1641532182693481445e-10 ;  /* 0x2f0000002f2f7423 */ /* 0x088fe40000010030 */
[----:B-1----:R-:W-:Y:S01]  /*1090*/  FFMA.FTZ R34, R45, R48, 1.1641532182693481445e-10 ;  /* 0x2f0000002d227423 */ /* 0x002fe20000010030 */
[----:B------:R-:W-:Y:S05]  /*10a0*/  @P2 BRA `(.L_x_2329) ;  /* 0x0000010000002947 */ /* 0x000fea0003800000 */
[----:B------:R-:W-:Y:S02]  /*10b0*/  FMUL.FTZ R34, R34, 1 ;  /* 0x3f80000022227820 */ /* 0x000fe40000410000 */
[----:B------:R-:W-:-:S02]  /*10c0*/  IMAD R35, R46, c[0x0][0x2a4], RZ ;  /* 0x0000a9002e237a24 */ /* 0x000fc400078e02ff */
        /* <DEDUP_REMOVED lines=14> */
.L_x_2329:
[----:B------:R-:W-:Y:S05]  /*11b0*/  BSYNC B0 ;  /* 0x0000000000007941 */ /* 0x000fea0003800000 */
.L_x_2328:
[----:B------:R-:W-:Y:S01]  /*11c0*/  BSSY B0, `(.L_x_2330) ;  /* 0x0000012000007945 */ /* 0x000fe20003800000 */
[----:B------:R-:W-:Y:S05]  /*11d0*/  @P0 BRA `(.L_x_2331) ;  /* 0x0000010000000947 */ /* 0x000fea0003800000 */
[----:B------:R-:W-:Y:S01]  /*11e0*/  FMUL.FTZ R47, R47, 1 ;  /* 0x3f8000002f2f7820 */ /* 0x000fe20000410000 */
[----:B-1----:R-:W-:Y:S01]  /*11f0*/  MOV R33, 0x8 ;  /* 0x0000000800217802 */ /* 0x002fe20000000f00 */
[----:B------:R-:W-:Y:S02]  /*1200*/  IMAD R32, R42, c[0x0][0x2a4], RZ ;  /* 0x0000a9002a207a24 */ /* 0x000fe400078e02ff */
        /* <DEDUP_REMOVED lines=13> */
.L_x_2331:
[----:B------:R-:W-:Y:S05]  /*12e0*/  BSYNC B0 ;  /* 0x0000000000007941 */ /* 0x000fea0003800000 */
.L_x_2330:
[----:B-1--4-:R-:W-:Y:S01]  /*12f0*/  FFMA.FTZ R32, R43, R48, 1.1641532182693481445e-10 ;  /* 0x2f0000002b207423 */ /* 0x012fe20000010030 */
        /* <DEDUP_REMOVED lines=17> */
.L_x_2332:
[----:B------:R-:W-:Y:S01]  /*1410*/  IMAD R50, R41, c[0x0][0xc], R44 ;  /* 0x0000030029327a24 */ /* 0x000fe200078e022c */
[----:B------:R-:W-:Y:S01]  /*1420*/  WARPSYNC 0xffffffff ;  /* 0xffffffff00007948 */ /* 0x000fe20003800000 */
[----:B------:R-:W-:Y:S01]  /*1430*/  BAR.SYNC.DEFER_BLOCKING 0x0 ;  /* 0x0000000000007b1d */ /* 0x000fe20000010000 */
[----:B------:R-:W-:Y:S01]  /*1440*/  MOV R42, R20 ;  /* 0x00000014002a7202 */ /* 0x000fe20000000f00 */
[----:B------:R-:W-:Y:S01]  /*1450*/  IMAD.MOV.U32 R37, RZ, RZ, R39 ;  /* 0x000000ffff257224 */ /* 0x000fe200078e0027 */
[----:B------:R-:W-:Y:S01]  /*1460*/  ISETP.GE.U32.AND P0, PT, R50, R13, PT ;  /* 0x0000000d3200720c */ /* 0x000fe20003f06070 */
[----:B------:R-:W-:-:S12]  /*1470*/  IMAD.MOV.U32 R36, RZ, RZ, R40 ;  /* 0x000000ffff247224 */ /* 0x000fd800078e0028 */
[----:B------:R-:W-:Y:S05]  /*1480*/  @!P0 BRA `(.L_x_2333) ;  /* 0xfffff36000008947 */ /* 0x000fea000383ffff */
[----:B------:R-:W-:Y:S05]  /*1490*/  EXIT ;  /* 0x000000000000794d */ /* 0x000fea0003800000 */
        .weak           $__internal_63_$__cuda_sm20_dblrcp_rn_slowpath_v3
        .type           $__internal_63_$__cuda_sm20_dblrcp_rn_slowpath_v3,@function
        .size           $__internal_63_$__cuda_sm20_dblrcp_rn_slowpath_v3,(.L_x_11430 - $__internal_63_$__cuda_sm20_dblrcp_rn_slowpath_v3)
$__internal_63_$__cuda_sm20_dblrcp_rn_slowpath_v3:
        /* <DEDUP_REMOVED lines=26> */
.L_x_2336:
        /* <DEDUP_REMOVED lines=10> */
.L_x_2334:
[----:B------:R-:W-:Y:S01]  /*16e0*/  LOP3.LUT R23, R13, 0x80000, RZ, 0xfc, !PT ;  /* 0x000800000d177812 */ /* 0x000fe200078efcff */
[----:B------:R-:W-:Y:S02]  /*16f0*/  IMAD.MOV.U32 R22, RZ, RZ, c[0x0][0x3f0] ;  /* 0x0000fc00ff167624 */ /* 0x000fe400078e00ff */
.L_x_2335:
[----:B------:R-:W-:-:S04]  /*1700*/  IMAD.MOV.U32 R17, RZ, RZ, 0x0 ;  /* 0x00000000ff117424 */ /* 0x000fc800078e00ff */
[----:B------:R-:W-:Y:S05]  /*1710*/  RET.REL.NODEC R16 `(_ZN2at6native43_GLOBAL__N__7cc8d1ed_10_Dropout_cu_0e96ed3820fused_dropout_kernelIddjLi1ELi1EhEEvNS_4cuda6detail10TensorInfoIKT_T1_EENS5_IS6_S8_EENS5_IT4_S8_EES8_T0_NS_15PhiloxCudaStateE) ;  /* 0xffffe8e010007950 */ /* 0x000fea0003c3ffff */
.L_x_2337:
        /* <DEDUP_REMOVED lines=14> */
.L_x_11430:


//--------------------- .text._ZN2at6native43_GLOBAL__N__7cc8d1ed_10_Dropout_cu_0e96ed3824fused_dropout_kernel_vecIddjLi1ELi2EhEEvNS_4cuda6detail10TensorInfoIKT_T1_EENS5_IS6_S8_EENS5_IT4_S8_EES8_T0_NS_15PhiloxCudaStateE --------------------------
	.section	.text._ZN2at6native43_GLOBAL__N__7cc8d1ed_10_Dropout_cu_0e96ed3824fused_dropout_kernel_vecIddjLi1ELi2EhEEvNS_4cuda6detail10TensorInfoIKT_T1_EENS5_IS6_S8_EENS5_IT4_S8_EES8_T0_NS_15PhiloxCudaStateE,"ax",@progbits
	.sectioninfo	@"SHI_REGISTERS=48"
	.align	128
.text._ZN2at6native43_GLOBAL__N__7cc8d1ed_10_Dropout_cu_0e96ed3824fused_dropout_kernel_vecIddjLi1ELi2EhEEvNS_4cuda6detail10TensorInfoIKT_T1_EENS5_IS6_S8_EENS5_IT4_S8_EES8_T0_NS_15PhiloxCudaStateE:
        .type           _ZN2at6native43_GLOBAL__N__7cc8d1ed_10_Dropout_cu_0e96ed3824fused_dropout_kernel_vecIddjLi1ELi2EhEEvNS_4cuda6detail10TensorInfoIKT_T1_EENS5_IS6_S8_EENS5_IT4_S8_EES8_T0_NS_15PhiloxCudaStateE,@function
        .size           _ZN2at6native43_GLOBAL__N__7cc8d1ed_10_Dropout_cu_0e96ed3824fused_dropout_kernel_vecIddjLi1ELi2EhEEvNS_4cuda6detail10TensorInfoIKT_T1_EENS5_IS6_S8_EENS5_IT4_S8_EES8_T0_NS_15PhiloxCudaStateE,(.L_x_11432 - _ZN2at6native43_GLOBAL__N__7cc8d1ed_10_Dropout_cu_0e96ed3824fused_dropout_kernel_vecIddjLi1ELi2EhEEvNS_4cuda6detail10TensorInfoIKT_T1_EENS5_IS6_S8_EENS5_IT4_S8_EES8_T0_NS_15PhiloxCudaStateE)
        .other          _ZN2at6native43_GLOBAL__N__7cc8d1ed_10_Dropout_cu_0e96ed3824fused_dropout_kernel_vecIddjLi1ELi2EhEEvNS_4cuda6detail10TensorInfoIKT_T1_EENS5_IS6_S8_EENS5_IT4_S8_EES8_T0_NS_15PhiloxCudaStateE,@"STO_CUDA_ENTRY STV_DEFAULT"
_ZN2at6native43_GLOBAL__N__7cc8d1ed_10_Dropout_cu_0e96ed3824fused_dropout_kernel_vecIddjLi1ELi2EhEEvNS_4cuda6detail10TensorInfoIKT_T1_EENS5_IS6_S8_EENS5_IT4_S8_EES8_T0_NS_15PhiloxCudaStateE:
        /* <DEDUP_REMOVED lines=25> */
[----:B------:R-:W-:Y:S02]  /*0190*/  IADD3 R3, R20, 0x3c6ef372, RZ ;  /* 0x3c6ef37214037810 */ /* 0x000fe40007ffe0ff */
[----:B------:R-:W-:Y:S01]  /*01a0*/  LOP3.LUT R10, R5, R21, RZ, 0x3c, !PT ;  /* 0x00000015050a7212 */ /* 0x000fe200078e3cff */
[----:B------:R-:W-:Y:S01]  /*01b0*/  IMAD.WIDE.U32 R8, R8, -0x2daee0ad, RZ ;  /* 0xd2511f5308087825 */ /* 0x000fe200078e00ff */
[----:B------:R-:W-:-:S02]  /*01c0*/  ISETP.GE.U32.AND P0, PT, R39, c[0x0][0x3e8], PT ;  /* 0x0000fa0027007a0c */ /* 0x000fc40003f06070 */
[----:B------:R-:W-:Y:S01]  /*01d0*/  IADD3 R5, R21, 0x32370b8f, RZ ;  /* 0x32370b8f15057810 */ /* 0x000fe20007ffe0ff */
[----:B------:R-:W-:Y:S01]  /*01e0*/  IMAD.WIDE.U32 R10, R10, -0x326172a9, RZ ;  /* 0xcd9e8d570a0a7825 */ /* 0x000fe200078e00ff */
[----:B------:R-:W-:Y:S02]  /*01f0*/  LOP3.LUT R14, R9, R4, R0, 0x96, !PT ;  /* 0x00000004090e7212 */ /* 0x000fe400078e9600 */
[----:B------:R-:W-:Y:S02]  /*0200*/  IADD3 R4, R21, 0x76cf5d0a, RZ ;  /* 0x76cf5d0a15047810 */ /* 0x000fe40007ffe0ff */
        /* <DEDUP_REMOVED lines=17> */
[----:B------:R-:W-:Y:S06]  /*0320*/  @P0 EXIT ;  /* 0x000000000000094d */ /* 0x000fec0003800000 */
[----:B------:R-:W-:Y:S01]  /*0330*/  IMAD.WIDE.U32 R18, R18, -0x2daee0ad, RZ ;  /* 0xd2511f5312127825 */ /* 0x000fe200078e00ff */
[C---:B------:R-:W-:Y:S01]  /*0340*/  IADD3 R10, R20.reuse, 0x1715609d, RZ ;  /* 0x1715609d140a7810 */ /* 0x040fe20007ffe0ff */
[----:B------:R-:W0:Y:S01]  /*0350*/  MUFU.RCP64H R29, c[0x0][0x3f4] ;  /* 0x0000fd00001d7b08 */ /* 0x000e220000001800 */
[----:B------:R-:W-:Y:S01]  /*0360*/  IADD3 R11, R20, -0x4ab325aa, RZ ;  /* 0xb54cda56140b7810 */ /* 0x000fe20007ffe0ff */
[----:B------:R-:W-:Y:S01]  /*0370*/  IMAD.WIDE.U32 R24, R24, -0x326172a9, RZ ;  /* 0xcd9e8d5718187825 */ /* 0x000fe200078e00ff */
[----:B------:R-:W-:Y:S02]  /*0380*/  LOP3.LUT R13, R19, R14, R9, 0x96, !PT ;  /* 0x0000000e130d7212 */ /* 0x000fe400078e9609 */
[----:B------:R-:W-:Y:S01]  /*0390*/  IADD3 R16, R21, 0x646e171e, RZ ;  /* 0x646e171e15107810 */ /* 0x000fe20007ffe0ff */
[----:B------:R-:W-:Y:S01]  /*03a0*/  IMAD.MOV.U32 R35, RZ, RZ, c[0x0][0x3f4] ;  /* 0x0000fd00ff237624 */ /* 0x000fe200078e00ff */
[----:B------:R-:W-:Y:S01]  /*03b0*/  LOP3.LUT R14, R25, R12, R10, 0x96, !PT ;  /* 0x0000000c190e7212 */ /* 0x000fe200078e960a */
[----:B------:R-:W-:Y:S01]  /*03c0*/  IMAD.WIDE.U32 R12, R13, -0x326172a9, RZ ;  /* 0xcd9e8d570d0c7825 */ /* 0x000fe200078e00ff */
[----:B------:R-:W-:-:S02]  /*03d0*/  MOV R22, c[0x0][0x3f0] ;  /* 0x0000fc0000167a02 */ /* 0x000fc40000000f00 */
[----:B------:R-:W-:Y:S01]  /*03e0*/  IADD3 R28, R35, 0x300402, RZ ;  /* 0x00300402231c7810 */ /* 0x000fe20007ffe0ff */
[----:B------:R-:W-:Y:S01]  /*03f0*/  IMAD.WIDE.U32 R14, R14, -0x2daee0ad, RZ ;  /* 0xd2511f530e0e7825 */ /* 0x000fe200078e00ff */
[----:B------:R-:W-:Y:S02]  /*0400*/  LOP3.LUT R30, R13, R24, R11, 0x96, !PT ;  /* 0x000000180d1e7212 */ /* 0x000fe400078e960b */
[----:B------:R-:W-:Y:S01]  /*0410*/  IADD3 R17, R21, 0x1fd5c5a3, RZ ;  /* 0x1fd5c5a315117810 */ /* 0x000fe20007ffe0ff */
[----:B------:R-:W-:Y:S01]  /*0420*/  IMAD.MOV.U32 R23, RZ, RZ, c[0x0][0x3f4] ;  /* 0x0000fd00ff177624 */ /* 0x000fe200078e00ff */
[----:B------:R-:W-:Y:S01]  /*0430*/  LOP3.LUT R40, R15, R18, R16, 0x96, !PT ;  /* 0x000000120f287212 */ /* 0x000fe200078e9610 */
[----:B------:R-:W-:Y:S01]  /*0440*/  IMAD.WIDE.U32 R30, R30, -0x2daee0ad, RZ ;  /* 0xd2511f531e1e7825 */ /* 0x000fe200078e00ff */
[----:B------:R-:W-:Y:S02]  /*0450*/  IADD3 R18, R20, 0x5384540f, RZ ;  /* 0x5384540f14127810 */ /* 0x000fe40007ffe0ff */
[----:B------:R-:W-:Y:S01]  /*0460*/  FSETP.GEU.AND P0, PT, |R28|, 5.8789094863358348022e-39, PT ;  /* 0x004004021c00780b */ /* 0x000fe20003f0e200 */
[----:B0-----:R-:W0:Y:S01]  /*0470*/  DFMA R24, R28, -R22, 1 ;  /* 0x3ff000001c18742b */ /* 0x001e220000000816 */
[----:B------:R-:W-:Y:S01]  /*0480*/  IMAD.WIDE.U32 R40, R40, -0x326172a9, RZ ;  /* 0xcd9e8d5728287825 */ /* 0x000fe200078e00ff */
[----:B------:R-:W-:-:S02]  /*0490*/  LOP3.LUT R13, R31, R14, R17, 0x96, !PT ;  /* 0x0000000e1f0d7212 */ /* 0x000fc400078e9611 */
[----:B------:R-:W-:Y:S02]  /*04a0*/  IADD3 R19, R20, -0xe443238, RZ ;  /* 0xf1bbcdc814137810 */ /* 0x000fe40007ffe0ff */
[----:B0-----:R-:W0:Y:S01]  /*04b0*/  DFMA R24, R24, R24, R24 ;  /* 0x000000181818722b */ /* 0x001e220000000018 */
[----:B------:R-:W-:Y:S01]  /*04c0*/  LOP3.LUT R14, R41, R12, R18, 0x96, !PT ;  /* 0x0000000c290e7212 */ /* 0x000fe200078e9612 */
[----:B------:R-:W-:Y:S01]  /*04d0*/  IMAD.WIDE.U32 R12, R13, -0x326172a9, RZ ;  /* 0xcd9e8d570d0c7825 */ /* 0x000fe200078e00ff */
[C---:B------:R-:W-:Y:S02]  /*04e0*/  IADD3 R26, R21.reuse, -0x24c28bd8, RZ ;  /* 0xdb3d7428151a7810 */ /* 0x040fe40007ffe0ff */
[----:B------:R-:W-:Y:S01]  /*04f0*/  IADD3 R27, R21, -0x695add53, RZ ;  /* 0x96a522ad151b7810 */ /* 0x000fe20007ffe0ff */
[----:B------:R-:W-:Y:S01]  /*0500*/  IMAD.WIDE.U32 R14, R14, -0x2daee0ad, RZ ;  /* 0xd2511f530e0e7825 */ /* 0x000fe200078e00ff */
[----:B0-----:R-:W0:Y:S01]  /*0510*/  DFMA R24, R28, R24, R28 ;  /* 0x000000181c18722b */ /* 0x001e22000000001c */
[----:B------:R-:W-:-:S02]  /*0520*/  LOP3.LUT R34, R13, R40, R19, 0x96, !PT ;  /* 0x000000280d227212 */ /* 0x000fc400078e9613 */
[----:B------:R-:W-:Y:S02]  /*0530*/  IADD3 R31, R20, -0x700cb87f, RZ ;  /* 0x8ff34781141f7810 */ /* 0x000fe40007ffe0ff */
[----:B------:R-:W-:Y:S01]  /*0540*/  LOP3.LUT R43, R15, R30, R26, 0x96, !PT ;  /* 0x0000001e0f2b7212 */ /* 0x000fe200078e961a */
[----:B0-----:R-:W0:Y:S01]  /*0550*/  DFMA R22, R24, -R22, 1 ;  /* 0x3ff000001816742b */ /* 0x001e220000000816 */
[----:B------:R-:W-:-:S04]  /*0560*/  IMAD.HI.U32 R13, R34, -0x2daee0ad, RZ ;  /* 0xd2511f53220d7827 */ /* 0x000fc800078e00ff */
[----:B------:R-:W-:Y:S01]  /*0570*/  IMAD.HI.U32 R15, R43, -0x326172a9, RZ ;  /* 0xcd9e8d572b0f7827 */ /* 0x000fe200078e00ff */
[----:B0-----:R0:W1:Y:S01]  /*0580*/  DFMA R22, R24, R22, R24 ;  /* 0x000000161816722b */ /* 0x0010620000000018 */
[----:B------:R-:W-:Y:S02]  /*0590*/  LOP3.LUT R44, R13, R14, R27, 0x96, !PT ;  /* 0x0000000e0d2c7212 */ /* 0x000fe400078e961b */
[----:B------:R-:W-:Y:S01]  /*05a0*/  IMAD.MOV.U32 R30, RZ, RZ, R36 ;  /* 0x000000ffff1e7224 */ /* 0x000fe200078e0024 */
[----:B------:R-:W-:Y:S01]  /*05b0*/  LOP3.LUT R42, R15, R12, R31, 0x96, !PT ;  /* 0x0000000c0f2a7212 */ /* 0x000fe200078e961f */
[----:B------:R-:W-:Y:S05]  /*05c0*/  @P0 BRA `(.L_x_2338) ;  /* 0x0000004000000947 */ /* 0x000fea0003800000 */
[----:B01----:R-:W-:Y:S02]  /*05d0*/  LOP3.LUT R29, R35, 0x7fffffff, RZ, 0xc0, !PT ;  /* 0x7fffffff231d7812 */ /* 0x003fe400078ec0ff */
[----:B------:R-:W-:Y:S02]  /*05e0*/  MOV R28, 0x610 ;  /* 0x00000610001c7802 */ /* 0x000fe40000000f00 */
[----:B------:R-:W-:-:S02]  /*05f0*/  IADD3 R29, R29, -0x100000, RZ ;  /* 0xfff000001d1d7810 */ /* 0x000fc40007ffe0ff */
[----:B------:R-:W-:Y:S05]  /*0600*/  CALL.REL.NOINC `($__internal_64_$__cuda_sm20_dblrcp_rn_slowpath_v3) ;  /* 0x0000073000007944 */ /* 0x000fea0003c00000 */
.L_x_2338:
[----:B01----:R-:W-:Y:S01]  /*0610*/  IMAD R43, R43, -0x326172a9, RZ ;  /* 0xcd9e8d572b2b7824 */ /* 0x003fe200078e02ff */
[----:B------:R-:W-:Y:S01]  /*0620*/  LOP3.LUT R38, R38, 0x3, RZ, 0xc0, !PT ;  /* 0x0000000326267812 */ /* 0x000fe200078ec0ff */
[----:B------:R-:W-:-:S02]  /*0630*/  IMAD.MOV.U32 R35, RZ, RZ, RZ ;  /* 0x000000ffff237224 */ /* 0x000fc400078e00ff */
.L_x_2343:
        /* <DEDUP_REMOVED lines=13> */
.L_x_2340:
[----:B------:R-:W-:Y:S05]  /*0710*/  BSYNC B0 ;  /* 0x0000000000007941 */ /* 0x000fea0003800000 */
.L_x_2339:
        /* <DEDUP_REMOVED lines=48> */
[----:B------:R-:W-:Y:S01]  /*0a20*/  IMAD.MOV.U32 R41, RZ, RZ, R15 ;  /* 0x000000ffff297224 */ /* 0x000fe200078e000f */
[----:B------:R-:W-:-:S11]  /*0a30*/  MOV R44, R37 ;  /* 0x00000025002c7202 */ /* 0x000fd60000000f00 */
[----:B------:R-:W-:Y:S02]  /*0a40*/  @P0 IMAD.MOV.U32 R41, RZ, RZ, R42 ;  /* 0x000000ffff290224 */ /* 0x000fe400078e002a */
[----:B------:R-:W-:Y:S01]  /*0a50*/  @P0 IMAD.MOV.U32 R44, RZ, RZ, R43 ;  /* 0x000000ffff2c0224 */ /* 0x000fe200078e002b */
[----:B------:R-:W-:Y:S05]  /*0a60*/  BRA `(.L_x_2341) ;  /* 0x0000002000007947 */ /* 0x000fea0003800000 */
.L_x_2342:
[----:B------:R-:W-:Y:S02]  /*0a70*/  IMAD.MOV.U32 R41, RZ, RZ, R44 ;  /* 0x000000ffff297224 */ /* 0x000fe400078e002c */
[----:B------:R-:W-:Y:S02]  /*0a80*/  IMAD.MOV.U32 R44, RZ, RZ, R15 ;  /* 0x000000ffff2c7224 */ /* 0x000fe400078e000f */
.L_x_2341:
[----:B------:R-:W-:-:S04]  /*0a90*/  IMAD.MOV.U32 R40, RZ, RZ, 0x8 ;  /* 0x00000008ff287424 */ /* 0x000fc800078e00ff */
[----:B------:R-:W-:-:S06]  /*0aa0*/  IMAD.WIDE.U32 R12, R39, R40, c[0x0][0x160] ;  /* 0x00005800270c7625 */ /* 0x000fcc00078e0028 */
        /* <DEDUP_REMOVED lines=8> */
[----:B------:R-:W0:Y:S01]  /*0b30*/  F2F.F64.F32 R42, R43 ;  /* 0x0000002b002a7310 */ /* 0x000e220000201800 */
[----:B------:R-:W-:-:S07]  /*0b40*/  FMUL.FTZ R28, R28, 1 ;  /* 0x3f8000001c1c7820 */ /* 0x000fce0000410000 */
[----:B------:R-:W1:Y:S01]  /*0b50*/  F2F.F64.F32 R28, R28 ;  /* 0x0000001c001c7310 */ /* 0x000e620000201800 */
[----:B0-----:R0:W3:Y:S02]  /*0b60*/  DSETP.GEU.AND P0, PT, R42, c[0x0][0x3f0], PT ;  /* 0x0000fc002a00762a */ /* 0x0010e40003f0e000 */
[----:B0-----:R-:W-:-:S04]  /*0b70*/  IMAD.MOV.U32 R43, RZ, RZ, R24 ;  /* 0x000000ffff2b7224 */ /* 0x001fc800078e0018 */
[----:B---3--:R-:W-:Y:S01]  /*0b80*/  FSEL R25, RZ, 1, P0 ;  /* 0x3f800000ff197808 */ /* 0x008fe20000000000 */
[----:B-1----:R-:W0:-:S04]  /*0b90*/  DSETP.GEU.AND P1, PT, R28, c[0x0][0x3f0], PT ;  /* 0x0000fc001c00762a */ /* 0x002e080003f2e000 */
[----:B------:R-:W-:Y:S02]  /*0ba0*/  FMUL.FTZ R44, R25, 1 ;  /* 0x3f800000192c7820 */ /* 0x000fe40000410000 */
[----:B------:R-:W-:Y:S01]  /*0bb0*/  F2I.FTZ.U32.TRUNC.NTZ R25, R25 ;  /* 0x0000001900197305 */ /* 0x000fe2000021f000 */
[----:B0-----:R-:W-:-:S05]  /*0bc0*/  FSEL R42, RZ, 1, P1 ;  /* 0x3f800000ff2a7808 */ /* 0x001fca0000800000 */
[----:B------:R-:W-:Y:S02]  /*0bd0*/  FMUL.FTZ R41, R42, 1 ;  /* 0x3f8000002a297820 */ /* 0x000fe40000410000 */
[----:B------:R-:W2:Y:S08]  /*0be0*/  F2F.F64.F32 R44, R44 ;  /* 0x0000002c002c7310 */ /* 0x000eb00000201800 */
[----:B------:R-:W0:Y:S08]  /*0bf0*/  F2I.FTZ.U32.TRUNC.NTZ R42, R42 ;  /* 0x0000002a002a7305 */ /* 0x000e30000021f000 */
[----:B------:R1:W3:Y:S02]  /*0c00*/  F2F.F64.F32 R28, R41 ;  /* 0x00000029001c7310 */ /* 0x0002e40000201800 */
[----:B-1----:R-:W-:Y:S01]  /*0c10*/  IMAD.WIDE.U32 R40, R39, R40, c[0x0][0x238] ;  /* 0x00008e0027287625 */ /* 0x002fe200078e0028 */
[----:B--2---:R0:W1:-:S02]  /*0c20*/  DMUL R12, R12, R44 ;  /* 0x0000002c0c0c7228 */ /* 0x0040440000000000 */
[----:B0-----:R-:W-:Y:S01]  /*0c30*/  PRMT R45, R42, 0x7604, R25 ;  /* 0x000076042a2d7816 */ /* 0x001fe20000000019 */
[----:B------:R-:W-:Y:S01]  /*0c40*/  IMAD.MOV.U32 R25, RZ, RZ, c[0x0][0x0] ;  /* 0x00000000ff197624 */ /* 0x000fe200078e00ff */
[----:B---3--:R0:W2:Y:S01]  /*0c50*/  DMUL R14, R14, R28 ;  /* 0x0000001c0e0e7228 */ /* 0x0080a20000000000 */
[----:B------:R-:W-:Y:S01]  /*0c60*/  IMAD.MOV.U32 R44, RZ, RZ, R36 ;  /* 0x000000ffff2c7224 */ /* 0x000fe200078e0024 */
[----:B0-----:R-:W-:Y:S02]  /*0c70*/  IADD3 R28, P0, R39, c[0x0][0x310], RZ ;  /* 0x0000c400271c7a10 */ /* 0x001fe40007f1e0ff */
[----:B------:R-:W-:Y:S01]  /*0c80*/  SHF.L.U32 R42, R25, 0x1, RZ ;  /* 0x00000001192a7819 */ /* 0x000fe200000006ff */
[-C--:B-1----:R-:W-:Y:S02]  /*0c90*/  DMUL R12, R12, R22.reuse ;  /* 0x000000160c0c7228 */ /* 0x082fe40000000000 */
[----:B------:R-:W-:Y:S02]  /*0ca0*/  IMAD.X R29, RZ, RZ, c[0x0][0x314], P0 ;  /* 0x0000c500ff1d7624 */ /* 0x000fe400000e06ff */
[----:B------:R-:W-:Y:S01]  /*0cb0*/  IMAD R39, R42, c[0x0][0xc], R39 ;  /* 0x000003002a277a24 */ /* 0x000fe200078e0227 */
[----:B--2---:R-:W0:Y:S01]  /*0cc0*/  DMUL R14, R14, R22 ;  /* 0x000000160e0e7228 */ /* 0x004e220000000000 */
[----:B------:R-:W-:-:S03]  /*0cd0*/  IMAD.MOV.U32 R42, RZ, RZ, R37 ;  /* 0x000000ffff2a7224 */ /* 0x000fc600078e0025 */
[----:B------:R-:W-:-:S03]  /*0ce0*/  ISETP.GE.U32.AND P0, PT, R39, c[0x0][0x3e8], PT ;  /* 0x0000fa0027007a0c */ /* 0x000fc60003f06070 */
[----:B0-----:R0:W-:Y:S04]  /*0cf0*/  STG.E.128 [R40.64], R12 ;  /* 0x0000000c28007986 */ /* 0x0011e8000c101d04 */
[----:B------:R0:W-:Y:S04]  /*0d00*/  STG.E.U16 [R28.64], R45 ;  /* 0x0000002d1c007986 */ /* 0x0001e8000c101504 */
[----:B------:R-:W-:Y:S06]  /*0d10*/  BAR.SYNC.DEFER_BLOCKING 0x0 ;  /* 0x0000000000007b1d */ /* 0x000fec0000010000 */
[----:B------:R-:W-:Y:S05]  /*0d20*/  @!P0 BRA `(.L_x_2343) ;  /* 0xfffff91000008947 */ /* 0x000fea000383ffff */
[----:B------:R-:W-:Y:S05]  /*0d30*/  EXIT ;  /* 0x000000000000794d */ /* 0x000fea0003800000 */
        .weak           $__internal_64_$__cuda_sm20_dblrcp_rn_slowpath_v3
        .type           $__internal_64_$__cuda_sm20_dblrcp_rn_slowpath_v3,@function
        .size           $__internal_64_$__cuda_sm20_dblrcp_rn_slowpath_v3,(.L_x_11432 - $__internal_64_$__cuda_sm20_dblrcp_rn_slowpath_v3)
$__internal_64_$__cuda_sm20_dblrcp_rn_slowpath_v3:
        /* <DEDUP_REMOVED lines=27> */
.L_x_2346:
        /* <DEDUP_REMOVED lines=10> */
.L_x_2344:
[----:B------:R-:W-:Y:S01]  /*0f90*/  LOP3.LUT R15, R24, 0x80000, RZ, 0xfc, !PT ;  /* 0x00080000180f7812 */ /* 0x000fe200078efcff */
[----:B------:R-:W-:Y:S02]  /*0fa0*/  IMAD.MOV.U32 R14, RZ, RZ, c[0x0][0x3f0] ;  /* 0x0000fc00ff0e7624 */ /* 0x000fe400078e00ff */
.L_x_2345:
[----:B------:R-:W-:Y:S02]  /*0fb0*/  IMAD.MOV.U32 R29, RZ, RZ, 0x0 ;  /* 0x00000000ff1d7424 */ /* 0x000fe400078e00ff */
[----:B01----:R-:W-:Y:S02]  /*0fc0*/  IMAD.MOV.U32 R22, RZ, RZ, R14 ;  /* 0x000000ffff167224 */ /* 0x003fe400078e000e */
[----:B------:R-:W-:Y:S01]  /*0fd0*/  IMAD.MOV.U32 R23, RZ, RZ, R15 ;  /* 0x000000ffff177224 */ /* 0x000fe200078e000f */
[----:B------:R-:W-:Y:S06]  /*0fe0*/  RET.REL.NODEC R28 `(_ZN2at6native43_GLOBAL__N__7cc8d1ed_10_Dropout_cu_0e96ed3824fused_dropout_kernel_vecIddjLi1ELi2EhEEvNS_4cuda6detail10TensorInfoIKT_T1_EENS5_IS6_S8_EENS5_IT4_S8_EES8_T0_NS_15PhiloxCudaStateE) ;  /* 0xfffff0101c007950 */ /* 0x000fec0003c3ffff */
.L_x_2347:
        /* <DEDUP_REMOVED lines=9> */
.L_x_11432:


//--------------------- .text._ZN2at6native43_GLOBAL__N__7cc8d1ed_10_Dropout_cu_0e96ed3824fused_dropout_kernel_vecIddjLi1ELi4EhEEvNS_4cuda6detail10TensorInfoIKT_T1_EENS5_IS6_S8_EENS5_IT4_S8_EES8_T0_NS_15PhiloxCudaStateE --------------------------
	.section	.text._ZN2at6native43_GLOBAL__N__7cc8d1ed_10_Dropout_cu_0e96ed3824fused_dropout_kernel_vecIddjLi1ELi4EhEEvNS_4cuda6detail10TensorInfoIKT_T1_EENS5_IS6_S8_EENS5_IT4_S8_EES8_T0_NS_15PhiloxCudaStateE,"ax",@progbits
	.sectioninfo	@"SHI_REGISTERS=56"
	.align	128
.text._ZN2at6native43_GLOBAL__N__7cc8d1ed_10_Dropout_cu_0e96ed3824fused_dropout_kernel_vecIddjLi1ELi4EhEEvNS_4cuda6detail10TensorInfoIKT_T1_EENS5_IS6_S8_EENS5_IT4_S8_EES8_T0_NS_15PhiloxCudaStateE:
        .type           _ZN2at6native43_GLOBAL__N__7cc8d1ed_10_Dropout_cu_0e96ed3824fused_dropout_kernel_vecIddjLi1ELi4EhEEvNS_4cuda6detail10TensorInfoIKT_T1_EENS5_IS6_S8_EENS5_IT4_S8_EES8_T0_NS_15PhiloxCudaStateE,@function
        .size           _ZN2at6native43_GLOBAL__N__7cc8d1ed_10_Dropout_cu_0e96ed3824fused_dropout_kernel_vecIddjLi1ELi4EhEEvNS_4cuda6detail10TensorInfoIKT_T1_EENS5_IS6_S8_EENS5_IT4_S8_EES8_T0_NS_15PhiloxCudaStateE,(.L_x_11434 - _ZN2at6native43_GLOBAL__N__7cc8d1ed_10_Dropout_cu_0e96ed3824fused_dropout_kernel_vecIddjLi1ELi4EhEEvNS_4cuda6detail10TensorInfoIKT_T1_EENS5_IS6_S8_EENS5_IT4_S8_EES8_T0_NS_15PhiloxCudaStateE)
        .other          _ZN2at6native43_GLOBAL__N__7cc8d1ed_10_Dropout_cu_0e96ed3824fused_dropout_kernel_vecIddjLi1ELi4EhEEvNS_4cuda6detail10TensorInfoIKT_T1_EENS5_IS6_S8_EENS5_IT4_S8_EES8_T0_NS_15PhiloxCudaStateE,@"STO_CUDA_ENTRY STV_DEFAULT"
_ZN2at6native43_GLOBAL__N__7cc8d1ed_10_Dropout_cu_0e96ed3824fused_dropout_kernel_vecIddjLi1ELi4EhEEvNS_4cuda6detail10TensorInfoIKT_T1_EENS5_IS6_S8_EENS5_IT4_S8_EES8_T0_NS_15PhiloxCudaStateE:
        /* <DEDUP_REMOVED lines=28> */
[----:B------:R-:W-:-:S02]  /*01c0*/  IADD3 R5, R25, 0x32370b8f, RZ ;  /* 0x32370b8f19057810 */ /* 0x000fc40007ffe0ff */
[----:B------:R-:W-:Y:S01]  /*01d0*/  ISETP.GE.U32.AND P0, PT, R43, c[0x0][0x3e8], PT ;  /* 0x0000fa002b007a0c */ /* 0x000fe20003f06070 */
        /* <DEDUP_REMOVED lines=65> */
[----:B------:R-:W-:Y:S05]  /*05f0*/  CALL.REL.NOINC `($__internal_65_$__cuda_sm20_dblrcp_rn_slowpath_v3) ;  /* 0x0000098000007944 */ /* 0x000fea0003c00000 */
[----:B01----:R-:W-:Y:S02]  /*0600*/  IMAD.MOV.U32 R26, RZ, RZ, R14 ;  /* 0x000000ffff1a7224 */ /* 0x003fe400078e000e */
[----:B------:R-:W-:Y:S02]  /*0610*/  IMAD.MOV.U32 R27, RZ, RZ, R15 ;  /* 0x000000ffff1b7224 */ /* 0x000fe400078e000f */
.L_x_2348:
[----:B01----:R-:W-:Y:S01]  /*0620*/  IMAD R48, R48, -0x326172a9, RZ ;  /* 0xcd9e8d5730307824 */ /* 0x003fe200078e02ff */
[----:B------:R-:W-:Y:S01]  /*0630*/  LOP3.LUT R42, R42, 0x3, RZ, 0xc0, !PT ;  /* 0x000000032a2a7812 */ /* 0x000fe200078ec0ff */
[----:B------:R-:W-:-:S03]  /*0640*/  IMAD.MOV.U32 R39, RZ, RZ, RZ ;  /* 0x000000ffff277224 */ /* 0x000fc600078e00ff */
.L_x_2353:
        /* <DEDUP_REMOVED lines=13> */
.L_x_2350:
[----:B------:R-:W-:Y:S05]  /*0720*/  BSYNC B0 ;  /* 0x0000000000007941 */ /* 0x000fea0003800000 */
.L_x_2349:
        /* <DEDUP_REMOVED lines=60> */
.L_x_2352:
[----:B------:R-:W-:Y:S01]  /*0af0*/  IMAD.MOV.U32 R49, RZ, RZ, R46 ;  /* 0x000000ffff317224 */ /* 0x000fe200078e002e */
[----:B------:R-:W-:Y:S01]  /*0b00*/  MOV R51, R41 ;  /* 0x0000002900337202 */ /* 0x000fe20000000f00 */
[----:B------:R-:W-:Y:S02]  /*0b10*/  IMAD.MOV.U32 R52, RZ, RZ, R15 ;  /* 0x000000ffff347224 */ /* 0x000fe400078e000f */
[----:B------:R-:W-:Y:S02]  /*0b20*/  IMAD.MOV.U32 R45, RZ, RZ, R28 ;  /* 0x000000ffff2d7224 */ /* 0x000fe400078e001c */
.L_x_2351:
[----:B------:R-:W-:-:S04]  /*0b30*/  IMAD.MOV.U32 R44, RZ, RZ, 0x8 ;  /* 0x00000008ff2c7424 */ /* 0x000fc800078e00ff */
[----:B------:R-:W-:-:S05]  /*0b40*/  IMAD.WIDE.U32 R46, R43, R44, c[0x0][0x160] ;  /* 0x000058002b2e7625 */ /* 0x000fca00078e002c */
[----:B------:R0:W2:Y:S04]  /*0b50*/  LDG.E.128 R16, [R46.64+0x10] ;  /* 0x000010042e107981 */ /* 0x0000a8000c1e1d00 */
[----:B------:R0:W3:Y:S01]  /*0b60*/  LDG.E.128 R12, [R46.64] ;  /* 0x000000042e0c7981 */ /* 0x0000e2000c1e1d00 */
[----:B------:R-:W1:Y:S01]  /*0b70*/  I2F.U32 R34, R49 ;  /* 0x0000003100227306 */ /* 0x000e620000201000 */
[----:B------:R-:W-:-:S07]  /*0b80*/  IMAD.MOV.U32 R29, RZ, RZ, 0x2f800000 ;  /* 0x2f800000ff1d7424 */ /* 0x000fce00078e00ff */
[----:B------:R-:W0:Y:S08]  /*0b90*/  I2F.U32 R48, R51 ;  /* 0x0000003300307306 */ /* 0x000e300000201000 */
[----:B------:R-:W4:Y:S01]  /*0ba0*/  I2F.U32 R52, R52 ;  /* 0x0000003400347306 */ /* 0x000f220000201000 */
[----:B-1----:R-:W-:-:S04]  /*0bb0*/  FFMA.FTZ R34, R34, R29, 1.1641532182693481445e-10 ;  /* 0x2f00000022227423 */ /* 0x002fc8000001001d */
[----:B------:R-:W-:-:S03]  /*0bc0*/  FMUL.FTZ R34, R34, 1 ;  /* 0x3f80000022227820 */ /* 0x000fc60000410000 */
[----:B------:R-:W1:Y:S01]  /*0bd0*/  I2F.U32 R50, R45 ;  /* 0x0000002d00327306 */ /* 0x000e620000201000 */
[----:B0-----:R-:W-:-:S04]  /*0be0*/  FFMA.FTZ R46, R48, R29, 1.1641532182693481445e-10 ;  /* 0x2f000000302e7423 */ /* 0x001fc8000001001d */
[----:B------:R-:W-:-:S03]  /*0bf0*/  FMUL.FTZ R46, R46, 1 ;  /* 0x3f8000002e2e7820 */ /* 0x000fc60000410000 */
[----:B------:R-:W0:Y:S01]  /*0c00*/  F2F.F64.F32 R34, R34 ;  /* 0x0000002200227310 */ /* 0x000e220000201800 */
[----:B----4-:R-:W-:-:S04]  /*0c10*/  FFMA.FTZ R53, R52, R29, 1.1641532182693481445e-10 ;  /* 0x2f00000034357423 */ /* 0x010fc8000001001d */
[----:B------:R-:W-:-:S03]  /*0c20*/  FMUL.FTZ R53, R53, 1 ;  /* 0x3f80000035357820 */ /* 0x000fc60000410000 */
[----:B------:R-:W4:Y:S01]  /*0c30*/  F2F.F64.F32 R46, R46 ;  /* 0x0000002e002e7310 */ /* 0x000f220000201800 */
[----:B-1----:R-:W-:-:S07]  /*0c40*/  FFMA.FTZ R50, R50, R29, 1.1641532182693481445e-10 ;  /* 0x2f00000032327423 */ /* 0x002fce000001001d */
[----:B------:R-:W1:Y:S01]  /*0c50*/  F2F.F64.F32 R48, R53 ;  /* 0x0000003500307310 */ /* 0x000e620000201800 */
[----:B0-----:R-:W0:Y:S01]  /*0c60*/  DSETP.GEU.AND P0, PT, R34, c[0x0][0x3f0], PT ;  /* 0x0000fc002200762a */ /* 0x001e220003f0e000 */
[----:B------:R-:W-:-:S05]  /*0c70*/  FMUL.FTZ R50, R50, 1 ;  /* 0x3f80000032327820 */ /* 0x000fca0000410000 */
[----:B0-----:R-:W-:Y:S01]  /*0c80*/  FSEL R29, RZ, 1, P0 ;  /* 0x3f800000ff1d7808 */ /* 0x001fe20000000000 */
[----:B------:R-:W0:Y:S01]  /*0c90*/  F2F.F64.F32 R34, R50 ;  /* 0x0000003200227310 */ /* 0x000e220000201800 */
[----:B----4-:R-:W4:-:S03]  /*0ca0*/  DSETP.GEU.AND P0, PT, R46, c[0x0][0x3f0], PT ;  /* 0x0000fc002e00762a */ /* 0x010f060003f0e000 */
[----:B------:R-:W-:-:S04]  /*0cb0*/  FMUL.FTZ R52, R29, 1 ;  /* 0x3f8000001d347820 */ /* 0x000fc80000410000 */
[----:B------:R4:W-:Y:S01]  /*0cc0*/  F2I.FTZ.U32.TRUNC.NTZ R45, R29 ;  /* 0x0000001d002d7305 */ /* 0x0009e2000021f000 */
[----:B-1----:R-:W1:Y:S01]  /*0cd0*/  DSETP.GEU.AND P1, PT, R48, c[0x0][0x3f0], PT ;  /* 0x0000fc003000762a */ /* 0x002e620003f2e000 */
[----:B----4-:R-:W-:-:S05]  /*0ce0*/  FSEL R29, RZ, 1, P0 ;  /* 0x3f800000ff1d7808 */ /* 0x010fca0000000000 */
[----:B-1----:R-:W-:Y:S01]  /*0cf0*/  FSEL R48, RZ, 1, P1 ;  /* 0x3f800000ff307808 */ /* 0x002fe20000800000 */
[----:B------:R-:W-:Y:S01]  /*0d00*/  FMUL.FTZ R46, R29, 1 ;  /* 0x3f8000001d2e7820 */ /* 0x000fe20000410000 */
[----:B0-----:R-:W0:-:S03]  /*0d10*/  DSETP.GEU.AND P1, PT, R34, c[0x0][0x3f0], PT ;  /* 0x0000fc002200762a */ /* 0x001e060003f2e000 */
[----:B------:R-:W-:Y:S02]  /*0d20*/  FMUL.FTZ R51, R48, 1 ;  /* 0x3f80000030337820 */ /* 0x000fe40000410000 */
[----:B------:R-:W1:Y:S01]  /*0d30*/  F2I.FTZ.U32.TRUNC.NTZ R48, R48 ;  /* 0x0000003000307305 */ /* 0x000e62000021f000 */
[----:B0-----:R-:W-:-:S07]  /*0d40*/  FSEL R49, RZ, 1, P1 ;  /* 0x3f800000ff317808 */ /* 0x001fce0000800000 */
[----:B------:R-:W2:Y:S01]  /*0d50*/  F2F.F64.F32 R46, R46 ;  /* 0x0000002e002e7310 */ /* 0x000ea20000201800 */
[----:B------:R-:W-:-:S07]  /*0d60*/  FMUL.FTZ R34, R49, 1 ;  /* 0x3f80000031227820 */ /* 0x000fce0000410000 */
[----:B------:R-:W0:Y:S08]  /*0d70*/  F2I.FTZ.U32.TRUNC.NTZ R29, R29 ;  /* 0x0000001d001d7305 */ /* 0x000e30000021f000 */
[----:B------:R-:W4:Y:S08]  /*0d80*/  F2I.FTZ.U32.TRUNC.NTZ R49, R49 ;  /* 0x0000003100317305 */ /* 0x000f30000021f000 */
[----:B------:R-:W5:Y:S08]  /*0d90*/  F2F.F64.F32 R34, R34 ;  /* 0x0000002200227310 */ /* 0x000f700000201800 */
[----:B------:R-:W3:Y:S08]  /*0da0*/  F2F.F64.F32 R52, R52 ;  /* 0x0000003400347310 */ /* 0x000ef00000201800 */
[----:B------:R-:W0:Y:S01]  /*0db0*/  F2F.F64.F32 R50, R51 ;  /* 0x0000003300327310 */ /* 0x000e220000201800 */
[----:B------:R-:W-:Y:S01]  /*0dc0*/  WARPSYNC 0xffffffff ;  /* 0xffffffff00007948 */ /* 0x000fe20003800000 */
[----:B--2---:R1:W-:-:S02]  /*0dd0*/  DMUL R16, R16, R46 ;  /* 0x0000002e10107228 */ /* 0x0043c40000000000 */
[----:B-1----:R-:W-:-:S04]  /*0de0*/  PRMT R46, R48, 0x7604, R45 ;  /* 0x00007604302e7816 */ /* 0x002fc8000000002d */
[----:B0-----:R-:W-:-:S04]  /*0df0*/  PRMT R46, R29, 0x7054, R46 ;  /* 0x000070541d2e7816 */ /* 0x001fc8000000002e */
[----:B----4-:R-:W-:Y:S02]  /*0e00*/  PRMT R29, R49, 0x654, R46 ;  /* 0x00000654311d7816 */ /* 0x010fe4000000002e */
[----:B------:R-:W-:Y:S01]  /*0e10*/  MOV R46, c[0x0][0x0] ;  /* 0x00000000002e7a02 */ /* 0x000fe20000000f00 */
[----:B-----5:R0:W-:Y:S01]  /*0e20*/  DMUL R18, R18, R34 ;  /* 0x0000002212127228 */ /* 0x0201e20000000000 */
[C---:B------:R-:W-:Y:S01]  /*0e30*/  IMAD.WIDE.U32 R44, R43.reuse, R44, c[0x0][0x238] ;  /* 0x00008e002b2c7625 */ /* 0x040fe200078e002c */
[----:B0-----:R-:W-:-:S03]  /*0e40*/  IADD3 R34, P0, R43, c[0x0][0x310], RZ ;  /* 0x0000c4002b227a10 */ /* 0x001fc60007f1e0ff */
[----:B------:R-:W-:Y:S01]  /*0e50*/  IMAD.SHL.U32 R46, R46, 0x4, RZ ;  /* 0x000000042e2e7824 */ /* 0x000fe200078e00ff */
[----:B---3--:R-:W0:-:S03]  /*0e60*/  DMUL R12, R12, R52 ;  /* 0x000000340c0c7228 */ /* 0x008e060000000000 */
[----:B------:R-:W-:Y:S01]  /*0e70*/  IMAD R43, R46, c[0x0][0xc], R43 ;  /* 0x000003002e2b7a24 */ /* 0x000fe200078e022b */
[----:B------:R-:W1:Y:S01]  /*0e80*/  DMUL R14, R14, R50 ;  /* 0x000000320e0e7228 */ /* 0x000e620000000000 */
[----:B------:R-:W-:-:S03]  /*0e90*/  IMAD.X R35, RZ, RZ, c[0x0][0x314], P0 ;  /* 0x0000c500ff237624 */ /* 0x000fc600000e06ff */
[----:B------:R-:W-:Y:S01]  /*0ea0*/  ISETP.GE.U32.AND P0, PT, R43, c[0x0][0x3e8], PT ;  /* 0x0000fa002b007a0c */ /* 0x000fe20003f06070 */
[----:B0-----:R-:W-:-:S04]  /*0eb0*/  DMUL R12, R12, R26 ;  /* 0x0000001a0c0c7228 */ /* 0x001fc80000000000 */
[----:B-1----:R-:W0:-:S04]  /*0ec0*/  DMUL R14, R14, R26 ;  /* 0x0000001a0e0e7228 */ /* 0x002e080000000000 */
[----:B------:R-:W-:-:S04]  /*0ed0*/  DMUL R16, R16, R26 ;  /* 0x0000001a10107228 */ /* 0x000fc80000000000 */
[----:B------:R-:W1:Y:S01]  /*0ee0*/  DMUL R18, R18, R26 ;  /* 0x0000001a12127228 */ /* 0x000e620000000000 */
        /* <DEDUP_REMOVED lines=9> */
        .weak           $__internal_65_$__cuda_sm20_dblrcp_rn_slowpath_v3
        .type           $__internal_65_$__cuda_sm20_dblrcp_rn_slowpath_v3,@function
        .size           $__internal_65_$__cuda_sm20_dblrcp_rn_slowpath_v3,(.L_x_11434 - $__internal_65_$__cuda_sm20_dblrcp_rn_slowpath_v3)
$__internal_65_$__cuda_sm20_dblrcp_rn_slowpath_v3:
[----:B------:R-:W-:Y:S01]  /*0f80*/  MOV R12, c[0x0][0x3f0] ;  /* 0x0000fc00000c7a02 */ /* 0x000fe20000000f00 */
        /* <DEDUP_REMOVED lines=13> */
[----:B------:R-:W-:Y:S01]  /*1060*/  IMAD.MOV.U32 R18, RZ, RZ, c[0x0][0x3f0] ;  /* 0x0000fc00ff127624 */ /* 0x000fe200078e00ff */
        /* <DEDUP_REMOVED lines=12> */
.L_x_2356:
        /* <DEDUP_REMOVED lines=10> */
.L_x_2354:
[----:B------:R-:W-:Y:S01]  /*11d0*/  LOP3.LUT R15, R18, 0x80000, RZ, 0xfc, !PT ;  /* 0x00080000120f7812 */ /* 0x000fe200078efcff */
[----:B------:R-:W-:Y:S02]  /*11e0*/  IMAD.MOV.U32 R14, RZ, RZ, c[0x0][0x3f0] ;  /* 0x0000fc00ff0e7624 */ /* 0x000fe400078e00ff */
.L_x_2355:
[----:B------:R-:W-:-:S04]  /*11f0*/  IMAD.MOV.U32 R27, RZ, RZ, 0x0 ;  /* 0x00000000ff1b7424 */ /* 0x000fc800078e00ff */
[----:B------:R-:W-:Y:S05]  /*1200*/  RET.REL.NODEC R26 `(_ZN2at6native43_GLOBAL__N__7cc8d1ed_10_Dropout_cu_0e96ed3824fused_dropout_kernel_vecIddjLi1ELi4EhEEvNS_4cuda6detail10TensorInfoIKT_T1_EENS5_IS6_S8_EENS5_IT4_S8_EES8_T0_NS_15PhiloxCudaStateE) ;  /* 0xffffedf01a007950 */ /* 0x000fea0003c3ffff */
.L_x_2357:
        /* <DEDUP_REMOVED lines=15> */
.L_x_11434:


//--------------------- .text._ZN2at6native43_GLOBAL__N__7cc8d1ed_10_Dropout_cu_0e96ed3824fused_dropout_kernel_vecIddjLi1ELi8EhEEvNS_4cuda6detail10TensorInfoIKT_T1_EENS5_IS6_S8_EENS5_IT4_S8_EES8_T0_NS_15PhiloxCudaStateE --------------------------
	.section	.text._ZN2at6native43_GLOBAL__N__7cc8d1ed_10_Dropout_cu_0e96ed3824fused_dropout_kernel_vecIddjLi1ELi8EhEEvNS_4cuda6detail10TensorInfoIKT_T1_EENS5_IS6_S8_EENS5_IT4_S8_EES8_T0_NS_15PhiloxCudaStateE,"ax",@progbits
	.sectioninfo	@"SHI_REGISTERS=56"
	.align	128
.text._ZN2at6native43_GLOBAL__N__7cc8d1ed_10_Dropout_cu_0e96ed3824fused_dropout_kernel_vecIddjLi1ELi8EhEEvNS_4cuda6detail10TensorInfoIKT_T1_EENS5_IS6_S8_EENS5_IT4_S8_EES8_T0_NS_15PhiloxCudaStateE:
        .type           _ZN2at6native43_GLOBAL__N__7cc8d1ed_10_Dropout_cu_0e96ed3824fused_dropout_kernel_vecIddjLi1ELi8EhEEvNS_4cuda6detail10TensorInfoIKT_T1_EENS5_IS6_S8_EENS5_IT4_S8_EES8_T0_NS_15PhiloxCudaStateE,@function
        .size           _ZN2at6native43_GLOBAL__N__7cc8d1ed_10_Dropout_cu_0e96ed3824fused_dropout_kernel_vecIddjLi1ELi8EhEEvNS_4cuda6detail10TensorInfoIKT_T1_EENS5_IS6_S8_EENS5_IT4_S8_EES8_T0_NS_15PhiloxCudaStateE,(.L_x_11436 - _ZN2at6native43_GLOBAL__N__7cc8d1ed_10_Dropout_cu_0e96ed3824fused_dropout_kernel_vecIddjLi1ELi8EhEEvNS_4cuda6detail10TensorInfoIKT_T1_EENS5_IS6_S8_EENS5_IT4_S8_EES8_T0_NS_15PhiloxCudaStateE)
        .other          _ZN2at6native43_GLOBAL__N__7cc8d1ed_10_Dropout_cu_0e96ed3824fused_dropout_kernel_vecIddjLi1ELi8EhEEvNS_4cuda6detail10TensorInfoIKT_T1_EENS5_IS6_S8_EENS5_IT4_S8_EES8_T0_NS_15PhiloxCudaStateE,@"STO_CUDA_ENTRY STV_DEFAULT"
_ZN2at6native43_GLOBAL__N__7cc8d1ed_10_Dropout_cu_0e96ed3824fused_dropout_kernel_vecIddjLi1ELi8EhEEvNS_4cuda6detail10TensorInfoIKT_T1_EENS5_IS6_S8_EENS5_IT4_S8_EES8_T0_NS_15PhiloxCudaStateE:
        /* <DEDUP_REMOVED lines=9> */
[----:B------:R-:W2:Y:S01]  /*0090*/  @P0 LDG.E.64 R4, [R4.64] ;  /* 0x0000000604040981 */ /* 0x000ea2000c1e1b00 */
[----:B------:R-:W-:-:S05]  /*00a0*/  @P0 MOV R10, R2 ;  /* 0x00000002000a0202 */ /* 0x000fca0000000f00 */
        /* <DEDUP_REMOVED lines=9> */
[----:B------:R-:W-:Y:S01]  /*0140*/  @P0 IMAD.X R11, RZ, RZ, R7, P1 ;  /* 0x000000ffff0b0224 */ /* 0x000fe200008e0607 */
[----:B------:R-:W-:-:S04]  /*0150*/  ISETP.GE.U32.AND P0, PT, R28, c[0x0][0x3e8], PT ;  /* 0x0000fa001c007a0c */ /* 0x000fc80003f06070 */
        /* <DEDUP_REMOVED lines=62> */
[----:B------:R-:W-:Y:S02]  /*0540*/  IMAD.MOV.U32 R10, RZ, RZ, c[0x0][0x3f0] ;  /* 0x0000fc00ff0a7624 */ /* 0x000fe400078e00ff */
[----:B------:R-:W-:Y:S01]  /*0550*/  IMAD.MOV.U32 R11, RZ, RZ, c[0x0][0x3f4] ;  /* 0x0000fd00ff0b7624 */ /* 0x000fe200078e00ff */
[----:B------:R-:W-:-:S04]  /*0560*/  IADD3 R4, R14, 0x300402, RZ ;  /* 0x003004020e047810 */ /* 0x000fc80007ffe0ff */
[----:B------:R-:W-:Y:S02]  /*0570*/  FSETP.GEU.AND P0, PT, |R4|, 5.8789094863358348022e-39, PT ;  /* 0x004004020400780b */ /* 0x000fe40003f0e200 */
[----:B0-----:R-:W0:-:S06]  /*0580*/  DFMA R6, R4, -R10, 1 ;  /* 0x3ff000000406742b */ /* 0x001e0c000000080a */
[----:B0-----:R-:W0:-:S06]  /*0590*/  DFMA R6, R6, R6, R6 ;  /* 0x000000060606722b */ /* 0x001e0c0000000006 */
[----:B0-----:R0:W1:Y:S02]  /*05a0*/  DFMA R6, R4, R6, R4 ;  /* 0x000000060406722b */ /* 0x0010640000000004 */
[----:B0-----:R-:W-:Y:S01]  /*05b0*/  MOV R4, R9 ;  /* 0x0000000900047202 */ /* 0x001fe20000000f00 */
[----:B------:R-:W-:-:S03]  /*05c0*/  IMAD.MOV.U32 R5, RZ, RZ, R12 ;  /* 0x000000ffff057224 */ /* 0x000fc600078e000c */
[----:B-1----:R-:W0:-:S06]  /*05d0*/  DFMA R10, R6, -R10, 1 ;  /* 0x3ff00000060a742b */ /* 0x002e0c000000080a */
[----:B0-----:R0:W1:Y:S02]  /*05e0*/  DFMA R10, R6, R10, R6 ;  /* 0x0000000a060a722b */ /* 0x0010640000000006 */
[----:B0-----:R-:W-:Y:S01]  /*05f0*/  IMAD.MOV.U32 R6, RZ, RZ, R13 ;  /* 0x000000ffff067224 */ /* 0x001fe200078e000d */
[----:B------:R-:W-:Y:S05]  /*0600*/  @P0 BRA `(.L_x_2358) ;  /* 0x0000006000000947 */ /* 0x000fea0003800000 */
[----:B-1----:R-:W-:Y:S02]  /*0610*/  LOP3.LUT R7, R14, 0x7fffffff, RZ, 0xc0, !PT ;  /* 0x7fffffff0e077812 */ /* 0x002fe400078ec0ff */
[----:B------:R-:W-:Y:S02]  /*0620*/  MOV R10, 0x650 ;  /* 0x00000650000a7802 */ /* 0x000fe40000000f00 */
[----:B------:R-:W-:Y:S02]  /*0630*/  IADD3 R7, R7, -0x100000, RZ ;  /* 0xfff0000007077810 */ /* 0x000fe40007ffe0ff */
[----:B------:R-:W-:Y:S05]  /*0640*/  CALL.REL.NOINC `($__internal_66_$__cuda_sm20_dblrcp_rn_slowpath_v3) ;  /* 0x00001b0000007944 */ /* 0x000fea0003c00000 */
[----:B01----:R-:W-:Y:S01]  /*0650*/  MOV R10, R12 ;  /* 0x0000000c000a7202 */ /* 0x003fe20000000f00 */
[----:B------:R-:W-:Y:S02]  /*0660*/  IMAD.MOV.U32 R11, RZ, RZ, R13 ;  /* 0x000000ffff0b7224 */ /* 0x000fe400078e000d */
.L_x_2358:
[----:B-1----:R-:W-:Y:S01]  /*0670*/  LOP3.LUT R9, R2, 0x3, RZ, 0xc0, !PT ;  /* 0x0000000302097812 */ /* 0x002fe200078ec0ff */
[----:B------:R-:W-:Y:S02]  /*0680*/  IMAD R8, R8, -0x326172a9, RZ ;  /* 0xcd9e8d5708087824 */ /* 0x000fe400078e02ff */
[----:B------:R-:W-:-:S02]  /*0690*/  IMAD.MOV.U32 R2, RZ, RZ, RZ ;  /* 0x000000ffff027224 */ /* 0x000fc400078e00ff */
.L_x_2371:
[----:B------:R-:W-:Y:S01]  /*06a0*/  ISETP.NE.AND P0, PT, R9, RZ, PT ;  /* 0x000000ff0900720c */ /* 0x000fe20003f05270 */
[----:B------:R-:W-:Y:S01]  /*06b0*/  IMAD R12, R4, -0x2daee0ad, RZ ;  /* 0xd2511f53040c7824 */ /* 0x000fe200078e02ff */
[----:B------:R-:W-:Y:S01]  /*06c0*/  MOV R14, R6 ;  /* 0x00000006000e7202 */ /* 0x000fe20000000f00 */
[----:B------:R-:W-:-:S10]  /*06d0*/  IMAD.MOV.U32 R13, RZ, RZ, R8 ;  /* 0x000000ffff0d7224 */ /* 0x000fd400078e0008 */
[----:B-1----:R-:W-:Y:S05]  /*06e0*/  @!P0 BRA `(.L_x_2359) ;  /* 0x000009b000008947 */ /* 0x002fea0003800000 */
        /* <DEDUP_REMOVED lines=13> */
.L_x_2361:
[----:B------:R-:W-:Y:S05]  /*07c0*/  BSYNC B0 ;  /* 0x0000000000007941 */ /* 0x000fea0003800000 */
.L_x_2360:
[----:B------:R-:W-:Y:S01]  /*07d0*/  IMAD.HI.U32 R6, R0, -0x326172a9, RZ ;  /* 0xcd9e8d5700067827 */ /* 0x000fe200078e00ff */
[----:B------:R-:W-:Y:S02]  /*07e0*/  LOP3.LUT R5, R5, UR5, R2, 0x96, !PT ;  /* 0x0000000505057c12 */ /* 0x000fe4000f8e9602 */
[----:B------:R-:W-:Y:S01]  /*07f0*/  ISETP.NE.AND P0, PT, R9, 0x1, PT ;  /* 0x000000010900780c */ /* 0x000fe20003f05270 */
[----:B------:R-:W-:Y:S01]  /*0800*/  IMAD.MOV.U32 R4, RZ, RZ, -0x2daee0ad ;  /* 0xd2511f53ff047424 */ /* 0x000fe200078e00ff */
[----:B------:R-:W-:Y:S01]  /*0810*/  LOP3.LUT R6, R6, UR4, R3, 0x96, !PT ;  /* 0x0000000406067c12 */ /* 0x000fe2000f8e9603 */
[----:B------:R-:W-:Y:S01]  /*0820*/  IMAD R21, R0, -0x326172a9, RZ ;  /* 0xcd9e8d5700157824 */ /* 0x000fe200078e02ff */
[----:B------:R-:W-:Y:S01]  /*0830*/  ISETP.NE.AND P2, PT, R15, -0x2, PT ;  /* 0xfffffffe0f00780c */ /* 0x000fe20003f45270 */
        /* <DEDUP_REMOVED lines=32> */
[----:B------:R-:W-:Y:S02]  /*0a40*/  LOP3.LUT R6, R2, UR5, RZ, 0x3c, !PT ;  /* 0x0000000502067c12 */ /* 0x000fe4000f8e3cff */
[----:B------:R-:W-:Y:S01]  /*0a50*/  LOP3.LUT R5, R21, UR22, R18, 0x96, !PT ;  /* 0x0000001615057c12 */ /* 0x000fe2000f8e9612 */
[----:B------:R-:W-:-:S04]  /*0a60*/  IMAD.WIDE.U32 R30, R30, -0x326172a9, RZ ;  /* 0xcd9e8d571e1e7825 */ /* 0x000fc800078e00ff */
[----:B------:R-:W-:Y:S01]  /*0a70*/  IMAD.HI.U32 R7, R5, -0x2daee0ad, RZ ;  /* 0xd2511f5305077827 */ /* 0x000fe200078e00ff */
[----:B------:R-:W-:Y:S02]  /*0a80*/  LOP3.LUT R20, R31, UR24, R20, 0x96, !PT ;  /* 0x000000181f147c12 */ /* 0x000fe4000f8e9614 */
[----:B------:R-:W-:Y:S02]  /*0a90*/  MOV R31, R12 ;  /* 0x0000000c001f7202 */ /* 0x000fe40000000f00 */
[----:B------:R-:W-:Y:S01]  /*0aa0*/  LOP3.LUT R32, R7, UR25, R32, 0x96, !PT ;  /* 0x0000001907207c12 */ /* 0x000fe2000f8e9620 */
[----:B------:R-:W-:Y:S01]  /*0ab0*/  IMAD.MOV.U32 R29, RZ, RZ, R20 ;  /* 0x000000ffff1d7224 */ /* 0x000fe200078e0014 */
[----:B------:R-:W-:Y:S01]  /*0ac0*/  IADD3 R7, R15, 0x2, RZ ;  /* 0x000000020f077810 */ /* 0x000fe20007ffe0ff */
        /* <DEDUP_REMOVED lines=10> */
.L_x_2362:
        /* <DEDUP_REMOVED lines=21> */
.L_x_2364:
[----:B------:R-:W-:Y:S05]  /*0cc0*/  BSYNC B0 ;  /* 0x0000000000007941 */ /* 0x000fea0003800000 */
.L_x_2363:
[----:B------:R-:W-:Y:S01]  /*0cd0*/  LOP3.LUT R8, R8, UR4, R3, 0x96, !PT ;  /* 0x0000000408087c12 */ /* 0x000fe2000f8e9603 */
[----:B------:R-:W-:Y:S01]  /*0ce0*/  IMAD R12, R5, -0x2daee0ad, RZ ;  /* 0xd2511f53050c7824 */ /* 0x000fe200078e02ff */
[----:B------:R-:W-:Y:S01]  /*0cf0*/  LOP3.LUT R6, R6, R21, RZ, 0x3c, !PT ;  /* 0x0000001506067212 */ /* 0x000fe200078e3cff */
[----:B------:R-:W-:Y:S01]  /*0d00*/  IMAD R21, R17, R4, -0x2daee0ad ;  /* 0xd2511f5311157424 */ /* 0x000fe200078e0204 */
        /* <DEDUP_REMOVED lines=57> */
.L_x_2359:
        /* <DEDUP_REMOVED lines=15> */
.L_x_2367:
[----:B------:R-:W-:Y:S05]  /*1190*/  BSYNC B0 ;  /* 0x0000000000007941 */ /* 0x000fea0003800000 */
.L_x_2366:
[C---:B------:R-:W-:Y:S01]  /*11a0*/  ISETP.NE.AND P0, PT, R7.reuse, RZ, PT ;  /* 0x000000ff0700720c */ /* 0x040fe20003f05270 */
[----:B------:R-:W-:Y:S01]  /*11b0*/  IMAD.WIDE.U32 R20, R0, -0x326172a9, RZ ;  /* 0xcd9e8d5700147825 */ /* 0x000fe200078e00ff */
[----:B------:R-:W-:Y:S01]  /*11c0*/  LOP3.LUT R4, R2, UR5, RZ, 0x3c, !PT ;  /* 0x0000000502047c12 */ /* 0x000fe2000f8e3cff */
[----:B------:R-:W-:Y:S01]  /*11d0*/  BSSY B0, `(.L_x_2368) ;  /* 0x0000018000007945 */ /* 0x000fe20003800000 */
[----:B------:R-:W-:Y:S01]  /*11e0*/  MOV R3, R23 ;  /* 0x0000001700037202 */ /* 0x000fe20000000f00 */
[----:B------:R-:W-:Y:S01]  /*11f0*/  IMAD.HI.U32 R17, R7, -0x2daee0ad, RZ ;  /* 0xd2511f5307117827 */ /* 0x000fe200078e00ff */
[----:B------:R-:W-:Y:S02]  /*1200*/  LOP3.LUT R24, R4, R19, RZ, 0x3c, !PT ;  /* 0x0000001304187212 */ /* 0x000fe400078e3cff */
[----:B------:R-:W-:Y:S01]  /*1210*/  LOP3.LUT R19, R20, UR8, RZ, 0x3c, !PT ;  /* 0x0000000814137c12 */ /* 0x000fe2000f8e3cff */
        /* <DEDUP_REMOVED lines=19> */
.L_x_2369:
[----:B------:R-:W-:Y:S05]  /*1350*/  BSYNC B0 ;  /* 0x0000000000007941 */ /* 0x000fea0003800000 */
.L_x_2368:
        /* <DEDUP_REMOVED lines=11> */
[C---:B------:R-:W-:Y:S01]  /*1410*/  IMAD R8, R20.reuse, -0x2daee0ad, RZ ;  /* 0xd2511f5314087824 */ /* 0x040fe200078e02ff */
[----:B------:R-:W-:Y:S01]  /*1420*/  LOP3.LUT R22, R17, UR9, R15, 0x96, !PT ;  /* 0x0000000911167c12 */ /* 0x000fe2000f8e960f */
[----:B------:R-:W-:Y:S01]  /*1430*/  IMAD.HI.U32 R15, R20, -0x2daee0ad, RZ ;  /* 0xd2511f53140f7827 */ /* 0x000fe200078e00ff */
[----:B------:R-:W-:Y:S02]  /*1440*/  MOV R38, R5 ;  /* 0x0000000500267202 */ /* 0x000fe40000000f00 */
[----:B------:R-:W-:Y:S01]  /*1450*/  MOV R29, R12 ;  /* 0x0000000c001d7202 */ /* 0x000fe20000000f00 */
[----:B------:R-:W-:Y:S01]  /*1460*/  IMAD.WIDE.U32 R22, R22, -0x326172a9, RZ ;  /* 0xcd9e8d5716167825 */ /* 0x000fe200078e00ff */
[----:B------:R-:W-:-:S03]  /*1470*/  LOP3.LUT R4, R15, UR9, R4, 0x96, !PT ;  /* 0x000000090f047c12 */ /* 0x000fc6000f8e9604 */
[----:B------:R-:W-:Y:S01]  /*1480*/  IMAD.WIDE.U32 R20, R21, -0x2daee0ad, RZ ;  /* 0xd2511f5315147825 */ /* 0x000fe200078e00ff */
[----:B------:R-:W-:-:S03]  /*1490*/  LOP3.LUT R18, R23, UR10, R18, 0x96, !PT ;  /* 0x0000000a17127c12 */ /* 0x000fc6000f8e9612 */
        /* <DEDUP_REMOVED lines=79> */
[----:B------:R-:W-:Y:S02]  /*1990*/  IMAD.MOV.U32 R5, RZ, RZ, R20 ;  /* 0x000000ffff057224 */ /* 0x000fe400078e0014 */
.L_x_2365:
[----:B------:R-:W-:-:S04]  /*19a0*/  IMAD.MOV.U32 R41, RZ, RZ, 0x8 ;  /* 0x00000008ff297424 */ /* 0x000fc800078e00ff */
[----:B------:R-:W-:-:S05]  /*19b0*/  IMAD.WIDE.U32 R34, R28, R41, c[0x0][0x160] ;  /* 0x000058001c227625 */ /* 0x000fca00078e0029 */
[----:B------:R0:W2:Y:S04]  /*19c0*/  LDG.E.128 R20, [R34.64+0x20] ;  /* 0x0000200622147981 */ /* 0x0000a8000c1e1d00 */
[----:B------:R0:W3:Y:S04]  /*19d0*/  LDG.E.128 R12, [R34.64] ;  /* 0x00000006220c7981 */ /* 0x0000e8000c1e1d00 */
[----:B------:R0:W4:Y:S04]  /*19e0*/  LDG.E.128 R16, [R34.64+0x10] ;  /* 0x0000100622107981 */ /* 0x000128000c1e1d00 */
[----:B------:R0:W5:Y:S01]  /*19f0*/  LDG.E.128 R24, [R34.64+0x30] ;  /* 0x0000300622187981 */ /* 0x000162000c1e1d00 */
[----:B------:R-:W1:Y:S01]  /*1a00*/  I2F.U32 R45, R38 ;  /* 0x00000026002d7306 */ /* 0x000e620000201000 */
[----:B------:R-:W-:-:S07]  /*1a10*/  HFMA2.MMA R40, -RZ, RZ, 0.1171875, 0 ;  /* 0x2f800000ff287435 */ /* 0x000fce00000001ff */
[----:B------:R-:W0:Y:S08]  /*1a20*/  I2F.U32 R31, R31 ;  /* 0x0000001f001f7306 */ /* 0x000e300000201000 */
[----:B------:R-:W-:Y:S01]  /*1a30*/  I2F.U32 R29, R29 ;  /* 0x0000001d001d7306 */ /* 0x000fe20000201000 */
[----:B-1----:R-:W-:-:S07]  /*1a40*/  FFMA.FTZ R45, R45, R40, 1.1641532182693481445e-10 ;  /* 0x2f0000002d2d7423 */ /* 0x002fce0000010028 */
[----:B------:R1:W1:Y:S01]  /*1a50*/  I2F.U32 R43, R30 ;  /* 0x0000001e002b7306 */ /* 0x0002620000201000 */
[----:B0-----:R-:W-:-:S07]  /*1a60*/  FMUL.FTZ R34, R45, 1 ;  /* 0x3f8000002d227820 */ /* 0x001fce0000410000 */
[----:B------:R-:W0:Y:S01]  /*1a70*/  I2F.U32 R39, R42 ;  /* 0x0000002a00277306 */ /* 0x000e220000201000 */
[----:B-1----:R-:W-:-:S07]  /*1a80*/  FFMA.FTZ R30, R31, R40, 1.1641532182693481445e-10 ;  /* 0x2f0000001f1e7423 */ /* 0x002fce0000010028 */
[----:B------:R1:W0:Y:S01]  /*1a90*/  I2F.U32 R37, R32 ;  /* 0x0000002000257306 */ /* 0x0002220000201000 */
[----:B------:R-:W-:Y:S02]  /*1aa0*/  FMUL.FTZ R30, R30, 1 ;  /* 0x3f8000001e1e7820 */ /* 0x000fe40000410000 */
[-C--:B------:R-:W-:Y:S02]  /*1ab0*/  FFMA.FTZ R43, R43, R40.reuse, 1.1641532182693481445e-10 ;  /* 0x2f0000002b2b7423 */ /* 0x080fe40000010028 */
[----:B-1----:R-:W-:-:S03]  /*1ac0*/  FFMA.FTZ R32, R29, R40, 1.1641532182693481445e-10 ;  /* 0x2f0000001d207423 */ /* 0x002fc60000010028 */
[----:B------:R-:W1:Y:S01]  /*1ad0*/  F2F.F64.F32 R34, R34 ;  /* 0x0000002200227310 */ /* 0x000e620000201800 */
[----:B------:R-:W-:Y:S02]  /*1ae0*/  FMUL.FTZ R44, R32, 1 ;  /* 0x3f800000202c7820 */ /* 0x000fe40000410000 */
[----:B0-----:R-:W-:-:S05]  /*1af0*/  FFMA.FTZ R39, R39, R40, 1.1641532182693481445e-10 ;  /* 0x2f00000027277423 */ /* 0x001fca0000010028 */
[----:B------:R-:W0:Y:S01]  /*1b00*/  I2F.U32 R36, R36 ;  /* 0x0000002400247306 */ /* 0x000e220000201000 */
[----:B------:R-:W-:Y:S02]  /*1b10*/  FMUL.FTZ R43, R43, 1 ;  /* 0x3f8000002b2b7820 */ /* 0x000fe40000410000 */
[----:B------:R-:W-:-:S05]  /*1b20*/  FMUL.FTZ R39, R39, 1 ;  /* 0x3f80000027277820 */ /* 0x000fca0000410000 */
[----:B------:R-:W0:Y:S01]  /*1b30*/  I2F.U32 R33, R33 ;  /* 0x0000002100217306 */ /* 0x000e220000201000 */
[----:B------:R-:W-:-:S07]  /*1b40*/  FFMA.FTZ R37, R37, R40, 1.1641532182693481445e-10 ;  /* 0x2f00000025257423 */ /* 0x000fce0000010028 */
[----:B------:R-:W0:Y:S08]  /*1b50*/  F2F.F64.F32 R30, R30 ;  /* 0x0000001e001e7310 */ /* 0x000e300000201800 */
[----:B------:R-:W0:Y:S01]  /*1b60*/  F2F.F64.F32 R44, R44 ;  /* 0x0000002c002c7310 */ /* 0x000e220000201800 */
[----:B------:R-:W-:Y:S01]  /*1b70*/  FMUL.FTZ R37, R37, 1 ;  /* 0x3f80000025257820 */ /* 0x000fe20000410000 */
[----:B-1----:R-:W1:-:S06]  /*1b80*/  DSETP.GEU.AND P0, PT, R34, c[0x0][0x3f0], PT ;  /* 0x0000fc002200762a */ /* 0x002e4c0003f0e000 */
[----:B------:R-:W1:Y:S01]  /*1b90*/  F2F.F64.F32 R42, R43 ;  /* 0x0000002b002a7310 */ /* 0x000e620000201800 */
[----:B0-----:R-:W-:-:S07]  /*1ba0*/  FFMA.FTZ R29, R36, R40, 1.1641532182693481445e-10 ;  /* 0x2f000000241d7423 */ /* 0x001fce0000010028 */
[----:B------:R-:W0:Y:S01]  /*1bb0*/  F2F.F64.F32 R38, R39 ;  /* 0x0000002700267310 */ /* 0x000e220000201800 */
[----:B------:R-:W-:Y:S01]  /*1bc0*/  FFMA.FTZ R40, R33, R40, 1.1641532182693481445e-10 ;  /* 0x2f00000021287423 */ /* 0x000fe20000010028 */
[----:B------:R-:W1:Y:S02]  /*1bd0*/  DSETP.GEU.AND P1, PT, R30, c[0x0][0x3f0], PT ;  /* 0x0000fc001e00762a */ /* 0x000e640003f2e000 */
[----:B-1----:R-:W-:Y:S02]  /*1be0*/  FSEL R46, RZ, 1, P0 ;  /* 0x3f800000ff2e7808 */ /* 0x002fe40000000000 */
[----:B------:R1:W1:Y:S02]  /*1bf0*/  DSETP.GEU.AND P0, PT, R44, c[0x0][0x3f0], PT ;  /* 0x0000fc002c00762a */ /* 0x0002640003f0e000 */
[----:B------:R-:W0:Y:S01]  /*1c00*/  F2F.F64.F32 R36, R37 ;  /* 0x0000002500247310 */ /* 0x000e220000201800 */
[----:B------:R-:W-:Y:S01]  /*1c10*/  FMUL.FTZ R34, R40, 1 ;  /* 0x3f80000028227820 */ /* 0x000fe20000410000 */
[----:B-1----:R-:W-:Y:S01]  /*1c20*/  FSEL R44, RZ, 1, P1 ;  /* 0x3f800000ff2c7808 */ /* 0x002fe20000800000 */
[----:B------:R-:W-:Y:S01]  /*1c30*/  FMUL.FTZ R29, R29, 1 ;  /* 0x3f8000001d1d7820 */ /* 0x000fe20000410000 */
[----:B------:R1:W-:-:S02]  /*1c40*/  DSETP.GEU.AND P1, PT, R42, c[0x0][0x3f0], PT ;  /* 0x0000fc002a00762a */ /* 0x0003c40003f2e000 */
[----:B-1----:R-:W-:Y:S02]  /*1c50*/  FSEL R42, RZ, 1, P0 ;  /* 0x3f800000ff2a7808 */ /* 0x002fe40000000000 */
[----:B0-----:R-:W0:Y:S01]  /*1c60*/  DSETP.GEU.AND P0, PT, R38, c[0x0][0x3f0], PT ;  /* 0x0000fc002600762a */ /* 0x001e220003f0e000 */
[----:B------:R-:W1:Y:S08]  /*1c70*/  F2F.F64.F32 R32, R29 ;  /* 0x0000001d00207310 */ /* 0x000e700000201800 */
[----:B------:R-:W1:Y:S01]  /*1c80*/  F2F.F64.F32 R34, R34 ;  /* 0x0000002200227310 */ /* 0x000e620000201800 */
[----:B0-----:R-:W-:Y:S01]  /*1c90*/  FSEL R43, RZ, 1, P0 ;  /* 0x3f800000ff2b7808 */ /* 0x001fe20000000000 */
[----:B------:R-:W0:Y:S01]  /*1ca0*/  DSETP.GEU.AND P0, PT, R36, c[0x0][0x3f0], PT ;  /* 0x0000fc002400762a */ /* 0x000e220003f0e000 */
[----:B------:R-:W-:-:S05]  /*1cb0*/  FSEL R38, RZ, 1, P1 ;  /* 0x3f800000ff267808 */ /* 0x000fca0000800000 */
[----:B0-----:R-:W-:Y:S01]  /*1cc0*/  FSEL R45, RZ, 1, P0 ;  /* 0x3f800000ff2d7808 */ /* 0x001fe20000000000 */
[----:B-1----:R-:W0:Y:S01]  /*1cd0*/  DSETP.GEU.AND P1, PT, R32, c[0x0][0x3f0], PT ;  /* 0x0000fc002000762a */ /* 0x002e220003f2e000 */
[----:B------:R-:W-:Y:S01]  /*1ce0*/  FMUL.FTZ R52, R46, 1 ;  /* 0x3f8000002e347820 */ /* 0x000fe20000410000 */
[----:B------:R1:W0:Y:S01]  /*1cf0*/  F2I.FTZ.U32.TRUNC.NTZ R30, R46 ;  /* 0x0000002e001e7305 */ /* 0x000222000021f000 */
[----:B------:R-:W-:Y:S01]  /*1d00*/  FMUL.FTZ R50, R43, 1 ;  /* 0x3f8000002b327820 */ /* 0x000fe20000410000 */
[----:B------:R1:W0:Y:S02]  /*1d10*/  DSETP.GEU.AND P0, PT, R34, c[0x0][0x3f0], PT ;  /* 0x0000fc002200762a */ /* 0x0002240003f0e000 */
[----:B-1----:R-:W-:-:S04]  /*1d20*/  FMUL.FTZ R34, R45, 1 ;  /* 0x3f8000002d227820 */ /* 0x002fc80000410000 */
[----:B------:R0:W-:Y:S01]  /*1d30*/  F2I.FTZ.U32.TRUNC.NTZ R29, R42 ;  /* 0x0000002a001d7305 */ /* 0x0001e2000021f000 */
[----:B------:R-:W-:Y:S02]  /*1d40*/  FMUL.FTZ R46, R42, 1 ;  /* 0x3f8000002a2e7820 */ /* 0x000fe40000410000 */
[----:B------:R-:W-:Y:S02]  /*1d50*/  FMUL.FTZ R32, R38, 1 ;  /* 0x3f80000026207820 */ /* 0x000fe40000410000 */
[----:B------:R-:W-:-:S03]  /*1d60*/  FMUL.FTZ R48, R44, 1 ;  /* 0x3f8000002c307820 */ /* 0x000fc60000410000 */
[----:B------:R-:W2:Y:S01]  /*1d70*/  F2F.F64.F32 R34, R34 ;  /* 0x0000002200227310 */ /* 0x000ea20000201800 */
[----:B0-----:R-:W-:-:S07]  /*1d80*/  FSEL R42, RZ, 1, P1 ;  /* 0x3f800000ff2a7808 */ /* 0x001fce0000800000 */
[----:B------:R0:W-:Y:S01]  /*1d90*/  F2I.FTZ.U32.TRUNC.NTZ R31, R44 ;  /* 0x0000002c001f7305 */ /* 0x0001e2000021f000 */
[----:B------:R-:W-:-:S07]  /*1da0*/  FMUL.FTZ R36, R42, 1 ;  /* 0x3f8000002a247820 */ /* 0x000fce0000410000 */
[----:B------:R-:W3:Y:S01]  /*1db0*/  F2F.F64.F32 R52, R52 ;  /* 0x0000003400347310 */ /* 0x000ee20000201800 */
[----:B0-----:R-:W-:-:S07]  /*1dc0*/  FSEL R44, RZ, 1, P0 ;  /* 0x3f800000ff2c7808 */ /* 0x001fce0000000000 */
[----:B------:R-:W0:Y:S08]  /*1dd0*/  F2F.F64.F32 R50, R50 ;  /* 0x0000003200327310 */ /* 0x000e300000201800 */
[----:B------:R-:W1:Y:S08]  /*1de0*/  F2F.F64.F32 R32, R32 ;  /* 0x0000002000207310 */ /* 0x000e700000201800 */
[----:B------:R-:W-:Y:S08]  /*1df0*/  F2I.FTZ.U32.TRUNC.NTZ R42, R42 ;  /* 0x0000002a002a7305 */ /* 0x000ff0000021f000 */
[----:B------:R-:W-:Y:S08]  /*1e00*/  F2I.FTZ.U32.TRUNC.NTZ R43, R43 ;  /* 0x0000002b002b7305 */ /* 0x000ff0000021f000 */
[----:B------:R0:W1:Y:S02]  /*1e10*/  F2I.FTZ.U32.TRUNC.NTZ R40, R38 ;  /* 0x0000002600287305 */ /* 0x000064000021f000 */
[----:B0-----:R-:W-:-:S06]  /*1e20*/  FMUL.FTZ R38, R44, 1 ;  /* 0x3f8000002c267820 */ /* 0x001fcc0000410000 */
[----:B------:R-:W0:Y:S01]  /*1e30*/  F2I.FTZ.U32.TRUNC.NTZ R44, R44 ;  /* 0x0000002c002c7305 */ /* 0x000e22000021f000 */
[----:B------:R-:W-:-:S07]  /*1e40*/  LOP3.LUT R30, R30, 0xff, RZ, 0xc0, !PT ;  /* 0x000000ff1e1e7812 */ /* 0x000fce00078ec0ff */
[----:B------:R-:W4:Y:S08]  /*1e50*/  F2F.F64.F32 R48, R48 ;  /* 0x0000003000307310 */ /* 0x000f300000201800 */
[----:B------:R-:W0:Y:S08]  /*1e60*/  F2F.F64.F32 R46, R46 ;  /* 0x0000002e002e7310 */ /* 0x000e300000201800 */
[----:B------:R-:W5:Y:S08]  /*1e70*/  F2F.F64.F32 R36, R36 ;  /* 0x0000002400247310 */ /* 0x000f700000201800 */
[----:B------:R-:W0:Y:S08]  /*1e80*/  F2F.F64.F32 R38, R38 ;  /* 0x0000002600267310 */ /* 0x000e300000201800 */
[----:B------:R-:W0:Y:S01]  /*1e90*/  F2I.FTZ.U32.TRUNC.NTZ R45, R45 ;  /* 0x0000002d002d7305 */ /* 0x000e22000021f000 */
[----:B-1----:R-:W-:Y:S01]  /*1ea0*/  LOP3.LUT R40, R40, 0xff, RZ, 0xc0, !PT ;  /* 0x000000ff28287812 */ /* 0x002fe200078ec0ff */
[----:B--2---:R1:W-:-:S02]  /*1eb0*/  DMUL R22, R22, R34 ;  /* 0x0000002216167228 */ /* 0x0043c40000000000 */
[----:B-1----:R-:W-:Y:S02]  /*1ec0*/  LOP3.LUT R34, R31, 0xff, RZ, 0xc0, !PT ;  /* 0x000000ff1f227812 */ /* 0x002fe400078ec0ff */
[----:B---3--:R-:W1:-:S04]  /*1ed0*/  DMUL R12, R12, R52 ;  /* 0x000000340c0c7228 */ /* 0x008e480000000000 */
[----:B------:R-:W2:Y:S01]  /*1ee0*/  DMUL R14, R14, R50 ;  /* 0x000000320e0e7228 */ /* 0x000ea20000000000 */
[----:B------:R-:W-:-:S03]  /*1ef0*/  PRMT R29, R29, 0x7604, R34 ;  /* 0x000076041d1d7816 */ /* 0x000fc60000000022 */
[----:B------:R3:W-:Y:S01]  /*1f00*/  DMUL R20, R20, R32 ;  /* 0x0000002014147228 */ /* 0x0007e20000000000 */
[----:B------:R-:W-:Y:S02]  /*1f10*/  PRMT R34, R43, 0x7604, R30 ;  /* 0x000076042b227816 */ /* 0x000fe4000000001e */
[----:B---3--:R-:W-:Y:S01]  /*1f20*/  LOP3.LUT R33, R42, 0xff, RZ, 0xc0, !PT ;  /* 0x000000ff2a217812 */ /* 0x008fe200078ec0ff */
[-C--:B-1----:R-:W-:Y:S01]  /*1f30*/  DMUL R12, R12, R10.reuse ;  /* 0x0000000a0c0c7228 */ /* 0x082fe20000000000 */
[----:B------:R-:W-:Y:S02]  /*1f40*/  PRMT R34, R34, 0x5410, R29 ;  /* 0x0000541022227816 */ /* 0x000fe4000000001d */
[----:B0-----:R-:W-:Y:S01]  /*1f50*/  PRMT R44, R44, 0x7604, R33 ;  /* 0x000076042c2c7816 */ /* 0x001fe20000000021 */
[----:B--2---:R-:W0:Y:S01]  /*1f60*/  DMUL R14, R14, R10 ;  /* 0x0000000a0e0e7228 */ /* 0x004e220000000000 */
[----:B------:R-:W-:-:S04]  /*1f70*/  IMAD.WIDE.U32 R32, R28, R41, c[0x0][0x238] ;  /* 0x00008e001c207625 */ /* 0x000fc800078e0029 */
[----:B------:R-:W-:Y:S02]  /*1f80*/  IMAD.MOV.U32 R29, RZ, RZ, c[0x0][0x0] ;  /* 0x00000000ff1d7624 */ /* 0x000fe400078e00ff */
[----:B0-----:R0:W-:Y:S01]  /*1f90*/  STG.E.128 [R32.64], R12 ;  /* 0x0000000c20007986 */ /* 0x0011e2000c101d06 */
[----:B------:R-:W-:Y:S01]  /*1fa0*/  IADD3 R30, P0, R28, c[0x0][0x310], RZ ;  /* 0x0000c4001c1e7a10 */ /* 0x000fe20007f1e0ff */
[----:B----4-:R-:W1:-:S04]  /*1fb0*/  DMUL R16, R16, R48 ;  /* 0x0000003010107228 */ /* 0x010e480000000000 */
[----:B------:R-:W2:Y:S01]  /*1fc0*/  DMUL R18, R18, R46 ;  /* 0x0000002e12127228 */ /* 0x000ea20000000000 */
[----:B------:R-:W-:-:S03]  /*1fd0*/  IMAD.X R31, RZ, RZ, c[0x0][0x314], P0 ;  /* 0x0000c500ff1f7624 */ /* 0x000fc600000e06ff */
[----:B-----5:R-:W3:Y:S01]  /*1fe0*/  DMUL R24, R24, R36 ;  /* 0x0000002418187228 */ /* 0x020ee20000000000 */
[----:B0-----:R-:W-:-:S03]  /*1ff0*/  SHF.L.U32 R13, R29, 0x3, RZ ;  /* 0x000000031d0d7819 */ /* 0x001fc600000006ff */
[----:B------:R-:W0:Y:S02]  /*2000*/  DMUL R26, R26, R38 ;  /* 0x000000261a1a7228 */ /* 0x000e240000000000 */
[----:B------:R-:W-:Y:S01]  /*2010*/  IMAD R28, R13, c[0x0][0xc], R28 ;  /* 0x000003000d1c7a24 */ /* 0x000fe200078e021c */
[----:B------:R-:W-:Y:S01]  /*2020*/  PRMT R45, R45, 0x7604, R40 ;  /* 0x000076042d2d7816 */ /* 0x000fe20000000028 */
[----:B-1----:R-:W-:-:S03]  /*2030*/  DMUL R16, R16, R10 ;  /* 0x0000000a10107228 */ /* 0x002fc60000000000 */
[----:B------:R-:W-:Y:S01]  /*2040*/  ISETP.GE.U32.AND P0, PT, R28, c[0x0][0x3e8], PT ;  /* 0x0000fa001c007a0c */ /* 0x000fe20003f06070 */
[----:B--2---:R-:W1:Y:S01]  /*2050*/  DMUL R18, R18, R10 ;  /* 0x0000000a12127228 */ /* 0x004e620000000000 */
[----:B------:R-:W-:-:S03]  /*2060*/  PRMT R35, R45, 0x5410, R44 ;  /* 0x000054102d237816 */ /* 0x000fc6000000002c */
[----:B------:R-:W-:-:S04]  /*2070*/  DMUL R20, R20, R10 ;  /* 0x0000000a14147228 */ /* 0x000fc80000000000 */
[----:B------:R-:W2:-:S04]  /*2080*/  DMUL R22, R22, R10 ;  /* 0x0000000a16167228 */ /* 0x000e880000000000 */
[----:B---3--:R-:W-:-:S04]  /*2090*/  DMUL R24, R24, R10 ;  /* 0x0000000a18187228 */ /* 0x008fc80000000000 */
[----:B0-----:R-:W0:Y:S01]  /*20a0*/  DMUL R26, R26, R10 ;  /* 0x0000000a1a1a7228 */ /* 0x001e220000000000 */
[----:B-1----:R1:W-:Y:S01]  /*20b0*/  STG.E.128 [R32.64+0x10], R16 ;  /* 0x0000101020007986 */ /* 0x0023e2000c101d06 */
[----:B------:R-:W-:Y:S03]  /*20c0*/  WARPSYNC 0xffffffff ;  /* 0xffffffff00007948 */ /* 0x000fe60003800000 */
[----:B--2---:R1:W-:Y:S04]  /*20d0*/  STG.E.128 [R32.64+0x20], R20 ;  /* 0x0000201420007986 */ /* 0x0043e8000c101d06 */
[----:B0-----:R1:W-:Y:S04]  /*20e0*/  STG.E.128 [R32.64+0x30], R24 ;  /* 0x0000301820007986 */ /* 0x0013e8000c101d06 */
[----:B------:R1:W-:Y:S01]  /*20f0*/  STG.E.64 [R30.64], R34 ;  /* 0x000000221e007986 */ /* 0x0003e2000c101b06 */
[----:B------:R-:W-:-:S03]  /*2100*/  IMAD.MOV.U32 R15, RZ, RZ, R7 ;  /* 0x000000ffff0f7224 */ /* 0x000fc600078e0007 */
[----:B------:R-:W-:Y:S06]  /*2110*/  BAR.SYNC.DEFER_BLOCKING 0x0 ;  /* 0x0000000000007b1d */ /* 0x000fec0000010000 */
[----:B------:R-:W-:Y:S01]  /*2120*/  @P0 CALL.REL.NOINC `(.L_x_2370) ;  /* 0x0000001000000944 */ /* 0x000fe20003c00000 */
[----:B------:R-:W-:Y:S05]  /*2130*/  BRA `(.L_x_2371) ;  /* 0xffffe56000007947 */ /* 0x000fea000383ffff */
.L_x_2370:
[----:B------:R-:W-:Y:S05]  /*2140*/  EXIT ;  /* 0x000000000000794d */ /* 0x000fea0003800000 */
        .weak           $__internal_66_$__cuda_sm20_dblrcp_rn_slowpath_v3
        .type           $__internal_66_$__cuda_sm20_dblrcp_rn_slowpath_v3,@function
        .size           $__internal_66_$__cuda_sm20_dblrcp_rn_slowpath_v3,(.L_x_11436 - $__internal_66_$__cuda_sm20_dblrcp_rn_slowpath_v3)
$__internal_66_$__cuda_sm20_dblrcp_rn_slowpath_v3:
        /* <DEDUP_REMOVED lines=27> */
.L_x_2374:
        /* <DEDUP_REMOVED lines=10> */
.L_x_2372:
[----:B------:R-:W-:Y:S01]  /*23a0*/  LOP3.LUT R13, R9, 0x80000, RZ, 0xfc, !PT ;  /* 0x00080000090d7812 */ /* 0x000fe200078efcff */
[----:B------:R-:W-:Y:S02]  /*23b0*/  IMAD.MOV.U32 R12, RZ, RZ, c[0x0][0x3f0] ;  /* 0x0000fc00ff0c7624 */ /* 0x000fe400078e00ff */
.L_x_2373:
[----:B------:R-:W-:-:S04]  /*23c0*/  MOV R11, 0x0 ;  /* 0x00000000000b7802 */ /* 0x000fc80000000f00 */
[----:B------:R-:W-:Y:S05]  /*23d0*/  RET.REL.NODEC R10 `(_ZN2at6native43_GLOBAL__N__7cc8d1ed_10_Dropout_cu_0e96ed3824fused_dropout_kernel_vecIddjLi1ELi8EhEEvNS_4cuda6detail10TensorInfoIKT_T1_EENS5_IS6_S8_EENS5_IT4_S8_EES8_T0_NS_15PhiloxCudaStateE) ;  /* 0xffffdc200a007950 */ /* 0x000fea0003c3ffff */
.L_x_2375:
        /* <DEDUP_REMOVED lines=10> */
.L_x_11436:


//--------------------- .text._ZN2at6native43_GLOBAL__N__7cc8d1ed_10_Dropout_cu_0e96ed3824fused_dropout_kernel_vecIddjLi1ELi16EhEEvNS_4cuda6detail10TensorInfoIKT_T1_EENS5_IS6_S8_EENS5_IT4_S8_EES8_T0_NS_15PhiloxCudaStateE --------------------------
	.section	.text._ZN2at6native43_GLOBAL__N__7cc8d1ed_10_Dropout_cu_0e96ed3824fused_dropout_kernel_vecIddjLi1ELi16EhEEvNS_4cuda6detail10TensorInfoIKT_T1_EENS5_IS6_S8_EENS5_IT4_S8_EES8_T0_NS_15PhiloxCudaStateE,"ax",@progbits
	.sectioninfo	@"SHI_REGISTERS=64"
	.align	128
.text._ZN2at6native43_GLOBAL__N__7cc8d1ed_10_Dropout_cu_0e96ed3824fused_dropout_kernel_vecIddjLi1ELi16EhEEvNS_4cuda6detail10TensorInfoIKT_T1_EENS5_IS6_S8_EENS5_IT4_S8_EES8_T0_NS_15PhiloxCudaStateE:
        .type           _ZN2at6native43_GLOBAL__N__7cc8d1ed_10_Dropout_cu_0e96ed3824fused_dropout_kernel_vecIddjLi1ELi16EhEEvNS_4cuda6detail10TensorInfoIKT_T1_EENS5_IS6_S8_EENS5_IT4_S8_EES8_T0_NS_15PhiloxCudaStateE,@function
        .size           _ZN2at6native43_GLOBAL__N__7cc8d1ed_10_Dropout_cu_0e96ed3824fused_dropout_kernel_vecIddjLi1ELi16EhEEvNS_4cuda6detail10TensorInfoIKT_T1_EENS5_IS6_S8_EENS5_IT4_S8_EES8_T0_NS_15PhiloxCudaStateE,(.L_x_11438 - _ZN2at6native43_GLOBAL__N__7cc8d1ed_10_Dropout_cu_0e96ed3824fused_dropout_kernel_vecIddjLi1ELi16EhEEvNS_4cuda6detail10TensorInfoIKT_T1_EENS5_IS6_S8_EENS5_IT4_S8_EES8_T0_NS_15PhiloxCudaStateE)
        .other          _ZN2at6native43_GLOBAL__N__7cc8d1ed_10_Dropout_cu_0e96ed3824fused_dropout_kernel_vecIddjLi1ELi16EhEEvNS_4cuda6detail10TensorInfoIKT_T1_EENS5_IS6_S8_EENS5_IT4_S8_EES8_T0_NS_15PhiloxCudaStateE,@"STO_CUDA_ENTRY STV_DEFAULT"
_ZN2at6native43_GLOBAL__N__7cc8d1ed_10_Dropout_cu_0e96ed3824fused_dropout_kernel_vecIddjLi1ELi16EhEEvNS_4cuda6detail10TensorInfoIKT_T1_EENS5_IS6_S8_EENS5_IT4_S8_EES8_T0_NS_15PhiloxCudaStateE:
        /* <DEDUP_REMOVED lines=15> */
[----:B------:R-:W-:Y:S01]  /*00f0*/  IMAD.WIDE.U32 R12, R10, -0x326172a9, RZ ;  /* 0xcd9e8d570a0c7825 */ /* 0x000fe200078e00ff */
[----:B--2---:R-:W0:Y:S01]  /*0100*/  @P0 R2UR UR8, R4 ;  /* 0x00000000040803c2 */ /* 0x004e2200000e0000 */
[----:B---3--:R-:W-:-:S07]  /*0110*/  @P0 IADD3 R8, P1, R2, c[0x0][0x408], RZ ;  /* 0x0001020002080a10 */ /* 0x008fce0007f3e0ff */
[----:B------:R1:W2:Y:S01]  /*0120*/  @P0 R2UR UR9, R5 ;  /* 0x00000000050903c2 */ /* 0x0002a200000e0000 */
[----:B------:R-:W-:-:S04]  /*0130*/  @P0 IADD3.X R9, RZ, R3, RZ, P1, !PT ;  /* 0x00000003ff090210 */ /* 0x000fc80000ffe4ff */
        /* <DEDUP_REMOVED lines=9> */
[----:B------:R-:W-:Y:S01]  /*01d0*/  UIADD3 UR13, UR9, -0x4498517b, URZ ;  /* 0xbb67ae85090d7890 */ /* 0x000fe2000fffe03f */
[----:B------:R-:W-:Y:S01]  /*01e0*/  IMAD.SHL.U32 R0, R10, 0x10, RZ ;  /* 0x000000100a007824 */ /* 0x000fe200078e00ff */
[----:B------:R-:W-:-:S02]  /*01f0*/  UIADD3 UR15, UR9, 0x76cf5d0a, URZ ;  /* 0x76cf5d0a090f7890 */ /* 0x000fc4000fffe03f */
[----:B------:R-:W-:Y:S01]  /*0200*/  IMAD.WIDE.U32 R14, R14, -0x326172a9, RZ ;  /* 0xcd9e8d570e0e7825 */ /* 0x000fe200078e00ff */
[----:B------:R-:W-:Y:S01]  /*0210*/  UIADD3 UR17, UR9, 0x32370b8f, URZ ;  /* 0x32370b8f09117890 */ /* 0x000fe2000fffe03f */
[----:B------:R-:W-:Y:S01]  /*0220*/  LOP3.LUT R13, R5, UR13, R6, 0x96, !PT ;  /* 0x0000000d050d7c12 */ /* 0x000fe2000f8e9606 */
[----:B------:R-:W-:Y:S01]  /*0230*/  UIADD3 UR18, UR8, 0x78dde6e4, URZ ;  /* 0x78dde6e408127890 */ /* 0x000fe2000fffe03f */
[----:B------:R-:W-:Y:S01]  /*0240*/  ISETP.GE.U32.AND P0, PT, R0, c[0x0][0x3e8], PT ;  /* 0x0000fa0000007a0c */ /* 0x000fe20003f06070 */
[----:B------:R-:W-:Y:S01]  /*0250*/  UIADD3 UR19, UR9, -0x126145ec, URZ ;  /* 0xed9eba1409137890 */ /* 0x000fe2000fffe03f */
[----:B------:R-:W-:Y:S01]  /*0260*/  LOP3.LUT R6, R15, UR12, R12, 0x96, !PT ;  /* 0x0000000c0f067c12 */ /* 0x000fe2000f8e960c */
        /* <DEDUP_REMOVED lines=45> */
[----:B------:R-:W-:Y:S01]  /*0540*/  MOV R14, c[0x0][0x3f0] ;  /* 0x0000fc00000e7a02 */ /* 0x000fe20000000f00 */
[----:B------:R-:W-:-:S03]  /*0550*/  IMAD.MOV.U32 R15, RZ, RZ, c[0x0][0x3f4] ;  /* 0x0000fd00ff0f7624 */ /* 0x000fc600078e00ff */
[----:B------:R-:W-:-:S04]  /*0560*/  IADD3 R4, R11, 0x300402, RZ ;  /* 0x003004020b047810 */ /* 0x000fc80007ffe0ff */
[----:B------:R-:W-:Y:S02]  /*0570*/  FSETP.GEU.AND P0, PT, |R4|, 5.8789094863358348022e-39, PT ;  /* 0x004004020400780b */ /* 0x000fe40003f0e200 */
[----:B0-----:R-:W0:-:S06]  /*0580*/  DFMA R12, R4, -R14, 1 ;  /* 0x3ff00000040c742b */ /* 0x001e0c000000080e */
[----:B0-----:R-:W0:-:S06]  /*0590*/  DFMA R12, R12, R12, R12 ;  /* 0x0000000c0c0c722b */ /* 0x001e0c000000000c */
[----:B0-----:R0:W1:Y:S02]  /*05a0*/  DFMA R12, R4, R12, R4 ;  /* 0x0000000c040c722b */ /* 0x0010640000000004 */
[----:B0-----:R-:W-:Y:S01]  /*05b0*/  IMAD.MOV.U32 R4, RZ, RZ, R9 ;  /* 0x000000ffff047224 */ /* 0x001fe200078e0009 */
[----:B------:R-:W-:Y:S01]  /*05c0*/  MOV R5, R6 ;  /* 0x0000000600057202 */ /* 0x000fe20000000f00 */
        /* <DEDUP_REMOVED lines=9> */
[----:B------:R-:W-:Y:S05]  /*0660*/  CALL.REL.NOINC `($__internal_67_$__cuda_sm20_dblrcp_rn_slowpath_v3) ;  /* 0x0000376000007944 */ /* 0x000fea0003c00000 */
.L_x_2376:
[----:B------:R-:W-:Y:S01]  /*0670*/  IMAD R7, R7, -0x326172a9, RZ ;  /* 0xcd9e8d5707077824 */ /* 0x000fe200078e02ff */
[----:B------:R-:W-:Y:S01]  /*0680*/  LOP3.LUT R8, R8, 0x3, RZ, 0xc0, !PT ;  /* 0x0000000308087812 */ /* 0x000fe200078ec0ff */
[----:B------:R-:W-:-:S03]  /*0690*/  IMAD.MOV.U32 R0, RZ, RZ, RZ ;  /* 0x000000ffff007224 */ /* 0x000fc600078e00ff */
.L_x_2399:
[----:B------:R-:W-:Y:S01]  /*06a0*/  ISETP.NE.AND P0, PT, R8, RZ, PT ;  /* 0x000000ff0800720c */ /* 0x000fe20003f05270 */
[----:B0----5:R-:W-:Y:S01]  /*06b0*/  IMAD R14, R3, -0x2daee0ad, RZ ;  /* 0xd2511f53030e7824 */ /* 0x021fe200078e02ff */
        /* <DEDUP_REMOVED lines=16> */
.L_x_2379:
[----:B------:R-:W-:Y:S05]  /*07c0*/  BSYNC B0 ;  /* 0x0000000000007941 */ /* 0x000fea0003800000 */
.L_x_2378:
[----:B------:R-:W-:Y:S01]  /*07d0*/  IMAD.HI.U32 R7, R10, -0x326172a9, RZ ;  /* 0xcd9e8d570a077827 */ /* 0x000fe200078e00ff */
[----:B------:R-:W-:Y:S02]  /*07e0*/  LOP3.LUT R5, R5, UR9, R0, 0x96, !PT ;  /* 0x0000000905057c12 */ /* 0x000fe4000f8e9600 */
[----:B------:R-:W-:Y:S01]  /*07f0*/  ISETP.NE.AND P0, PT, R8, 0x1, PT ;  /* 0x000000010800780c */ /* 0x000fe20003f05270 */
[----:B------:R-:W-:Y:S01]  /*0800*/  IMAD.MOV.U32 R4, RZ, RZ, -0x2daee0ad ;  /* 0xd2511f53ff047424 */ /* 0x000fe200078e00ff */
[----:B------:R-:W-:Y:S01]  /*0810*/  LOP3.LUT R7, R7, UR8, R2, 0x96, !PT ;  /* 0x0000000807077c12 */ /* 0x000fe2000f8e9602 */
[----:B------:R-:W-:Y:S01]  /*0820*/  IMAD R11, R10, -0x326172a9, RZ ;  /* 0xcd9e8d570a0b7824 */ /* 0x000fe200078e02ff */
[----:B------:R-:W-:Y:S01]  /*0830*/  IADD3 R15, R20, 0x2, RZ ;  /* 0x00000002140f7810 */ /* 0x000fe20007ffe0ff */
[----:B------:R-:W-:-:S03]  /*0840*/  IMAD.WIDE.U32 R16, R5, -0x326172a9, RZ ;  /* 0xcd9e8d5705107825 */ /* 0x000fc600078e00ff */
[----:B------:R-:W-:Y:S01]  /*0850*/  ISETP.NE.AND P2, PT, R15, RZ, PT ;  /* 0x000000ff0f00720c */ /* 0x000fe20003f45270 */
[----:B------:R-:W-:Y:S01]  /*0860*/  IMAD R5, R20, R4, -0x2daee0ad ;  /* 0xd2511f5314057424 */ /* 0x000fe200078e0204 */
[----:B------:R-:W-:Y:S01]  /*0870*/  LOP3.LUT R11, R17, UR12, R11, 0x96, !PT ;  /* 0x0000000c110b7c12 */ /* 0x000fe2000f8e960b */
[----:B------:R-:W-:-:S04]  /*0880*/  IMAD.WIDE.U32 R6, R7, -0x2daee0ad, RZ ;  /* 0xd2511f5307067825 */ /* 0x000fc800078e00ff */
[----:B------:R-:W-:Y:S01]  /*0890*/  IMAD.WIDE.U32 R18, R11, -0x2daee0ad, RZ ;  /* 0xd2511f530b127825 */ /* 0x000fe200078e00ff */
[----:B------:R-:W-:Y:S02]  /*08a0*/  LOP3.LUT R5, R7, UR13, R5, 0x96, !PT ;  /* 0x0000000d07057c12 */ /* 0x000fe4000f8e9605 */
[----:B------:R-:W-:Y:S02]  /*08b0*/  MOV R11, R14 ;  /* 0x0000000e000b7202 */ /* 0x000fe40000000f00 */
        /* <DEDUP_REMOVED lines=24> */
[----:B------:R-:W-:-:S03]  /*0a40*/  LOP3.LUT R7, R0, UR9, RZ, 0x3c, !PT ;  /* 0x0000000900077c12 */ /* 0x000fc6000f8e3cff */
        /* <DEDUP_REMOVED lines=18> */
.L_x_2380:
        /* <DEDUP_REMOVED lines=21> */
.L_x_2382:
[----:B------:R-:W-:Y:S05]  /*0cc0*/  BSYNC B0 ;  /* 0x0000000000007941 */ /* 0x000fea0003800000 */
.L_x_2381:
        /* <DEDUP_REMOVED lines=38> */
[----:B------:R-:W-:Y:S01]  /*0f30*/  IMAD.HI.U32 R19, R14, -0x2daee0ad, RZ ;  /* 0xd2511f530e137827 */ /* 0x000fe200078e00ff */
[----:B------:R-:W-:-:S03]  /*0f40*/  ISETP.NE.AND P1, PT, R18, RZ, PT ;  /* 0x000000ff1200720c */ /* 0x000fc60003f25270 */
[----:B------:R-:W-:Y:S01]  /*0f50*/  IMAD.WIDE.U32 R16, R16, -0x326172a9, RZ ;  /* 0xcd9e8d5710107825 */ /* 0x000fe200078e00ff */
[----:B------:R-:W-:-:S04]  /*0f60*/  LOP3.LUT R50, R19, UR29, R50, 0x96, !PT ;  /* 0x0000001d13327c12 */ /* 0x000fc8000f8e9632 */
[----:B------:R-:W-:Y:S02]  /*0f70*/  LOP3.LUT R22, R17, UR28, R22, 0x96, !PT ;  /* 0x0000001c11167c12 */ /* 0x000fe4000f8e9616 */
[----:B------:R-:W-:Y:S01]  /*0f80*/  MOV R51, R16 ;  /* 0x0000001000337202 */ /* 0x000fe20000000f00 */
        /* <DEDUP_REMOVED lines=12> */
.L_x_2383:
        /* <DEDUP_REMOVED lines=17> */
.L_x_2385:
[----:B------:R-:W-:Y:S05]  /*1160*/  BSYNC B0 ;  /* 0x0000000000007941 */ /* 0x000fea0003800000 */
.L_x_2384:
        /* <DEDUP_REMOVED lines=43> */
[----:B------:R-:W-:Y:S01]  /*1420*/  IMAD.HI.U32 R18, R6, -0x2daee0ad, RZ ;  /* 0xd2511f5306127827 */ /* 0x000fe200078e00ff */
[----:B------:R-:W-:Y:S02]  /*1430*/  MOV R53, R22 ;  /* 0x0000001600357202 */ /* 0x000fe40000000f00 */
[----:B------:R-:W-:Y:S01]  /*1440*/  MOV R52, R19 ;  /* 0x0000001300347202 */ /* 0x000fe20000000f00 */
        /* <DEDUP_REMOVED lines=8> */
[----:B------:R-:W-:Y:S01]  /*14d0*/  @P2 IMAD.MOV.U32 R49, RZ, RZ, R53 ;  /* 0x000000ffff312224 */ /* 0x000fe200078e0035 */
[----:B------:R-:W-:Y:S02]  /*14e0*/  @P2 MOV R52, R54 ;  /* 0x0000003600342202 */ /* 0x000fe40000000f00 */
.L_x_2386:
        /* <DEDUP_REMOVED lines=17> */
.L_x_2388:
[----:B------:R-:W-:Y:S05]  /*1600*/  BSYNC B0 ;  /* 0x0000000000007941 */ /* 0x000fea0003800000 */
.L_x_2387:
        /* <DEDUP_REMOVED lines=61> */
.L_x_2377:
        /* <DEDUP_REMOVED lines=12> */
[----:B------:R-:W-:-:S04]  /*1aa0*/  @P1 IADD3 R2, R0, RZ, RZ ;  /* 0x000000ff00021210 */ /* 0x000fc80007ffe0ff */
[----:B------:R-:W-:Y:S02]  /*1ab0*/  @!P0 MOV R0, R2 ;  /* 0x0000000200008202 */ /* 0x000fe40000000f00 */
.L_x_2391:
[----:B------:R-:W-:Y:S05]  /*1ac0*/  BSYNC B0 ;  /* 0x0000000000007941 */ /* 0x000fea0003800000 */
.L_x_2390:
        /* <DEDUP_REMOVED lines=30> */
.L_x_2393:
[----:B------:R-:W-:Y:S05]  /*1cb0*/  BSYNC B0 ;  /* 0x0000000000007941 */ /* 0x000fea0003800000 */
.L_x_2392:
        /* <DEDUP_REMOVED lines=17> */
[----:B------:R-:W-:-:S07]  /*1dd0*/  ISETP.NE.AND P1, PT, R19, RZ, PT ;  /* 0x000000ff1300720c */ /* 0x000fce0003f25270 */
[----:B------:R-:W-:Y:S02]  /*1de0*/  IMAD R25, R10, R21, -0x326172a9 ;  /* 0xcd9e8d570a197424 */ /* 0x000fe400078e0215 */
[----:B------:R-:W-:-:S03]  /*1df0*/  IMAD.HI.U32 R21, R19, -0x326172a9, RZ ;  /* 0xcd9e8d5713157827 */ /* 0x000fc600078e00ff */
[----:B------:R-:W-:Y:S01]  /*1e00*/  LOP3.LUT R25, R25, UR12, RZ, 0x3c, !PT ;  /* 0x0000000c19197c12 */ /* 0x000fe2000f8e3cff */
[----:B------:R-:W-:Y:S01]  /*1e10*/  IMAD.MOV.U32 R10, RZ, RZ, R19 ;  /* 0x000000ffff0a7224 */ /* 0x000fe200078e0013 */
[----:B------:R-:W-:-:S04]  /*1e20*/  @P1 IADD3 R2, R0, RZ, RZ ;  /* 0x000000ff00021210 */ /* 0x000fc80007ffe0ff */
[----:B------:R-:W-:Y:S02]  /*1e30*/  LOP3.LUT R19, R2, UR9, RZ, 0x3c, !PT ;  /* 0x0000000902137c12 */ /* 0x000fe4000f8e3cff */
[----:B------:R-:W-:Y:S02]  /*1e40*/  MOV R0, R2 ;  /* 0x0000000200007202 */ /* 0x000fe40000000f00 */
.L_x_2395:
[----:B------:R-:W-:Y:S05]  /*1e50*/  BSYNC B0 ;  /* 0x0000000000007941 */ /* 0x000fea0003800000 */
.L_x_2394:
        /* <DEDUP_REMOVED lines=24> */
.L_x_2397:
[----:B------:R-:W-:Y:S05]  /*1fe0*/  BSYNC B0 ;  /* 0x0000000000007941 */ /* 0x000fea0003800000 */
.L_x_2396:
[----:B------:R-:W-:Y:S01]  /*1ff0*/  LOP3.LUT R30, R15, UR8, R18, 0x96, !PT ;  /* 0x000000080f1e7c12 */ /* 0x000fe2000f8e9612 */
[----:B------:R-:W-:Y:S01]  /*2000*/  IMAD.HI.U32 R18, R31, -0x2daee0ad, RZ ;  /* 0xd2511f531f127827 */ /* 0x000fe200078e00ff */
[----:B------:R-:W-:Y:S02]  /*2010*/  LOP3.LUT R16, R17, UR8, R7, 0x96, !PT ;  /* 0x0000000811107c12 */ /* 0x000fe4000f8e9607 */
[----:B------:R-:W-:Y:S01]  /*2020*/  LOP3.LUT R31, R11, R28, RZ, 0x3c, !PT ;  /* 0x0000001c0b1f7212 */ /* 0x000fe200078e3cff */
[----:B------:R-:W-:Y:S01]  /*2030*/  IMAD.HI.U32 R15, R6, -0x2daee0ad, RZ ;  /* 0xd2511f53060f7827 */ /* 0x000fe200078e00ff */
[----:B------:R-:W-:Y:S02]  /*2040*/  LOP3.LUT R23, R19, R18, RZ, 0x3c, !PT ;  /* 0x0000001213177212 */ /* 0x000fe400078e3cff */
[----:B------:R-:W-:Y:S01]  /*2050*/  LOP3.LUT R22, R21, UR8, R22, 0x96, !PT ;  /* 0x0000000815167c12 */ /* 0x000fe2000f8e9616 */
[----:B------:R-:W-:Y:S01]  /*2060*/  IMAD R7, R20, -0x2daee0ad, RZ ;  /* 0xd2511f5314077824 */ /* 0x000fe200078e02ff */
[----:B------:R-:W-:Y:S01]  /*2070*/  LOP3.LUT R19, R26, R15, RZ, 0x3c, !PT ;  /* 0x0000000f1a137212 */ /* 0x000fe200078e3cff */
[----:B------:R-:W-:Y:S01]  /*2080*/  IMAD.HI.U32 R18, R16, -0x2daee0ad, RZ ;  /* 0xd2511f5310127827 */ /* 0x000fe200078e00ff */
[----:B------:R-:W-:-:S02]  /*2090*/  MOV R43, R4 ;  /* 0x00000004002b7202 */ /* 0x000fc40000000f00 */
[C---:B------:R-:W-:Y:S01]  /*20a0*/  IADD3 R11, R7.reuse, -0x2daee0ad, RZ ;  /* 0xd2511f53070b7810 */ /* 0x040fe20007ffe0ff */
[----:B------:R-:W-:Y:S01]  /*20b0*/  IMAD.HI.U32 R15, R30, -0x2daee0ad, RZ ;  /* 0xd2511f531e0f7827 */ /* 0x000fe200078e00ff */
[C---:B------:R-:W-:Y:S02]  /*20c0*/  IADD3 R20, R7.reuse, -0x5b5dc15a, RZ ;  /* 0xa4a23ea607147810 */ /* 0x040fe40007ffe0ff */
[----:B------:R-:W-:Y:S01]  /*20d0*/  LOP3.LUT R28, R18, UR13, R11, 0x96, !PT ;  /* 0x0000000d121c7c12 */ /* 0x000fe2000f8e960b */
[----:B------:R-:W-:Y:S01]  /*20e0*/  IMAD.HI.U32 R26, R22, -0x2daee0ad, RZ ;  /* 0xd2511f53161a7827 */ /* 0x000fe200078e00ff */
[----:B------:R-:W-:Y:S02]  /*20f0*/  IADD3 R17, R7, 0x76f35df9, RZ ;  /* 0x76f35df907117810 */ /* 0x000fe40007ffe0ff */
[----:B------:R-:W-:Y:S01]  /*2100*/  LOP3.LUT R15, R15, UR13, R20, 0x96, !PT ;  /* 0x0000000d0f0f7c12 */ /* 0x000fe2000f8e9614 */
[----:B------:R-:W-:Y:S01]  /*2110*/  IMAD.WIDE.U32 R18, R19, -0x326172a9, RZ ;  /* 0xcd9e8d5713127825 */ /* 0x000fe200078e00ff */
[----:B------:R-:W-:-:S02]  /*2120*/  LOP3.LUT R20, R29, UR8, R2, 0x96, !PT ;  /* 0x000000081d147c12 */ /* 0x000fc4000f8e9602 */
[----:B------:R-:W-:Y:S01]  /*2130*/  LOP3.LUT R11, R26, UR13, R17, 0x96, !PT ;  /* 0x0000000d1a0b7c12 */ /* 0x000fe2000f8e9611 */
[----:B------:R-:W-:Y:S01]  /*2140*/  IMAD.HI.U32 R26, R3, -0x2daee0ad, RZ ;  /* 0xd2511f53031a7827 */ /* 0x000fe200078e00ff */
[----:B------:R-:W-:Y:S02]  /*2150*/  IADD3 R33, R7, 0x49447d4c, RZ ;  /* 0x49447d4c07217810 */ /* 0x000fe40007ffe0ff */
[----:B------:R-:W-:Y:S01]  /*2160*/  LOP3.LUT R17, R27, R19, RZ, 0x3c, !PT ;  /* 0x000000131b117212 */ /* 0x000fe200078e3cff */
        /* <DEDUP_REMOVED lines=21> */
[----:B------:R-:W-:Y:S01]  /*22c0*/  IMAD.HI.U32 R28, R11, -0x326172a9, RZ ;  /* 0xcd9e8d570b1c7827 */ /* 0x000fe200078e00ff */
[----:B------:R-:W-:-:S03]  /*22d0*/  LOP3.LUT R24, R25, UR14, R30, 0x96, !PT ;  /* 0x0000000e19187c12 */ /* 0x000fc6000f8e961e */
[----:B------:R-:W-:Y:S02]  /*22e0*/  IMAD R25, R23, -0x326172a9, RZ ;  /* 0xcd9e8d5717197824 */ /* 0x000fe400078e02ff */
[----:B------:R-:W-:Y:S02]  /*22f0*/  IMAD R21, R22, -0x2daee0ad, RZ ;  /* 0xd2511f5316157824 */ /* 0x000fe400078e02ff */
        /* <DEDUP_REMOVED lines=30> */
[----:B------:R-:W-:Y:S01]  /*24e0*/  IMAD.HI.U32 R26, R3, -0x326172a9, RZ ;  /* 0xcd9e8d57031a7827 */ /* 0x000fe200078e00ff */
[----:B------:R-:W-:-:S03]  /*24f0*/  LOP3.LUT R18, R21, UR18, R22, 0x96, !PT ;  /* 0x0000001215127c12 */ /* 0x000fc6000f8e9616 */
[----:B------:R-:W-:Y:S02]  /*2500*/  IMAD R3, R3, -0x326172a9, RZ ;  /* 0xcd9e8d5703037824 */ /* 0x000fe400078e02ff */
[----:B------:R-:W-:-:S04]  /*2510*/  IMAD.HI.U32 R30, R11, -0x326172a9, RZ ;  /* 0xcd9e8d570b1e7827 */ /* 0x000fc800078e00ff */
[----:B------:R-:W-:Y:S01]  /*2520*/  IMAD R7, R7, -0x326172a9, RZ ;  /* 0xcd9e8d5707077824 */ /* 0x000fe200078e02ff */
[----:B------:R-:W-:Y:S01]  /*2530*/  LOP3.LUT R3, R30, UR20, R3, 0x96, !PT ;  /* 0x000000141e037c12 */ /* 0x000fe2000f8e9603 */
[----:B------:R-:W-:Y:S02]  /*2540*/  IMAD R32, R32, -0x326172a9, RZ ;  /* 0xcd9e8d5720207824 */ /* 0x000fe400078e02ff */
        /* <DEDUP_REMOVED lines=103> */
[----:B------:R-:W-:Y:S01]  /*2bc0*/  IMAD.MOV.U32 R34, RZ, RZ, R22 ;  /* 0x000000ffff227224 */ /* 0x000fe200078e0016 */
[----:B------:R-:W-:Y:S01]  /*2bd0*/  LOP3.LUT R32, R23, UR28, R7, 0x96, !PT ;  /* 0x0000001c17207c12 */ /* 0x000fe2000f8e9607 */
[----:B------:R-:W-:Y:S01]  /*2be0*/  IMAD R11, R11, -0x2daee0ad, RZ ;  /* 0xd2511f530b0b7824 */ /* 0x000fe200078e02ff */
[----:B------:R-:W-:Y:S01]  /*2bf0*/  MOV R7, R24 ;  /* 0x0000001800077202 */ /* 0x000fe20000000f00 */
        /* <DEDUP_REMOVED lines=22> */
.L_x_2389:
[----:B------:R-:W-:Y:S01]  /*2d60*/  IMAD.MOV.U32 R36, RZ, RZ, 0x8 ;  /* 0x00000008ff247424 */ /* 0x000fe200078e00ff */
[----:B------:R0:W-:Y:S03]  /*2d70*/  STL.64 [R1], R2 ;  /* 0x0000000201007387 */ /* 0x0001e60000100a00 */
[----:B0-----:R-:W-:-:S05]  /*2d80*/  IMAD.WIDE.U32 R2, R9, R36, c[0x0][0x160] ;  /* 0x0000580009027625 */ /* 0x001fca00078e0024 */
[----:B------:R-:W2:Y:S04]  /*2d90*/  LDG.E.128 R12, [R2.64] ;  /* 0x0000000a020c7981 */ /* 0x000ea8000c1e1d00 */
[----:B------:R-:W3:Y:S04]  /*2da0*/  LDG.E.128 R16, [R2.64+0x10] ;  /* 0x0000100a02107981 */ /* 0x000ee8000c1e1d00 */
[----:B------:R-:W4:Y:S04]  /*2db0*/  LDG.E.128 R20, [R2.64+0x20] ;  /* 0x0000200a02147981 */ /* 0x000f28000c1e1d00 */
[----:B------:R-:W3:Y:S04]  /*2dc0*/  LDG.E.128 R24, [R2.64+0x30] ;  /* 0x0000300a02187981 */ /* 0x000ee8000c1e1d00 */
[----:B------:R-:W4:Y:S01]  /*2dd0*/  LDG.E.128 R28, [R2.64+0x40] ;  /* 0x0000400a021c7981 */ /* 0x000f22000c1e1d00 */
[----:B------:R-:W-:Y:S01]  /*2de0*/  I2F.U32 R38, R41 ;  /* 0x0000002900267306 */ /* 0x000fe20000201000 */
[----:B------:R-:W-:-:S07]  /*2df0*/  HFMA2.MMA R37, -RZ, RZ, 0.1171875, 0 ;  /* 0x2f800000ff257435 */ /* 0x000fce00000001ff */
[----:B------:R-:W0:Y:S08]  /*2e00*/  I2F.U32 R56, R11 ;  /* 0x0000000b00387306 */ /* 0x000e300000201000 */
[----:B------:R-:W1:Y:S08]  /*2e10*/  I2F.U32 R58, R43 ;  /* 0x0000002b003a7306 */ /* 0x000e700000201000 */
[----:B------:R1:W-:Y:S01]  /*2e20*/  I2F.U32 R46, R35 ;  /* 0x00000023002e7306 */ /* 0x0003e20000201000 */
[----:B0-----:R-:W-:-:S07]  /*2e30*/  FFMA.FTZ R56, R56, R37, 1.1641532182693481445e-10 ;  /* 0x2f00000038387423 */ /* 0x001fce0000010025 */
[----:B------:R0:W-:Y:S01]  /*2e40*/  I2F.U32 R44, R32 ;  /* 0x00000020002c7306 */ /* 0x0001e20000201000 */
[-C--:B-1----:R-:W-:Y:S02]  /*2e50*/  FFMA.FTZ R35, R38, R37.reuse, 1.1641532182693481445e-10 ;  /* 0x2f00000026237423 */ /* 0x082fe40000010025 */
[----:B------:R-:W-:Y:S02]  /*2e60*/  FFMA.FTZ R58, R58, R37, 1.1641532182693481445e-10 ;  /* 0x2f0000003a3a7423 */ /* 0x000fe40000010025 */
[----:B------:R-:W-:Y:S02]  /*2e70*/  FMUL.FTZ R35, R35, 1 ;  /* 0x3f80000023237820 */ /* 0x000fe40000410000 */
[----:B------:R-:W-:Y:S01]  /*2e80*/  FMUL.FTZ R39, R58, 1 ;  /* 0x3f8000003a277820 */ /* 0x000fe20000410000 */
[----:B------:R-:W1:Y:S01]  /*2e90*/  I2F.U32 R40, R40 ;  /* 0x0000002800287306 */ /* 0x000e620000201000 */
[----:B0-----:R-:W-:-:S07]  /*2ea0*/  FMUL.FTZ R32, R56, 1 ;  /* 0x3f80000038207820 */ /* 0x001fce0000410000 */
[----:B------:R0:W0:Y:S08]  /*2eb0*/  I2F.U32 R48, R33 ;  /* 0x0000002100307306 */ /* 0x0000300000201000 */
[----:B------:R0:W0:Y:S01]  /*2ec0*/  I2F.U32 R42, R34 ;  /* 0x00000022002a7306 */ /* 0x0000220000201000 */
[----:B-1----:R-:W-:-:S04]  /*2ed0*/  FFMA.FTZ R11, R40, R37, 1.1641532182693481445e-10 ;  /* 0x2f000000280b7423 */ /* 0x002fc80000010025 */
[----:B------:R-:W-:Y:S02]  /*2ee0*/  FMUL.FTZ R45, R11, 1 ;  /* 0x3f8000000b2d7820 */ /* 0x000fe40000410000 */
[-C--:B------:R-:W-:Y:S01]  /*2ef0*/  FFMA.FTZ R11, R44, R37.reuse, 1.1641532182693481445e-10 ;  /* 0x2f0000002c0b7423 */ /* 0x080fe20000010025 */
[----:B0-----:R-:W0:Y:S01]  /*2f00*/  F2F.F64.F32 R32, R32 ;  /* 0x0000002000207310 */ /* 0x001e220000201800 */
[----:B------:R-:W-:Y:S02]  /*2f10*/  FFMA.FTZ R48, R48, R37, 1.1641532182693481445e-10 ;  /* 0x2f00000030307423 */ /* 0x000fe40000010025 */
[----:B------:R-:W-:-:S05]  /*2f20*/  FMUL.FTZ R43, R11, 1 ;  /* 0x3f8000000b2b7820 */ /* 0x000fca0000410000 */
[----:B------:R-:W1:Y:S01]  /*2f30*/  F2F.F64.F32 R34, R35 ;  /* 0x0000002300227310 */ /* 0x000e620000201800 */
[----:B------:R-:W-:-:S04]  /*2f40*/  FFMA.FTZ R11, R42, R37, 1.1641532182693481445e-10 ;  /* 0x2f0000002a0b7423 */ /* 0x000fc80000010025 */
[----:B------:R-:W-:-:S03]  /*2f50*/  FMUL.FTZ R40, R11, 1 ;  /* 0x3f8000000b287820 */ /* 0x000fc60000410000 */
[----:B------:R-:W1:Y:S01]  /*2f60*/  F2F.F64.F32 R38, R39 ;  /* 0x0000002700267310 */ /* 0x000e620000201800 */
[----:B0-----:R-:W-:-:S04]  /*2f70*/  DSETP.GEU.AND P3, PT, R32, c[0x0][0x3f0], PT ;  /* 0x0000fc002000762a */ /* 0x001fc80003f6e000 */
[----:B-1----:R0:W-:-:S03]  /*2f80*/  DSETP.GEU.AND P4, PT, R34, c[0x0][0x3f0], PT ;  /* 0x0000fc002200762a */ /* 0x0021c60003f8e000 */
[----:B------:R-:W1:Y:S01]  /*2f90*/  F2F.F64.F32 R42, R43 ;  /* 0x0000002b002a7310 */ /* 0x000e620000201800 */
[----:B0-----:R-:W4:Y:S01]  /*2fa0*/  LDG.E.128 R32, [R2.64+0x50] ;  /* 0x0000500a02207981 */ /* 0x001f22000c1e1d00 */
[----:B------:R0:W0:-:S06]  /*2fb0*/  DSETP.GEU.AND P1, PT, R38, c[0x0][0x3f0], PT ;  /* 0x0000fc002600762a */ /* 0x00000c0003f2e000 */
[----:B------:R-:W1:Y:S01]  /*2fc0*/  F2F.F64.F32 R40, R40 ;  /* 0x0000002800287310 */ /* 0x000e620000201800 */
[----:B0-----:R-:W-:Y:S01]  /*2fd0*/  FMUL.FTZ R38, R48, 1 ;  /* 0x3f80000030267820 */ /* 0x001fe20000410000 */
[----:B------:R-:W-:-:S06]  /*2fe0*/  FSEL R11, RZ, 1, P1 ;  /* 0x3f800000ff0b7808 */ /* 0x000fcc0000800000 */
[----:B------:R-:W0:Y:S01]  /*2ff0*/  F2F.F64.F32 R38, R38 ;  /* 0x0000002600267310 */ /* 0x000e220000201800 */
[----:B-1----:R1:W-:Y:S02]  /*3000*/  DSETP.GEU.AND P2, PT, R42, c[0x0][0x3f0], PT ;  /* 0x0000fc002a00762a */ /* 0x0023e40003f4e000 */
[----:B-1----:R-:W-:-:S05]  /*3010*/  FMUL.FTZ R43, R11, 1 ;  /* 0x3f8000000b2b7820 */ /* 0x002fca0000410000 */
[----:B------:R-:W1:Y:S01]  /*3020*/  F2F.F64.F32 R44, R45 ;  /* 0x0000002d002c7310 */ /* 0x000e620000201800 */
[----:B------:R0:W0:Y:S02]  /*3030*/  DSETP.GEU.AND P1, PT, R40, c[0x0][0x3f0], PT ;  /* 0x0000fc002800762a */ /* 0x0000240003f2e000 */
[----:B0-----:R-:W-:Y:S01]  /*3040*/  FSEL R40, RZ, 1, P4 ;  /* 0x3f800000ff287808 */ /* 0x001fe20002000000 */
[----:B------:R-:W-:-:S04]  /*3050*/  FFMA.FTZ R46, R46, R37, 1.1641532182693481445e-10 ;  /* 0x2f0000002e2e7423 */ /* 0x000fc80000010025 */
[----:B------:R-:W-:Y:S01]  /*3060*/  F2F.F64.F32 R42, R43 ;  /* 0x0000002b002a7310 */ /* 0x000fe20000201800 */
[----:B------:R0:W0:Y:S01]  /*3070*/  DSETP.GEU.AND P4, PT, R38, c[0x0][0x3f0], PT ;  /* 0x0000fc002600762a */ /* 0x0000220003f8e000 */
[----:B------:R-:W-:Y:S01]  /*3080*/  FSEL R41, RZ, 1, P3 ;  /* 0x3f800000ff297808 */ /* 0x000fe20001800000 */
[----:B0-----:R-:W-:Y:S02]  /*3090*/  FMUL.FTZ R38, R40, 1 ;  /* 0x3f80000028267820 */ /* 0x001fe40000410000 */
[----:B-1----:R0:W-:-:S04]  /*30a0*/  DSETP.GEU.AND P0, PT, R44, c[0x0][0x3f0], PT ;  /* 0x0000fc002c00762a */ /* 0x0021c80003f0e000 */
[----:B------:R-:W-:Y:S01]  /*30b0*/  F2F.F64.F32 R38, R38 ;  /* 0x0000002600267310 */ /* 0x000fe20000201800 */
[----:B0-----:R-:W-:Y:S02]  /*30c0*/  FMUL.FTZ R44, R46, 1 ;  /* 0x3f8000002e2c7820 */ /* 0x001fe40000410000 */
[----:B------:R-:W-:-:S05]  /*30d0*/  FMUL.FTZ R47, R41, 1 ;  /* 0x3f800000292f7820 */ /* 0x000fca0000410000 */
[----:B------:R0:W-:Y:S08]  /*30e0*/  F2F.F64.F32 R58, R47 ;  /* 0x0000002f003a7310 */ /* 0x0001f00000201800 */
[----:B------:R-:W1:Y:S01]  /*30f0*/  F2F.F64.F32 R44, R44 ;  /* 0x0000002c002c7310 */ /* 0x000e620000201800 */
[----:B------:R-:W-:Y:S02]  /*3100*/  FSEL R46, RZ, 1, P1 ;  /* 0x3f800000ff2e7808 */ /* 0x000fe40000800000 */
[----:B0-----:R-:W-:Y:S01]  /*3110*/  FSEL R47, RZ, 1, P4 ;  /* 0x3f800000ff2f7808 */ /* 0x001fe20002000000 */
[----:B-1----:R-:W0:-:S06]  /*3120*/  DSETP.GEU.AND P3, PT, R44, c[0x0][0x3f0], PT ;  /* 0x0000fc002c00762a */ /* 0x002e0c0003f6e000 */
[----:B0-----:R-:W-:Y:S01]  /*3130*/  FSEL R48, RZ, 1, P3 ;  /* 0x3f800000ff307808 */ /* 0x001fe20001800000 */
[----:B--2---:R0:W1:Y:S02]  /*3140*/  DMUL R12, R12, R42 ;  /* 0x0000002a0c0c7228 */ /* 0x0040640000000000 */
[----:B0-----:R-:W-:Y:S02]  /*3150*/  FSEL R43, RZ, 1, P2 ;  /* 0x3f800000ff2b7808 */ /* 0x001fe40001000000 */
[----:B------:R-:W-:Y:S01]  /*3160*/  FSEL R42, RZ, 1, P0 ;  /* 0x3f800000ff2a7808 */ /* 0x000fe20000000000 */
[----:B------:R1:W0:-:S05]  /*3170*/  DMUL R14, R14, R38 ;  /* 0x000000260e0e7228 */ /* 0x00020a0000000000 */
[----:B-1----:R-:W-:Y:S01]  /*3180*/  MOV R39, R13 ;  /* 0x0000000d00277202 */ /* 0x002fe20000000f00 */
[----:B------:R-:W-:Y:S02]  /*3190*/  IMAD.MOV.U32 R38, RZ, RZ, R12 ;  /* 0x000000ffff267224 */ /* 0x000fe400078e000c */
[----:B------:R-:W-:Y:S01]  /*31a0*/  FMUL.FTZ R13, R43, 1 ;  /* 0x3f8000002b0d7820 */ /* 0x000fe20000410000 */
[----:B---3--:R1:W-:Y:S01]  /*31b0*/  DMUL R58, R16, R58 ;  /* 0x0000003a103a7228 */ /* 0x0083e20000000000 */
[----:B------:R-:W-:Y:S02]  /*31c0*/  FMUL.FTZ R12, R42, 1 ;  /* 0x3f8000002a0c7820 */ /* 0x000fe40000410000 */
[----:B-1----:R-:W-:Y:S01]  /*31d0*/  FMUL.FTZ R16, R46, 1 ;  /* 0x3f8000002e107820 */ /* 0x002fe20000410000 */
[----:B------:R1:W4:Y:S08]  /*31e0*/  F2F.F64.F32 R44, R13 ;  /* 0x0000000d002c7310 */ /* 0x0003300000201800 */
[----:B------:R2:W-:Y:S01]  /*31f0*/  F2F.F64.F32 R56, R12 ;  /* 0x0000000c00387310 */ /* 0x0005e20000201800 */
[----:B-1----:R-:W-:Y:S01]  /*3200*/  MOV R13, R39 ;  /* 0x00000027000d7202 */ /* 0x002fe20000000f00 */
[----:B--2---:R-:W-:-:S06]  /*3210*/  IMAD.MOV.U32 R12, RZ, RZ, R38 ;  /* 0x000000ffff0c7224 */ /* 0x004fcc00078e0026 */
[----:B------:R1:W2:Y:S01]  /*3220*/  F2F.F64.F32 R38, R16 ;  /* 0x0000001000267310 */ /* 0x0002a20000201800 */
[----:B----4-:R3:W-:Y:S02]  /*3230*/  DMUL R44, R20, R44 ;  /* 0x0000002c142c7228 */ /* 0x0107e40000000000 */
[----:B---3--:R-:W-:Y:S02]  /*3240*/  FMUL.FTZ R20, R47, 1 ;  /* 0x3f8000002f147820 */ /* 0x008fe40000410000 */
[----:B------:R-:W-:Y:S01]  /*3250*/  FMUL.FTZ R21, R48, 1 ;  /* 0x3f80000030157820 */ /* 0x000fe20000410000 */
[----:B------:R-:W-:Y:S01]  /*3260*/  MOV R17, R13 ;  /* 0x0000000d00117202 */ /* 0x000fe20000000f00 */
[----:B-1----:R-:W-:Y:S02]  /*3270*/  IMAD.MOV.U32 R16, RZ, RZ, R12 ;  /* 0x000000ffff107224 */ /* 0x002fe400078e000c */
[----:B------:R-:W1:Y:S01]  /*3280*/  F2F.F64.F32 R12, R21 ;  /* 0x00000015000c7310 */ /* 0x000e620000201800 */
[----:B--2---:R0:W-:-:S02]  /*3290*/  DMUL R38, R22, R38 ;  /* 0x0000002616267228 */ /* 0x0041c40000000000 */
[----:B0-----:R-:W-:Y:S01]  /*32a0*/  IMAD.MOV.U32 R22, RZ, RZ, R14 ;  /* 0x000000ffff167224 */ /* 0x001fe200078e000e */
[----:B------:R-:W-:-:S04]  /*32b0*/  MOV R23, R15 ;  /* 0x0000000f00177202 */ /* 0x000fc80000000f00 */
[----:B------:R-:W0:Y:S01]  /*32c0*/  F2F.F64.F32 R14, R20 ;  /* 0x00000014000e7310 */ /* 0x000e220000201800 */
[----:B-1----:R-:W-:-:S04]  /*32d0*/  DMUL R26, R26, R12 ;  /* 0x0000000c1a1a7228 */ /* 0x002fc80000000000 */
[----:B0-----:R0:W-:Y:S02]  /*32e0*/  DMUL R24, R24, R14 ;  /* 0x0000000e18187228 */ /* 0x0011e40000000000 */
[----:B0-----:R0:W2:Y:S01]  /*32f0*/  LDG.E.128 R12, [R2.64+0x60] ;  /* 0x0000600a020c7981 */ /* 0x0010a2000c1e1d00 */
[----:B------:R-:W-:Y:S01]  /*3300*/  IMAD.MOV.U32 R20, RZ, RZ, R16 ;  /* 0x000000ffff147224 */ /* 0x000fe200078e0010 */
[----:B------:R-:W-:Y:S01]  /*3310*/  MOV R21, R17 ;  /* 0x0000001100157202 */ /* 0x000fe20000000f00 */
[----:B------:R-:W1:Y:S01]  /*3320*/  I2F.U32 R16, R54 ;  /* 0x0000003600107306 */ /* 0x000e620000201000 */
[----:B------:R3:W-:-:S07]  /*3330*/  DMUL R56, R18, R56 ;  /* 0x0000003812387228 */ /* 0x0007ce0000000000 */
[----:B------:R-:W-:Y:S08]  /*3340*/  I2F.U32 R17, R55 ;  /* 0x0000003700117306 */ /* 0x000ff00000201000 */
[----:B---3--:R-:W3:Y:S08]  /*3350*/  I2F.U32 R19, R60 ;  /* 0x0000003c00137306 */ /* 0x008ef00000201000 */
[----:B------:R-:W4:Y:S08]  /*3360*/  I2F.U32 R18, R53 ;  /* 0x0000003500127306 */ /* 0x000f300000201000 */
[----:B------:R-:W0:Y:S08]  /*3370*/  I2F.U32 R60, R51 ;  /* 0x00000033003c7306 */ /* 0x000e300000201000 */
[----:B------:R1:W0:Y:S08]  /*3380*/  I2F.U32 R53, R52 ;  /* 0x0000003400357306 */ /* 0x0002300000201000 */
[----:B------:R3:W0:Y:S08]  /*3390*/  I2F.U32 R54, R49 ;  /* 0x0000003100367306 */ /* 0x0006300000201000 */
[----:B------:R0:W0:Y:S01]  /*33a0*/  I2F.U32 R55, R50 ;  /* 0x0000003200377306 */ /* 0x0000220000201000 */
[----:B-1----:R-:W-:-:S02]  /*33b0*/  FFMA.FTZ R52, R16, R37, 1.1641532182693481445e-10 ;  /* 0x2f00000010347423 */ /* 0x002fc40000010025 */
[-C--:B---3--:R-:W-:Y:S02]  /*33c0*/  FFMA.FTZ R49, R19, R37.reuse, 1.1641532182693481445e-10 ;  /* 0x2f00000013317423 */ /* 0x088fe40000010025 */
[-C--:B----4-:R-:W-:Y:S01]  /*33d0*/  FFMA.FTZ R51, R18, R37.reuse, 1.1641532182693481445e-10 ;  /* 0x2f00000012337423 */ /* 0x090fe20000010025 */
[----:B------:R-:W-:Y:S01]  /*33e0*/  DMUL R18, R22, UR4 ;  /* 0x0000000416127c28 */ /* 0x000fe20008000000 */
[----:B0-----:R-:W-:-:S03]  /*33f0*/  FFMA.FTZ R50, R17, R37, 1.1641532182693481445e-10 ;  /* 0x2f00000011327423 */ /* 0x001fc60000010025 */
[----:B------:R0:W1:Y:S01]  /*3400*/  DMUL R16, R20, UR4 ;  /* 0x0000000414107c28 */ /* 0x0000620008000000 */
[-C--:B------:R-:W-:Y:S01]  /*3410*/  FFMA.FTZ R60, R60, R37.reuse, 1.1641532182693481445e-10 ;  /* 0x2f0000003c3c7423 */ /* 0x080fe20000010025 */
[----:B0-----:R0:W3:Y:S01]  /*3420*/  LDG.E.128 R20, [R2.64+0x70] ;  /* 0x0000700a02147981 */ /* 0x0010e2000c1e1d00 */
[-C--:B------:R-:W-:Y:S02]  /*3430*/  FFMA.FTZ R53, R53, R37.reuse, 1.1641532182693481445e-10 ;  /* 0x2f00000035357423 */ /* 0x080fe40000010025 */
[-C--:B------:R-:W-:Y:S02]  /*3440*/  FFMA.FTZ R54, R54, R37.reuse, 1.1641532182693481445e-10 ;  /* 0x2f00000036367423 */ /* 0x080fe40000010025 */
[----:B------:R-:W-:Y:S02]  /*3450*/  FFMA.FTZ R55, R55, R37, 1.1641532182693481445e-10 ;  /* 0x2f00000037377423 */ /* 0x000fe40000010025 */
[----:B------:R-:W-:-:S04]  /*3460*/  IMAD.WIDE.U32 R36, R9, R36, c[0x0][0x238] ;  /* 0x00008e0009247625 */ /* 0x000fc800078e0024 */
[----:B------:R-:W-:Y:S01]  /*3470*/  FMUL.FTZ R60, R60, 1 ;  /* 0x3f8000003c3c7820 */ /* 0x000fe20000410000 */
[----:B-1----:R1:W-:Y:S03]  /*3480*/  STG.E.128 [R36.64], R16 ;  /* 0x0000001024007986 */ /* 0x0023e6000c101d0a */
[----:B-1----:R-:W1:Y:S02]  /*3490*/  F2F.F64.F32 R16, R60 ;  /* 0x0000003c00107310 */ /* 0x002e640000201800 */
[----:B-1----:R-:W1:-:S06]  /*34a0*/  DSETP.GEU.AND P0, PT, R16, c[0x0][0x3f0], PT ;  /* 0x0000fc001000762a */ /* 0x002e4c0003f0e000 */
[----:B-1----:R-:W-:-:S05]  /*34b0*/  FSEL R16, RZ, 1, P0 ;  /* 0x3f800000ff107808 */ /* 0x002fca0000000000 */
[----:B------:R-:W-:-:S04]  /*34c0*/  FMUL.FTZ R61, R16, 1 ;  /* 0x3f800000103d7820 */ /* 0x000fc80000410000 */
[----:B------:R-:W1:Y:S01]  /*34d0*/  F2F.F64.F32 R18, R61 ;  /* 0x0000003d00127310 */ /* 0x000e620000201800 */
[----:B------:R-:W-:Y:S01]  /*34e0*/  FMUL.FTZ R55, R55, 1 ;  /* 0x3f80000037377820 */ /* 0x000fe20000410000 */
[----:B-1----:R1:W-:-:S06]  /*34f0*/  DMUL R28, R28, R18 ;  /* 0x000000121c1c7228 */ /* 0x0023cc0000000000 */
[----:B-1----:R-:W1:Y:S02]  /*3500*/  F2F.F64.F32 R18, R55 ;  /* 0x0000003700127310 */ /* 0x002e640000201800 */
[----:B-1----:R-:W1:-:S06]  /*3510*/  DSETP.GEU.AND P0, PT, R18, c[0x0][0x3f0], PT ;  /* 0x0000fc001200762a */ /* 0x002e4c0003f0e000 */
[----:B-1----:R-:W-:-:S05]  /*3520*/  FSEL R17, RZ, 1, P0 ;  /* 0x3f800000ff117808 */ /* 0x002fca0000000000 */
[----:B------:R-:W-:-:S06]  /*3530*/  FMUL.FTZ R19, R17, 1 ;  /* 0x3f80000011137820 */ /* 0x000fcc0000410000 */
[----:B------:R-:W1:Y:S01]  /*3540*/  F2F.F64.F32 R18, R19 ;  /* 0x0000001300127310 */ /* 0x000e620000201800 */
[----:B------:R-:W-:Y:S01]  /*3550*/  FMUL.FTZ R60, R54, 1 ;  /* 0x3f800000363c7820 */ /* 0x000fe20000410000 */
[----:B-1----:R1:W-:-:S06]  /*3560*/  DMUL R30, R30, R18 ;  /* 0x000000121e1e7228 */ /* 0x0023cc0000000000 */
[----:B-1----:R-:W1:Y:S02]  /*3570*/  F2F.F64.F32 R18, R60 ;  /* 0x0000003c00127310 */ /* 0x002e640000201800 */
[----:B-1----:R-:W1:-:S06]  /*3580*/  DSETP.GEU.AND P0, PT, R18, c[0x0][0x3f0], PT ;  /* 0x0000fc001200762a */ /* 0x002e4c0003f0e000 */
[----:B-1----:R-:W-:-:S05]  /*3590*/  FSEL R18, RZ, 1, P0 ;  /* 0x3f800000ff127808 */ /* 0x002fca0000000000 */
[----:B------:R-:W-:-:S06]  /*35a0*/  FMUL.FTZ R54, R18, 1 ;  /* 0x3f80000012367820 */ /* 0x000fcc0000410000 */
[----:B------:R-:W0:Y:S01]  /*35b0*/  F2F.F64.F32 R54, R54 ;  /* 0x0000003600367310 */ /* 0x000e220000201800 */
[----:B------:R-:W-:Y:S01]  /*35c0*/  FMUL.FTZ R53, R53, 1 ;  /* 0x3f80000035357820 */ /* 0x000fe20000410000 */
[----:B0-----:R0:W-:-:S06]  /*35d0*/  DMUL R2, R32, R54 ;  /* 0x0000003620027228 */ /* 0x0011cc0000000000 */
[----:B0-----:R-:W0:Y:S02]  /*35e0*/  F2F.F64.F32 R32, R53 ;  /* 0x0000003500207310 */ /* 0x001e240000201800 */
[----:B0-----:R-:W0:-:S06]  /*35f0*/  DSETP.GEU.AND P0, PT, R32, c[0x0][0x3f0], PT ;  /* 0x0000fc002000762a */ /* 0x001e0c0003f0e000 */
[----:B0-----:R-:W-:-:S05]  /*3600*/  FSEL R19, RZ, 1, P0 ;  /* 0x3f800000ff137808 */ /* 0x001fca0000000000 */
[----:B------:R-:W-:-:S04]  /*3610*/  FMUL.FTZ R55, R19, 1 ;  /* 0x3f80000013377820 */ /* 0x000fc80000410000 */
[----:B------:R-:W0:Y:S02]  /*3620*/  F2F.F64.F32 R60, R55 ;  /* 0x00000037003c7310 */ /* 0x000e240000201800 */
[----:B0-----:R0:W-:Y:S02]  /*3630*/  DMUL R60, R34, R60 ;  /* 0x0000003c223c7228 */ /* 0x0011e40000000000 */
[----:B0-----:R-:W-:-:S04]  /*3640*/  FMUL.FTZ R34, R51, 1 ;  /* 0x3f80000033227820 */ /* 0x001fc80000410000 */
[----:B------:R-:W0:Y:S02]  /*3650*/  F2F.F64.F32 R32, R34 ;  /* 0x0000002200207310 */ /* 0x000e240000201800 */
[----:B0-----:R-:W0:-:S06]  /*3660*/  DSETP.GEU.AND P0, PT, R32, c[0x0][0x3f0], PT ;  /* 0x0000fc002000762a */ /* 0x001e0c0003f0e000 */
[----:B0-----:R-:W-:-:S05]  /*3670*/  FSEL R51, RZ, 1, P0 ;  /* 0x3f800000ff337808 */ /* 0x001fca0000000000 */
[----:B------:R-:W-:-:S06]  /*3680*/  FMUL.FTZ R32, R51, 1 ;  /* 0x3f80000033207820 */ /* 0x000fcc0000410000 */
[----:B------:R-:W2:Y:S01]  /*3690*/  F2F.F64.F32 R32, R32 ;  /* 0x0000002000207310 */ /* 0x000ea20000201800 */
[----:B------:R-:W-:Y:S01]  /*36a0*/  FMUL.FTZ R52, R52, 1 ;  /* 0x3f80000034347820 */ /* 0x000fe20000410000 */
[----:B--2---:R0:W-:-:S06]  /*36b0*/  DMUL R54, R12, R32 ;  /* 0x000000200c367228 */ /* 0x0041cc0000000000 */
[----:B0-----:R-:W0:Y:S01]  /*36c0*/  F2F.F64.F32 R12, R52 ;  /* 0x00000034000c7310 */ /* 0x001e220000201800 */
[----:B------:R-:W-:Y:S01]  /*36d0*/  FMUL.FTZ R50, R50, 1 ;  /* 0x3f80000032327820 */ /* 0x000fe20000410000 */
[----:B0-----:R0:W1:-:S06]  /*36e0*/  DSETP.GEU.AND P0, PT, R12, c[0x0][0x3f0], PT ;  /* 0x0000fc000c00762a */ /* 0x00104c0003f0e000 */
[----:B0-----:R-:W0:Y:S01]  /*36f0*/  F2F.F64.F32 R12, R50 ;  /* 0x00000032000c7310 */ /* 0x001e220000201800 */
[----:B-1----:R-:W-:Y:S01]  /*3700*/  FSEL R35, RZ, 1, P0 ;  /* 0x3f800000ff237808 */ /* 0x002fe20000000000 */
[----:B------:R-:W-:Y:S01]  /*3710*/  IMAD.MOV.U32 R52, RZ, RZ, R54 ;  /* 0x000000ffff347224 */ /* 0x000fe200078e0036 */
[----:B------:R-:W-:-:S03]  /*3720*/  MOV R53, R55 ;  /* 0x0000003700357202 */ /* 0x000fc60000000f00 */
[----:B------:R-:W-:-:S04]  /*3730*/  FMUL.FTZ R33, R35, 1 ;  /* 0x3f80000023217820 */ /* 0x000fc80000410000 */
[----:B------:R-:W1:Y:S01]  /*3740*/  F2F.F64.F32 R54, R33 ;  /* 0x0000002100367310 */ /* 0x000e620000201800 */
[----:B0-----:R-:W0:-:S06]  /*3750*/  DSETP.GEU.AND P0, PT, R12, c[0x0][0x3f0], PT ;  /* 0x0000fc000c00762a */ /* 0x001e0c0003f0e000 */
[----:B0-----:R-:W-:Y:S01]  /*3760*/  FSEL R32, RZ, 1, P0 ;  /* 0x3f800000ff207808 */ /* 0x001fe20000000000 */
[----:B------:R-:W-:Y:S01]  /*3770*/  IMAD.MOV.U32 R12, RZ, RZ, R52 ;  /* 0x000000ffff0c7224 */ /* 0x000fe200078e0034 */
[----:B------:R-:W-:Y:S01]  /*3780*/  MOV R13, R53 ;  /* 0x00000035000d7202 */ /* 0x000fe20000000f00 */
[----:B-1----:R0:W-:Y:S02]  /*3790*/  DMUL R54, R14, R54 ;  /* 0x000000360e367228 */ /* 0x0021e40000000000 */
[----:B0-----:R-:W-:-:S04]  /*37a0*/  FMUL.FTZ R15, R32, 1 ;  /* 0x3f800000200f7820 */ /* 0x001fc80000410000 */
[----:B------:R-:W3:Y:S01]  /*37b0*/  F2F.F64.F32 R52, R15 ;  /* 0x0000000f00347310 */ /* 0x000ee20000201800 */
[----:B------:R-:W-:Y:S01]  /*37c0*/  FMUL.FTZ R14, R49, 1 ;  /* 0x3f800000310e7820 */ /* 0x000fe20000410000 */
[----:B---3--:R0:W-:Y:S02]  /*37d0*/  DMUL R52, R20, R52 ;  /* 0x0000003414347228 */ /* 0x0081e40000000000 */
[----:B0-----:R-:W-:Y:S01]  /*37e0*/  IMAD.MOV.U32 R20, RZ, RZ, R12 ;  /* 0x000000ffff147224 */ /* 0x001fe200078e000c */
[----:B------:R-:W-:-:S03]  /*37f0*/  MOV R21, R13 ;  /* 0x0000000d00157202 */ /* 0x000fc60000000f00 */
[----:B------:R0:W1:Y:S02]  /*3800*/  F2F.F64.F32 R12, R14 ;  /* 0x0000000e000c7310 */ /* 0x0000640000201800 */
[----:B0-----:R-:W-:-:S06]  /*3810*/  IMAD.MOV.U32 R14, RZ, RZ, R20 ;  /* 0x000000ffff0e7224 */ /* 0x001fcc00078e0014 */
[----:B------:R0:W-:Y:S02]  /*3820*/  F2I.FTZ.U32.TRUNC.NTZ R20, R40 ;  /* 0x0000002800147305 */ /* 0x0001e4000021f000 */
[----:B0-----:R-:W-:-:S06]  /*3830*/  IMAD.MOV.U32 R40, RZ, RZ, R14 ;  /* 0x000000ffff287224 */ /* 0x001fcc00078e000e */
[----:B------:R0:W-:Y:S01]  /*3840*/  F2I.FTZ.U32.TRUNC.NTZ R50, R16 ;  /* 0x0000001000327305 */ /* 0x0001e2000021f000 */
[----:B------:R-:W-:-:S07]  /*3850*/  IMAD.MOV.U32 R14, RZ, RZ, R40 ;  /* 0x000000ffff0e7224 */ /* 0x000fce00078e0028 */
[----:B------:R2:W-:Y:S01]  /*3860*/  F2I.FTZ.U32.TRUNC.NTZ R40, R17 ;  /* 0x0000001100287305 */ /* 0x0005e2000021f000 */
[----:B0-----:R-:W-:Y:S01]  /*3870*/  IMAD.MOV.U32 R16, RZ, RZ, R2 ;  /* 0x000000ffff107224 */ /* 0x001fe200078e0002 */
[----:B--2---:R-:W-:Y:S02]  /*3880*/  MOV R17, R3 ;  /* 0x0000000300117202 */ /* 0x004fe40000000f00 */
[----:B------:R0:W5:Y:S01]  /*3890*/  LDL.LU.64 R2, [R1] ;  /* 0x0000000001027983 */ /* 0x0001620000300a00 */
[----:B-1----:R-:W1:Y:S01]  /*38a0*/  DSETP.GEU.AND P0, PT, R12, c[0x0][0x3f0], PT ;  /* 0x0000fc000c00762a */ /* 0x002e620003f0e000 */
[----:B------:R-:W-:Y:S02]  /*38b0*/  MOV R15, R21 ;  /* 0x00000015000f7202 */ /* 0x000fe40000000f00 */
[----:B------:R2:W-:Y:S03]  /*38c0*/  F2I.FTZ.U32.TRUNC.NTZ R33, R41 ;  /* 0x0000002900217305 */ /* 0x0005e6000021f000 */
[----:B-1----:R-:W-:-:S02]  /*38d0*/  FSEL R49, RZ, 1, P0 ;  /* 0x3f800000ff317808 */ /* 0x002fc40000000000 */
[----:B--2---:R-:W-:-:S03]  /*38e0*/  MOV R41, R15 ;  /* 0x0000000f00297202 */ /* 0x004fc60000000f00 */
[----:B------:R-:W-:-:S04]  /*38f0*/  FMUL.FTZ R15, R49, 1 ;  /* 0x3f800000310f7820 */ /* 0x000fc80000410000 */
[----:B------:R1:W2:Y:S02]  /*3900*/  F2F.F64.F32 R12, R15 ;  /* 0x0000000f000c7310 */ /* 0x0002a40000201800 */
[----:B-1----:R-:W-:-:S06]  /*3910*/  MOV R15, R41 ;  /* 0x00000029000f7202 */ /* 0x002fcc0000000f00 */
[----:B------:R-:W1:Y:S08]  /*3920*/  F2I.FTZ.U32.TRUNC.NTZ R21, R11 ;  /* 0x0000000b00157305 */ /* 0x000e70000021f000 */
[----:B------:R3:W-:Y:S08]  /*3930*/  F2I.FTZ.U32.TRUNC.NTZ R34, R18 ;  /* 0x0000001200227305 */ /* 0x0007f0000021f000 */
[----:B------:R4:W-:Y:S01]  /*3940*/  F2I.FTZ.U32.TRUNC.NTZ R11, R19 ;  /* 0x00000013000b7305 */ /* 0x0009e2000021f000 */
[----:B---3--:R-:W-:Y:S01]  /*3950*/  IMAD.MOV.U32 R18, RZ, RZ, R14 ;  /* 0x000000ffff127224 */ /* 0x008fe200078e000e */
[----:B----4-:R-:W-:Y:S01]  /*3960*/  MOV R19, R15 ;  /* 0x0000000f00137202 */ /* 0x010fe20000000f00 */
[----:B--2---:R-:W2:-:S04]  /*3970*/  DMUL R14, R22, R12 ;  /* 0x0000000c160e7228 */ /* 0x004e880000000000 */
[----:B------:R2:W-:Y:S01]  /*3980*/  DMUL R12, R58, UR4 ;  /* 0x000000043a0c7c28 */ /* 0x0005e20008000000 */
[----:B------:R-:W3:Y:S01]  /*3990*/  F2I.FTZ.U32.TRUNC.NTZ R41, R51 ;  /* 0x0000003300297305 */ /* 0x000ee2000021f000 */
[----:B-1----:R-:W-:-:S04]  /*39a0*/  LOP3.LUT R21, R21, 0xff, RZ, 0xc0, !PT ;  /* 0x000000ff15157812 */ /* 0x002fc800078ec0ff */
[----:B--2---:R-:W-:Y:S01]  /*39b0*/  IMAD.MOV.U32 R58, RZ, RZ, R14 ;  /* 0x000000ffff3a7224 */ /* 0x004fe200078e000e */
[----:B------:R-:W-:Y:S01]  /*39c0*/  MOV R59, R15 ;  /* 0x0000000f003b7202 */ /* 0x000fe20000000f00 */
[----:B------:R1:W-:Y:S02]  /*39d0*/  DMUL R14, R56, UR4 ;  /* 0x00000004380e7c28 */ /* 0x0003e40008000000 */
[----:B-1----:R-:W-:Y:S01]  /*39e0*/  IMAD.MOV.U32 R56, RZ, RZ, R16 ;  /* 0x000000ffff387224 */ /* 0x002fe200078e0010 */
[----:B------:R-:W-:Y:S01]  /*39f0*/  MOV R57, R17 ;  /* 0x0000001100397202 */ /* 0x000fe20000000f00 */
[----:B------:R1:W-:Y:S02]  /*3a00*/  DMUL R16, R44, UR4 ;  /* 0x000000042c107c28 */ /* 0x0003e40008000000 */
[----:B-1----:R-:W-:Y:S01]  /*3a10*/  IMAD.MOV.U32 R44, RZ, RZ, R18 ;  /* 0x000000ffff2c7224 */ /* 0x002fe200078e0012 */
[----:B------:R-:W-:Y:S01]  /*3a20*/  MOV R45, R19 ;  /* 0x00000013002d7202 */ /* 0x000fe20000000f00 */
[----:B------:R1:W-:Y:S01]  /*3a30*/  DMUL R18, R38, UR4 ;  /* 0x0000000426127c28 */ /* 0x0003e20008000000 */
[----:B------:R-:W-:Y:S01]  /*3a40*/  F2I.FTZ.U32.TRUNC.NTZ R35, R35 ;  /* 0x0000002300237305 */ /* 0x000fe2000021f000 */
[----:B-1----:R-:W-:-:S02]  /*3a50*/  PRMT R38, R20, 0x7604, R21 ;  /* 0x0000760414267816 */ /* 0x002fc40000000015 */
[----:B------:R1:W-:-:S05]  /*3a60*/  DMUL R20, R24, UR4 ;  /* 0x0000000418147c28 */ /* 0x0003ca0008000000 */
[----:B------:R2:W4:Y:S01]  /*3a70*/  F2I.FTZ.U32.TRUNC.NTZ R39, R32 ;  /* 0x0000002000277305 */ /* 0x000522000021f000 */
[----:B------:R-:W0:Y:S01]  /*3a80*/  DMUL R22, R26, UR4 ;  /* 0x000000041a167c28 */ /* 0x000e220008000000 */
[----:B-1----:R-:W-:-:S06]  /*3a90*/  LOP3.LUT R25, R33, 0xff, RZ, 0xc0, !PT ;  /* 0x000000ff21197812 */ /* 0x002fcc00078ec0ff */
[----:B------:R-:W1:Y:S01]  /*3aa0*/  F2I.FTZ.U32.TRUNC.NTZ R43, R43 ;  /* 0x0000002b002b7305 */ /* 0x000e62000021f000 */
[----:B0-----:R0:W-:Y:S01]  /*3ab0*/  STG.E.128 [R36.64+0x30], R20 ;  /* 0x0000301424007986 */ /* 0x0011e2000c101d0a */
[----:B--2---:R3:W-:-:S06]  /*3ac0*/  DMUL R32, R44, UR4 ;  /* 0x000000042c207c28 */ /* 0x0047cc0008000000 */
[----:B------:R-:W2:Y:S01]  /*3ad0*/  F2I.FTZ.U32.TRUNC.NTZ R47, R47 ;  /* 0x0000002f002f7305 */ /* 0x000ea2000021f000 */
[----:B---3--:R-:W-:Y:S02]  /*3ae0*/  LOP3.LUT R44, R41, 0xff, RZ, 0xc0, !PT ;  /* 0x000000ff292c7812 */ /* 0x008fe400078ec0ff */
[----:B------:R-:W-:-:S05]  /*3af0*/  LOP3.LUT R45, R50, 0xff, RZ, 0xc0, !PT ;  /* 0x000000ff322d7812 */ /* 0x000fca00078ec0ff */
[----:B------:R-:W3:Y:S01]  /*3b00*/  F2I.FTZ.U32.TRUNC.NTZ R42, R42 ;  /* 0x0000002a002a7305 */ /* 0x000ee2000021f000 */
[----:B0-----:R-:W-:-:S07]  /*3b10*/  MOV R20, c[0x0][0x0] ;  /* 0x0000000000147a02 */ /* 0x001fce0000000f00 */
[----:B------:R-:W0:Y:S01]  /*3b20*/  F2I.FTZ.U32.TRUNC.NTZ R46, R46 ;  /* 0x0000002e002e7305 */ /* 0x000e22000021f000 */
[----:B------:R-:W-:Y:S01]  /*3b30*/  IMAD.SHL.U32 R20, R20, 0x10, RZ ;  /* 0x0000001014147824 */ /* 0x000fe200078e00ff */
[----:B----4-:R-:W-:-:S06]  /*3b40*/  LOP3.LUT R50, R39, 0xff, RZ, 0xc0, !PT ;  /* 0x000000ff27327812 */ /* 0x010fcc00078ec0ff */
[----:B------:R-:W4:Y:S01]  /*3b50*/  F2I.FTZ.U32.TRUNC.NTZ R48, R48 ;  /* 0x0000003000307305 */ /* 0x000f22000021f000 */
[----:B------:R-:W-:-:S07]  /*3b60*/  PRMT R39, R35, 0x7604, R44 ;  /* 0x0000760423277816 */ /* 0x000fce000000002c */
[----:B------:R-:W4:Y:S01]  /*3b70*/  F2I.FTZ.U32.TRUNC.NTZ R49, R49 ;  /* 0x0000003100317305 */ /* 0x000f22000021f000 */
[----:B------:R-:W-:Y:S01]  /*3b80*/  IADD3 R44, P0, R9, c[0x0][0x310], RZ ;  /* 0x0000c400092c7a10 */ /* 0x000fe20007f1e0ff */
[----:B------:R-:W-:Y:S01]  /*3b90*/  IMAD R9, R20, c[0x0][0xc], R9 ;  /* 0x0000030014097a24 */ /* 0x000fe200078e0209 */
[----:B-1----:R-:W-:Y:S02]  /*3ba0*/  LOP3.LUT R43, R43, 0xff, RZ, 0xc0, !PT ;  /* 0x000000ff2b2b7812 */ /* 0x002fe400078ec0ff */
[----:B--2---:R-:W-:Y:S02]  /*3bb0*/  LOP3.LUT R47, R47, 0xff, RZ, 0xc0, !PT ;  /* 0x000000ff2f2f7812 */ /* 0x004fe400078ec0ff */
[----:B------:R-:W-:Y:S01]  /*3bc0*/  PRMT R40, R40, 0x7604, R45 ;  /* 0x0000760428287816 */ /* 0x000fe2000000002d */
[----:B------:R-:W-:Y:S01]  /*3bd0*/  IMAD.X R45, RZ, RZ, c[0x0][0x314], P0 ;  /* 0x0000c500ff2d7624 */ /* 0x000fe200000e06ff */
[----:B------:R-:W-:Y:S02]  /*3be0*/  LOP3.LUT R34, R34, 0xff, RZ, 0xc0, !PT ;  /* 0x000000ff22227812 */ /* 0x000fe400078ec0ff */
[----:B------:R-:W-:Y:S01]  /*3bf0*/  ISETP.GE.U32.AND P0, PT, R9, c[0x0][0x3e8], PT ;  /* 0x0000fa0009007a0c */ /* 0x000fe20003f06070 */
[----:B------:R1:W-:Y:S01]  /*3c00*/  STG.E.128 [R36.64+0x10], R12 ;  /* 0x0000100c24007986 */ /* 0x0003e2000c101d0a */
[----:B---3--:R-:W-:Y:S01]  /*3c10*/  PRMT R42, R42, 0x7604, R25 ;  /* 0x000076042a2a7816 */ /* 0x008fe20000000019 */
[----:B------:R-:W-:Y:S01]  /*3c20*/  DMUL R24, R56, UR4 ;  /* 0x0000000438187c28 */ /* 0x000fe20008000000 */
[----:B0-----:R-:W-:-:S02]  /*3c30*/  PRMT R46, R46, 0x7604, R43 ;  /* 0x000076042e2e7816 */ /* 0x001fc4000000002b */
[----:B----4-:R-:W-:Y:S01]  /*3c40*/  PRMT R48, R48, 0x7604, R47 ;  /* 0x0000760430307816 */ /* 0x010fe2000000002f */
[----:B------:R-:W-:Y:S01]  /*3c50*/  DMUL R26, R60, UR4 ;  /* 0x000000043c1a7c28 */ /* 0x000fe20008000000 */
[----:B------:R-:W-:Y:S02]  /*3c60*/  PRMT R11, R11, 0x7604, R34 ;  /* 0x000076040b0b7816 */ /* 0x000fe40000000022 */
[----:B------:R-:W-:Y:S01]  /*3c70*/  PRMT R50, R49, 0x7604, R50 ;  /* 0x0000760431327816 */ /* 0x000fe20000000032 */
[----:B------:R-:W-:Y:S01]  /*3c80*/  DMUL R28, R28, UR4 ;  /* 0x000000041c1c7c28 */ /* 0x000fe20008000000 */
[----:B------:R0:W-:Y:S03]  /*3c90*/  STG.E.128 [R36.64+0x20], R16 ;  /* 0x0000201024007986 */ /* 0x0001e6000c101d0a */
[----:B------:R-:W2:-:S04]  /*3ca0*/  DMUL R30, R30, UR4 ;  /* 0x000000041e1e7c28 */ /* 0x000e880008000000 */
[----:B------:R-:W3:-:S04]  /*3cb0*/  DMUL R34, R54, UR4 ;  /* 0x0000000436227c28 */ /* 0x000ec80008000000 */
[----:B-1----:R-:W-:-:S04]  /*3cc0*/  DMUL R12, R52, UR4 ;  /* 0x00000004340c7c28 */ /* 0x002fc80008000000 */
[----:B------:R-:W1:Y:S01]  /*3cd0*/  DMUL R14, R58, UR4 ;  /* 0x000000043a0e7c28 */ /* 0x000e620008000000 */
[----:B0-----:R-:W-:Y:S02]  /*3ce0*/  PRMT R19, R50, 0x1054, R39 ;  /* 0x0000105432137816 */ /* 0x001fe40000000027 */
[----:B------:R-:W-:Y:S02]  /*3cf0*/  PRMT R18, R11, 0x1054, R40 ;  /* 0x000010540b127816 */ /* 0x000fe40000000028 */
[----:B------:R-:W-:Y:S02]  /*3d00*/  PRMT R17, R48, 0x1054, R46 ;  /* 0x0000105430117816 */ /* 0x000fe4000000002e */
[----:B------:R-:W-:Y:S01]  /*3d10*/  PRMT R16, R42, 0x1054, R38 ;  /* 0x000010542a107816 */ /* 0x000fe20000000026 */
[----:B--2---:R0:W-:Y:S01]  /*3d20*/  STG.E.128 [R36.64+0x40], R28 ;  /* 0x0000401c24007986 */ /* 0x0041e2000c101d0a */
[----:B------:R-:W-:Y:S03]  /*3d30*/  WARPSYNC 0xffffffff ;  /* 0xffffffff00007948 */ /* 0x000fe60003800000 */
[----:B------:R0:W-:Y:S04]  /*3d40*/  STG.E.128 [R36.64+0x50], R24 ;  /* 0x0000501824007986 */ /* 0x0001e8000c101d0a */
[----:B---3--:R0:W-:Y:S04]  /*3d50*/  STG.E.128 [R36.64+0x60], R32 ;  /* 0x0000602024007986 */ /* 0x0081e8000c101d0a */
[----:B-1----:R0:W-:Y:S04]  /*3d60*/  STG.E.128 [R36.64+0x70], R12 ;  /* 0x0000700c24007986 */ /* 0x0021e8000c101d0a */
[----:B------:R0:W-:Y:S01]  /*3d70*/  STG.E.128 [R44.64], R16 ;  /* 0x000000102c007986 */ /* 0x0001e2000c101d0a */
[----:B------:R-:W-:-:S03]  /*3d80*/  MOV R20, R6 ;  /* 0x0000000600147202 */ /* 0x000fc60000000f00 */
[----:B------:R-:W-:Y:S06]  /*3d90*/  BAR.SYNC.DEFER_BLOCKING 0x0 ;  /* 0x0000000000007b1d */ /* 0x000fec0000010000 */
[----:B------:R-:W-:Y:S01]  /*3da0*/  @P0 CALL.REL.NOINC `(.L_x_2398) ;  /* 0x0000001000000944 */ /* 0x000fe20003c00000 */
[----:B------:R-:W-:Y:S05]  /*3db0*/  BRA `(.L_x_2399) ;  /* 0xffffc8e000007947 */ /* 0x000fea000383ffff */
.L_x_2398:
[----:B------:R-:W-:Y:S05]  /*3dc0*/  EXIT ;  /* 0x000000000000794d */ /* 0x000fea0003800000 */
        .weak           $__internal_67_$__cuda_sm20_dblrcp_rn_slowpath_v3
        .type           $__internal_67_$__cuda_sm20_dblrcp_rn_slowpath_v3,@function
        .size           $__internal_67_$__cuda_sm20_dblrcp_rn_slowpath_v3,(.L_x_11438 - $__internal_67_$__cuda_sm20_dblrcp_rn_slowpath_v3)
$__internal_67_$__cuda_sm20_dblrcp_rn_slowpath_v3:
        /* <DEDUP_REMOVED lines=31> */
.L_x_2402:
        /* <DEDUP_REMOVED lines=11> */
.L_x_2400:
[----:B------:R-:W-:Y:S02]  /*4070*/  ULOP3.LUT UR5, UR6, 0x80000, URZ, 0xfc, !UPT ;  /* 0x0008000006057892 */ /* 0x000fe4000f8efc3f */
[----:B------:R-:W-:-:S02]  /*4080*/  ULDC UR4, c[0x0][0x3f0] ;  /* 0x0000fc0000047ab9 */ /* 0x000fc40000000800 */
.L_x_2401:
[----:B------:R-:W-:Y:S01]  /*4090*/  IMAD.MOV.U32 R12, RZ, RZ, R0 ;  /* 0x000000ffff0c7224 */ /* 0x000fe200078e0000 */
[----:B------:R-:W-:-:S04]  /*40a0*/  MOV R13, 0x0 ;  /* 0x00000000000d7802 */ /* 0x000fc80000000f00 */
[----:B------:R-:W-:Y:S05]  /*40b0*/  RET.REL.NODEC R12 `(_ZN2at6native43_GLOBAL__N__7cc8d1ed_10_Dropout_cu_0e96ed3824fused_dropout_kernel_vecIddjLi1ELi16EhEEvNS_4cuda6detail10TensorInfoIKT_T1_EENS5_IS6_S8_EENS5_IT4_S8_EES8_T0_NS_15PhiloxCudaStateE) ;  /* 0xffffbf400c007950 */ /* 0x000fea0003c3ffff */
.L_x_2403:
        /* <DEDUP_REMOVED lines=12> */
.L_x_11438:


//--------------------- .text._ZN2at6native43_GLOBAL__N__7cc8d1ed_10_Dropout_cu_0e96ed3820fused_dropout_kernelIN3c108BFloat16EfmLin1ELin1EbEEvNS_4cuda6detail10TensorInfoIKT_T1_EENS7_IS8_SA_EENS7_IT4_SA_EESA_T0_NS_15PhiloxCudaStateE --------------------------
	.section	.text._ZN2at6native43_GLOBAL__N__7cc8d1ed_10_Dropout_cu_0e96ed3820fused_dropout_kernelIN3c108BFloat16EfmLin1ELin1EbEEvNS_4cuda6detail10TensorInfoIKT_T1_EENS7_IS8_SA_EENS7_IT4_SA_EESA_T0_NS_15PhiloxCudaStateE,"ax",@progbits
	.sectioninfo	@"SHI_REGISTERS=62"
	.align	128
.text._ZN2at6native43_GLOBAL__N__7cc8d1ed_10_Dropout_cu_0e96ed3820fused_dropout_kernelIN3c108BFloat16EfmLin1ELin1EbEEvNS_4cuda6detail10TensorInfoIKT_T1_EENS7_IS8_SA_EENS7_IT4_SA_EESA_T0_NS_15PhiloxCudaStateE:
        .type           _ZN2at6native43_GLOBAL__N__7cc8d1ed_10_Dropout_cu_0e96ed3820fused_dropout_kernelIN3c108BFloat16EfmLin1ELin1EbEEvNS_4cuda6detail10TensorInfoIKT_T1_EENS7_IS8_SA_EENS7_IT4_SA_EESA_T0_NS_15PhiloxCudaStateE,@function
        .size           _ZN2at6native43_GLOBAL__N__7cc8d1ed_10_Dropout_cu_0e96ed3820fused_dropout_kernelIN3c108BFloat16EfmLin1ELin1EbEEvNS_4cuda6detail10TensorInfoIKT_T1_EENS7_IS8_SA_EENS7_IT4_SA_EESA_T0_NS_15PhiloxCudaStateE,(.L_x_11440 - _ZN2at6native43_GLOBAL__N__7cc8d1ed_10_Dropout_cu_0e96ed3820fused_dropout_kernelIN3c108BFloat16EfmLin1ELin1EbEEvNS_4cuda6detail10TensorInfoIKT_T1_EENS7_IS8_SA_EENS7_IT4_SA_EESA_T0_NS_15PhiloxCudaStateE)
        .other          _ZN2at6native43_GLOBAL__N__7cc8d1ed_10_Dropout_cu_0e96ed3820fused_dropout_kernelIN3c108BFloat16EfmLin1ELin1EbEEvNS_4cuda6detail10TensorInfoIKT_T1_EENS7_IS8_SA_EENS7_IT4_SA_EESA_T0_NS_15PhiloxCudaStateE,@"STO_CUDA_ENTRY STV_DEFAULT"
_ZN2at6native43_GLOBAL__N__7cc8d1ed_10_Dropout_cu_0e96ed3820fused_dropout_kernelIN3c108BFloat16EfmLin1ELin1EbEEvNS_4cuda6detail10TensorInfoIKT_T1_EENS7_IS8_SA_EENS7_IT4_SA_EESA_T0_NS_15PhiloxCudaStateE:
        /* <DEDUP_REMOVED lines=108> */
[----:B------:R-:W-:Y:S05]  /*06c0*/  CALL.REL.NOINC `($__internal_68_$__cuda_sm20_dblrcp_rn_slowpath_v3) ;  /* 0x0000d3d000007944 */ /* 0x000fea0003c00000 */
.L_x_2404:
        /* <DEDUP_REMOVED lines=21> */
[----:B-1----:R-:W-:Y:S05]  /*0820*/  CALL.REL.NOINC `($__internal_69_$__cuda_sm20_div_u64) ;  /* 0x0000d4d000007944 */ /* 0x002fea0003c00000 */
[----:B------:R-:W-:Y:S05]  /*0830*/  BRA `(.L_x_2406) ;  /* 0x0000016000007947 */ /* 0x000fea0003800000 */
.L_x_2405:
        /* <DEDUP_REMOVED lines=22> */
.L_x_2406:
        /* <DEDUP_REMOVED lines=33> */
.L_x_2619:
[----:B------:R-:W-:Y:S01]  /*0bb0*/  IADD3 R29, R29, 0x1, RZ ;  /* 0x000000011d1d7810 */ /* 0x000fe20007ffe0ff */
[----:B------:R-:W-:Y:S03]  /*0bc0*/  BSSY B0, `(.L_x_2407) ;  /* 0x000000c000007945 */ /* 0x000fe60003800000 */
[C---:B------:R-:W-:Y:S01]  /*0bd0*/  ISETP.NE.AND P0, PT, R29.reuse, RZ, PT ;  /* 0x000000ff1d00720c */ /* 0x040fe20003f05270 */
[----:B------:R-:W-:-:S12]  /*0be0*/  IMAD.HI.U32 R6, R29, -0x2daee0ad, RZ ;  /* 0xd2511f531d067827 */ /* 0x000fd800078e00ff */
        /* <DEDUP_REMOVED lines=9> */
.L_x_2408:
[----:B------:R-:W-:Y:S05]  /*0c80*/  BSYNC B0 ;  /* 0x0000000000007941 */ /* 0x000fea0003800000 */
.L_x_2407:
        /* <DEDUP_REMOVED lines=72> */
.L_x_2410:
[----:B------:R-:W-:Y:S01]  /*1110*/  IMAD.MOV.U32 R5, RZ, RZ, R0 ;  /* 0x000000ffff057224 */ /* 0x000fe200078e0000 */
[----:B------:R-:W-:Y:S01]  /*1120*/  MOV R6, R10 ;  /* 0x0000000a00067202 */ /* 0x000fe20000000f00 */
[----:B------:R-:W-:Y:S02]  /*1130*/  IMAD.MOV.U32 R7, RZ, RZ, R18 ;  /* 0x000000ffff077224 */ /* 0x000fe400078e0012 */
[----:B------:R-:W-:Y:S02]  /*1140*/  IMAD.MOV.U32 R9, RZ, RZ, R26 ;  /* 0x000000ffff097224 */ /* 0x000fe400078e001a */
.L_x_2409:
        /* <DEDUP_REMOVED lines=29> */
.L_x_2427:
        /* <DEDUP_REMOVED lines=11> */
[----:B-1----:R-:W-:Y:S05]  /*13d0*/  CALL.REL.NOINC `($__internal_69_$__cuda_sm20_div_u64) ;  /* 0x0000c92000007944 */ /* 0x002fea0003c00000 */
        /* <DEDUP_REMOVED lines=9> */
.L_x_2416:
        /* <DEDUP_REMOVED lines=22> */
.L_x_2417:
[----:B------:R-:W-:Y:S05]  /*15d0*/  BSYNC B1 ;  /* 0x0000000000017941 */ /* 0x000fea0003800000 */
.L_x_2415:
        /* <DEDUP_REMOVED lines=15> */
[----:B-1----:R-:W-:Y:S05]  /*16d0*/  CALL.REL.NOINC `($__internal_69_$__cuda_sm20_div_u64) ;  /* 0x0000c62000007944 */ /* 0x002fea0003c00000 */
        /* <DEDUP_REMOVED lines=11> */
.L_x_2419:
        /* <DEDUP_REMOVED lines=23> */
.L_x_2420:
[----:B------:R-:W-:Y:S05]  /*1900*/  BSYNC B1 ;  /* 0x0000000000017941 */ /* 0x000fea0003800000 */
.L_x_2418:
        /* <DEDUP_REMOVED lines=28> */
.L_x_2422:
        /* <DEDUP_REMOVED lines=23> */
.L_x_2423:
[----:B------:R-:W-:Y:S05]  /*1c40*/  BSYNC B1 ;  /* 0x0000000000017941 */ /* 0x000fea0003800000 */
.L_x_2421:
        /* <DEDUP_REMOVED lines=17> */
[----:B-1----:R-:W-:Y:S05]  /*1d60*/  CALL.REL.NOINC `($__internal_69_$__cuda_sm20_div_u64) ;  /* 0x0000bf9000007944 */ /* 0x002fea0003c00000 */
        /* <DEDUP_REMOVED lines=11> */
.L_x_2425:
        /* <DEDUP_REMOVED lines=22> */
.L_x_2426:
[----:B------:R-:W-:Y:S05]  /*1f80*/  BSYNC B1 ;  /* 0x0000000000017941 */ /* 0x000fea0003800000 */
.L_x_2424:
[----:B------:R-:W0:Y:S01]  /*1f90*/  LDC.64 R10, c[0x0][R0+0x210] ;  /* 0x00008400000a7b82 */ /* 0x000e220000000a00 */
[----:B------:R-:W-:Y:S02]  /*1fa0*/  IMAD.MOV.U32 R2, RZ, RZ, R44 ;  /* 0x000000ffff027224 */ /* 0x000fe400078e002c */
[-C--:B0-----:R-:W-:Y:S02]  /*1fb0*/  IMAD R9, R11, R34.reuse, RZ ;  /* 0x000000220b097224 */ /* 0x081fe400078e02ff */
[----:B------:R-:W-:-:S04]  /*1fc0*/  IMAD.WIDE.U32 R2, R10, R34, R2 ;  /* 0x000000220a027225 */ /* 0x000fc800078e0002 */
[----:B------:R-:W-:-:S05]  /*1fd0*/  IMAD R7, R10, R7, R9 ;  /* 0x000000070a077224 */ /* 0x000fca00078e0209 */
[----:B------:R-:W-:Y:S01]  /*1fe0*/  IADD3 R3, R3, R7, RZ ;  /* 0x0000000703037210 */ /* 0x000fe20007ffe0ff */
[----:B------:R-:W-:Y:S05]  /*1ff0*/  @P3 BRA `(.L_x_2427) ;  /* 0xfffff32000003947 */ /* 0x000fea000383ffff */
.L_x_2414:
        /* <DEDUP_REMOVED lines=11> */
[----:B-1----:R-:W-:Y:S05]  /*20b0*/  CALL.REL.NOINC `($__internal_69_$__cuda_sm20_div_u64) ;  /* 0x0000bc4000007944 */ /* 0x002fea0003c00000 */
        /* <DEDUP_REMOVED lines=9> */
.L_x_2429:
        /* <DEDUP_REMOVED lines=23> */
.L_x_2430:
[----:B------:R-:W-:Y:S05]  /*22c0*/  BSYNC B1 ;  /* 0x0000000000017941 */ /* 0x000fea0003800000 */
.L_x_2428:
        /* <DEDUP_REMOVED lines=26> */
.L_x_2432:
        /* <DEDUP_REMOVED lines=23> */
.L_x_2433:
[----:B------:R-:W-:Y:S05]  /*25e0*/  BSYNC B1 ;  /* 0x0000000000017941 */ /* 0x000fea0003800000 */
.L_x_2431:
        /* <DEDUP_REMOVED lines=26> */
.L_x_2435:
        /* <DEDUP_REMOVED lines=23> */
.L_x_2436:
[----:B------:R-:W-:Y:S05]  /*2900*/  BSYNC B1 ;  /* 0x0000000000017941 */ /* 0x000fea0003800000 */
.L_x_2434:
[----:B------:R-:W0:Y:S02]  /*2910*/  LDC.64 R6, c[0x0][R5+0x218] ;  /* 0x0000860005067b82 */ /* 0x000e240000000a00 */
[-C--:B0-----:R-:W-:Y:S02]  /*2920*/  IMAD R0, R7, R10.reuse, RZ ;  /* 0x0000000a07007224 */ /* 0x081fe400078e02ff */
[----:B------:R-:W-:-:S04]  /*2930*/  IMAD.WIDE.U32 R2, R6, R10, R2 ;  /* 0x0000000a06027225 */ /* 0x000fc800078e0002 */
[----:B------:R-:W-:-:S04]  /*2940*/  IMAD R9, R6, R9, R0 ;  /* 0x0000000906097224 */ /* 0x000fc800078e0200 */
[----:B------:R-:W-:Y:S02]  /*2950*/  IMAD.IADD R3, R3, 0x1, R9 ;  /* 0x0000000103037824 */ /* 0x000fe400078e0209 */
.L_x_2413:
[----:B------:R-:W-:Y:S02]  /*2960*/  IMAD R5, R49, c[0x0][0x230], RZ ;  /* 0x00008c0031057a24 */ /* 0x000fe400078e02ff */
[----:B------:R-:W-:-:S04]  /*2970*/  IMAD.WIDE.U32 R2, R48, c[0x0][0x230], R2 ;  /* 0x00008c0030027a25 */ /* 0x000fc800078e0002 */
[----:B------:R-:W-:Y:S01]  /*2980*/  IMAD R5, R48, c[0x0][0x234], R5 ;  /* 0x00008d0030057a24 */ /* 0x000fe200078e0205 */
[----:B------:R-:W-:-:S03]  /*2990*/  LEA R6, P0, R2, c[0x0][0x160], 0x1 ;  /* 0x0000580002067a11 */ /* 0x000fc600078008ff */
[----:B------:R-:W-:-:S05]  /*29a0*/  IMAD.IADD R3, R3, 0x1, R5 ;  /* 0x0000000103037824 */ /* 0x000fca00078e0205 */
[----:B------:R-:W-:-:S05]  /*29b0*/  LEA.HI.X R7, R2, c[0x0][0x164], R3, 0x1, P0 ;  /* 0x0000590002077a11 */ /* 0x000fca00000f0c03 */
[----:B------:R0:W5:Y:S02]  /*29c0*/  LDG.E.U16 R12, [R6.64] ;  /* 0x0000000c060c7981 */ /* 0x000164000c1e1500 */
.L_x_2412:
[----:B------:R-:W-:Y:S05]  /*29d0*/  BSYNC B0 ;  /* 0x0000000000007941 */ /* 0x000fea0003800000 */
.L_x_2411:
        /* <DEDUP_REMOVED lines=22> */
.L_x_2453:
        /* <DEDUP_REMOVED lines=9> */
[----:B-1---5:R-:W-:Y:S05]  /*2bd0*/  CALL.REL.NOINC `($__internal_69_$__cuda_sm20_div_u64) ;  /* 0x0000b12000007944 */ /* 0x022fea0003c00000 */
        /* <DEDUP_REMOVED lines=9> */
.L_x_2442:
        /* <DEDUP_REMOVED lines=22> */
.L_x_2443:
[----:B------:R-:W-:Y:S05]  /*2dd0*/  BSYNC B1 ;  /* 0x0000000000017941 */ /* 0x000fea0003800000 */
.L_x_2441:
        /* <DEDUP_REMOVED lines=15> */
[----:B-1---5:R-:W-:Y:S05]  /*2ed0*/  CALL.REL.NOINC `($__internal_69_$__cuda_sm20_div_u64) ;  /* 0x0000ae2000007944 */ /* 0x022fea0003c00000 */
        /* <DEDUP_REMOVED lines=11> */
.L_x_2445:
        /* <DEDUP_REMOVED lines=23> */
.L_x_2446:
[----:B------:R-:W-:Y:S05]  /*3100*/  BSYNC B1 ;  /* 0x0000000000017941 */ /* 0x000fea0003800000 */
.L_x_2444:
        /* <DEDUP_REMOVED lines=16> */
[----:B-1---5:R-:W-:Y:S05]  /*3210*/  CALL.REL.NOINC `($__internal_69_$__cuda_sm20_div_u64) ;  /* 0x0000aae000007944 */ /* 0x022fea0003c00000 */
        /* <DEDUP_REMOVED lines=11> */
.L_x_2448:
        /* <DEDUP_REMOVED lines=23> */
.L_x_2449:
[----:B------:R-:W-:Y:S05]  /*3440*/  BSYNC B1 ;  /* 0x0000000000017941 */ /* 0x000fea0003800000 */
.L_x_2447:
        /* <DEDUP_REMOVED lines=16> */
[----:B-1---5:R-:W-:Y:S05]  /*3550*/  CALL.REL.NOINC `($__internal_69_$__cuda_sm20_div_u64) ;  /* 0x0000a7a000007944 */ /* 0x022fea0003c00000 */
        /* <DEDUP_REMOVED lines=11> */
.L_x_2451:
        /* <DEDUP_REMOVED lines=22> */
.L_x_2452:
[----:B------:R-:W-:Y:S05]  /*3770*/  BSYNC B1 ;  /* 0x0000000000017941 */ /* 0x000fea0003800000 */
.L_x_2450:
        /* <DEDUP_REMOVED lines=10> */
.L_x_2440:
        /* <DEDUP_REMOVED lines=11> */
[----:B-1---5:R-:W-:Y:S05]  /*38d0*/  CALL.REL.NOINC `($__internal_69_$__cuda_sm20_div_u64) ;  /* 0x0000a42000007944 */ /* 0x022fea0003c00000 */
        /* <DEDUP_REMOVED lines=9> */
.L_x_2455:
        /* <DEDUP_REMOVED lines=23> */
.L_x_2456:
[----:B------:R-:W-:Y:S05]  /*3ae0*/  BSYNC B1 ;  /* 0x0000000000017941 */ /* 0x000fea0003800000 */
.L_x_2454:
        /* <DEDUP_REMOVED lines=26> */
.L_x_2458:
        /* <DEDUP_REMOVED lines=23> */
.L_x_2459:
[----:B------:R-:W-:Y:S05]  /*3e00*/  BSYNC B1 ;  /* 0x0000000000017941 */ /* 0x000fea0003800000 */
.L_x_2457:
        /* <DEDUP_REMOVED lines=26> */
.L_x_2461:
        /* <DEDUP_REMOVED lines=23> */
.L_x_2462:
[----:B------:R-:W-:Y:S05]  /*4120*/  BSYNC B1 ;  /* 0x0000000000017941 */ /* 0x000fea0003800000 */
.L_x_2460:
[----:B------:R-:W0:Y:S02]  /*4130*/  LDC.64 R6, c[0x0][R5+0x218] ;  /* 0x0000860005067b82 */ /* 0x000e240000000a00 */
[-C--:B0-----:R-:W-:Y:S02]  /*4140*/  IMAD R0, R7, R34.reuse, RZ ;  /* 0x0000002207007224 */ /* 0x081fe400078e02ff */
[----:B------:R-:W-:-:S04]  /*4150*/  IMAD.WIDE.U32 R2, R6, R34, R2 ;  /* 0x0000002206027225 */ /* 0x000fc800078e0002 */
[----:B------:R-:W-:-:S05]  /*4160*/  IMAD R31, R6, R31, R0 ;  /* 0x0000001f061f7224 */ /* 0x000fca00078e0200 */
[----:B------:R-:W-:-:S03]  /*4170*/  IADD3 R3, R3, R31, RZ ;  /* 0x0000001f03037210 */ /* 0x000fc60007ffe0ff */
.L_x_2439:
[----:B------:R-:W-:Y:S02]  /*4180*/  IMAD R49, R49, c[0x0][0x230], RZ ;  /* 0x00008c0031317a24 */ /* 0x000fe400078e02ff */
[----:B------:R-:W-:-:S04]  /*4190*/  IMAD.WIDE.U32 R2, R48, c[0x0][0x230], R2 ;  /* 0x00008c0030027a25 */ /* 0x000fc800078e0002 */
[----:B------:R-:W-:Y:S01]  /*41a0*/  IMAD R49, R48, c[0x0][0x234], R49 ;  /* 0x00008d0030317a24 */ /* 0x000fe200078e0231 */
[----:B0-----:R-:W-:-:S03]  /*41b0*/  LEA R6, P0, R2, c[0x0][0x160], 0x1 ;  /* 0x0000580002067a11 */ /* 0x001fc600078008ff */
[----:B------:R-:W-:-:S05]  /*41c0*/  IMAD.IADD R3, R3, 0x1, R49 ;  /* 0x0000000103037824 */ /* 0x000fca00078e0231 */
[----:B------:R-:W-:-:S05]  /*41d0*/  LEA.HI.X R7, R2, c[0x0][0x164], R3, 0x1, P0 ;  /* 0x0000590002077a11 */ /* 0x000fca00000f0c03 */
[----:B------:R0:W5:Y:S02]  /*41e0*/  LDG.E.U16 R8, [R6.64] ;  /* 0x0000000c06087981 */ /* 0x000164000c1e1500 */
.L_x_2438:
[----:B------:R-:W-:Y:S05]  /*41f0*/  BSYNC B0 ;  /* 0x0000000000007941 */ /* 0x000fea0003800000 */
.L_x_2437:
[----:B0-----:R-:W-:Y:S01]  /*4200*/  IMAD.SHL.U32 R7, R11, 0x2, RZ ;  /* 0x000000020b077824 */ /* 0x001fe200078e00ff */
[----:B------:R-:W-:Y:S04]  /*4210*/  BSSY B0, `(.L_x_2463) ;  /* 0x000017f000007945 */ /* 0x000fe80003800000 */
[----:B------:R-:W-:-:S04]  /*4220*/  IADD3 R48, P0, R7, R22, RZ ;  /* 0x0000001607307210 */ /* 0x000fc80007f1e0ff */
[----:B------:R-:W-:Y:S01]  /*4230*/  ISETP.GE.U32.AND P3, PT, R48, c[0x0][0x640], PT ;  /* 0x0001900030007a0c */ /* 0x000fe20003f66070 */
[----:B------:R-:W-:Y:S01]  /*4240*/  IMAD.MOV.U32 R6, RZ, RZ, R48 ;  /* 0x000000ffff067224 */ /* 0x000fe200078e0030 */
[----:B------:R-:W-:-:S04]  /*4250*/  IADD3.X R49, RZ, R20, RZ, P0, !PT ;  /* 0x00000014ff317210 */ /* 0x000fc800007fe4ff */
[----:B------:R-:W-:Y:S01]  /*4260*/  ISETP.GE.U32.AND.EX P3, PT, R49, c[0x0][0x644], PT, P3 ;  /* 0x0001910031007a0c */ /* 0x000fe20003f66130 */
[----:B------:R-:W-:-:S12]  /*4270*/  IMAD.MOV.U32 R5, RZ, RZ, R49 ;  /* 0x000000ffff057224 */ /* 0x000fd800078e0031 */
        /* <DEDUP_REMOVED lines=13> */
.L_x_2479:
        /* <DEDUP_REMOVED lines=9> */
[----:B-1---5:R-:W-:Y:S05]  /*43e0*/  CALL.REL.NOINC `($__internal_69_$__cuda_sm20_div_u64) ;  /* 0x0000991000007944 */ /* 0x022fea0003c00000 */
        /* <DEDUP_REMOVED lines=9> */
.L_x_2468:
        /* <DEDUP_REMOVED lines=22> */
.L_x_2469:
[----:B------:R-:W-:Y:S05]  /*45e0*/  BSYNC B1 ;  /* 0x0000000000017941 */ /* 0x000fea0003800000 */
.L_x_2467:
        /* <DEDUP_REMOVED lines=27> */
.L_x_2471:
        /* <DEDUP_REMOVED lines=23> */
.L_x_2472:
[----:B------:R-:W-:Y:S05]  /*4910*/  BSYNC B1 ;  /* 0x0000000000017941 */ /* 0x000fea0003800000 */
.L_x_2470:
        /* <DEDUP_REMOVED lines=28> */
.L_x_2474:
        /* <DEDUP_REMOVED lines=23> */
.L_x_2475:
[----:B------:R-:W-:Y:S05]  /*4c50*/  BSYNC B1 ;  /* 0x0000000000017941 */ /* 0x000fea0003800000 */
.L_x_2473:
        /* <DEDUP_REMOVED lines=28> */
.L_x_2477:
        /* <DEDUP_REMOVED lines=22> */
.L_x_2478:
[----:B------:R-:W-:Y:S05]  /*4f80*/  BSYNC B1 ;  /* 0x0000000000017941 */ /* 0x000fea0003800000 */
.L_x_2476:
        /* <DEDUP_REMOVED lines=10> */
.L_x_2466:
        /* <DEDUP_REMOVED lines=21> */
.L_x_2481:
        /* <DEDUP_REMOVED lines=23> */
.L_x_2482:
[----:B------:R-:W-:Y:S05]  /*52f0*/  BSYNC B1 ;  /* 0x0000000000017941 */ /* 0x000fea0003800000 */
.L_x_2480:
        /* <DEDUP_REMOVED lines=16> */
[----:B-1---5:R-:W-:Y:S05]  /*5400*/  CALL.REL.NOINC `($__internal_69_$__cuda_sm20_div_u64) ;  /* 0x000088f000007944 */ /* 0x022fea0003c00000 */
        /* <DEDUP_REMOVED lines=9> */
.L_x_2484:
        /* <DEDUP_REMOVED lines=23> */
.L_x_2485:
[----:B------:R-:W-:Y:S05]  /*5610*/  BSYNC B1 ;  /* 0x0000000000017941 */ /* 0x000fea0003800000 */
.L_x_2483:
        /* <DEDUP_REMOVED lines=26> */
.L_x_2487:
        /* <DEDUP_REMOVED lines=23> */
.L_x_2488:
[----:B------:R-:W-:Y:S05]  /*5930*/  BSYNC B1 ;  /* 0x0000000000017941 */ /* 0x000fea0003800000 */
.L_x_2486:
[----:B------:R-:W0:Y:S02]  /*5940*/  LDC.64 R24, c[0x0][R4+0x218] ;  /* 0x0000860004187b82 */ /* 0x000e240000000a00 */
[-C--:B0-----:R-:W-:Y:S02]  /*5950*/  IMAD R0, R25, R34.reuse, RZ ;  /* 0x0000002219007224 */ /* 0x081fe400078e02ff */
[----:B------:R-:W-:-:S04]  /*5960*/  IMAD.WIDE.U32 R2, R24, R34, R2 ;  /* 0x0000002218027225 */ /* 0x000fc800078e0002 */
[----:B------:R-:W-:-:S05]  /*5970*/  IMAD R31, R24, R31, R0 ;  /* 0x0000001f181f7224 */ /* 0x000fca00078e0200 */
[----:B------:R-:W-:-:S03]  /*5980*/  IADD3 R3, R3, R31, RZ ;  /* 0x0000001f03037210 */ /* 0x000fc60007ffe0ff */
.L_x_2465:
[----:B------:R-:W-:Y:S02]  /*5990*/  IMAD R49, R49, c[0x0][0x230], RZ ;  /* 0x00008c0031317a24 */ /* 0x000fe400078e02ff */
[----:B------:R-:W-:-:S04]  /*59a0*/  IMAD.WIDE.U32 R2, R48, c[0x0][0x230], R2 ;  /* 0x00008c0030027a25 */ /* 0x000fc800078e0002 */
[----:B------:R-:W-:Y:S01]  /*59b0*/  IMAD R49, R48, c[0x0][0x234], R49 ;  /* 0x00008d0030317a24 */ /* 0x000fe200078e0231 */
[----:B------:R-:W-:-:S03]  /*59c0*/  LEA R24, P0, R2, c[0x0][0x160], 0x1 ;  /* 0x0000580002187a11 */ /* 0x000fc600078008ff */
[----:B------:R-:W-:-:S05]  /*59d0*/  IMAD.IADD R3, R3, 0x1, R49 ;  /* 0x0000000103037824 */ /* 0x000fca00078e0231 */
[----:B------:R-:W-:-:S05]  /*59e0*/  LEA.HI.X R25, R2, c[0x0][0x164], R3, 0x1, P0 ;  /* 0x0000590002197a11 */ /* 0x000fca00000f0c03 */
[----:B------:R0:W5:Y:S02]  /*59f0*/  LDG.E.U16 R4, [R24.64] ;  /* 0x0000000c18047981 */ /* 0x000164000c1e1500 */
.L_x_2464:
[----:B------:R-:W-:Y:S05]  /*5a00*/  BSYNC B0 ;  /* 0x0000000000007941 */ /* 0x000fea0003800000 */
.L_x_2463:
        /* <DEDUP_REMOVED lines=21> */
.L_x_2505:
        /* <DEDUP_REMOVED lines=19> */
.L_x_2494:
        /* <DEDUP_REMOVED lines=22> */
.L_x_2495:
[----:B------:R-:W-:Y:S05]  /*5df0*/  BSYNC B1 ;  /* 0x0000000000017941 */ /* 0x000fea0003800000 */
.L_x_2493:
        /* <DEDUP_REMOVED lines=27> */
.L_x_2497:
        /* <DEDUP_REMOVED lines=23> */
.L_x_2498:
[----:B------:R-:W-:Y:S05]  /*6120*/  BSYNC B1 ;  /* 0x0000000000017941 */ /* 0x000fea0003800000 */
.L_x_2496:
        /* <DEDUP_REMOVED lines=28> */
.L_x_2500:
        /* <DEDUP_REMOVED lines=23> */
.L_x_2501:
[----:B------:R-:W-:Y:S05]  /*6460*/  BSYNC B1 ;  /* 0x0000000000017941 */ /* 0x000fea0003800000 */
.L_x_2499:
        /* <DEDUP_REMOVED lines=28> */
.L_x_2503:
        /* <DEDUP_REMOVED lines=22> */
.L_x_2504:
[----:B------:R-:W-:Y:S05]  /*6790*/  BSYNC B1 ;  /* 0x0000000000017941 */ /* 0x000fea0003800000 */
.L_x_2502:
        /* <DEDUP_REMOVED lines=10> */
.L_x_2492:
        /* <DEDUP_REMOVED lines=21> */
.L_x_2507:
        /* <DEDUP_REMOVED lines=23> */
.L_x_2508:
[----:B------:R-:W-:Y:S05]  /*6b00*/  BSYNC B1 ;  /* 0x0000000000017941 */ /* 0x000fea0003800000 */
.L_x_2506:
        /* <DEDUP_REMOVED lines=26> */
.L_x_2510:
        /* <DEDUP_REMOVED lines=23> */
.L_x_2511:
[----:B------:R-:W-:Y:S05]  /*6e20*/  BSYNC B1 ;  /* 0x0000000000017941 */ /* 0x000fea0003800000 */
.L_x_2509:
        /* <DEDUP_REMOVED lines=26> */
.L_x_2513:
        /* <DEDUP_REMOVED lines=23> */
.L_x_2514:
[----:B------:R-:W-:Y:S05]  /*7140*/  BSYNC B1 ;  /* 0x0000000000017941 */ /* 0x000fea0003800000 */
.L_x_2512:
[----:B------:R-:W0:Y:S02]  /*7150*/  LDC.64 R24, c[0x0][R39+0x218] ;  /* 0x0000860027187b82 */ /* 0x000e240000000a00 */
[-C--:B0-----:R-:W-:Y:S02]  /*7160*/  IMAD R25, R25, R34.reuse, RZ ;  /* 0x0000002219197224 */ /* 0x081fe400078e02ff */
[----:B------:R-:W-:-:S04]  /*7170*/  IMAD.WIDE.U32 R44, R24, R34, R44 ;  /* 0x00000022182c7225 */ /* 0x000fc800078e002c */
[----:B------:R-:W-:-:S04]  /*7180*/  IMAD R25, R24, R31, R25 ;  /* 0x0000001f18197224 */ /* 0x000fc800078e0219 */
[----:B------:R-:W-:Y:S02]  /*7190*/  IMAD.IADD R45, R45, 0x1, R25 ;  /* 0x000000012d2d7824 */ /* 0x000fe400078e0219 */
.L_x_2491:
[----:B------:R-:W-:Y:S02]  /*71a0*/  IMAD R49, R49, c[0x0][0x230], RZ ;  /* 0x00008c0031317a24 */ /* 0x000fe400078e02ff */
[----:B------:R-:W-:-:S04]  /*71b0*/  IMAD.WIDE.U32 R24, R48, c[0x0][0x230], R44 ;  /* 0x00008c0030187a25 */ /* 0x000fc800078e002c */
[----:B------:R-:W-:Y:S01]  /*71c0*/  IMAD R49, R48, c[0x0][0x234], R49 ;  /* 0x00008d0030317a24 */ /* 0x000fe200078e0231 */
[----:B------:R-:W-:-:S04]  /*71d0*/  LEA R34, P0, R24, c[0x0][0x160], 0x1 ;  /* 0x0000580018227a11 */ /* 0x000fc800078008ff */
[----:B------:R-:W-:-:S04]  /*71e0*/  IADD3 R25, R25, R49, RZ ;  /* 0x0000003119197210 */ /* 0x000fc80007ffe0ff */
[----:B------:R-:W-:-:S05]  /*71f0*/  LEA.HI.X R35, R24, c[0x0][0x164], R25, 0x1, P0 ;  /* 0x0000590018237a11 */ /* 0x000fca00000f0c19 */
[----:B------:R0:W5:Y:S02]  /*7200*/  LDG.E.U16 R39, [R34.64] ;  /* 0x0000000c22277981 */ /* 0x000164000c1e1500 */
.L_x_2490:
[----:B------:R-:W-:Y:S05]  /*7210*/  BSYNC B0 ;  /* 0x0000000000007941 */ /* 0x000fea0003800000 */
.L_x_2489:
        /* <DEDUP_REMOVED lines=20> */
.L_x_2531:
        /* <DEDUP_REMOVED lines=20> */
.L_x_2520:
        /* <DEDUP_REMOVED lines=22> */
.L_x_2521:
[----:B------:R-:W-:Y:S05]  /*7600*/  BSYNC B1 ;  /* 0x0000000000017941 */ /* 0x000fea0003800000 */
.L_x_2519:
        /* <DEDUP_REMOVED lines=27> */
.L_x_2523:
        /* <DEDUP_REMOVED lines=23> */
.L_x_2524:
[----:B------:R-:W-:Y:S05]  /*7930*/  BSYNC B1 ;  /* 0x0000000000017941 */ /* 0x000fea0003800000 */
.L_x_2522:
        /* <DEDUP_REMOVED lines=29> */
.L_x_2526:
        /* <DEDUP_REMOVED lines=23> */
.L_x_2527:
[----:B------:R-:W-:Y:S05]  /*7c80*/  BSYNC B1 ;  /* 0x0000000000017941 */ /* 0x000fea0003800000 */
.L_x_2525:
        /* <DEDUP_REMOVED lines=28> */
.L_x_2529:
        /* <DEDUP_REMOVED lines=22> */
.L_x_2530:
[----:B------:R-:W-:Y:S05]  /*7fb0*/  BSYNC B1 ;  /* 0x0000000000017941 */ /* 0x000fea0003800000 */
.L_x_2528:
        /* <DEDUP_REMOVED lines=11> */
.L_x_2518:
        /* <DEDUP_REMOVED lines=22> */
.L_x_2533:
        /* <DEDUP_REMOVED lines=23> */
.L_x_2534:
[----:B------:R-:W-:Y:S05]  /*8340*/  BSYNC B1 ;  /* 0x0000000000017941 */ /* 0x000fea0003800000 */
.L_x_2532:
        /* <DEDUP_REMOVED lines=26> */
.L_x_2536:
        /* <DEDUP_REMOVED lines=23> */
.L_x_2537:
[----:B------:R-:W-:Y:S05]  /*8660*/  BSYNC B1 ;  /* 0x0000000000017941 */ /* 0x000fea0003800000 */
.L_x_2535:
        /* <DEDUP_REMOVED lines=26> */
.L_x_2539:
        /* <DEDUP_REMOVED lines=23> */
.L_x_2540:
[----:B------:R-:W-:Y:S05]  /*8980*/  BSYNC B1 ;  /* 0x0000000000017941 */ /* 0x000fea0003800000 */
.L_x_2538:
[----:B------:R-:W0:Y:S02]  /*8990*/  LDC.64 R24, c[0x0][R41+0x218] ;  /* 0x0000860029187b82 */ /* 0x000e240000000a00 */
[-C--:B0-----:R-:W-:Y:S02]  /*89a0*/  IMAD R25, R25, R34.reuse, RZ ;  /* 0x0000002219197224 */ /* 0x081fe400078e02ff */
[----:B------:R-:W-:-:S04]  /*89b0*/  IMAD.WIDE.U32 R46, R24, R34, R46 ;  /* 0x00000022182e7225 */ /* 0x000fc800078e002e */
[----:B------:R-:W-:-:S05]  /*89c0*/  IMAD R25, R24, R31, R25 ;  /* 0x0000001f18197224 */ /* 0x000fca00078e0219 */
[----:B------:R-:W-:Y:S02]  /*89d0*/  IADD3 R47, R47, R25, RZ ;  /* 0x000000192f2f7210 */ /* 0x000fe40007ffe0ff */
.L_x_2517:
[C---:B------:R-:W-:Y:S01]  /*89e0*/  FSET.BF.LT.FTZ.AND R25, R16.reuse, c[0x0][0x648], PT ;  /* 0x0001920010197a0a */ /* 0x040fe20003811000 */
[----:B------:R-:W-:Y:S01]  /*89f0*/  IMAD R33, R49, c[0x0][0x3d0], RZ ;  /* 0x0000f40031217a24 */ /* 0x000fe200078e02ff */
[----:B-----5:R-:W-:Y:S02]  /*8a00*/  PRMT R24, RZ, 0x5410, R12 ;  /* 0x00005410ff187816 */ /* 0x020fe4000000000c */
[----:B------:R-:W-:Y:S01]  /*8a10*/  FSETP.GEU.FTZ.AND P0, PT, R16, c[0x0][0x648], PT ;  /* 0x0001920010007a0b */ /* 0x000fe20003f1e000 */
[----:B------:R-:W-:Y:S02]  /*8a20*/  IMAD R33, R48, c[0x0][0x3d4], R33 ;  /* 0x0000f50030217a24 */ /* 0x000fe400078e0221 */
[----:B------:R-:W-:Y:S02]  /*8a30*/  FMUL.FTZ R31, R24, R25 ;  /* 0x00000019181f7220 */ /* 0x000fe40000410000 */
[----:B------:R-:W-:-:S04]  /*8a40*/  IMAD.WIDE.U32 R24, R48, c[0x0][0x3d0], R46 ;  /* 0x0000f40030187a25 */ /* 0x000fc800078e002e */
[----:B-1----:R-:W-:Y:S01]  /*8a50*/  FMUL.FTZ R31, R31, UR23 ;  /* 0x000000171f1f7c20 */ /* 0x002fe20008410000 */
[C---:B------:R-:W-:Y:S01]  /*8a60*/  LEA R36, P1, R24.reuse, c[0x0][0x300], 0x1 ;  /* 0x0000c00018247a11 */ /* 0x040fe200078208ff */
[----:B------:R-:W-:Y:S01]  /*8a70*/  IMAD.IADD R25, R25, 0x1, R33 ;  /* 0x0000000119197824 */ /* 0x000fe200078e0221 */
[C---:B------:R-:W-:Y:S02]  /*8a80*/  IADD3 R34, P2, R24.reuse, c[0x0][0x4a0], RZ ;  /* 0x0001280018227a10 */ /* 0x040fe40007f5e0ff */
[----:B------:R-:W-:Y:S02]  /*8a90*/  F2FP.BF16.PACK_AB R31, RZ, R31 ;  /* 0x0000001fff1f723e */ /* 0x000fe400000010ff */
[----:B------:R-:W-:Y:S02]  /*8aa0*/  LEA.HI.X R37, R24, c[0x0][0x304], R25, 0x1, P1 ;  /* 0x0000c10018257a11 */ /* 0x000fe400008f0c19 */
[----:B------:R-:W-:Y:S02]  /*8ab0*/  IADD3.X R35, R25, c[0x0][0x4a4], RZ, P2, !PT ;  /* 0x0001290019237a10 */ /* 0x000fe400017fe4ff */
[----:B------:R-:W-:Y:S01]  /*8ac0*/  SEL R25, RZ, 0x1, P0 ;  /* 0x00000001ff197807 */ /* 0x000fe20000000000 */
[----:B------:R0:W-:Y:S04]  /*8ad0*/  STG.E.U16 [R36.64], R31 ;  /* 0x0000001f24007986 */ /* 0x0001e8000c10150c */
[----:B------:R0:W-:Y:S02]  /*8ae0*/  STG.E.U8 [R34.64], R25 ;  /* 0x0000001922007986 */ /* 0x0001e4000c10110c */
.L_x_2516:
[----:B------:R-:W-:Y:S05]  /*8af0*/  BSYNC B0 ;  /* 0x0000000000007941 */ /* 0x000fea0003800000 */
.L_x_2515:
        /* <DEDUP_REMOVED lines=18> */
.L_x_2557:
        /* <DEDUP_REMOVED lines=24> */
.L_x_2546:
        /* <DEDUP_REMOVED lines=22> */
.L_x_2547:
[----:B------:R-:W-:Y:S05]  /*8f00*/  BSYNC B1 ;  /* 0x0000000000017941 */ /* 0x000fea0003800000 */
.L_x_2545:
        /* <DEDUP_REMOVED lines=28> */
.L_x_2549:
        /* <DEDUP_REMOVED lines=23> */
.L_x_2550:
[----:B------:R-:W-:Y:S05]  /*9240*/  BSYNC B1 ;  /* 0x0000000000017941 */ /* 0x000fea0003800000 */
.L_x_2548:
        /* <DEDUP_REMOVED lines=28> */
.L_x_2552:
        /* <DEDUP_REMOVED lines=23> */
.L_x_2553:
[----:B------:R-:W-:Y:S05]  /*9580*/  BSYNC B1 ;  /* 0x0000000000017941 */ /* 0x000fea0003800000 */
.L_x_2551:
        /* <DEDUP_REMOVED lines=28> */
.L_x_2555:
[----:B------:R-:W0:Y:S01]  /*9750*/  I2F.U32.RP R9, R46 ;  /* 0x0000002e00097306 */ /* 0x000e220000209000 */
[----:B------:R-:W-:Y:S02]  /*9760*/  IADD3 R31, RZ, -R46, RZ ;  /* 0x8000002eff1f7210 */ /* 0x000fe40007ffe0ff */
[----:B------:R-:W-:-:S05]  /*9770*/  ISETP.NE.U32.AND P2, PT, R46, RZ, PT ;  /* 0x000000ff2e00720c */ /* 0x000fca0003f45070 */
[----:B0-----:R-:W0:Y:S02]  /*9780*/  MUFU.RCP R9, R9 ;  /* 0x0000000900097308 */ /* 0x001e240000001000 */
[----:B0-----:R-:W-:Y:S01]  /*9790*/  IADD3 R24, R9, 0xffffffe, RZ ;  /* 0x0ffffffe09187810 */ /* 0x001fe20007ffe0ff */
[----:B------:R-:W-:-:S05]  /*97a0*/  IMAD.MOV.U32 R9, RZ, RZ, RZ ;  /* 0x000000ffff097224 */ /* 0x000fca00078e00ff */
        /* <DEDUP_REMOVED lines=16> */
.L_x_2556:
[----:B------:R-:W-:Y:S05]  /*98b0*/  BSYNC B1 ;  /* 0x0000000000017941 */ /* 0x000fea0003800000 */
.L_x_2554:
        /* <DEDUP_REMOVED lines=12> */
.L_x_2544:
        /* <DEDUP_REMOVED lines=26> */
.L_x_2559:
[----:B------:R-:W0:Y:S01]  /*9b20*/  I2F.U32.RP R9, R46 ;  /* 0x0000002e00097306 */ /* 0x000e220000209000 */
[----:B------:R-:W-:Y:S01]  /*9b30*/  IMAD.MOV R31, RZ, RZ, -R46 ;  /* 0x000000ffff1f7224 */ /* 0x000fe200078e0a2e */
[----:B------:R-:W-:-:S06]  /*9b40*/  ISETP.NE.U32.AND P2, PT, R46, RZ, PT ;  /* 0x000000ff2e00720c */ /* 0x000fcc0003f45070 */
        /* <DEDUP_REMOVED lines=20> */
.L_x_2560:
[----:B------:R-:W-:Y:S05]  /*9c90*/  BSYNC B1 ;  /* 0x0000000000017941 */ /* 0x000fea0003800000 */
.L_x_2558:
        /* <DEDUP_REMOVED lines=32> */
.L_x_2562:
        /* <DEDUP_REMOVED lines=23> */
.L_x_2563:
[----:B------:R-:W-:Y:S05]  /*a010*/  BSYNC B1 ;  /* 0x0000000000017941 */ /* 0x000fea0003800000 */
.L_x_2561:
        /* <DEDUP_REMOVED lines=32> */
.L_x_2565:
[----:B------:R-:W0:Y:S01]  /*a220*/  I2F.U32.RP R9, R46 ;  /* 0x0000002e00097306 */ /* 0x000e220000209000 */
[----:B------:R-:W-:Y:S01]  /*a230*/  IMAD.MOV R31, RZ, RZ, -R46 ;  /* 0x000000ffff1f7224 */ /* 0x000fe200078e0a2e */
[----:B------:R-:W-:-:S06]  /*a240*/  ISETP.NE.U32.AND P2, PT, R46, RZ, PT ;  /* 0x000000ff2e00720c */ /* 0x000fcc0003f45070 */
        /* <DEDUP_REMOVED lines=20> */
.L_x_2566:
[----:B------:R-:W-:Y:S05]  /*a390*/  BSYNC B1 ;  /* 0x0000000000017941 */ /* 0x000fea0003800000 */
.L_x_2564:
[----:B------:R-:W0:Y:S01]  /*a3a0*/  LDC.64 R44, c[0x0][R44+0x218] ;  /* 0x000086002c2c7b82 */ /* 0x000e220000000a00 */
[----:B------:R-:W-:Y:S02]  /*a3b0*/  IMAD.MOV.U32 R40, RZ, RZ, R16 ;  /* 0x000000ffff287224 */ /* 0x000fe400078e0010 */
[-C--:B0-----:R-:W-:Y:S02]  /*a3c0*/  IMAD R33, R45, R34.reuse, RZ ;  /* 0x000000222d217224 */ /* 0x081fe400078e02ff */
[----:B------:R-:W-:-:S04]  /*a3d0*/  IMAD.WIDE.U32 R24, R44, R34, R40 ;  /* 0x000000222c187225 */ /* 0x000fc800078e0028 */
[----:B------:R-:W-:Y:S01]  /*a3e0*/  IMAD R31, R44, R31, R33 ;  /* 0x0000001f2c1f7224 */ /* 0x000fe200078e0221 */
[----:B------:R-:W-:-:S03]  /*a3f0*/  MOV R16, R24 ;  /* 0x0000001800107202 */ /* 0x000fc60000000f00 */
[----:B------:R-:W-:Y:S02]  /*a400*/  IMAD.IADD R41, R25, 0x1, R31 ;  /* 0x0000000119297824 */ /* 0x000fe400078e021f */
.L_x_2543:
[----:B0-----:R-:W-:Y:S01]  /*a410*/  IMAD R31, R9, c[0x0][0x3d0], RZ ;  /* 0x0000f400091f7a24 */ /* 0x001fe200078e02ff */
[C---:B------:R-:W-:Y:S02]  /*a420*/  FSET.BF.LT.FTZ.AND R24, R15.reuse, c[0x0][0x648], PT ;  /* 0x000192000f187a0a */ /* 0x040fe40003811000 */
[----:B-----5:R-:W-:Y:S01]  /*a430*/  PRMT R9, RZ, 0x5410, R8 ;  /* 0x00005410ff097816 */ /* 0x020fe20000000008 */
[C---:B------:R-:W-:Y:S01]  /*a440*/  IMAD R31, R10.reuse, c[0x0][0x3d4], R31 ;  /* 0x0000f5000a1f7a24 */ /* 0x040fe200078e021f */
[----:B------:R-:W-:Y:S02]  /*a450*/  MOV R40, R16 ;  /* 0x0000001000287202 */ /* 0x000fe40000000f00 */
[----:B------:R-:W-:Y:S01]  /*a460*/  FSETP.GEU.FTZ.AND P0, PT, R15, c[0x0][0x648], PT ;  /* 0x000192000f007a0b */ /* 0x000fe20003f1e000 */
        /* <DEDUP_REMOVED lines=8> */
[----:B------:R-:W-:Y:S02]  /*a4f0*/  PRMT R10, R9, 0x7610, R10 ;  /* 0x00007610090a7816 */ /* 0x000fe4000000000a */
[----:B------:R-:W-:-:S02]  /*a500*/  IADD3.X R35, R25, c[0x0][0x4a4], RZ, P2, !PT ;  /* 0x0001290019237a10 */ /* 0x000fc400017fe4ff */
[----:B------:R-:W-:Y:S01]  /*a510*/  SEL R9, RZ, 0x1, P0 ;  /* 0x00000001ff097807 */ /* 0x000fe20000000000 */
[----:B------:R0:W-:Y:S04]  /*a520*/  STG.E.U16 [R36.64], R10 ;  /* 0x0000000a24007986 */ /* 0x0001e8000c10150c */
[----:B------:R0:W-:Y:S02]  /*a530*/  STG.E.U8 [R34.64], R9 ;  /* 0x0000000922007986 */ /* 0x0001e4000c10110c */
.L_x_2542:
[----:B------:R-:W-:Y:S05]  /*a540*/  BSYNC B0 ;  /* 0x0000000000007941 */ /* 0x000fea0003800000 */
.L_x_2541:
        /* <DEDUP_REMOVED lines=18> */
.L_x_2583:
        /* <DEDUP_REMOVED lines=24> */
.L_x_2572:
        /* <DEDUP_REMOVED lines=22> */
.L_x_2573:
[----:B------:R-:W-:Y:S05]  /*a950*/  BSYNC B1 ;  /* 0x0000000000017941 */ /* 0x000fea0003800000 */
.L_x_2571:
        /* <DEDUP_REMOVED lines=29> */
.L_x_2575:
[----:B------:R-:W0:Y:S01]  /*ab30*/  I2F.U32.RP R6, R44 ;  /* 0x0000002c00067306 */ /* 0x000e220000209000 */
[----:B------:R-:W-:Y:S01]  /*ab40*/  IMAD.MOV R9, RZ, RZ, -R44 ;  /* 0x000000ffff097224 */ /* 0x000fe200078e0a2c */
[----:B------:R-:W-:Y:S01]  /*ab50*/  ISETP.NE.U32.AND P2, PT, R44, RZ, PT ;  /* 0x000000ff2c00720c */ /* 0x000fe20003f45070 */
[----:B------:R-:W-:-:S05]  /*ab60*/  HFMA2.MMA R55, -RZ, RZ, 0, 0 ;  /* 0x00000000ff377435 */ /* 0x000fca00000001ff */
        /* <DEDUP_REMOVED lines=19> */
.L_x_2576:
[----:B------:R-:W-:Y:S05]  /*aca0*/  BSYNC B1 ;  /* 0x0000000000017941 */ /* 0x000fea0003800000 */
.L_x_2574:
        /* <DEDUP_REMOVED lines=28> */
.L_x_2578:
        /* <DEDUP_REMOVED lines=23> */
.L_x_2579:
[----:B------:R-:W-:Y:S05]  /*afe0*/  BSYNC B1 ;  /* 0x0000000000017941 */ /* 0x000fea0003800000 */
.L_x_2577:
        /* <DEDUP_REMOVED lines=29> */
.L_x_2581:
        /* <DEDUP_REMOVED lines=22> */
.L_x_2582:
[----:B------:R-:W-:Y:S05]  /*b320*/  BSYNC B1 ;  /* 0x0000000000017941 */ /* 0x000fea0003800000 */
.L_x_2580:
        /* <DEDUP_REMOVED lines=13> */
.L_x_2570:
        /* <DEDUP_REMOVED lines=26> */
.L_x_2585:
        /* <DEDUP_REMOVED lines=23> */
.L_x_2586:
[----:B------:R-:W-:Y:S05]  /*b710*/  BSYNC B1 ;  /* 0x0000000000017941 */ /* 0x000fea0003800000 */
.L_x_2584:
        /* <DEDUP_REMOVED lines=33> */
.L_x_2588:
        /* <DEDUP_REMOVED lines=23> */
.L_x_2589:
[----:B------:R-:W-:Y:S05]  /*baa0*/  BSYNC B1 ;  /* 0x0000000000017941 */ /* 0x000fea0003800000 */
.L_x_2587:
        /* <DEDUP_REMOVED lines=33> */
.L_x_2591:
        /* <DEDUP_REMOVED lines=23> */
.L_x_2592:
[----:B------:R-:W-:Y:S05]  /*be30*/  BSYNC B1 ;  /* 0x0000000000017941 */ /* 0x000fea0003800000 */
.L_x_2590:
        /* <DEDUP_REMOVED lines=8> */
.L_x_2569:
[----:B------:R-:W-:Y:S01]  /*bec0*/  IMAD R7, R5, c[0x0][0x3d0], RZ ;  /* 0x0000f40005077a24 */ /* 0x000fe200078e02ff */
[----:B------:R-:W-:Y:S01]  /*bed0*/  FSET.BF.LT.FTZ.AND R16, R14, c[0x0][0x648], PT ;  /* 0x000192000e107a0a */ /* 0x000fe20003811000 */
[----:B------:R-:W-:Y:S01]  /*bee0*/  IMAD.MOV.U32 R25, RZ, RZ, R9 ;  /* 0x000000ffff197224 */ /* 0x000fe200078e0009 */
[----:B-----5:R-:W-:Y:S01]  /*bef0*/  PRMT R5, RZ, 0x5410, R4 ;  /* 0x00005410ff057816 */ /* 0x020fe20000000004 */
[----:B------:R-:W-:Y:S01]  /*bf00*/  IMAD R7, R6, c[0x0][0x3d4], R7 ;  /* 0x0000f50006077a24 */ /* 0x000fe200078e0207 */
[----:B------:R-:W-:Y:S02]  /*bf10*/  MOV R24, R10 ;  /* 0x0000000a00187202 */ /* 0x000fe40000000f00 */
[----:B------:R-:W-:Y:S01]  /*bf20*/  FSETP.GEU.FTZ.AND P0, PT, R14, c[0x0][0x648], PT ;  /* 0x000192000e007a0b */ /* 0x000fe20003f1e000 */
[----:B------:R-:W-:Y:S02]  /*bf30*/  FMUL.FTZ R5, R5, R16 ;  /* 0x0000001005057220 */ /* 0x000fe40000410000 */
[----:B------:R-:W-:-:S04]  /*bf40*/  IMAD.WIDE.U32 R24, R6, c[0x0][0x3d0], R24 ;  /* 0x0000f40006187a25 */ /* 0x000fc800078e0018 */
[----:B-1----:R-:W-:Y:S01]  /*bf50*/  FMUL.FTZ R5, R5, UR23 ;  /* 0x0000001705057c20 */ /* 0x002fe20008410000 */
[----:B------:R-:W-:Y:S02]  /*bf60*/  IADD3 R7, R25, R7, RZ ;  /* 0x0000000719077210 */ /* 0x000fe40007ffe0ff */
[C---:B------:R-:W-:Y:S02]  /*bf70*/  LEA R34, P1, R24.reuse, c[0x0][0x300], 0x1 ;  /* 0x0000c00018227a11 */ /* 0x040fe400078208ff */
[----:B------:R-:W-:Y:S02]  /*bf80*/  F2FP.BF16.PACK_AB R5, RZ, R5 ;  /* 0x00000005ff05723e */ /* 0x000fe400000010ff */
[C---:B------:R-:W-:Y:S02]  /*bf90*/  IADD3 R6, P2, R24.reuse, c[0x0][0x4a0], RZ ;  /* 0x0001280018067a10 */ /* 0x040fe40007f5e0ff */
[----:B------:R-:W-:Y:S02]  /*bfa0*/  LEA.HI.X R35, R24, c[0x0][0x304], R7, 0x1, P1 ;  /* 0x0000c10018237a11 */ /* 0x000fe400008f0c07 */
[----:B------:R-:W-:-:S02]  /*bfb0*/  PRMT R9, R5, 0x7610, R9 ;  /* 0x0000761005097816 */ /* 0x000fc40000000009 */
[----:B------:R-:W-:Y:S02]  /*bfc0*/  IADD3.X R7, R7, c[0x0][0x4a4], RZ, P2, !PT ;  /* 0x0001290007077a10 */ /* 0x000fe400017fe4ff */
[----:B------:R-:W-:Y:S01]  /*bfd0*/  SEL R5, RZ, 0x1, P0 ;  /* 0x00000001ff057807 */ /* 0x000fe20000000000 */
[----:B------:R0:W-:Y:S04]  /*bfe0*/  STG.E.U16 [R34.64], R9 ;  /* 0x0000000922007986 */ /* 0x0001e8000c10150c */
[----:B------:R0:W-:Y:S02]  /*bff0*/  STG.E.U8 [R6.64], R5 ;  /* 0x0000000506007986 */ /* 0x0001e4000c10110c */
.L_x_2568:
[----:B------:R-:W-:Y:S05]  /*c000*/  BSYNC B0 ;  /* 0x0000000000007941 */ /* 0x000fea0003800000 */
.L_x_2567:
        /* <DEDUP_REMOVED lines=17> */
.L_x_2608:
        /* <DEDUP_REMOVED lines=25> */
.L_x_2597:
        /* <DEDUP_REMOVED lines=22> */
.L_x_2598:
[----:B------:R-:W-:Y:S05]  /*c410*/  BSYNC B0 ;  /* 0x0000000000007941 */ /* 0x000fea0003800000 */
.L_x_2596:
        /* <DEDUP_REMOVED lines=29> */
.L_x_2600:
[----:B------:R-:W0:Y:S01]  /*c5f0*/  I2F.U32.RP R2, R14 ;  /* 0x0000000e00027306 */ /* 0x000e220000209000 */
[----:B------:R-:W-:Y:S01]  /*c600*/  IMAD.MOV R5, RZ, RZ, -R14 ;  /* 0x000000ffff057224 */ /* 0x000fe200078e0a0e */
[----:B------:R-:W-:Y:S01]  /*c610*/  ISETP.NE.U32.AND P2, PT, R14, RZ, PT ;  /* 0x000000ff0e00720c */ /* 0x000fe20003f45070 */
[----:B------:R-:W-:Y:S01]  /*c620*/  HFMA2.MMA R47, -RZ, RZ, 0, 0 ;  /* 0x00000000ff2f7435 */ /* 0x000fe200000001ff */
        /* <DEDUP_REMOVED lines=19> */
.L_x_2601:
[----:B------:R-:W-:Y:S05]  /*c760*/  BSYNC B0 ;  /* 0x0000000000007941 */ /* 0x000fea0003800000 */
.L_x_2599:
        /* <DEDUP_REMOVED lines=28> */
.L_x_2603:
        /* <DEDUP_REMOVED lines=23> */
.L_x_2604:
[----:B------:R-:W-:Y:S05]  /*caa0*/  BSYNC B0 ;  /* 0x0000000000007941 */ /* 0x000fea0003800000 */
.L_x_2602:
        /* <DEDUP_REMOVED lines=29> */
.L_x_2606:
        /* <DEDUP_REMOVED lines=22> */
.L_x_2607:
[----:B------:R-:W-:Y:S05]  /*cde0*/  BSYNC B0 ;  /* 0x0000000000007941 */ /* 0x000fea0003800000 */
.L_x_2605:
        /* <DEDUP_REMOVED lines=9> */
.L_x_2595:
        /* <DEDUP_REMOVED lines=24> */
.L_x_2610:
        /* <DEDUP_REMOVED lines=23> */
.L_x_2611:
[----:B------:R-:W-:Y:S05]  /*d170*/  BSYNC B0 ;  /* 0x0000000000007941 */ /* 0x000fea0003800000 */
.L_x_2609:
        /* <DEDUP_REMOVED lines=31> */
.L_x_2613:
        /* <DEDUP_REMOVED lines=23> */
.L_x_2614:
[----:B------:R-:W-:Y:S05]  /*d4e0*/  BSYNC B0 ;  /* 0x0000000000007941 */ /* 0x000fea0003800000 */
.L_x_2612:
        /* <DEDUP_REMOVED lines=31> */
.L_x_2616:
        /* <DEDUP_REMOVED lines=23> */
.L_x_2617:
[----:B------:R-:W-:Y:S05]  /*d850*/  BSYNC B0 ;  /* 0x0000000000007941 */ /* 0x000fea0003800000 */
.L_x_2615:
[----:B------:R0:W2:Y:S02]  /*d860*/  LDC.64 R14, c[0x0][R7+0x218] ;  /* 0x00008600070e7b82 */ /* 0x0000a40000000a00 */
[----:B0-----:R-:W-:Y:S01]  /*d870*/  MOV R7, R5 ;  /* 0x0000000500077202 */ /* 0x001fe20000000f00 */
[----:B--2---:R-:W-:-:S04]  /*d880*/  IMAD R0, R15, R34, RZ ;  /* 0x000000220f007224 */ /* 0x004fc800078e02ff */
[----:B------:R-:W-:-:S04]  /*d890*/  IMAD.WIDE.U32 R6, R14, R34, R6 ;  /* 0x000000220e067225 */ /* 0x000fc800078e0006 */
[----:B------:R-:W-:-:S04]  /*d8a0*/  IMAD R9, R14, R9, R0 ;  /* 0x000000090e097224 */ /* 0x000fc800078e0200 */
[----:B------:R-:W-:-:S03]  /*d8b0*/  IMAD.IADD R5, R7, 0x1, R9 ;  /* 0x0000000107057824 */ /* 0x000fc600078e0209 */
.L_x_2594:
[----:B------:R-:W-:Y:S01]  /*d8c0*/  FSET.BF.LT.FTZ.AND R9, R13, c[0x0][0x648], PT ;  /* 0x000192000d097a0a */ /* 0x000fe20003811000 */
[----:B------:R-:W-:Y:S01]  /*d8d0*/  IMAD R3, R3, c[0x0][0x3d0], RZ ;  /* 0x0000f40003037a24 */ /* 0x000fe200078e02ff */
[----:B------:R-:W-:Y:S02]  /*d8e0*/  MOV R7, R5 ;  /* 0x0000000500077202 */ /* 0x000fe40000000f00 */
[----:B-----5:R-:W-:Y:S01]  /*d8f0*/  PRMT R0, RZ, 0x5410, R39 ;  /* 0x00005410ff007816 */ /* 0x020fe20000000027 */
[C---:B------:R-:W-:Y:S01]  /*d900*/  IMAD R3, R2.reuse, c[0x0][0x3d4], R3 ;  /* 0x0000f50002037a24 */ /* 0x040fe200078e0203 */
[----:B------:R-:W-:Y:S01]  /*d910*/  FSETP.GEU.FTZ.AND P0, PT, R13, c[0x0][0x648], PT ;  /* 0x000192000d007a0b */ /* 0x000fe20003f1e000 */
[----:B------:R-:W-:-:S04]  /*d920*/  IMAD.WIDE.U32 R6, R2, c[0x0][0x3d0], R6 ;  /* 0x0000f40002067a25 */ /* 0x000fc800078e0006 */
[----:B------:R-:W-:Y:S01]  /*d930*/  FMUL.FTZ R0, R0, R9 ;  /* 0x0000000900007220 */ /* 0x000fe20000410000 */
[C---:B------:R-:W-:Y:S01]  /*d940*/  LEA R2, P1, R6.reuse, c[0x0][0x300], 0x1 ;  /* 0x0000c00006027a11 */ /* 0x040fe200078208ff */
[----:B------:R-:W-:Y:S01]  /*d950*/  IMAD.IADD R5, R7, 0x1, R3 ;  /* 0x0000000107057824 */ /* 0x000fe200078e0203 */
[----:B------:R-:W-:Y:S01]  /*d960*/  IADD3 R14, P2, R6, c[0x0][0x4a0], RZ ;  /* 0x00012800060e7a10 */ /* 0x000fe20007f5e0ff */
[----:B-1----:R-:W-:-:S03]  /*d970*/  FMUL.FTZ R0, R0, UR23 ;  /* 0x0000001700007c20 */ /* 0x002fc60008410000 */
[----:B------:R-:W-:Y:S02]  /*d980*/  LEA.HI.X R3, R6, c[0x0][0x304], R5, 0x1, P1 ;  /* 0x0000c10006037a11 */ /* 0x000fe400008f0c05 */
[----:B------:R-:W-:Y:S02]  /*d990*/  F2FP.BF16.PACK_AB R0, RZ, R0 ;  /* 0x00000000ff00723e */ /* 0x000fe400000010ff */
[----:B------:R-:W-:Y:S02]  /*d9a0*/  IADD3.X R15, R5, c[0x0][0x4a4], RZ, P2, !PT ;  /* 0x00012900050f7a10 */ /* 0x000fe400017fe4ff */
[----:B------:R-:W-:Y:S01]  /*d9b0*/  SEL R5, RZ, 0x1, P0 ;  /* 0x00000001ff057807 */ /* 0x000fe20000000000 */
[----:B------:R0:W-:Y:S04]  /*d9c0*/  STG.E.U16 [R2.64], R0 ;  /* 0x0000000002007986 */ /* 0x0001e8000c10150c */
[----:B------:R0:W-:Y:S02]  /*d9d0*/  STG.E.U8 [R14.64], R5 ;  /* 0x000000050e007986 */ /* 0x0001e4000c10110c */
.L_x_2593:
[----:B------:R-:W-:Y:S01]  /*d9e0*/  LEA R22, P0, R11, R22, 0x2 ;  /* 0x000000160b167211 */ /* 0x000fe200078010ff */
[----:B------:R-:W-:Y:S01]  /*d9f0*/  WARPSYNC 0xffffffff ;  /* 0xffffffff00007948 */ /* 0x000fe20003800000 */
[----:B------:R-:W-:Y:S01]  /*da00*/  BAR.SYNC.DEFER_BLOCKING 0x0 ;  /* 0x0000000000007b1d */ /* 0x000fe20000010000 */
[----:B0-----:R-:W-:Y:S01]  /*da10*/  IMAD.MOV.U32 R3, RZ, RZ, R26 ;  /* 0x000000ffff037224 */ /* 0x001fe200078e001a */
[----:B------:R-:W-:Y:S01]  /*da20*/  IADD3.X R20, RZ, R20, RZ, P0, !PT ;  /* 0x00000014ff147210 */ /* 0x000fe200007fe4ff */
[----:B------:R-:W-:Y:S01]  /*da30*/  IMAD.MOV.U32 R0, RZ, RZ, R17 ;  /* 0x000000ffff007224 */ /* 0x000fe200078e0011 */
[----:B------:R-:W-:-:S02]  /*da40*/  ISETP.GE.U32.AND P0, PT, R22, R23, PT ;  /* 0x000000171600720c */ /* 0x000fc40003f06070 */
[----:B------:R-:W-:Y:S02]  /*da50*/  MOV R2, R18 ;  /* 0x0000001200027202 */ /* 0x000fe40000000f00 */
[----:B------:R-:W-:-:S13]  /*da60*/  ISETP.GE.U32.AND.EX P0, PT, R20, R21, PT, P0 ;  /* 0x000000151400720c */ /* 0x000fda0003f06100 */
[----:B------:R-:W-:Y:S01]  /*da70*/  @P0 CALL.REL.NOINC `(.L_x_2618) ;  /* 0x0000001000000944 */ /* 0x000fe20003c00000 */
[----:B------:R-:W-:Y:S05]  /*da80*/  BRA `(.L_x_2619) ;  /* 0xffff312000007947 */ /* 0x000fea000383ffff */
.L_x_2618:
[----:B------:R-:W-:Y:S05]  /*da90*/  EXIT ;  /* 0x000000000000794d */ /* 0x000fea0003800000 */
        .weak           $__internal_68_$__cuda_sm20_dblrcp_rn_slowpath_v3
        .type           $__internal_68_$__cuda_sm20_dblrcp_rn_slowpath_v3,@function
        .size           $__internal_68_$__cuda_sm20_dblrcp_rn_slowpath_v3,($__internal_69_$__cuda_sm20_div_u64 - $__internal_68_$__cuda_sm20_dblrcp_rn_slowpath_v3)
$__internal_68_$__cuda_sm20_dblrcp_rn_slowpath_v3:
        /* <DEDUP_REMOVED lines=23> */
.L_x_2622:
        /* <DEDUP_REMOVED lines=10> */
.L_x_2620:
[----:B------:R-:W-:Y:S01]  /*dcb0*/  LOP3.LUT R7, R5, 0x80000, RZ, 0xfc, !PT ;  /* 0x0008000005077812 */ /* 0x000fe200078efcff */
[----:B------:R-:W-:Y:S02]  /*dcc0*/  IMAD.MOV.U32 R6, RZ, RZ, R4 ;  /* 0x000000ffff067224 */ /* 0x000fe400078e0004 */
.L_x_2621:
[----:B0-----:R-:W-:Y:S01]  /*dcd0*/  MOV R4, R12 ;  /* 0x0000000c00047202 */ /* 0x001fe20000000f00 */
[----:B------:R-:W-:-:S04]  /*dce0*/  IMAD.MOV.U32 R5, RZ, RZ, 0x0 ;  /* 0x00000000ff057424 */ /* 0x000fc800078e00ff */
[----:B------:R-:W-:Y:S05]  /*dcf0*/  RET.REL.NODEC R4 `(_ZN2at6native43_GLOBAL__N__7cc8d1ed_10_Dropout_cu_0e96ed3820fused_dropout_kernelIN3c108BFloat16EfmLin1ELin1EbEEvNS_4cuda6detail10TensorInfoIKT_T1_EENS7_IS8_SA_EENS7_IT4_SA_EESA_T0_NS_15PhiloxCudaStateE) ;  /* 0xffff230004007950 */ /* 0x000fea0003c3ffff */
        .weak           $__internal_69_$__cuda_sm20_div_u64
        .type           $__internal_69_$__cuda_sm20_div_u64,@function
        .size           $__internal_69_$__cuda_sm20_div_u64,(.L_x_11440 - $__internal_69_$__cuda_sm20_div_u64)
$__internal_69_$__cuda_sm20_div_u64:
        /* <DEDUP_REMOVED lines=66> */
[----:B------:R-:W-:Y:S06]  /*e120*/  RET.REL.NODEC R34 `(_ZN2at6native43_GLOBAL__N__7cc8d1ed_10_Dropout_cu_0e96ed3820fused_dropout_kernelIN3c108BFloat16EfmLin1ELin1EbEEvNS_4cuda6detail10TensorInfoIKT_T1_EENS7_IS8_SA_EENS7_IT4_SA_EESA_T0_NS_15PhiloxCudaStateE) ;  /* 0xffff1ed022007950 */ /* 0x000fec0003c3ffff */
.L_x_2623:
        /* <DEDUP_REMOVED lines=13> */
.L_x_11440:


//--------------------- .text._ZN2at6native43_GLOBAL__N__7cc8d1ed_10_Dropout_cu_0e96ed3820fused_dropout_kernelIN3c108BFloat16EfmLin1ELi1EbEEvNS_4cuda6detail10TensorInfoIKT_T1_EENS7_IS8_SA_EENS7_IT4_SA_EESA_T0_NS_15PhiloxCudaStateE --------------------------
	.section	.text._ZN2at6native43_GLOBAL__N__7cc8d1ed_10_Dropout_cu_0e96ed3820fused_dropout_kernelIN3c108BFloat16EfmLin1ELi1EbEEvNS_4cuda6detail10TensorInfoIKT_T1_EENS7_IS8_SA_EENS7_IT4_SA_EESA_T0_NS_15PhiloxCudaStateE,"ax",@progbits
	.sectioninfo	@"SHI_REGISTERS=62"
	.align	128
.text._ZN2at6native43_GLOBAL__N__7cc8d1ed_10_Dropout_cu_0e96ed3820fused_dropout_kernelIN3c108BFloat16EfmLin1ELi1EbEEvNS_4cuda6detail10TensorInfoIKT_T1_EENS7_IS8_SA_EENS7_IT4_SA_EESA_T0_NS_15PhiloxCudaStateE:
        .type           _ZN2at6native43_GLOBAL__N__7cc8d1ed_10_Dropout_cu_0e96ed3820fused_dropout_kernelIN3c108BFloat16EfmLin1ELi1EbEEvNS_4cuda6detail10TensorInfoIKT_T1_EENS7_IS8_SA_EENS7_IT4_SA_EESA_T0_NS_15PhiloxCudaStateE,@function
        .size           _ZN2at6native43_GLOBAL__N__7cc8d1ed_10_Dropout_cu_0e96ed3820fused_dropout_kernelIN3c108BFloat16EfmLin1ELi1EbEEvNS_4cuda6detail10TensorInfoIKT_T1_EENS7_IS8_SA_EENS7_IT4_SA_EESA_T0_NS_15PhiloxCudaStateE,(.L_x_11443 - _ZN2at6native43_GLOBAL__N__7cc8d1ed_10_Dropout_cu_0e96ed3820fused_dropout_kernelIN3c108BFloat16EfmLin1ELi1EbEEvNS_4cuda6detail10TensorInfoIKT_T1_EENS7_IS8_SA_EENS7_IT4_SA_EESA_T0_NS_15PhiloxCudaStateE)
        .other          _ZN2at6native43_GLOBAL__N__7cc8d1ed_10_Dropout_cu_0e96ed3820fused_dropout_kernelIN3c108BFloat16EfmLin1ELi1EbEEvNS_4cuda6detail10TensorInfoIKT_T1_EENS7_IS8_SA_EENS7_IT4_SA_EESA_T0_NS_15PhiloxCudaStateE,@"STO_CUDA_ENTRY STV_DEFAULT"
_ZN2at6native43_GLOBAL__N__7cc8d1ed_10_Dropout_cu_0e96ed3820fused_dropout_kernelIN3c108BFloat16EfmLin1ELi1EbEEvNS_4cuda6detail10TensorInfoIKT_T1_EENS7_IS8_SA_EENS7_IT4_SA_EESA_T0_NS_15PhiloxCudaStateE:
        /* <DEDUP_REMOVED lines=108> */
[----:B------:R-:W-:Y:S05]  /*06c0*/  CALL.REL.NOINC `($__internal_70_$__cuda_sm20_dblrcp_rn_slowpath_v3) ;  /* 0x000076a000007944 */ /* 0x000fea0003c00000 */
.L_x_2624:
        /* <DEDUP_REMOVED lines=18> */
[----:B------:R-:W-:Y:S05]  /*07f0*/  CALL.REL.NOINC `($__internal_71_$__cuda_sm20_div_u64) ;  /* 0x000077d000007944 */ /* 0x000fea0003c00000 */
[----:B------:R-:W-:Y:S01]  /*0800*/  MOV R9, R43 ;  /* 0x0000002b00097202 */ /* 0x000fe20000000f00 */
[----:B------:R-:W-:Y:S05]  /*0810*/  BRA `(.L_x_2626) ;  /* 0x0000017000007947 */ /* 0x000fea0003800000 */
.L_x_2625:
        /* <DEDUP_REMOVED lines=23> */
.L_x_2626:
        /* <DEDUP_REMOVED lines=25> */
.L_x_2743:
        /* <DEDUP_REMOVED lines=13> */
.L_x_2628:
[----:B------:R-:W-:Y:S05]  /*0bf0*/  BSYNC B0 ;  /* 0x0000000000007941 */ /* 0x000fea0003800000 */
.L_x_2627:
        /* <DEDUP_REMOVED lines=72> */
.L_x_2630:
[----:B------:R-:W-:Y:S01]  /*1080*/  IMAD.MOV.U32 R7, RZ, RZ, R16 ;  /* 0x000000ffff077224 */ /* 0x000fe200078e0010 */
[----:B------:R-:W-:Y:S01]  /*1090*/  MOV R21, R14 ;  /* 0x0000000e00157202 */ /* 0x000fe20000000f00 */
[----:B------:R-:W-:Y:S02]  /*10a0*/  IMAD.MOV.U32 R8, RZ, RZ, R19 ;  /* 0x000000ffff087224 */ /* 0x000fe400078e0013 */
[----:B------:R-:W-:Y:S02]  /*10b0*/  IMAD.MOV.U32 R22, RZ, RZ, R24 ;  /* 0x000000ffff167224 */ /* 0x000fe400078e0018 */
.L_x_2629:
        /* <DEDUP_REMOVED lines=29> */
.L_x_2647:
        /* <DEDUP_REMOVED lines=11> */
[----:B------:R-:W-:Y:S05]  /*1340*/  CALL.REL.NOINC `($__internal_71_$__cuda_sm20_div_u64) ;  /* 0x00006c8000007944 */ /* 0x000fea0003c00000 */
        /* <DEDUP_REMOVED lines=10> */
.L_x_2636:
        /* <DEDUP_REMOVED lines=22> */
.L_x_2637:
[----:B------:R-:W-:Y:S05]  /*1550*/  BSYNC B1 ;  /* 0x0000000000017941 */ /* 0x000fea0003800000 */
.L_x_2635:
        /* <DEDUP_REMOVED lines=15> */
[----:B------:R-:W-:Y:S05]  /*1650*/  CALL.REL.NOINC `($__internal_71_$__cuda_sm20_div_u64) ;  /* 0x0000697000007944 */ /* 0x000fea0003c00000 */
        /* <DEDUP_REMOVED lines=12> */
.L_x_2639:
        /* <DEDUP_REMOVED lines=23> */
.L_x_2640:
[----:B------:R-:W-:Y:S05]  /*1890*/  BSYNC B1 ;  /* 0x0000000000017941 */ /* 0x000fea0003800000 */
.L_x_2638:
        /* <DEDUP_REMOVED lines=29> */
.L_x_2642:
        /* <DEDUP_REMOVED lines=23> */
.L_x_2643:
[----:B------:R-:W-:Y:S05]  /*1be0*/  BSYNC B1 ;  /* 0x0000000000017941 */ /* 0x000fea0003800000 */
.L_x_2641:
        /* <DEDUP_REMOVED lines=29> */
.L_x_2645:
        /* <DEDUP_REMOVED lines=23> */
.L_x_2646:
[----:B------:R-:W-:Y:S05]  /*1f30*/  BSYNC B1 ;  /* 0x0000000000017941 */ /* 0x000fea0003800000 */
.L_x_2644:
        /* <DEDUP_REMOVED lines=11> */
.L_x_2634:
        /* <DEDUP_REMOVED lines=24> */
.L_x_2649:
        /* <DEDUP_REMOVED lines=23> */
.L_x_2650:
[----:B------:R-:W-:Y:S05]  /*22e0*/  BSYNC B1 ;  /* 0x0000000000017941 */ /* 0x000fea0003800000 */
.L_x_2648:
        /* <DEDUP_REMOVED lines=29> */
.L_x_2652:
        /* <DEDUP_REMOVED lines=23> */
.L_x_2653:
[----:B------:R-:W-:Y:S05]  /*2630*/  BSYNC B1 ;  /* 0x0000000000017941 */ /* 0x000fea0003800000 */
.L_x_2651:
        /* <DEDUP_REMOVED lines=29> */
.L_x_2655:
        /* <DEDUP_REMOVED lines=23> */
.L_x_2656:
[----:B------:R-:W-:Y:S05]  /*2980*/  BSYNC B1 ;  /* 0x0000000000017941 */ /* 0x000fea0003800000 */
.L_x_2654:
[----:B------:R-:W0:Y:S02]  /*2990*/  LDC.64 R6, c[0x0][R23+0x218] ;  /* 0x0000860017067b82 */ /* 0x000e240000000a00 */
[-C--:B0-----:R-:W-:Y:S02]  /*29a0*/  IMAD R7, R7, R31.reuse, RZ ;  /* 0x0000001f07077224 */ /* 0x081fe400078e02ff */
[----:B------:R-:W-:-:S04]  /*29b0*/  IMAD.WIDE.U32 R20, R6, R31, R20 ;  /* 0x0000001f06147225 */ /* 0x000fc800078e0014 */
[----:B------:R-:W-:-:S04]  /*29c0*/  IMAD R7, R6, R27, R7 ;  /* 0x0000001b06077224 */ /* 0x000fc800078e0207 */
[----:B------:R-:W-:Y:S02]  /*29d0*/  IMAD.IADD R21, R21, 0x1, R7 ;  /* 0x0000000115157824 */ /* 0x000fe400078e0207 */
.L_x_2633:
[----:B------:R-:W-:Y:S02]  /*29e0*/  IMAD R23, R29, c[0x0][0x230], RZ ;  /* 0x00008c001d177a24 */ /* 0x000fe400078e02ff */
[----:B------:R-:W-:-:S04]  /*29f0*/  IMAD.WIDE.U32 R6, R28, c[0x0][0x230], R20 ;  /* 0x00008c001c067a25 */ /* 0x000fc800078e0014 */
[----:B------:R-:W-:Y:S01]  /*2a00*/  IMAD R23, R28, c[0x0][0x234], R23 ;  /* 0x00008d001c177a24 */ /* 0x000fe200078e0217 */
[----:B------:R-:W-:-:S03]  /*2a10*/  LEA R20, P0, R6, c[0x0][0x160], 0x1 ;  /* 0x0000580006147a11 */ /* 0x000fc600078008ff */
[----:B------:R-:W-:-:S05]  /*2a20*/  IMAD.IADD R7, R7, 0x1, R23 ;  /* 0x0000000107077824 */ /* 0x000fca00078e0217 */
[----:B------:R-:W-:-:S05]  /*2a30*/  LEA.HI.X R21, R6, c[0x0][0x164], R7, 0x1, P0 ;  /* 0x0000590006157a11 */ /* 0x000fca00000f0c07 */
[----:B------:R0:W5:Y:S02]  /*2a40*/  LDG.E.U16 R20, [R20.64] ;  /* 0x0000000c14147981 */ /* 0x000164000c1e1500 */
.L_x_2632:
[----:B------:R-:W-:Y:S05]  /*2a50*/  BSYNC B0 ;  /* 0x0000000000007941 */ /* 0x000fea0003800000 */
.L_x_2631:
        /* <DEDUP_REMOVED lines=28> */
.L_x_2673:
        /* <DEDUP_REMOVED lines=11> */
[----:B-----5:R-:W-:Y:S05]  /*2cd0*/  CALL.REL.NOINC `($__internal_71_$__cuda_sm20_div_u64) ;  /* 0x000052f000007944 */ /* 0x020fea0003c00000 */
[-C--:B------:R-:W-:Y:S02]  /*2ce0*/  IADD3 R39, P1, RZ, -R8.reuse, RZ ;  /* 0x80000008ff277210 */ /* 0x080fe40007f3e0ff */
[----:B------:R-:W-:Y:S02]  /*2cf0*/  MOV R38, R8 ;  /* 0x0000000800267202 */ /* 0x000fe40000000f00 */
[----:B------:R-:W-:Y:S01]  /*2d00*/  IADD3.X R7, RZ, ~R43, RZ, P1, !PT ;  /* 0x8000002bff077210 */ /* 0x000fe20000ffe4ff */
[----:B------:R-:W-:-:S04]  /*2d10*/  IMAD.WIDE.U32 R32, R36, R39, R32 ;  /* 0x0000002724207225 */ /* 0x000fc800078e0020 */
[----:B------:R-:W-:Y:S02]  /*2d20*/  IMAD R7, R7, R36, RZ ;  /* 0x0000002407077224 */ /* 0x000fe400078e02ff */
[----:B------:R-:W-:Y:S02]  /*2d30*/  IMAD.MOV.U32 R41, RZ, RZ, R32 ;  /* 0x000000ffff297224 */ /* 0x000fe400078e0020 */
[----:B------:R-:W-:Y:S02]  /*2d40*/  IMAD R7, R37, R39, R7 ;  /* 0x0000002725077224 */ /* 0x000fe400078e0207 */
[----:B------:R-:W-:Y:S02]  /*2d50*/  IMAD.MOV.U32 R39, RZ, RZ, R43 ;  /* 0x000000ffff277224 */ /* 0x000fe400078e002b */
[----:B------:R-:W-:Y:S01]  /*2d60*/  IMAD.IADD R45, R33, 0x1, R7 ;  /* 0x00000001212d7824 */ /* 0x000fe200078e0207 */
[----:B------:R-:W-:Y:S05]  /*2d70*/  BRA `(.L_x_2663) ;  /* 0x0000016000007947 */ /* 0x000fea0003800000 */
.L_x_2662:
[----:B------:R-:W0:Y:S01]  /*2d80*/  I2F.U32.RP R8, R36 ;  /* 0x0000002400087306 */ /* 0x000e220000209000 */
[----:B------:R-:W-:Y:S01]  /*2d90*/  IMAD.MOV R33, RZ, RZ, -R36 ;  /* 0x000000ffff217224 */ /* 0x000fe200078e0a24 */
[----:B------:R-:W-:Y:S01]  /*2da0*/  ISETP.NE.U32.AND P3, PT, R36, RZ, PT ;  /* 0x000000ff2400720c */ /* 0x000fe20003f65070 */
[----:B------:R-:W-:-:S02]  /*2db0*/  IMAD.MOV.U32 R45, RZ, RZ, RZ ;  /* 0x000000ffff2d7224 */ /* 0x000fc400078e00ff */
        /* <DEDUP_REMOVED lines=18> */
.L_x_2663:
[----:B------:R-:W-:Y:S05]  /*2ee0*/  BSYNC B1 ;  /* 0x0000000000017941 */ /* 0x000fea0003800000 */
.L_x_2661:
        /* <DEDUP_REMOVED lines=17> */
[----:B-----5:R-:W-:Y:S05]  /*3000*/  CALL.REL.NOINC `($__internal_71_$__cuda_sm20_div_u64) ;  /* 0x00004fc000007944 */ /* 0x020fea0003c00000 */
        /* <DEDUP_REMOVED lines=12> */
.L_x_2665:
        /* <DEDUP_REMOVED lines=23> */
.L_x_2666:
[----:B------:R-:W-:Y:S05]  /*3240*/  BSYNC B1 ;  /* 0x0000000000017941 */ /* 0x000fea0003800000 */
.L_x_2664:
        /* <DEDUP_REMOVED lines=29> */
.L_x_2668:
        /* <DEDUP_REMOVED lines=23> */
.L_x_2669:
[----:B------:R-:W-:Y:S05]  /*3590*/  BSYNC B1 ;  /* 0x0000000000017941 */ /* 0x000fea0003800000 */
.L_x_2667:
        /* <DEDUP_REMOVED lines=16> */
[----:B-----5:R-:W-:Y:S05]  /*36a0*/  CALL.REL.NOINC `($__internal_71_$__cuda_sm20_div_u64) ;  /* 0x0000492000007944 */ /* 0x020fea0003c00000 */
        /* <DEDUP_REMOVED lines=12> */
.L_x_2671:
        /* <DEDUP_REMOVED lines=23> */
.L_x_2672:
[----:B------:R-:W-:Y:S05]  /*38e0*/  BSYNC B1 ;  /* 0x0000000000017941 */ /* 0x000fea0003800000 */
.L_x_2670:
        /* <DEDUP_REMOVED lines=12> */
.L_x_2660:
        /* <DEDUP_REMOVED lines=13> */
[----:B-----5:R-:W-:Y:S05]  /*3a80*/  CALL.REL.NOINC `($__internal_71_$__cuda_sm20_div_u64) ;  /* 0x0000454000007944 */ /* 0x020fea0003c00000 */
        /* <DEDUP_REMOVED lines=10> */
.L_x_2675:
        /* <DEDUP_REMOVED lines=23> */
.L_x_2676:
[----:B------:R-:W-:Y:S05]  /*3ca0*/  BSYNC B1 ;  /* 0x0000000000017941 */ /* 0x000fea0003800000 */
.L_x_2674:
        /* <DEDUP_REMOVED lines=19> */
[----:B-----5:R-:W-:Y:S05]  /*3de0*/  CALL.REL.NOINC `($__internal_71_$__cuda_sm20_div_u64) ;  /* 0x000041e000007944 */ /* 0x020fea0003c00000 */
        /* <DEDUP_REMOVED lines=10> */
.L_x_2678:
        /* <DEDUP_REMOVED lines=23> */
.L_x_2679:
[----:B------:R-:W-:Y:S05]  /*4000*/  BSYNC B1 ;  /* 0x0000000000017941 */ /* 0x000fea0003800000 */
.L_x_2677:
        /* <DEDUP_REMOVED lines=29> */
.L_x_2681:
        /* <DEDUP_REMOVED lines=23> */
.L_x_2682:
[----:B------:R-:W-:Y:S05]  /*4350*/  BSYNC B1 ;  /* 0x0000000000017941 */ /* 0x000fea0003800000 */
.L_x_2680:
[----:B------:R-:W0:Y:S01]  /*4360*/  LDC.64 R30, c[0x0][R30+0x218] ;  /* 0x000086001e1e7b82 */ /* 0x000e220000000a00 */
[----:B------:R-:W-:Y:S01]  /*4370*/  MOV R29, R27 ;  /* 0x0000001b001d7202 */ /* 0x000fe20000000f00 */
[----:B0-----:R-:W-:-:S04]  /*4380*/  IMAD R7, R31, R6, RZ ;  /* 0x000000061f077224 */ /* 0x001fc800078e02ff */
[----:B------:R-:W-:-:S04]  /*4390*/  IMAD.WIDE.U32 R28, R30, R6, R28 ;  /* 0x000000061e1c7225 */ /* 0x000fc800078e001c */
[----:B------:R-:W-:-:S04]  /*43a0*/  IMAD R7, R30, R37, R7 ;  /* 0x000000251e077224 */ /* 0x000fc800078e0207 */
[----:B------:R-:W-:-:S05]  /*43b0*/  IMAD.IADD R27, R29, 0x1, R7 ;  /* 0x000000011d1b7824 */ /* 0x000fca00078e0207 */
.L_x_2659:
        /* <DEDUP_REMOVED lines=8> */
.L_x_2658:
[----:B------:R-:W-:Y:S05]  /*4440*/  BSYNC B0 ;  /* 0x0000000000007941 */ /* 0x000fea0003800000 */
.L_x_2657:
        /* <DEDUP_REMOVED lines=28> */
.L_x_2699:
        /* <DEDUP_REMOVED lines=23> */
.L_x_2688:
        /* <DEDUP_REMOVED lines=22> */
.L_x_2689:
[----:B------:R-:W-:Y:S05]  /*48e0*/  BSYNC B1 ;  /* 0x0000000000017941 */ /* 0x000fea0003800000 */
.L_x_2687:
        /* <DEDUP_REMOVED lines=30> */
.L_x_2691:
        /* <DEDUP_REMOVED lines=23> */
.L_x_2692:
[----:B------:R-:W-:Y:S05]  /*4c40*/  BSYNC B1 ;  /* 0x0000000000017941 */ /* 0x000fea0003800000 */
.L_x_2690:
        /* <DEDUP_REMOVED lines=29> */
.L_x_2694:
        /* <DEDUP_REMOVED lines=23> */
.L_x_2695:
[----:B------:R-:W-:Y:S05]  /*4f90*/  BSYNC B1 ;  /* 0x0000000000017941 */ /* 0x000fea0003800000 */
.L_x_2693:
        /* <DEDUP_REMOVED lines=29> */
.L_x_2697:
        /* <DEDUP_REMOVED lines=23> */
.L_x_2698:
[----:B------:R-:W-:Y:S05]  /*52e0*/  BSYNC B1 ;  /* 0x0000000000017941 */ /* 0x000fea0003800000 */
.L_x_2696:
        /* <DEDUP_REMOVED lines=12> */
.L_x_2686:
        /* <DEDUP_REMOVED lines=25> */
.L_x_2701:
        /* <DEDUP_REMOVED lines=23> */
.L_x_2702:
[----:B------:R-:W-:Y:S05]  /*56b0*/  BSYNC B1 ;  /* 0x0000000000017941 */ /* 0x000fea0003800000 */
.L_x_2700:
        /* <DEDUP_REMOVED lines=31> */
.L_x_2704:
        /* <DEDUP_REMOVED lines=23> */
.L_x_2705:
[----:B------:R-:W-:Y:S05]  /*5a20*/  BSYNC B1 ;  /* 0x0000000000017941 */ /* 0x000fea0003800000 */
.L_x_2703:
        /* <DEDUP_REMOVED lines=30> */
.L_x_2707:
        /* <DEDUP_REMOVED lines=23> */
.L_x_2708:
[----:B------:R-:W-:Y:S05]  /*5d80*/  BSYNC B1 ;  /* 0x0000000000017941 */ /* 0x000fea0003800000 */
.L_x_2706:
[----:B------:R-:W0:Y:S01]  /*5d90*/  LDC.64 R30, c[0x0][R30+0x218] ;  /* 0x000086001e1e7b82 */ /* 0x000e220000000a00 */
[----:B------:R-:W-:Y:S01]  /*5da0*/  MOV R29, R27 ;  /* 0x0000001b001d7202 */ /* 0x000fe20000000f00 */
[----:B0-----:R-:W-:-:S04]  /*5db0*/  IMAD R7, R31, R6, RZ ;  /* 0x000000061f077224 */ /* 0x001fc800078e02ff */
[----:B------:R-:W-:-:S04]  /*5dc0*/  IMAD.WIDE.U32 R28, R30, R6, R28 ;  /* 0x000000061e1c7225 */ /* 0x000fc800078e001c */
[----:B------:R-:W-:-:S04]  /*5dd0*/  IMAD R7, R30, R37, R7 ;  /* 0x000000251e077224 */ /* 0x000fc800078e0207 */
[----:B------:R-:W-:-:S05]  /*5de0*/  IMAD.IADD R27, R29, 0x1, R7 ;  /* 0x000000011d1b7824 */ /* 0x000fca00078e0207 */
.L_x_2685:
        /* <DEDUP_REMOVED lines=8> */
.L_x_2684:
[----:B------:R-:W-:Y:S05]  /*5e70*/  BSYNC B0 ;  /* 0x0000000000007941 */ /* 0x000fea0003800000 */
.L_x_2683:
        /* <DEDUP_REMOVED lines=23> */
.L_x_2725:
        /* <DEDUP_REMOVED lines=22> */
.L_x_2714:
        /* <DEDUP_REMOVED lines=22> */
.L_x_2715:
[----:B------:R-:W-:Y:S05]  /*62b0*/  BSYNC B1 ;  /* 0x0000000000017941 */ /* 0x000fea0003800000 */
.L_x_2713:
        /* <DEDUP_REMOVED lines=28> */
.L_x_2717:
        /* <DEDUP_REMOVED lines=22> */
.L_x_2718:
[----:B------:R-:W-:Y:S05]  /*65e0*/  BSYNC B1 ;  /* 0x0000000000017941 */ /* 0x000fea0003800000 */
.L_x_2716:
        /* <DEDUP_REMOVED lines=29> */
.L_x_2720:
        /* <DEDUP_REMOVED lines=23> */
.L_x_2721:
[----:B------:R-:W-:Y:S05]  /*6930*/  BSYNC B1 ;  /* 0x0000000000017941 */ /* 0x000fea0003800000 */
.L_x_2719:
        /* <DEDUP_REMOVED lines=28> */
.L_x_2723:
        /* <DEDUP_REMOVED lines=23> */
.L_x_2724:
[----:B------:R-:W-:Y:S05]  /*6c70*/  BSYNC B1 ;  /* 0x0000000000017941 */ /* 0x000fea0003800000 */
.L_x_2722:
        /* <DEDUP_REMOVED lines=11> */
.L_x_2712:
        /* <DEDUP_REMOVED lines=24> */
.L_x_2727:
        /* <DEDUP_REMOVED lines=23> */
.L_x_2728:
[----:B------:R-:W-:Y:S05]  /*7020*/  BSYNC B1 ;  /* 0x0000000000017941 */ /* 0x000fea0003800000 */
.L_x_2726:
        /* <DEDUP_REMOVED lines=29> */
.L_x_2730:
        /* <DEDUP_REMOVED lines=23> */
.L_x_2731:
[----:B------:R-:W-:Y:S05]  /*7370*/  BSYNC B1 ;  /* 0x0000000000017941 */ /* 0x000fea0003800000 */
.L_x_2729:
        /* <DEDUP_REMOVED lines=28> */
.L_x_2733:
        /* <DEDUP_REMOVED lines=23> */
.L_x_2734:
[----:B------:R-:W-:Y:S05]  /*76b0*/  BSYNC B1 ;  /* 0x0000000000017941 */ /* 0x000fea0003800000 */
.L_x_2732:
[----:B------:R-:W0:Y:S02]  /*76c0*/  LDC.64 R38, c[0x0][R38+0x218] ;  /* 0x0000860026267b82 */ /* 0x000e240000000a00 */
[-C--:B0-----:R-:W-:Y:S02]  /*76d0*/  IMAD R7, R39, R6.reuse, RZ ;  /* 0x0000000627077224 */ /* 0x081fe400078e02ff */
[----:B------:R-:W-:-:S04]  /*76e0*/  IMAD.WIDE.U32 R28, R38, R6, R28 ;  /* 0x00000006261c7225 */ /* 0x000fc800078e001c */
[----:B------:R-:W-:-:S05]  /*76f0*/  IMAD R7, R38, R31, R7 ;  /* 0x0000001f26077224 */ /* 0x000fca00078e0207 */
[----:B------:R-:W-:-:S03]  /*7700*/  IADD3 R29, R29, R7, RZ ;  /* 0x000000071d1d7210 */ /* 0x000fc60007ffe0ff */
.L_x_2711:
[----:B------:R-:W-:Y:S02]  /*7710*/  IMAD R27, R27, c[0x0][0x230], RZ ;  /* 0x00008c001b1b7a24 */ /* 0x000fe400078e02ff */
[----:B------:R-:W-:-:S04]  /*7720*/  IMAD.WIDE.U32 R6, R26, c[0x0][0x230], R28 ;  /* 0x00008c001a067a25 */ /* 0x000fc800078e001c */
[----:B------:R-:W-:Y:S01]  /*7730*/  IMAD R27, R26, c[0x0][0x234], R27 ;  /* 0x00008d001a1b7a24 */ /* 0x000fe200078e021b */
[----:B------:R-:W-:-:S03]  /*7740*/  LEA R26, P3, R6, c[0x0][0x160], 0x1 ;  /* 0x00005800061a7a11 */ /* 0x000fc600078608ff */
[----:B------:R-:W-:-:S05]  /*7750*/  IMAD.IADD R7, R7, 0x1, R27 ;  /* 0x0000000107077824 */ /* 0x000fca00078e021b */
[----:B------:R-:W-:-:S05]  /*7760*/  LEA.HI.X R27, R6, c[0x0][0x164], R7, 0x1, P3 ;  /* 0x00005900061b7a11 */ /* 0x000fca00018f0c07 */
[----:B------:R0:W5:Y:S02]  /*7770*/  LDG.E.U16 R26, [R26.64] ;  /* 0x0000000c1a1a7981 */ /* 0x000164000c1e1500 */
.L_x_2710:
[----:B------:R-:W-:Y:S05]  /*7780*/  BSYNC B0 ;  /* 0x0000000000007941 */ /* 0x000fea0003800000 */
.L_x_2709:
[----:B------:R-:W-:Y:S01]  /*7790*/  ISETP.GE.U32.AND P3, PT, R11, c[0x0][0x640], PT ;  /* 0x000190000b007a0c */ /* 0x000fe20003f66070 */
[----:B------:R-:W-:Y:S03]  /*77a0*/  BSSY B0, `(.L_x_2735) ;  /* 0x0000014000007945 */ /* 0x000fe60003800000 */
[----:B------:R-:W-:-:S13]  /*77b0*/  ISETP.GE.U32.AND.EX P3, PT, R12, c[0x0][0x644], PT, P3 ;  /* 0x000191000c007a0c */ /* 0x000fda0003f66130 */
[----:B------:R-:W-:Y:S05]  /*77c0*/  @P3 BRA `(.L_x_2736) ;  /* 0x0000011000003947 */ /* 0x000fea0003800000 */
[----:B------:R-:W-:Y:S01]  /*77d0*/  FSET.BF.LT.FTZ.AND R7, R16, c[0x0][0x648], PT ;  /* 0x0001920010077a0a */ /* 0x000fe20003811000 */
[----:B------:R-:W-:Y:S01]  /*77e0*/  IMAD R8, R12, c[0x0][0x3d0], RZ ;  /* 0x0000f4000c087a24 */ /* 0x000fe200078e02ff */
[----:B-----5:R-:W-:Y:S01]  /*77f0*/  PRMT R6, RZ, 0x5410, R20 ;  /* 0x00005410ff067816 */ /* 0x020fe20000000014 */
[----:B------:R-:W-:Y:S01]  /*7800*/  IMAD.WIDE.U32 R30, R11, c[0x0][0x3d0], RZ ;  /* 0x0000f4000b1e7a25 */ /* 0x000fe200078e00ff */
[----:B------:R-:W-:-:S03]  /*7810*/  FSETP.GEU.FTZ.AND P3, PT, R16, c[0x0][0x648], PT ;  /* 0x0001920010007a0b */ /* 0x000fc60003f7e000 */
[----:B------:R-:W-:Y:S01]  /*7820*/  FMUL.FTZ R7, R6, R7 ;  /* 0x0000000706077220 */ /* 0x000fe20000410000 */
[C---:B0-----:R-:W-:Y:S01]  /*7830*/  LEA R28, P4, R30.reuse, c[0x0][0x300], 0x1 ;  /* 0x0000c0001e1c7a11 */ /* 0x041fe200078808ff */
[----:B------:R-:W-:Y:S01]  /*7840*/  IMAD R27, R11, c[0x0][0x3d4], R8 ;  /* 0x0000f5000b1b7a24 */ /* 0x000fe200078e0208 */
[----:B------:R-:W-:Y:S01]  /*7850*/  IADD3 R6, P5, R30, c[0x0][0x4a0], RZ ;  /* 0x000128001e067a10 */ /* 0x000fe20007fbe0ff */
[----:B------:R-:W-:-:S03]  /*7860*/  FMUL.FTZ R7, R0, R7 ;  /* 0x0000000700077220 */ /* 0x000fc60000410000 */
[----:B------:R-:W-:Y:S02]  /*7870*/  IADD3 R27, R31, R27, RZ ;  /* 0x0000001b1f1b7210 */ /* 0x000fe40007ffe0ff */
[----:B------:R-:W-:Y:S02]  /*7880*/  F2FP.BF16.PACK_AB R8, RZ, R7 ;  /* 0x00000007ff08723e */ /* 0x000fe400000010ff */
[----:B------:R-:W-:Y:S02]  /*7890*/  LEA.HI.X R29, R30, c[0x0][0x304], R27, 0x1, P4 ;  /* 0x0000c1001e1d7a11 */ /* 0x000fe400020f0c1b */
[----:B------:R-:W-:Y:S02]  /*78a0*/  IADD3.X R7, R27, c[0x0][0x4a4], RZ, P5, !PT ;  /* 0x000129001b077a10 */ /* 0x000fe40002ffe4ff */
[----:B------:R-:W-:Y:S01]  /*78b0*/  SEL R27, RZ, 0x1, P3 ;  /* 0x00000001ff1b7807 */ /* 0x000fe20001800000 */
[----:B------:R0:W-:Y:S04]  /*78c0*/  STG.E.U16 [R28.64], R8 ;  /* 0x000000081c007986 */ /* 0x0001e8000c10150c */
[----:B------:R0:W-:Y:S02]  /*78d0*/  STG.E.U8 [R6.64], R27 ;  /* 0x0000001b06007986 */ /* 0x0001e4000c10110c */
.L_x_2736:
[----:B------:R-:W-:Y:S05]  /*78e0*/  BSYNC B0 ;  /* 0x0000000000007941 */ /* 0x000fea0003800000 */
.L_x_2735:
[----:B------:R-:W-:Y:S01]  /*78f0*/  BSSY B0, `(.L_x_2737) ;  /* 0x0000013000007945 */ /* 0x000fe20003800000 */
[----:B------:R-:W-:Y:S05]  /*7900*/  @P0 BRA `(.L_x_2738) ;  /* 0x0000011000000947 */ /* 0x000fea0003800000 */
[----:B0-----:R-:W-:Y:S01]  /*7910*/  FSET.BF.LT.FTZ.AND R7, R17, c[0x0][0x648], PT ;  /* 0x0001920011077a0a */ /* 0x001fe20003811000 */
[----:B------:R-:W-:Y:S01]  /*7920*/  IMAD R8, R23, c[0x0][0x3d0], RZ ;  /* 0x0000f40017087a24 */ /* 0x000fe200078e02ff */
[----:B-----5:R-:W-:-:S02]  /*7930*/  PRMT R6, RZ, 0x5410, R32 ;  /* 0x00005410ff067816 */ /* 0x020fc40000000020 */
[----:B------:R-:W-:-:S03]  /*7940*/  FSETP.GEU.FTZ.AND P0, PT, R17, c[0x0][0x648], PT ;  /* 0x0001920011007a0b */ /* 0x000fc60003f1e000 */
[----:B------:R-:W-:Y:S02]  /*7950*/  FMUL.FTZ R23, R6, R7 ;  /* 0x0000000706177220 */ /* 0x000fe40000410000 */
[----:B------:R-:W-:-:S04]  /*7960*/  IMAD.WIDE.U32 R6, R21, c[0x0][0x3d0], RZ ;  /* 0x0000f40015067a25 */ /* 0x000fc800078e00ff */
[----:B------:R-:W-:Y:S01]  /*7970*/  IMAD R21, R21, c[0x0][0x3d4], R8 ;  /* 0x0000f50015157a24 */ /* 0x000fe200078e0208 */
[----:B------:R-:W-:Y:S01]  /*7980*/  LEA R28, P3, R6, c[0x0][0x300], 0x1 ;  /* 0x0000c000061c7a11 */ /* 0x000fe200078608ff */
[----:B------:R-:W-:Y:S01]  /*7990*/  FMUL.FTZ R23, R0, R23 ;  /* 0x0000001700177220 */ /* 0x000fe20000410000 */
[----:B------:R-:W-:Y:S01]  /*79a0*/  IADD3 R16, P4, R6, c[0x0][0x4a0], RZ ;  /* 0x0001280006107a10 */ /* 0x000fe20007f9e0ff */
[----:B------:R-:W-:-:S03]  /*79b0*/  IMAD.IADD R7, R7, 0x1, R21 ;  /* 0x0000000107077824 */ /* 0x000fc600078e0215 */
[----:B------:R-:W-:Y:S02]  /*79c0*/  F2FP.BF16.PACK_AB R23, RZ, R23 ;  /* 0x00000017ff17723e */ /* 0x000fe400000010ff */
[----:B------:R-:W-:Y:S02]  /*79d0*/  LEA.HI.X R29, R6, c[0x0][0x304], R7, 0x1, P3 ;  /* 0x0000c100061d7a11 */ /* 0x000fe400018f0c07 */
[----:B------:R-:W-:Y:S02]  /*79e0*/  IADD3.X R17, R7, c[0x0][0x4a4], RZ, P4, !PT ;  /* 0x0001290007117a10 */ /* 0x000fe400027fe4ff */
[----:B------:R-:W-:Y:S01]  /*79f0*/  SEL R7, RZ, 0x1, P0 ;  /* 0x00000001ff077807 */ /* 0x000fe20000000000 */
[----:B------:R0:W-:Y:S04]  /*7a00*/  STG.E.U16 [R28.64], R23 ;  /* 0x000000171c007986 */ /* 0x0001e8000c10150c */
[----:B------:R0:W-:Y:S02]  /*7a10*/  STG.E.U8 [R16.64], R7 ;  /* 0x0000000710007986 */ /* 0x0001e4000c10110c */
.L_x_2738:
[----:B------:R-:W-:Y:S05]  /*7a20*/  BSYNC B0 ;  /* 0x0000000000007941 */ /* 0x000fea0003800000 */
.L_x_2737:
[----:B------:R-:W-:Y:S01]  /*7a30*/  BSSY B0, `(.L_x_2739) ;  /* 0x0000014000007945 */ /* 0x000fe20003800000 */
[----:B------:R-:W-:Y:S05]  /*7a40*/  @P1 BRA `(.L_x_2740) ;  /* 0x0000012000001947 */ /* 0x000fea0003800000 */
[----:B0-----:R-:W-:Y:S01]  /*7a50*/  FSET.BF.LT.FTZ.AND R7, R18, c[0x0][0x648], PT ;  /* 0x0001920012077a0a */ /* 0x001fe20003811000 */
[----:B------:R-:W-:Y:S01]  /*7a60*/  IMAD R34, R34, c[0x0][0x3d0], RZ ;  /* 0x0000f40022227a24 */ /* 0x000fe200078e02ff */
[----:B-----5:R-:W-:-:S02]  /*7a70*/  PRMT R6, RZ, 0x5410, R35 ;  /* 0x00005410ff067816 */ /* 0x020fc40000000023 */
[----:B------:R-:W-:Y:S01]  /*7a80*/  FSETP.GEU.FTZ.AND P0, PT, R18, c[0x0][0x648], PT ;  /* 0x0001920012007a0b */ /* 0x000fe20003f1e000 */
[C---:B------:R-:W-:Y:S02]  /*7a90*/  IMAD R21, R33.reuse, c[0x0][0x3d4], R34 ;  /* 0x0000f50021157a24 */ /* 0x040fe400078e0222 */
[----:B------:R-:W-:Y:S02]  /*7aa0*/  FMUL.FTZ R17, R6, R7 ;  /* 0x0000000706117220 */ /* 0x000fe40000410000 */
[----:B------:R-:W-:-:S04]  /*7ab0*/  IMAD.WIDE.U32 R6, R33, c[0x0][0x3d0], RZ ;  /* 0x0000f40021067a25 */ /* 0x000fc800078e00ff */
[----:B------:R-:W-:Y:S01]  /*7ac0*/  FMUL.FTZ R17, R0, R17 ;  /* 0x0000001100117220 */ /* 0x000fe20000410000 */
[C---:B------:R-:W-:Y:S02]  /*7ad0*/  LEA R28, P1, R6.reuse, c[0x0][0x300], 0x1 ;  /* 0x0000c000061c7a11 */ /* 0x040fe400078208ff */
[----:B------:R-:W-:Y:S02]  /*7ae0*/  IADD3 R21, R7, R21, RZ ;  /* 0x0000001507157210 */ /* 0x000fe40007ffe0ff */
        /* <DEDUP_REMOVED lines=8> */
.L_x_2740:
[----:B------:R-:W-:Y:S05]  /*7b70*/  BSYNC B0 ;  /* 0x0000000000007941 */ /* 0x000fea0003800000 */
.L_x_2739:
[----:B------:R-:W-:Y:S05]  /*7b80*/  @P2 BRA `(.L_x_2741) ;  /* 0x0000012000002947 */ /* 0x000fea0003800000 */
[----:B0-----:R-:W-:Y:S01]  /*7b90*/  FSET.BF.LT.FTZ.AND R7, R19, c[0x0][0x648], PT ;  /* 0x0001920013077a0a */ /* 0x001fe20003811000 */
[----:B------:R-:W-:Y:S01]  /*7ba0*/  IMAD R37, R37, c[0x0][0x3d0], RZ ;  /* 0x0000f40025257a24 */ /* 0x000fe200078e02ff */
[----:B-----5:R-:W-:Y:S02]  /*7bb0*/  PRMT R6, RZ, 0x5410, R26 ;  /* 0x00005410ff067816 */ /* 0x020fe4000000001a */
[----:B------:R-:W-:Y:S01]  /*7bc0*/  FSETP.GEU.FTZ.AND P0, PT, R19, c[0x0][0x648], PT ;  /* 0x0001920013007a0b */ /* 0x000fe20003f1e000 */
        /* <DEDUP_REMOVED lines=14> */
.L_x_2741:
        /* <DEDUP_REMOVED lines=11> */
.L_x_2742:
[----:B------:R-:W-:Y:S05]  /*7d60*/  EXIT ;  /* 0x000000000000794d */ /* 0x000fea0003800000 */
        .weak           $__internal_70_$__cuda_sm20_dblrcp_rn_slowpath_v3
        .type           $__internal_70_$__cuda_sm20_dblrcp_rn_slowpath_v3,@function
        .size           $__internal_70_$__cuda_sm20_dblrcp_rn_slowpath_v3,($__internal_71_$__cuda_sm20_div_u64 - $__internal_70_$__cuda_sm20_dblrcp_rn_slowpath_v3)
$__internal_70_$__cuda_sm20_dblrcp_rn_slowpath_v3:
        /* <DEDUP_REMOVED lines=23> */
.L_x_2746:
        /* <DEDUP_REMOVED lines=10> */
.L_x_2744:
[----:B------:R-:W-:Y:S01]  /*7f80*/  LOP3.LUT R9, R7, 0x80000, RZ, 0xfc, !PT ;  /* 0x0008000007097812 */ /* 0x000fe200078efcff */
[----:B------:R-:W-:Y:S02]  /*7f90*/  IMAD.MOV.U32 R8, RZ, RZ, R6 ;  /* 0x000000ffff087224 */ /* 0x000fe400078e0006 */
.L_x_2745:
[----:B0-----:R-:W-:Y:S01]  /*7fa0*/  MOV R6, R10 ;  /* 0x0000000a00067202 */ /* 0x001fe20000000f00 */
[----:B------:R-:W-:-:S04]  /*7fb0*/  IMAD.MOV.U32 R7, RZ, RZ, 0x0 ;  /* 0x00000000ff077424 */ /* 0x000fc800078e00ff */
[----:B------:R-:W-:Y:S05]  /*7fc0*/  RET.REL.NODEC R6 `(_ZN2at6native43_GLOBAL__N__7cc8d1ed_10_Dropout_cu_0e96ed3820fused_dropout_kernelIN3c108BFloat16EfmLin1ELi1EbEEvNS_4cuda6detail10TensorInfoIKT_T1_EENS7_IS8_SA_EENS7_IT4_SA_EESA_T0_NS_15PhiloxCudaStateE) ;  /* 0xffff803006007950 */ /* 0x000fea0003c3ffff */
        .weak           $__internal_71_$__cuda_sm20_div_u64
        .type           $__internal_71_$__cuda_sm20_div_u64,@function
        .size           $__internal_71_$__cuda_sm20_div_u64,(.L_x_11443 - $__internal_71_$__cuda_sm20_div_u64)
$__internal_71_$__cuda_sm20_div_u64:
        /* <DEDUP_REMOVED lines=68> */
[----:B------:R-:W-:Y:S06]  /*8410*/  RET.REL.NODEC R6 `(_ZN2at6native43_GLOBAL__N__7cc8d1ed_10_Dropout_cu_0e96ed3820fused_dropout_kernelIN3c108BFloat16EfmLin1ELi1EbEEvNS_4cuda6detail10TensorInfoIKT_T1_EENS7_IS8_SA_EENS7_IT4_SA_EESA_T0_NS_15PhiloxCudaStateE) ;  /* 0xffff7be006007950 */ /* 0x000fec0003c3ffff */
.L_x_2747:
        /* <DEDUP_REMOVED lines=14> */
.L_x_11443:


//--------------------- .text._ZN2at6native43_GLOBAL__N__7cc8d1ed_10_Dropout_cu_0e96ed3820fused_dropout_kernelIN3c108BFloat16EfmLi1ELi1EbEEvNS_4cuda6detail10TensorInfoIKT_T1_EENS7_IS8_SA_EENS7_IT4_SA_EESA_T0_NS_15PhiloxCudaStateE --------------------------
	.section	.text._ZN2at6native43_GLOBAL__N__7cc8d1ed_10_Dropout_cu_0e96ed3820fused_dropout_kernelIN3c108BFloat16EfmLi1ELi1EbEEvNS_4cuda6detail10TensorInfoIKT_T1_EENS7_IS8_SA_EENS7_IT4_SA_EESA_T0_NS_15PhiloxCudaStateE,"ax",@progbits
	.sectioninfo	@"SHI_REGISTERS=58"
	.align	128
.text._ZN2at6native43_GLOBAL__N__7cc8d1ed_10_Dropout_cu_0e96ed3820fused_dropout_kernelIN3c108BFloat16EfmLi1ELi1EbEEvNS_4cuda6detail10TensorInfoIKT_T1_EENS7_IS8_SA_EENS7_IT4_SA_EESA_T0_NS_15PhiloxCudaStateE:
        .type           _ZN2at6native43_GLOBAL__N__7cc8d1ed_10_Dropout_cu_0e96ed3820fused_dropout_kernelIN3c108BFloat16EfmLi1ELi1EbEEvNS_4cuda6detail10TensorInfoIKT_T1_EENS7_IS8_SA_EENS7_IT4_SA_EESA_T0_NS_15PhiloxCudaStateE,@function
        .size           _ZN2at6native43_GLOBAL__N__7cc8d1ed_10_Dropout_cu_0e96ed3820fused_dropout_kernelIN3c108BFloat16EfmLi1ELi1EbEEvNS_4cuda6detail10TensorInfoIKT_T1_EENS7_IS8_SA_EENS7_IT4_SA_EESA_T0_NS_15PhiloxCudaStateE,(.L_x_11446 - _ZN2at6native43_GLOBAL__N__7cc8d1ed_10_Dropout_cu_0e96ed3820fused_dropout_kernelIN3c108BFloat16EfmLi1ELi1EbEEvNS_4cuda6detail10TensorInfoIKT_T1_EENS7_IS8_SA_EENS7_IT4_SA_EESA_T0_NS_15PhiloxCudaStateE)
        .other          _ZN2at6native43_GLOBAL__N__7cc8d1ed_10_Dropout_cu_0e96ed3820fused_dropout_kernelIN3c108BFloat16EfmLi1ELi1EbEEvNS_4cuda6detail10TensorInfoIKT_T1_EENS7_IS8_SA_EENS7_IT4_SA_EESA_T0_NS_15PhiloxCudaStateE,@"STO_CUDA_ENTRY STV_DEFAULT"
_ZN2at6native43_GLOBAL__N__7cc8d1ed_10_Dropout_cu_0e96ed3820fused_dropout_kernelIN3c108BFloat16EfmLi1ELi1EbEEvNS_4cuda6detail10TensorInfoIKT_T1_EENS7_IS8_SA_EENS7_IT4_SA_EESA_T0_NS_15PhiloxCudaStateE:
        /* <DEDUP_REMOVED lines=92> */
[----:B------:R-:W-:Y:S05]  /*05c0*/  CALL.REL.NOINC `($__internal_72_$__cuda_sm20_dblrcp_rn_slowpath_v3) ;  /* 0x0000127000007944 */ /* 0x000fea0003c00000 */
.L_x_2748:
        /* <DEDUP_REMOVED lines=14> */
[----:B------:R-:W-:Y:S05]  /*06b0*/  CALL.REL.NOINC `($__internal_73_$__cuda_sm20_div_u64) ;  /* 0x000013f000007944 */ /* 0x000fea0003c00000 */
[----:B------:R-:W-:Y:S02]  /*06c0*/  IMAD.MOV.U32 R16, RZ, RZ, R15 ;  /* 0x000000ffff107224 */ /* 0x000fe400078e000f */
[----:B------:R-:W-:Y:S01]  /*06d0*/  IMAD.MOV.U32 R17, RZ, RZ, R20 ;  /* 0x000000ffff117224 */ /* 0x000fe200078e0014 */
[----:B------:R-:W-:Y:S05]  /*06e0*/  BRA `(.L_x_2750) ;  /* 0x0000016000007947 */ /* 0x000fea0003800000 */
.L_x_2749:
        /* <DEDUP_REMOVED lines=22> */
.L_x_2750:
        /* <DEDUP_REMOVED lines=19> */
.L_x_2763:
        /* <DEDUP_REMOVED lines=13> */
.L_x_2752:
[----:B------:R-:W-:Y:S05]  /*0a50*/  BSYNC B0 ;  /* 0x0000000000007941 */ /* 0x000fea0003800000 */
.L_x_2751:
        /* <DEDUP_REMOVED lines=70> */
.L_x_2754:
[----:B------:R-:W-:Y:S02]  /*0ec0*/  IMAD.MOV.U32 R49, RZ, RZ, R30 ;  /* 0x000000ffff317224 */ /* 0x000fe400078e001e */
[----:B------:R-:W-:Y:S02]  /*0ed0*/  IMAD.MOV.U32 R48, RZ, RZ, R26 ;  /* 0x000000ffff307224 */ /* 0x000fe400078e001a */
[----:B------:R-:W-:-:S02]  /*0ee0*/  IMAD.MOV.U32 R46, RZ, RZ, R21 ;  /* 0x000000ffff2e7224 */ /* 0x000fc400078e0015 */
[----:B------:R-:W-:Y:S02]  /*0ef0*/  IMAD.MOV.U32 R47, RZ, RZ, R22 ;  /* 0x000000ffff2f7224 */ /* 0x000fe400078e0016 */
.L_x_2753:
        /* <DEDUP_REMOVED lines=56> */
[----:B------:R-:W-:Y:S01]  /*1280*/  IMAD.WIDE.U32 R28, R18, c[0x0][0x3d0], RZ ;  /* 0x0000f400121c7a25 */ /* 0x000fe200078e00ff */
[----:B------:R-:W-:-:S03]  /*1290*/  FSETP.GEU.FTZ.AND P0, PT, R52, c[0x0][0x648], PT ;  /* 0x0001920034007a0b */ /* 0x000fc60003f1e000 */
[----:B------:R-:W-:Y:S01]  /*12a0*/  FMUL.FTZ R25, R24, R25 ;  /* 0x0000001918197220 */ /* 0x000fe20000410000 */
[----:B------:R-:W-:Y:S01]  /*12b0*/  LEA R26, P4, R28, c[0x0][0x300], 0x1 ;  /* 0x0000c0001c1a7a11 */ /* 0x000fe200078808ff */
[----:B------:R-:W-:Y:S01]  /*12c0*/  IMAD R27, R18, c[0x0][0x3d4], R27 ;  /* 0x0000f500121b7a24 */ /* 0x000fe200078e021b */
[----:B------:R-:W-:Y:S01]  /*12d0*/  IADD3 R24, P5, R28, c[0x0][0x4a0], RZ ;  /* 0x000128001c187a10 */ /* 0x000fe20007fbe0ff */
[----:B------:R-:W-:Y:S02]  /*12e0*/  FMUL.FTZ R25, R14, R25 ;  /* 0x000000190e197220 */ /* 0x000fe40000410000 */
[----:B------:R-:W-:-:S03]  /*12f0*/  IMAD.IADD R31, R29, 0x1, R27 ;  /* 0x000000011d1f7824 */ /* 0x000fc600078e021b */
[----:B------:R-:W-:Y:S02]  /*1300*/  F2FP.BF16.PACK_AB R29, RZ, R25 ;  /* 0x00000019ff1d723e */ /* 0x000fe400000010ff */
[----:B------:R-:W-:Y:S02]  /*1310*/  LEA.HI.X R27, R28, c[0x0][0x304], R31, 0x1, P4 ;  /* 0x0000c1001c1b7a11 */ /* 0x000fe400020f0c1f */
[----:B------:R-:W-:Y:S02]  /*1320*/  PRMT R28, R29, 0x7610, R28 ;  /* 0x000076101d1c7816 */ /* 0x000fe4000000001c */
[----:B------:R-:W-:Y:S02]  /*1330*/  IADD3.X R25, R31, c[0x0][0x4a4], RZ, P5, !PT ;  /* 0x000129001f197a10 */ /* 0x000fe40002ffe4ff */
[----:B------:R-:W-:Y:S01]  /*1340*/  SEL R29, RZ, 0x1, P0 ;  /* 0x00000001ff1d7807 */ /* 0x000fe20000000000 */
[----:B------:R0:W-:Y:S04]  /*1350*/  STG.E.U16 [R26.64], R28 ;  /* 0x0000001c1a007986 */ /* 0x0001e8000c101508 */
[----:B------:R0:W-:Y:S02]  /*1360*/  STG.E.U8 [R24.64], R29 ;  /* 0x0000001d18007986 */ /* 0x0001e4000c101108 */
.L_x_2756:
[----:B--2---:R-:W-:Y:S05]  /*1370*/  BSYNC B0 ;  /* 0x0000000000007941 */ /* 0x004fea0003800000 */
.L_x_2755:
[----:B------:R-:W-:Y:S01]  /*1380*/  BSSY B0, `(.L_x_2757) ;  /* 0x0000016000007945 */ /* 0x000fe20003800000 */
[----:B0--3--:R-:W-:-:S02]  /*1390*/  FFMA.FTZ R30, R46, R33, 1.1641532182693481445e-10 ;  /* 0x2f0000002e1e7423 */ /* 0x009fc40000010021 */
[----:B------:R-:W-:Y:S01]  /*13a0*/  FFMA.FTZ R48, R48, R33, 1.1641532182693481445e-10 ;  /* 0x2f00000030307423 */ /* 0x000fe20000010021 */
[----:B------:R-:W-:Y:S05]  /*13b0*/  @P1 BRA `(.L_x_2758) ;  /* 0x0000012000001947 */ /* 0x000fea0003800000 */
[----:B------:R-:W-:Y:S01]  /*13c0*/  FSET.BF.LT.FTZ.AND R25, R48, c[0x0][0x648], PT ;  /* 0x0001920030197a0a */ /* 0x000fe20003811000 */
[----:B------:R-:W-:Y:S01]  /*13d0*/  IMAD R29, R38, c[0x0][0x3d0], RZ ;  /* 0x0000f400261d7a24 */ /* 0x000fe200078e02ff */
[----:B-----5:R-:W-:Y:S02]  /*13e0*/  PRMT R24, RZ, 0x5410, R43 ;  /* 0x00005410ff187816 */ /* 0x020fe4000000002b */
[----:B------:R-:W-:Y:S01]  /*13f0*/  FSETP.GEU.FTZ.AND P0, PT, R48, c[0x0][0x648], PT ;  /* 0x0001920030007a0b */ /* 0x000fe20003f1e000 */
        /* <DEDUP_REMOVED lines=14> */
.L_x_2758:
[----:B------:R-:W-:Y:S05]  /*14e0*/  BSYNC B0 ;  /* 0x0000000000007941 */ /* 0x000fea0003800000 */
.L_x_2757:
[----:B------:R-:W-:Y:S01]  /*14f0*/  BSSY B0, `(.L_x_2759) ;  /* 0x0000014000007945 */ /* 0x000fe20003800000 */
[----:B------:R-:W-:Y:S05]  /*1500*/  @P2 BRA `(.L_x_2760) ;  /* 0x0000012000002947 */ /* 0x000fea0003800000 */
[C---:B0-----:R-:W-:Y:S01]  /*1510*/  FSET.BF.LT.FTZ.AND R25, R30.reuse, c[0x0][0x648], PT ;  /* 0x000192001e197a0a */ /* 0x041fe20003811000 */
        /* <DEDUP_REMOVED lines=17> */
.L_x_2760:
[----:B------:R-:W-:Y:S05]  /*1630*/  BSYNC B0 ;  /* 0x0000000000007941 */ /* 0x000fea0003800000 */
.L_x_2759:
[----:B----4-:R-:W-:Y:S01]  /*1640*/  FFMA.FTZ R32, R32, R33, 1.1641532182693481445e-10 ;  /* 0x2f00000020207423 */ /* 0x010fe20000010021 */
        /* <DEDUP_REMOVED lines=19> */
.L_x_2761:
[----:B------:R-:W-:Y:S01]  /*1780*/  LEA R18, P0, R35, R18, 0x2 ;  /* 0x0000001223127211 */ /* 0x000fe200078010ff */
[----:B------:R-:W-:Y:S01]  /*1790*/  WARPSYNC 0xffffffff ;  /* 0xffffffff00007948 */ /* 0x000fe20003800000 */
[----:B------:R-:W-:Y:S01]  /*17a0*/  BAR.SYNC.DEFER_BLOCKING 0x0 ;  /* 0x0000000000007b1d */ /* 0x000fe20000010000 */
[----:B------:R-:W-:Y:S02]  /*17b0*/  IMAD.MOV.U32 R32, RZ, RZ, R22 ;  /* 0x000000ffff207224 */ /* 0x000fe400078e0016 */
[----:B------:R-:W-:Y:S01]  /*17c0*/  IMAD.X R19, RZ, RZ, R19, P0 ;  /* 0x000000ffff137224 */ /* 0x000fe200000e0613 */
[----:B------:R-:W-:Y:S01]  /*17d0*/  ISETP.GE.U32.AND P0, PT, R18, R15, PT ;  /* 0x0000000f1200720c */ /* 0x000fe20003f06070 */
[----:B------:R-:W-:-:S02]  /*17e0*/  IMAD.MOV.U32 R31, RZ, RZ, R21 ;  /* 0x000000ffff1f7224 */ /* 0x000fc400078e0015 */
[----:B------:R-:W-:Y:S01]  /*17f0*/  IMAD.MOV.U32 R30, RZ, RZ, R34 ;  /* 0x000000ffff1e7224 */ /* 0x000fe200078e0022 */
[----:B------:R-:W-:-:S13]  /*1800*/  ISETP.GE.U32.AND.EX P0, PT, R19, R16, PT, P0 ;  /* 0x000000101300720c */ /* 0x000fda0003f06100 */
[----:B------:R-:W-:Y:S01]  /*1810*/  @P0 CALL.REL.NOINC `(.L_x_2762) ;  /* 0x0000001000000944 */ /* 0x000fe20003c00000 */
[----:B------:R-:W-:Y:S05]  /*1820*/  BRA `(.L_x_2763) ;  /* 0xfffff15000007947 */ /* 0x000fea000383ffff */
.L_x_2762:
[----:B------:R-:W-:Y:S05]  /*1830*/  EXIT ;  /* 0x000000000000794d */ /* 0x000fea0003800000 */
        .weak           $__internal_72_$__cuda_sm20_dblrcp_rn_slowpath_v3
        .type           $__internal_72_$__cuda_sm20_dblrcp_rn_slowpath_v3,@function
        .size           $__internal_72_$__cuda_sm20_dblrcp_rn_slowpath_v3,($__internal_73_$__cuda_sm20_div_u64 - $__internal_72_$__cuda_sm20_dblrcp_rn_slowpath_v3)
$__internal_72_$__cuda_sm20_dblrcp_rn_slowpath_v3:
        /* <DEDUP_REMOVED lines=23> */
.L_x_2766:
        /* <DEDUP_REMOVED lines=10> */
.L_x_2764:
[----:B------:R-:W-:Y:S01]  /*1a50*/  LOP3.LUT R21, R15, 0x80000, RZ, 0xfc, !PT ;  /* 0x000800000f157812 */ /* 0x000fe200078efcff */
[----:B------:R-:W-:Y:S02]  /*1a60*/  IMAD.MOV.U32 R20, RZ, RZ, R14 ;  /* 0x000000ffff147224 */ /* 0x000fe400078e000e */
.L_x_2765:
[----:B------:R-:W-:Y:S02]  /*1a70*/  IMAD.MOV.U32 R17, RZ, RZ, 0x0 ;  /* 0x00000000ff117424 */ /* 0x000fe400078e00ff */
[----:B01----:R-:W-:Y:S02]  /*1a80*/  IMAD.MOV.U32 R22, RZ, RZ, R20 ;  /* 0x000000ffff167224 */ /* 0x003fe400078e0014 */
[----:B------:R-:W-:Y:S01]  /*1a90*/  IMAD.MOV.U32 R23, RZ, RZ, R21 ;  /* 0x000000ffff177224 */ /* 0x000fe200078e0015 */
[----:B------:R-:W-:Y:S06]  /*1aa0*/  RET.REL.NODEC R16 `(_ZN2at6native43_GLOBAL__N__7cc8d1ed_10_Dropout_cu_0e96ed3820fused_dropout_kernelIN3c108BFloat16EfmLi1ELi1EbEEvNS_4cuda6detail10TensorInfoIKT_T1_EENS7_IS8_SA_EENS7_IT4_SA_EESA_T0_NS_15PhiloxCudaStateE) ;  /* 0xffffe55010007950 */ /* 0x000fec0003c3ffff */
        .weak           $__internal_73_$__cuda_sm20_div_u64
        .type           $__internal_73_$__cuda_sm20_div_u64,@function
        .size           $__internal_73_$__cuda_sm20_div_u64,(.L_x_11446 - $__internal_73_$__cuda_sm20_div_u64)
$__internal_73_$__cuda_sm20_div_u64:
        /* <DEDUP_REMOVED lines=64> */
[----:B------:R-:W-:Y:S06]  /*1eb0*/  RET.REL.NODEC R16 `(_ZN2at6native43_GLOBAL__N__7cc8d1ed_10_Dropout_cu_0e96ed3820fused_dropout_kernelIN3c108BFloat16EfmLi1ELi1EbEEvNS_4cuda6detail10TensorInfoIKT_T1_EENS7_IS8_SA_EENS7_IT4_SA_EESA_T0_NS_15PhiloxCudaStateE) ;  /* 0xffffe14010007950 */ /* 0x000fec0003c3ffff */
.L_x_2767:
        /* <DEDUP_REMOVED lines=12> */
.L_x_11446:


//--------------------- .text._ZN2at6native43_GLOBAL__N__7cc8d1ed_10_Dropout_cu_0e96ed3824fused_dropout_kernel_vecIN3c108BFloat16EfmLi1ELi2EbEEvNS_4cuda6detail10TensorInfoIKT_T1_EENS7_IS8_SA_EENS7_IT4_SA_EESA_T0_NS_15PhiloxCudaStateE --------------------------
	.section	.text._ZN2at6native43_GLOBAL__N__7cc8d1ed_10_Dropout_cu_0e96ed3824fused_dropout_kernel_vecIN3c108BFloat16EfmLi1ELi2EbEEvNS_4cuda6detail10TensorInfoIKT_T1_EENS7_IS8_SA_EENS7_IT4_SA_EESA_T0_NS_15PhiloxCudaStateE,"ax",@progbits
	.sectioninfo	@"SHI_REGISTERS=46"
	.align	128
.text._ZN2at6native43_GLOBAL__N__7cc8d1ed_10_Dropout_cu_0e96ed3824fused_dropout_kernel_vecIN3c108BFloat16EfmLi1ELi2EbEEvNS_4cuda6detail10TensorInfoIKT_T1_EENS7_IS8_SA_EENS7_IT4_SA_EESA_T0_NS_15PhiloxCudaStateE:
        .type           _ZN2at6native43_GLOBAL__N__7cc8d1ed_10_Dropout_cu_0e96ed3824fused_dropout_kernel_vecIN3c108BFloat16EfmLi1ELi2EbEEvNS_4cuda6detail10TensorInfoIKT_T1_EENS7_IS8_SA_EENS7_IT4_SA_EESA_T0_NS_15PhiloxCudaStateE,@function
        .size           _ZN2at6native43_GLOBAL__N__7cc8d1ed_10_Dropout_cu_0e96ed3824fused_dropout_kernel_vecIN3c108BFloat16EfmLi1ELi2EbEEvNS_4cuda6detail10TensorInfoIKT_T1_EENS7_IS8_SA_EENS7_IT4_SA_EESA_T0_NS_15PhiloxCudaStateE,(.L_x_11449 - _ZN2at6native43_GLOBAL__N__7cc8d1ed_10_Dropout_cu_0e96ed3824fused_dropout_kernel_vecIN3c108BFloat16EfmLi1ELi2EbEEvNS_4cuda6detail10TensorInfoIKT_T1_EENS7_IS8_SA_EENS7_IT4_SA_EESA_T0_NS_15PhiloxCudaStateE)
        .other          _ZN2at6native43_GLOBAL__N__7cc8d1ed_10_Dropout_cu_0e96ed3824fused_dropout_kernel_vecIN3c108BFloat16EfmLi1ELi2EbEEvNS_4cuda6detail10TensorInfoIKT_T1_EENS7_IS8_SA_EENS7_IT4_SA_EESA_T0_NS_15PhiloxCudaStateE,@"STO_CUDA_ENTRY STV_DEFAULT"
_ZN2at6native43_GLOBAL__N__7cc8d1ed_10_Dropout_cu_0e96ed3824fused_dropout_kernel_vecIN3c108BFloat16EfmLi1ELi2EbEEvNS_4cuda6detail10TensorInfoIKT_T1_EENS7_IS8_SA_EENS7_IT4_SA_EESA_T0_NS_15PhiloxCudaStateE:
        /* <DEDUP_REMOVED lines=102> */
[----:B------:R-:W-:Y:S05]  /*0660*/  CALL.REL.NOINC `($__internal_74_$__cuda_sm20_dblrcp_rn_slowpath_v3) ;  /* 0x0000077000007944 */ /* 0x000fea0003c00000 */
.L_x_2768:
        /* <DEDUP_REMOVED lines=8> */
.L_x_2773:
        /* <DEDUP_REMOVED lines=13> */
.L_x_2770:
[----:B------:R-:W-:Y:S05]  /*07c0*/  BSYNC B0 ;  /* 0x0000000000007941 */ /* 0x000fea0003800000 */
.L_x_2769:
        /* <DEDUP_REMOVED lines=54> */
.L_x_2772:
[----:B------:R-:W-:Y:S02]  /*0b30*/  IMAD.MOV.U32 R27, RZ, RZ, R34 ;  /* 0x000000ffff1b7224 */ /* 0x000fe400078e0022 */
[----:B------:R-:W-:Y:S02]  /*0b40*/  IMAD.MOV.U32 R34, RZ, RZ, R25 ;  /* 0x000000ffff227224 */ /* 0x000fe400078e0019 */
.L_x_2771:
        /* <DEDUP_REMOVED lines=8> */
[----:B------:R-:W-:Y:S05]  /*0bd0*/  WARPSYNC 0xffffffff ;  /* 0xffffffff00007948 */ /* 0x000fea0003800000 */
[----:B------:R-:W1:Y:S01]  /*0be0*/  I2F.U32 R34, R34 ;  /* 0x0000002200227306 */ /* 0x000e620000201000 */
[----:B0-----:R-:W-:Y:S01]  /*0bf0*/  FFMA.FTZ R35, R27, R38, 1.1641532182693481445e-10 ;  /* 0x2f0000001b237423 */ /* 0x001fe20000010026 */
[----:B------:R-:W-:-:S04]  /*0c00*/  IADD3.X R27, R23, c[0x0][0x304], RZ, P2, !PT ;  /* 0x0000c100171b7a10 */ /* 0x000fc800017fe4ff */
[C---:B------:R-:W-:Y:S02]  /*0c10*/  FSETP.GEU.FTZ.AND P0, PT, R35.reuse, c[0x0][0x648], PT ;  /* 0x0001920023007a0b */ /* 0x040fe40003f1e000 */
[----:B------:R-:W-:Y:S01]  /*0c20*/  FSET.BF.LT.FTZ.AND R42, R35, c[0x0][0x648], PT ;  /* 0x00019200232a7a0a */ /* 0x000fe20003811000 */
[----:B-1----:R-:W-:Y:S01]  /*0c30*/  FFMA.FTZ R38, R34, R38, 1.1641532182693481445e-10 ;  /* 0x2f00000022267423 */ /* 0x002fe20000010026 */
[----:B------:R-:W-:-:S04]  /*0c40*/  SEL R23, RZ, 0x1, P0 ;  /* 0x00000001ff177807 */ /* 0x000fc80000000000 */
[C---:B------:R-:W-:Y:S02]  /*0c50*/  FSET.BF.LT.FTZ.AND R43, R38.reuse, c[0x0][0x648], PT ;  /* 0x00019200262b7a0a */ /* 0x040fe40003811000 */
[----:B------:R-:W-:-:S04]  /*0c60*/  FSETP.GEU.FTZ.AND P1, PT, R38, c[0x0][0x648], PT ;  /* 0x0001920026007a0b */ /* 0x000fc80003f3e000 */
[----:B------:R-:W-:-:S04]  /*0c70*/  SEL R38, RZ, 0x1, P1 ;  /* 0x00000001ff267807 */ /* 0x000fc80000800000 */
[----:B------:R-:W-:Y:S01]  /*0c80*/  PRMT R23, R38, 0x7604, R23 ;  /* 0x0000760426177816 */ /* 0x000fe20000000017 */
        /* <DEDUP_REMOVED lines=8> */
[----:B------:R-:W-:Y:S01]  /*0d10*/  FMUL.FTZ R34, R36, R43 ;  /* 0x0000002b24227220 */ /* 0x000fe20000410000 */
[----:B------:R-:W-:-:S03]  /*0d20*/  IADD3.X R25, R17, c[0x0][0x4a4], RZ, P3, !PT ;  /* 0x0001290011197a10 */ /* 0x000fc60001ffe4ff */
[----:B------:R-:W-:Y:S01]  /*0d30*/  IMAD.X R17, RZ, RZ, R17, P0 ;  /* 0x000000ffff117224 */ /* 0x000fe200000e0611 */
[----:B------:R-:W-:Y:S02]  /*0d40*/  ISETP.GE.U32.AND P0, PT, R18, c[0x0][0x640], PT ;  /* 0x0001900012007a0c */ /* 0x000fe40003f06070 */
[----:B------:R-:W-:Y:S01]  /*0d50*/  F2FP.BF16.PACK_AB R43, R34, R35 ;  /* 0x00000023222b723e */ /* 0x000fe200000010ff */
[----:B------:R-:W-:Y:S01]  /*0d60*/  IMAD.MOV.U32 R35, RZ, RZ, R28 ;  /* 0x000000ffff237224 */ /* 0x000fe200078e001c */
[----:B------:R-:W-:Y:S01]  /*0d70*/  ISETP.GE.U32.AND.EX P0, PT, R17, c[0x0][0x644], PT, P0 ;  /* 0x0001910011007a0c */ /* 0x000fe20003f06100 */
[----:B------:R-:W-:Y:S02]  /*0d80*/  IMAD.MOV.U32 R34, RZ, RZ, R29 ;  /* 0x000000ffff227224 */ /* 0x000fe400078e001d */
[----:B------:R0:W-:Y:S04]  /*0d90*/  STG.E [R26.64], R43 ;  /* 0x0000002b1a007986 */ /* 0x0001e8000c101904 */
[----:B------:R0:W-:Y:S04]  /*0da0*/  STG.E.U16 [R24.64], R23 ;  /* 0x0000001718007986 */ /* 0x0001e8000c101504 */
[----:B------:R-:W-:Y:S06]  /*0db0*/  BAR.SYNC.DEFER_BLOCKING 0x0 ;  /* 0x0000000000007b1d */ /* 0x000fec0000010000 */
[----:B------:R-:W-:Y:S05]  /*0dc0*/  @!P0 BRA `(.L_x_2773) ;  /* 0xfffff92000008947 */ /* 0x000fea000383ffff */
[----:B------:R-:W-:Y:S05]  /*0dd0*/  EXIT ;  /* 0x000000000000794d */ /* 0x000fea0003800000 */
        .weak           $__internal_74_$__cuda_sm20_dblrcp_rn_slowpath_v3
        .type           $__internal_74_$__cuda_sm20_dblrcp_rn_slowpath_v3,@function
        .size           $__internal_74_$__cuda_sm20_dblrcp_rn_slowpath_v3,(.L_x_11449 - $__internal_74_$__cuda_sm20_dblrcp_rn_slowpath_v3)
$__internal_74_$__cuda_sm20_dblrcp_rn_slowpath_v3:
        /* <DEDUP_REMOVED lines=25> */
.L_x_2776:
        /* <DEDUP_REMOVED lines=9> */
.L_x_2774:
[----:B------:R-:W-:Y:S01]  /*1000*/  LOP3.LUT R23, R29, 0x80000, RZ, 0xfc, !PT ;  /* 0x000800001d177812 */ /* 0x000fe200078efcff */
[----:B------:R-:W-:Y:S02]  /*1010*/  IMAD.MOV.U32 R22, RZ, RZ, R28 ;  /* 0x000000ffff167224 */ /* 0x000fe400078e001c */
.L_x_2775:
[----:B------:R-:W-:Y:S02]  /*1020*/  IMAD.MOV.U32 R37, RZ, RZ, 0x0 ;  /* 0x00000000ff257424 */ /* 0x000fe400078e00ff */
[----:B01----:R-:W-:Y:S02]  /*1030*/  IMAD.MOV.U32 R24, RZ, RZ, R22 ;  /* 0x000000ffff187224 */ /* 0x003fe400078e0016 */
[----:B------:R-:W-:Y:S01]  /*1040*/  IMAD.MOV.U32 R25, RZ, RZ, R23 ;  /* 0x000000ffff197224 */ /* 0x000fe200078e0017 */
[----:B------:R-:W-:Y:S06]  /*1050*/  RET.REL.NODEC R36 `(_ZN2at6native43_GLOBAL__N__7cc8d1ed_10_Dropout_cu_0e96ed3824fused_dropout_kernel_vecIN3c108BFloat16EfmLi1ELi2EbEEvNS_4cuda6detail10TensorInfoIKT_T1_EENS7_IS8_SA_EENS7_IT4_SA_EESA_T0_NS_15PhiloxCudaStateE) ;  /* 0xffffefa024007950 */ /* 0x000fec0003c3ffff */
.L_x_2777:
        /* <DEDUP_REMOVED lines=10> */
.L_x_11449:


//--------------------- .text._ZN2at6native43_GLOBAL__N__7cc8d1ed_10_Dropout_cu_0e96ed3824fused_dropout_kernel_vecIN3c108BFloat16EfmLi1ELi4EbEEvNS_4cuda6detail10TensorInfoIKT_T1_EENS7_IS8_SA_EENS7_IT4_SA_EESA_T0_NS_15PhiloxCudaStateE --------------------------
	.section	.text._ZN2at6native43_GLOBAL__N__7cc8d1ed_10_Dropout_cu_0e96ed3824fused_dropout_kernel_vecIN3c108BFloat16EfmLi1ELi4EbEEvNS_4cuda6detail10TensorInfoIKT_T1_EENS7_IS8_SA_EENS7_IT4_SA_EESA_T0_NS_15PhiloxCudaStateE,"ax",@progbits
	.sectioninfo	@"SHI_REGISTERS=48"
	.align	128
.text._ZN2at6native43_GLOBAL__N__7cc8d1ed_10_Dropout_cu_0e96ed3824fused_dropout_kernel_vecIN3c108BFloat16EfmLi1ELi4EbEEvNS_4cuda6detail10TensorInfoIKT_T1_EENS7_IS8_SA_EENS7_IT4_SA_EESA_T0_NS_15PhiloxCudaStateE:
        .type           _ZN2at6native43_GLOBAL__N__7cc8d1ed_10_Dropout_cu_0e96ed3824fused_dropout_kernel_vecIN3c108BFloat16EfmLi1ELi4EbEEvNS_4cuda6detail10TensorInfoIKT_T1_EENS7_IS8_SA_EENS7_IT4_SA_EESA_T0_NS_15PhiloxCudaStateE,@function
        .size           _ZN2at6native43_GLOBAL__N__7cc8d1ed_10_Dropout_cu_0e96ed3824fused_dropout_kernel_vecIN3c108BFloat16EfmLi1ELi4EbEEvNS_4cuda6detail10TensorInfoIKT_T1_EENS7_IS8_SA_EENS7_IT4_SA_EESA_T0_NS_15PhiloxCudaStateE,(.L_x_11451 - _ZN2at6native43_GLOBAL__N__7cc8d1ed_10_Dropout_cu_0e96ed3824fused_dropout_kernel_vecIN3c108BFloat16EfmLi1ELi4EbEEvNS_4cuda6detail10TensorInfoIKT_T1_EENS7_IS8_SA_EENS7_IT4_SA_EESA_T0_NS_15PhiloxCudaStateE)
        .other          _ZN2at6native43_GLOBAL__N__7cc8d1ed_10_Dropout_cu_0e96ed3824fused_dropout_kernel_vecIN3c108BFloat16EfmLi1ELi4EbEEvNS_4cuda6detail10TensorInfoIKT_T1_EENS7_IS8_SA_EENS7_IT4_SA_EESA_T0_NS_15PhiloxCudaStateE,@"STO_CUDA_ENTRY STV_DEFAULT"
_ZN2at6native43_GLOBAL__N__7cc8d1ed_10_Dropout_cu_0e96ed3824fused_dropout_kernel_vecIN3c108BFloat16EfmLi1ELi4EbEEvNS_4cuda6detail10TensorInfoIKT_T1_EENS7_IS8_SA_EENS7_IT4_SA_EESA_T0_NS_15PhiloxCudaStateE:
        /* <DEDUP_REMOVED lines=58> */
[C---:B------:R-:W-:Y:S02]  /*03a0*/  IADD3 R10, R18.reuse, 0x1715609d, RZ ;  /* 0x1715609d120a7810 */ /* 0x040fe40007ffe0ff */
        /* <DEDUP_REMOVED lines=18> */
[----:B------:R-:W-:-:S04]  /*04d0*/  LOP3.LUT R24, R23, R24, R13, 0x96, !PT ;  /* 0x0000001817187212 */ /* 0x000fc800078e960d */
        /* <DEDUP_REMOVED lines=22> */
[----:B------:R-:W-:Y:S05]  /*0640*/  CALL.REL.NOINC `($__internal_75_$__cuda_sm20_dblrcp_rn_slowpath_v3) ;  /* 0x0000092000007944 */ /* 0x000fea0003c00000 */
.L_x_2778:
[----:B-1----:R-:W0:Y:S01]  /*0650*/  F2F.F32.F64 R34, R22 ;  /* 0x0000001600227310 */ /* 0x002e220000301000 */
[----:B------:R-:W0:Y:S01]  /*0660*/  DSETP.GEU.AND P0, PT, |R22|, c[0x2][0x0], PT ;  /* 0x008000001600762a */ /* 0x000e220003f0e200 */
[----:B------:R-:W-:Y:S01]  /*0670*/  IMAD R37, R37, -0x326172a9, RZ ;  /* 0xcd9e8d5725257824 */ /* 0x000fe200078e02ff */
[----:B------:R-:W-:Y:S01]  /*0680*/  LOP3.LUT R36, R36, 0x3, RZ, 0xc0, !PT ;  /* 0x0000000324247812 */ /* 0x000fe200078ec0ff */
[----:B------:R-:W-:-:S11]  /*0690*/  IMAD.MOV.U32 R35, RZ, RZ, RZ ;  /* 0x000000ffff237224 */ /* 0x000fd600078e00ff */
[----:B0-----:R-:W-:Y:S02]  /*06a0*/  @!P0 FMUL R34, R34, 1.175494350822287508e-38 ;  /* 0x0080000022228820 */ /* 0x001fe40000400000 */
.L_x_2783:
        /* <DEDUP_REMOVED lines=13> */
.L_x_2780:
[----:B------:R-:W-:Y:S05]  /*0780*/  BSYNC B0 ;  /* 0x0000000000007941 */ /* 0x000fea0003800000 */
.L_x_2779:
        /* <DEDUP_REMOVED lines=55> */
[----:B------:R-:W-:Y:S02]  /*0b00*/  @P0 IMAD.MOV.U32 R24, RZ, RZ, R39 ;  /* 0x000000ffff180224 */ /* 0x000fe400078e0027 */
[----:B------:R-:W-:Y:S02]  /*0b10*/  @P0 IMAD.MOV.U32 R42, RZ, RZ, R37 ;  /* 0x000000ffff2a0224 */ /* 0x000fe400078e0025 */
[----:B------:R-:W-:Y:S02]  /*0b20*/  @P0 IMAD.MOV.U32 R25, RZ, RZ, R40 ;  /* 0x000000ffff190224 */ /* 0x000fe400078e0028 */
[----:B------:R-:W-:Y:S01]  /*0b30*/  @P0 IMAD.MOV.U32 R41, RZ, RZ, R23 ;  /* 0x000000ffff290224 */ /* 0x000fe200078e0017 */
[----:B------:R-:W-:Y:S05]  /*0b40*/  BRA `(.L_x_2781) ;  /* 0x0000004000007947 */ /* 0x000fea0003800000 */
.L_x_2782:
[----:B------:R-:W-:Y:S02]  /*0b50*/  IMAD.MOV.U32 R24, RZ, RZ, R40 ;  /* 0x000000ffff187224 */ /* 0x000fe400078e0028 */
[----:B------:R-:W-:Y:S02]  /*0b60*/  IMAD.MOV.U32 R42, RZ, RZ, R23 ;  /* 0x000000ffff2a7224 */ /* 0x000fe400078e0017 */
[----:B------:R-:W-:-:S02]  /*0b70*/  IMAD.MOV.U32 R25, RZ, RZ, R26 ;  /* 0x000000ffff197224 */ /* 0x000fc400078e001a */
[----:B------:R-:W-:Y:S02]  /*0b80*/  IMAD.MOV.U32 R41, RZ, RZ, R20 ;  /* 0x000000ffff297224 */ /* 0x000fe400078e0014 */
.L_x_2781:
        /* <DEDUP_REMOVED lines=9> */
[----:B------:R-:W3:Y:S01]  /*0c20*/  I2F.U32 R25, R25 ;  /* 0x0000001900197306 */ /* 0x000ee20000201000 */
[----:B0-----:R-:W-:-:S05]  /*0c30*/  FFMA.FTZ R37, R42, R43, 1.1641532182693481445e-10 ;  /* 0x2f0000002a257423 */ /* 0x001fca000001002b */
[C---:B------:R-:W-:Y:S02]  /*0c40*/  FSETP.GEU.FTZ.AND P1, PT, R37.reuse, c[0x0][0x648], PT ;  /* 0x0001920025007a0b */ /* 0x040fe40003f3e000 */
[----:B------:R-:W0:Y:S01]  /*0c50*/  I2F.U32 R41, R41 ;  /* 0x0000002900297306 */ /* 0x000e220000201000 */
[-C--:B-1----:R-:W-:Y:S01]  /*0c60*/  FFMA.FTZ R39, R24, R43.reuse, 1.1641532182693481445e-10 ;  /* 0x2f00000018277423 */ /* 0x082fe2000001002b */
[----:B------:R-:W-:Y:S02]  /*0c70*/  FSET.BF.LT.FTZ.AND R37, R37, c[0x0][0x648], PT ;  /* 0x0001920025257a0a */ /* 0x000fe40003811000 */
[----:B------:R-:W-:Y:S02]  /*0c80*/  SEL R45, RZ, 0x1, P1 ;  /* 0x00000001ff2d7807 */ /* 0x000fe40000800000 */
[----:B------:R-:W-:Y:S01]  /*0c90*/  FSETP.GEU.FTZ.AND P0, PT, R39, c[0x0][0x648], PT ;  /* 0x0001920027007a0b */ /* 0x000fe20003f1e000 */
[----:B---3--:R-:W-:Y:S01]  /*0ca0*/  FFMA.FTZ R24, R25, R43, 1.1641532182693481445e-10 ;  /* 0x2f00000019187423 */ /* 0x008fe2000001002b */
[----:B------:R-:W-:-:S02]  /*0cb0*/  FSET.BF.LT.FTZ.AND R39, R39, c[0x0][0x648], PT ;  /* 0x0001920027277a0a */ /* 0x000fc40003811000 */
[----:B------:R-:W-:Y:S02]  /*0cc0*/  SEL R44, RZ, 0x1, P0 ;  /* 0x00000001ff2c7807 */ /* 0x000fe40000000000 */
[C---:B------:R-:W-:Y:S02]  /*0cd0*/  FSET.BF.LT.FTZ.AND R25, R24.reuse, c[0x0][0x648], PT ;  /* 0x0001920018197a0a */ /* 0x040fe40003811000 */
[----:B------:R-:W-:Y:S01]  /*0ce0*/  FSETP.GEU.FTZ.AND P1, PT, R24, c[0x0][0x648], PT ;  /* 0x0001920018007a0b */ /* 0x000fe20003f3e000 */
[----:B0-----:R-:W-:Y:S01]  /*0cf0*/  FFMA.FTZ R43, R41, R43, 1.1641532182693481445e-10 ;  /* 0x2f000000292b7423 */ /* 0x001fe2000001002b */
[----:B------:R-:W-:Y:S02]  /*0d00*/  PRMT R44, R45, 0x7604, R44 ;  /* 0x000076042d2c7816 */ /* 0x000fe4000000002c */
[----:B------:R-:W-:Y:S02]  /*0d10*/  SEL R41, RZ, 0x1, P1 ;  /* 0x00000001ff297807 */ /* 0x000fe40000800000 */
[----:B------:R-:W-:-:S02]  /*0d20*/  FSETP.GEU.FTZ.AND P0, PT, R43, c[0x0][0x648], PT ;  /* 0x000192002b007a0b */ /* 0x000fc40003f1e000 */
[----:B------:R-:W-:Y:S02]  /*0d30*/  FSET.BF.LT.FTZ.AND R43, R43, c[0x0][0x648], PT ;  /* 0x000192002b2b7a0a */ /* 0x000fe40003811000 */
[----:B------:R-:W-:Y:S02]  /*0d40*/  IADD3 R40, P1, R40, c[0x0][0x300], RZ ;  /* 0x0000c00028287a10 */ /* 0x000fe40007f3e0ff */
[----:B------:R-:W-:Y:S02]  /*0d50*/  PRMT R44, R41, 0x7054, R44 ;  /* 0x00007054292c7816 */ /* 0x000fe4000000002c */
[----:B------:R-:W-:Y:S01]  /*0d60*/  IADD3.X R41, R21, c[0x0][0x304], RZ, P1, !PT ;  /* 0x0000c10015297a10 */ /* 0x000fe20000ffe4ff */
[----:B------:R-:W-:-:S04]  /*0d70*/  IMAD.MOV.U32 R21, RZ, RZ, c[0x0][0x0] ;  /* 0x00000000ff157624 */ /* 0x000fc800078e00ff */
[----:B------:R-:W-:Y:S01]  /*0d80*/  IMAD R21, R21, c[0x0][0xc], RZ ;  /* 0x0000030015157a24 */ /* 0x000fe200078e02ff */
[--C-:B--2---:R-:W-:Y:S02]  /*0d90*/  PRMT R42, RZ, 0x5410, R22.reuse ;  /* 0x00005410ff2a7816 */ /* 0x104fe40000000016 */
[----:B------:R-:W-:-:S03]  /*0da0*/  PRMT R22, RZ, 0x7610, R22 ;  /* 0x00007610ff167816 */ /* 0x000fc60000000016 */
[----:B------:R-:W-:Y:S02]  /*0db0*/  FMUL.FTZ R39, R39, R42 ;  /* 0x0000002a27277220 */ /* 0x000fe40000410000 */
[----:B------:R-:W-:Y:S01]  /*0dc0*/  FMUL.FTZ R37, R37, R22 ;  /* 0x0000001625257220 */ /* 0x000fe20000410000 */
[--C-:B------:R-:W-:Y:S01]  /*0dd0*/  PRMT R22, RZ, 0x5410, R23.reuse ;  /* 0x00005410ff167816 */ /* 0x100fe20000000017 */
[C---:B------:R-:W-:Y:S02]  /*0de0*/  FMUL.FTZ R24, R34.reuse, R39 ;  /* 0x0000002722187220 */ /* 0x040fe40000410000 */
[C---:B------:R-:W-:Y:S02]  /*0df0*/  FMUL.FTZ R37, R34.reuse, R37 ;  /* 0x0000002522257220 */ /* 0x040fe40000410000 */
[----:B------:R-:W-:Y:S01]  /*0e00*/  FMUL.FTZ R25, R25, R22 ;  /* 0x0000001619197220 */ /* 0x000fe20000410000 */
[----:B------:R-:W-:Y:S01]  /*0e10*/  PRMT R22, RZ, 0x7610, R23 ;  /* 0x00007610ff167816 */ /* 0x000fe20000000017 */
[----:B------:R-:W-:Y:S01]  /*0e20*/  IMAD.MOV.U32 R39, RZ, RZ, R26 ;  /* 0x000000ffff277224 */ /* 0x000fe200078e001a */
[----:B------:R-:W-:Y:S01]  /*0e30*/  F2FP.BF16.PACK_AB R24, R37, R24 ;  /* 0x000000182518723e */ /* 0x000fe200000010ff */
[----:B------:R-:W-:-:S02]  /*0e40*/  FMUL.FTZ R25, R34, R25 ;  /* 0x0000001922197220 */ /* 0x000fc40000410000 */
[----:B------:R-:W-:Y:S02]  /*0e50*/  FMUL.FTZ R23, R43, R22 ;  /* 0x000000162b177220 */ /* 0x000fe40000410000 */
[----:B------:R-:W-:Y:S02]  /*0e60*/  IMAD.MOV.U32 R37, RZ, RZ, R20 ;  /* 0x000000ffff257224 */ /* 0x000fe400078e0014 */
[----:B------:R-:W-:Y:S01]  /*0e70*/  FMUL.FTZ R42, R34, R23 ;  /* 0x00000017222a7220 */ /* 0x000fe20000410000 */
[----:B------:R-:W-:Y:S02]  /*0e80*/  SEL R23, RZ, 0x1, P0 ;  /* 0x00000001ff177807 */ /* 0x000fe40000000000 */
[----:B------:R-:W-:Y:S02]  /*0e90*/  IADD3 R22, P0, R38, c[0x0][0x4a0], RZ ;  /* 0x0001280026167a10 */ /* 0x000fe40007f1e0ff */
[----:B------:R-:W-:Y:S02]  /*0ea0*/  PRMT R43, R23, 0x654, R44 ;  /* 0x00000654172b7816 */ /* 0x000fe4000000002c */
[----:B------:R-:W-:-:S02]  /*0eb0*/  IADD3.X R23, R17, c[0x0][0x4a4], RZ, P0, !PT ;  /* 0x0001290011177a10 */ /* 0x000fc400007fe4ff */
[----:B------:R-:W-:Y:S02]  /*0ec0*/  LEA R38, P0, R21, R38, 0x2 ;  /* 0x0000002615267211 */ /* 0x000fe400078010ff */
[----:B------:R-:W-:-:S03]  /*0ed0*/  F2FP.BF16.PACK_AB R25, R42, R25 ;  /* 0x000000192a19723e */ /* 0x000fc600000010ff */
[----:B------:R-:W-:Y:S01]  /*0ee0*/  IMAD.X R17, RZ, RZ, R17, P0 ;  /* 0x000000ffff117224 */ /* 0x000fe200000e0611 */
[----:B------:R-:W-:Y:S01]  /*0ef0*/  ISETP.GE.U32.AND P0, PT, R38, c[0x0][0x640], PT ;  /* 0x0001900026007a0c */ /* 0x000fe20003f06070 */
[----:B------:R0:W-:Y:S03]  /*0f00*/  STG.E.64 [R40.64], R24 ;  /* 0x0000001828007986 */ /* 0x0001e6000c101b04 */
[----:B------:R-:W-:Y:S01]  /*0f10*/  ISETP.GE.U32.AND.EX P0, PT, R17, c[0x0][0x644], PT, P0 ;  /* 0x0001910011007a0c */ /* 0x000fe20003f06100 */
[----:B------:R1:W-:Y:S01]  /*0f20*/  STG.E [R22.64], R43 ;  /* 0x0000002b16007986 */ /* 0x0003e2000c101904 */
[----:B0-----:R-:W-:-:S03]  /*0f30*/  IMAD.MOV.U32 R40, RZ, RZ, R27 ;  /* 0x000000ffff287224 */ /* 0x001fc600078e001b */
[----:B------:R-:W-:Y:S08]  /*0f40*/  BAR.SYNC.DEFER_BLOCKING 0x0 ;  /* 0x0000000000007b1d */ /* 0x000ff00000010000 */
[----:B-1----:R-:W-:Y:S05]  /*0f50*/  @!P0 BRA `(.L_x_2783) ;  /* 0xfffff75000008947 */ /* 0x002fea000383ffff */
[----:B------:R-:W-:Y:S05]  /*0f60*/  EXIT ;  /* 0x000000000000794d */ /* 0x000fea0003800000 */
        .weak           $__internal_75_$__cuda_sm20_dblrcp_rn_slowpath_v3
        .type           $__internal_75_$__cuda_sm20_dblrcp_rn_slowpath_v3,@function
        .size           $__internal_75_$__cuda_sm20_dblrcp_rn_slowpath_v3,(.L_x_11451 - $__internal_75_$__cuda_sm20_dblrcp_rn_slowpath_v3)
$__internal_75_$__cuda_sm20_dblrcp_rn_slowpath_v3:
        /* <DEDUP_REMOVED lines=25> */
.L_x_2786:
        /* <DEDUP_REMOVED lines=9> */
.L_x_2784:
[----:B------:R-:W-:Y:S01]  /*1190*/  LOP3.LUT R21, R27, 0x80000, RZ, 0xfc, !PT ;  /* 0x000800001b157812 */ /* 0x000fe200078efcff */
[----:B------:R-:W-:Y:S02]  /*11a0*/  IMAD.MOV.U32 R20, RZ, RZ, R26 ;  /* 0x000000ffff147224 */ /* 0x000fe400078e001a */
.L_x_2785:
[----:B------:R-:W-:Y:S02]  /*11b0*/  IMAD.MOV.U32 R35, RZ, RZ, 0x0 ;  /* 0x00000000ff237424 */ /* 0x000fe400078e00ff */
[----:B01----:R-:W-:Y:S02]  /*11c0*/  IMAD.MOV.U32 R22, RZ, RZ, R20 ;  /* 0x000000ffff167224 */ /* 0x003fe400078e0014 */
[----:B------:R-:W-:Y:S01]  /*11d0*/  IMAD.MOV.U32 R23, RZ, RZ, R21 ;  /* 0x000000ffff177224 */ /* 0x000fe200078e0015 */
[----:B------:R-:W-:Y:S06]  /*11e0*/  RET.REL.NODEC R34 `(_ZN2at6native43_GLOBAL__N__7cc8d1ed_10_Dropout_cu_0e96ed3824fused_dropout_kernel_vecIN3c108BFloat16EfmLi1ELi4EbEEvNS_4cuda6detail10TensorInfoIKT_T1_EENS7_IS8_SA_EENS7_IT4_SA_EESA_T0_NS_15PhiloxCudaStateE) ;  /* 0xffffee1022007950 */ /* 0x000fec0003c3ffff */
.L_x_2787:
        /* <DEDUP_REMOVED lines=9> */
.L_x_11451:


//--------------------- .text._ZN2at6native43_GLOBAL__N__7cc8d1ed_10_Dropout_cu_0e96ed3824fused_dropout_kernel_vecIN3c108BFloat16EfmLi1ELi8EbEEvNS_4cuda6detail10TensorInfoIKT_T1_EENS7_IS8_SA_EENS7_IT4_SA_EESA_T0_NS_15PhiloxCudaStateE --------------------------
	.section	.text._ZN2at6native43_GLOBAL__N__7cc8d1ed_10_Dropout_cu_0e96ed3824fused_dropout_kernel_vecIN3c108BFloat16EfmLi1ELi8EbEEvNS_4cuda6detail10TensorInfoIKT_T1_EENS7_IS8_SA_EENS7_IT4_SA_EESA_T0_NS_15PhiloxCudaStateE,"ax",@progbits
	.sectioninfo	@"SHI_REGISTERS=56"
	.align	128
.text._ZN2at6native43_GLOBAL__N__7cc8d1ed_10_Dropout_cu_0e96ed3824fused_dropout_kernel_vecIN3c108BFloat16EfmLi1ELi8EbEEvNS_4cuda6detail10TensorInfoIKT_T1_EENS7_IS8_SA_EENS7_IT4_SA_EESA_T0_NS_15PhiloxCudaStateE:
        .type           _ZN2at6native43_GLOBAL__N__7cc8d1ed_10_Dropout_cu_0e96ed3824fused_dropout_kernel_vecIN3c108BFloat16EfmLi1ELi8EbEEvNS_4cuda6detail10TensorInfoIKT_T1_EENS7_IS8_SA_EENS7_IT4_SA_EESA_T0_NS_15PhiloxCudaStateE,@function
        .size           _ZN2at6native43_GLOBAL__N__7cc8d1ed_10_Dropout_cu_0e96ed3824fused_dropout_kernel_vecIN3c108BFloat16EfmLi1ELi8EbEEvNS_4cuda6detail10TensorInfoIKT_T1_EENS7_IS8_SA_EENS7_IT4_SA_EESA_T0_NS_15PhiloxCudaStateE,(.L_x_11453 - _ZN2at6native43_GLOBAL__N__7cc8d1ed_10_Dropout_cu_0e96ed3824fused_dropout_kernel_vecIN3c108BFloat16EfmLi1ELi8EbEEvNS_4cuda6detail10TensorInfoIKT_T1_EENS7_IS8_SA_EENS7_IT4_SA_EESA_T0_NS_15PhiloxCudaStateE)
        .other          _ZN2at6native43_GLOBAL__N__7cc8d1ed_10_Dropout_cu_0e96ed3824fused_dropout_kernel_vecIN3c108BFloat16EfmLi1ELi8EbEEvNS_4cuda6detail10TensorInfoIKT_T1_EENS7_IS8_SA_EENS7_IT4_SA_EESA_T0_NS_15PhiloxCudaStateE,@"STO_CUDA_ENTRY STV_DEFAULT"
_ZN2at6native43_GLOBAL__N__7cc8d1ed_10_Dropout_cu_0e96ed3824fused_dropout_kernel_vecIN3c108BFloat16EfmLi1ELi8EbEEvNS_4cuda6detail10TensorInfoIKT_T1_EENS7_IS8_SA_EENS7_IT4_SA_EESA_T0_NS_15PhiloxCudaStateE:
        /* <DEDUP_REMOVED lines=87> */
[----:B0-----:R-:W0:Y:S01]  /*0570*/  DFMA R12, -R14, R32, 1 ;  /* 0x3ff000000e0c742b */ /* 0x001e220000000120 */
[----:B------:R-:W-:-:S04]  /*0580*/  IMAD.HI.U32 R25, R29, -0x2daee0ad, RZ ;  /* 0xd2511f531d197827 */ /* 0x000fc800078e00ff */
[----:B------:R-:W-:Y:S01]  /*0590*/  IMAD.HI.U32 R35, R31, -0x326172a9, RZ ;  /* 0xcd9e8d571f237827 */ /* 0x000fe200078e00ff */
[----:B0-----:R0:W1:Y:S01]  /*05a0*/  DFMA R12, R32, R12, R32 ;  /* 0x0000000c200c722b */ /* 0x0010620000000020 */
[----:B------:R-:W-:Y:S02]  /*05b0*/  LOP3.LUT R30, R25, R30, R23, 0x96, !PT ;  /* 0x0000001e191e7212 */ /* 0x000fe400078e9617 */
[----:B------:R-:W-:Y:S01]  /*05c0*/  IMAD.MOV.U32 R25, RZ, RZ, R36 ;  /* 0x000000ffff197224 */ /* 0x000fe200078e0024 */
[----:B------:R-:W-:Y:S01]  /*05d0*/  LOP3.LUT R28, R35, R28, R24, 0x96, !PT ;  /* 0x0000001c231c7212 */ /* 0x000fe200078e9618 */
[----:B0-----:R-:W-:Y:S01]  /*05e0*/  IMAD.MOV.U32 R33, RZ, RZ, R37 ;  /* 0x000000ffff217224 */ /* 0x001fe200078e0025 */
[----:B------:R-:W-:Y:S05]  /*05f0*/  @P0 BRA `(.L_x_2788) ;  /* 0x0000006000000947 */ /* 0x000fea0003800000 */
[----:B-1----:R-:W-:Y:S02]  /*0600*/  LOP3.LUT R12, R15, 0x7fffffff, RZ, 0xc0, !PT ;  /* 0x7fffffff0f0c7812 */ /* 0x002fe400078ec0ff */
[----:B------:R-:W-:Y:S02]  /*0610*/  MOV R32, 0x640 ;  /* 0x0000064000207802 */ /* 0x000fe40000000f00 */
[----:B------:R-:W-:-:S02]  /*0620*/  IADD3 R39, R12, -0x100000, RZ ;  /* 0xfff000000c277810 */ /* 0x000fc40007ffe0ff */
[----:B------:R-:W-:Y:S05]  /*0630*/  CALL.REL.NOINC `($__internal_76_$__cuda_sm20_dblrcp_rn_slowpath_v3) ;  /* 0x000019e000007944 */ /* 0x000fea0003c00000 */
[----:B------:R-:W-:Y:S01]  /*0640*/  IMAD.MOV.U32 R12, RZ, RZ, R14 ;  /* 0x000000ffff0c7224 */ /* 0x000fe200078e000e */
[----:B------:R-:W-:-:S05]  /*0650*/  MOV R13, R15 ;  /* 0x0000000f000d7202 */ /* 0x000fca0000000f00 */
.L_x_2788:
[----:B-1----:R-:W0:Y:S01]  /*0660*/  F2F.F32.F64 R32, R12 ;  /* 0x0000000c00207310 */ /* 0x002e220000301000 */
[----:B------:R-:W0:Y:S01]  /*0670*/  DSETP.GEU.AND P0, PT, |R12|, c[0x2][0x0], PT ;  /* 0x008000000c00762a */ /* 0x000e220003f0e200 */
[----:B------:R-:W-:Y:S01]  /*0680*/  IMAD R31, R31, -0x326172a9, RZ ;  /* 0xcd9e8d571f1f7824 */ /* 0x000fe200078e02ff */
[----:B------:R-:W-:Y:S01]  /*0690*/  LOP3.LUT R34, R38, 0x3, RZ, 0xc0, !PT ;  /* 0x0000000326227812 */ /* 0x000fe200078ec0ff */
[----:B------:R-:W-:-:S11]  /*06a0*/  IMAD.MOV.U32 R35, RZ, RZ, RZ ;  /* 0x000000ffff237224 */ /* 0x000fd600078e00ff */
[----:B0-----:R-:W-:Y:S02]  /*06b0*/  @!P0 FMUL R32, R32, 1.175494350822287508e-38 ;  /* 0x0080000020208820 */ /* 0x001fe40000400000 */
.L_x_2801:
        /* <DEDUP_REMOVED lines=18> */
.L_x_2791:
[----:B------:R-:W-:Y:S05]  /*07e0*/  BSYNC B0 ;  /* 0x0000000000007941 */ /* 0x000fea0003800000 */
.L_x_2790:
[----:B------:R-:W-:Y:S01]  /*07f0*/  IMAD.HI.U32 R13, R25, -0x326172a9, RZ ;  /* 0xcd9e8d57190d7827 */ /* 0x000fe200078e00ff */
[----:B------:R-:W-:Y:S02]  /*0800*/  LOP3.LUT R12, R12, R35, R27, 0x96, !PT ;  /* 0x000000230c0c7212 */ /* 0x000fe400078e961b */
[----:B------:R-:W-:Y:S01]  /*0810*/  ISETP.NE.AND P0, PT, R34, 0x1, PT ;  /* 0x000000012200780c */ /* 0x000fe20003f05270 */
[----:B------:R-:W-:Y:S01]  /*0820*/  IMAD.MOV.U32 R31, RZ, RZ, -0x2daee0ad ;  /* 0xd2511f53ff1f7424 */ /* 0x000fe200078e00ff */
[----:B------:R-:W-:Y:S01]  /*0830*/  LOP3.LUT R28, R13, R33, R26, 0x96, !PT ;  /* 0x000000210d1c7212 */ /* 0x000fe200078e961a */
[----:B------:R-:W-:Y:S01]  /*0840*/  IMAD R37, R25, -0x326172a9, RZ ;  /* 0xcd9e8d5719257824 */ /* 0x000fe200078e02ff */
[----:B------:R-:W-:Y:S01]  /*0850*/  ISETP.NE.AND P2, PT, R46, -0x2, PT ;  /* 0xfffffffe2e00780c */ /* 0x000fe20003f45270 */
[----:B------:R-:W-:-:S04]  /*0860*/  IMAD.WIDE.U32 R14, R12, -0x326172a9, RZ ;  /* 0xcd9e8d570c0e7825 */ /* 0x000fc800078e00ff */
        /* <DEDUP_REMOVED lines=49> */
[----:B------:R-:W-:Y:S02]  /*0b80*/  @P1 IMAD.MOV.U32 R39, RZ, RZ, R40 ;  /* 0x000000ffff271224 */ /* 0x000fe400078e0028 */
.L_x_2792:
        /* <DEDUP_REMOVED lines=21> */
.L_x_2794:
[----:B------:R-:W-:Y:S05]  /*0ce0*/  BSYNC B0 ;  /* 0x0000000000007941 */ /* 0x000fea0003800000 */
.L_x_2793:
        /* <DEDUP_REMOVED lines=47> */
[----:B------:R-:W-:Y:S02]  /*0fe0*/  IMAD.MOV.U32 R38, RZ, RZ, R40 ;  /* 0x000000ffff267224 */ /* 0x000fe400078e0028 */
[----:B------:R-:W-:Y:S02]  /*0ff0*/  IMAD.MOV.U32 R49, RZ, RZ, R43 ;  /* 0x000000ffff317224 */ /* 0x000fe400078e002b */
[----:B------:R-:W-:Y:S02]  /*1000*/  IMAD.MOV.U32 R48, RZ, RZ, R42 ;  /* 0x000000ffff307224 */ /* 0x000fe400078e002a */
[----:B------:R-:W-:Y:S02]  /*1010*/  IMAD.MOV.U32 R52, RZ, RZ, R28 ;  /* 0x000000ffff347224 */ /* 0x000fe400078e001c */
[----:B------:R-:W-:-:S02]  /*1020*/  IMAD.MOV.U32 R53, RZ, RZ, R31 ;  /* 0x000000ffff357224 */ /* 0x000fc400078e001f */
[----:B------:R-:W-:Y:S02]  /*1030*/  IMAD.MOV.U32 R40, RZ, RZ, R41 ;  /* 0x000000ffff287224 */ /* 0x000fe400078e0029 */
        /* <DEDUP_REMOVED lines=8> */
.L_x_2789:
        /* <DEDUP_REMOVED lines=15> */
.L_x_2797:
[----:B------:R-:W-:Y:S05]  /*11b0*/  BSYNC B0 ;  /* 0x0000000000007941 */ /* 0x000fea0003800000 */
.L_x_2796:
        /* <DEDUP_REMOVED lines=27> */
.L_x_2799:
[----:B------:R-:W-:Y:S05]  /*1370*/  BSYNC B0 ;  /* 0x0000000000007941 */ /* 0x000fea0003800000 */
.L_x_2798:
        /* <DEDUP_REMOVED lines=16> */
[----:B------:R-:W-:Y:S01]  /*1480*/  IMAD.WIDE.U32 R14, R14, -0x326172a9, RZ ;  /* 0xcd9e8d570e0e7825 */ /* 0x000fe200078e00ff */
[----:B------:R-:W-:-:S03]  /*1490*/  LOP3.LUT R41, R31, R38, R4, 0x96, !PT ;  /* 0x000000261f297212 */ /* 0x000fc600078e9604 */
[----:B------:R-:W-:Y:S01]  /*14a0*/  IMAD.HI.U32 R40, R37, -0x2daee0ad, RZ ;  /* 0xd2511f5325287827 */ /* 0x000fe200078e00ff */
[----:B------:R-:W-:-:S03]  /*14b0*/  LOP3.LUT R38, R15, R12, R3, 0x96, !PT ;  /* 0x0000000c0f267212 */ /* 0x000fc600078e9603 */
[----:B------:R-:W-:Y:S01]  /*14c0*/  IMAD.HI.U32 R15, R13, -0x326172a9, RZ ;  /* 0xcd9e8d570d0f7827 */ /* 0x000fe200078e00ff */
[----:B------:R-:W-:-:S03]  /*14d0*/  LOP3.LUT R40, R40, R39, R4, 0x96, !PT ;  /* 0x0000002728287212 */ /* 0x000fc600078e9604 */
[----:B------:R-:W-:Y:S01]  /*14e0*/  IMAD R29, R13, -0x326172a9, RZ ;  /* 0xcd9e8d570d1d7824 */ /* 0x000fe200078e02ff */
[----:B------:R-:W-:Y:S01]  /*14f0*/  LOP3.LUT R15, R15, R46, R3, 0x96, !PT ;  /* 0x0000002e0f0f7212 */ /* 0x000fe200078e9603 */
[----:B------:R-:W-:-:S04]  /*1500*/  IMAD.WIDE.U32 R38, R38, -0x2daee0ad, RZ ;  /* 0xd2511f5326267825 */ /* 0x000fc800078e00ff */
[----:B------:R-:W-:-:S04]  /*1510*/  IMAD.HI.U32 R31, R40, -0x326172a9, RZ ;  /* 0xcd9e8d57281f7827 */ /* 0x000fc800078e00ff */
[----:B------:R-:W-:Y:S01]  /*1520*/  IMAD.WIDE.U32 R12, R41, -0x326172a9, RZ ;  /* 0xcd9e8d57290c7825 */ /* 0x000fe200078e00ff */
[----:B------:R-:W-:Y:S02]  /*1530*/  LOP3.LUT R41, R39, R30, R5, 0x96, !PT ;  /* 0x0000001e27297212 */ /* 0x000fe400078e9605 */
[--C-:B------:R-:W-:Y:S01]  /*1540*/  LOP3.LUT R29, R31, R29, R6.reuse, 0x96, !PT ;  /* 0x0000001d1f1d7212 */ /* 0x100fe200078e9606 */
        /* <DEDUP_REMOVED lines=32> */
[----:B------:R-:W-:Y:S02]  /*1750*/  IMAD R12, R37, -0x326172a9, RZ ;  /* 0xcd9e8d57250c7824 */ /* 0x000fe400078e02ff */
        /* <DEDUP_REMOVED lines=28> */
[----:B------:R-:W-:Y:S01]  /*1920*/  IMAD.WIDE.U32 R40, R39, -0x326172a9, RZ ;  /* 0xcd9e8d5727287825 */ /* 0x000fe200078e00ff */
[----:B------:R-:W-:-:S03]  /*1930*/  LOP3.LUT R52, R37, R52, R23, 0x96, !PT ;  /* 0x0000003425347212 */ /* 0x000fc600078e9617 */
[----:B------:R-:W-:Y:S01]  /*1940*/  IMAD.MOV.U32 R49, RZ, RZ, R28 ;  /* 0x000000ffff317224 */ /* 0x000fe200078e001c */
[----:B------:R-:W-:Y:S01]  /*1950*/  LOP3.LUT R38, R41, R45, R24, 0x96, !PT ;  /* 0x0000002d29267212 */ /* 0x000fe200078e9618 */
[----:B------:R-:W-:Y:S01]  /*1960*/  IMAD.MOV.U32 R31, RZ, RZ, R12 ;  /* 0x000000ffff1f7224 */ /* 0x000fe200078e000c */
[----:B------:R-:W-:Y:S01]  /*1970*/  MOV R28, R14 ;  /* 0x0000000e001c7202 */ /* 0x000fe20000000f00 */
[----:B------:R-:W-:Y:S02]  /*1980*/  IMAD.MOV.U32 R48, RZ, RZ, R43 ;  /* 0x000000ffff307224 */ /* 0x000fe400078e002b */
[----:B------:R-:W-:Y:S02]  /*1990*/  IMAD.MOV.U32 R37, RZ, RZ, R42 ;  /* 0x000000ffff257224 */ /* 0x000fe400078e002a */
[----:B------:R-:W-:Y:S02]  /*19a0*/  IMAD.MOV.U32 R39, RZ, RZ, R44 ;  /* 0x000000ffff277224 */ /* 0x000fe400078e002c */
[----:B------:R-:W-:-:S02]  /*19b0*/  IMAD R53, R15, -0x2daee0ad, RZ ;  /* 0xd2511f530f357824 */ /* 0x000fc400078e02ff */
.L_x_2795:
        /* <DEDUP_REMOVED lines=8> */
[----:B------:R-:W1:Y:S08]  /*1a40*/  I2F.U32 R47, R38 ;  /* 0x00000026002f7306 */ /* 0x000e700000201000 */
[----:B------:R-:W3:Y:S01]  /*1a50*/  I2F.U32 R45, R53 ;  /* 0x00000035002d7306 */ /* 0x000ee20000201000 */
[----:B0-----:R-:W-:-:S05]  /*1a60*/  FFMA.FTZ R46, R46, R50, 1.1641532182693481445e-10 ;  /* 0x2f0000002e2e7423 */ /* 0x001fca0000010032 */
[----:B------:R-:W-:Y:S02]  /*1a70*/  FSETP.GEU.FTZ.AND P1, PT, R46, c[0x0][0x648], PT ;  /* 0x000192002e007a0b */ /* 0x000fe40003f3e000 */
[----:B------:R0:W4:Y:S01]  /*1a80*/  I2F.U32 R42, R49 ;  /* 0x00000031002a7306 */ /* 0x0001220000201000 */
[----:B-1----:R-:W-:-:S05]  /*1a90*/  FFMA.FTZ R47, R47, R50, 1.1641532182693481445e-10 ;  /* 0x2f0000002f2f7423 */ /* 0x002fca0000010032 */
[----:B------:R-:W-:Y:S02]  /*1aa0*/  FSETP.GEU.FTZ.AND P0, PT, R47, c[0x0][0x648], PT ;  /* 0x000192002f007a0b */ /* 0x000fe40003f1e000 */
[----:B------:R-:W1:Y:S01]  /*1ab0*/  I2F.U32 R43, R52 ;  /* 0x00000034002b7306 */ /* 0x000e620000201000 */
[----:B---3--:R-:W-:Y:S01]  /*1ac0*/  FFMA.FTZ R45, R45, R50, 1.1641532182693481445e-10 ;  /* 0x2f0000002d2d7423 */ /* 0x008fe20000010032 */
[----:B0-----:R-:W-:-:S04]  /*1ad0*/  SEL R49, RZ, 0xffffffff, P1 ;  /* 0xffffffffff317807 */ /* 0x001fc80000800000 */
[----:B------:R-:W-:Y:S01]  /*1ae0*/  FSETP.GEU.FTZ.AND P3, PT, R45, c[0x0][0x648], PT ;  /* 0x000192002d007a0b */ /* 0x000fe20003f7e000 */
[----:B------:R-:W-:Y:S01]  /*1af0*/  IMAD.SHL.U32 R49, R49, 0x100, RZ ;  /* 0x0000010031317824 */ /* 0x000fe200078e00ff */
[----:B------:R-:W0:Y:S01]  /*1b00*/  I2F.U32 R39, R39 ;  /* 0x0000002700277306 */ /* 0x000e220000201000 */
[-C--:B----4-:R-:W-:Y:S01]  /*1b10*/  FFMA.FTZ R38, R42, R50.reuse, 1.1641532182693481445e-10 ;  /* 0x2f0000002a267423 */ /* 0x090fe20000010032 */
[----:B------:R-:W-:Y:S02]  /*1b20*/  SEL R42, RZ, 0x1, P0 ;  /* 0x00000001ff2a7807 */ /* 0x000fe40000000000 */
[----:B------:R-:W-:Y:S02]  /*1b30*/  SEL R53, RZ, 0xffffffff, P3 ;  /* 0xffffffffff357807 */ /* 0x000fe40001800000 */
[----:B------:R-:W-:Y:S02]  /*1b40*/  LOP3.LUT R42, R49, 0x100, R42, 0xe2, !PT ;  /* 0x00000100312a7812 */ /* 0x000fe400078ee22a */
[----:B------:R-:W3:Y:S01]  /*1b50*/  I2F.U32 R51, R48 ;  /* 0x0000003000337306 */ /* 0x000ee20000201000 */
[----:B-1----:R-:W-:Y:S01]  /*1b60*/  FFMA.FTZ R43, R43, R50, 1.1641532182693481445e-10 ;  /* 0x2f0000002b2b7423 */ /* 0x002fe20000010032 */
[C---:B------:R-:W-:Y:S01]  /*1b70*/  FSETP.GEU.FTZ.AND P0, PT, R38.reuse, c[0x0][0x648], PT ;  /* 0x0001920026007a0b */ /* 0x040fe20003f1e000 */
[----:B------:R-:W-:Y:S01]  /*1b80*/  IMAD.SHL.U32 R53, R53, 0x100, RZ ;  /* 0x0000010035357824 */ /* 0x000fe200078e00ff */
[----:B------:R-:W-:-:S02]  /*1b90*/  FSET.BF.LT.FTZ.AND R49, R38, c[0x0][0x648], PT ;  /* 0x0001920026317a0a */ /* 0x000fc40003811000 */
[----:B------:R-:W-:Y:S02]  /*1ba0*/  FSETP.GEU.FTZ.AND P2, PT, R43, c[0x0][0x648], PT ;  /* 0x000192002b007a0b */ /* 0x000fe40003f5e000 */
[----:B------:R-:W1:Y:S01]  /*1bb0*/  I2F.U32 R37, R37 ;  /* 0x0000002500257306 */ /* 0x000e620000201000 */
[-C--:B0-----:R-:W-:Y:S01]  /*1bc0*/  FFMA.FTZ R40, R39, R50.reuse, 1.1641532182693481445e-10 ;  /* 0x2f00000027287423 */ /* 0x081fe20000010032 */
[----:B------:R-:W-:Y:S02]  /*1bd0*/  SEL R52, RZ, 0x1, P2 ;  /* 0x00000001ff347807 */ /* 0x000fe40001000000 */
[----:B------:R-:W-:Y:S02]  /*1be0*/  FSET.BF.LT.FTZ.AND R43, R43, c[0x0][0x648], PT ;  /* 0x000192002b2b7a0a */ /* 0x000fe40003811000 */
[C---:B------:R-:W-:Y:S01]  /*1bf0*/  FSETP.GEU.FTZ.AND P3, PT, R40.reuse, c[0x0][0x648], PT ;  /* 0x0001920028007a0b */ /* 0x040fe20003f7e000 */
[----:B---3--:R-:W-:Y:S01]  /*1c00*/  FFMA.FTZ R39, R51, R50, 1.1641532182693481445e-10 ;  /* 0x2f00000033277423 */ /* 0x008fe20000010032 */
[----:B------:R-:W-:-:S04]  /*1c10*/  FSET.BF.LT.FTZ.AND R40, R40, c[0x0][0x648], PT ;  /* 0x0001920028287a0a */ /* 0x000fc80003811000 */
[C---:B------:R-:W-:Y:S02]  /*1c20*/  FSETP.GEU.FTZ.AND P1, PT, R39.reuse, c[0x0][0x648], PT ;  /* 0x0001920027007a0b */ /* 0x040fe40003f3e000 */
[----:B------:R-:W-:Y:S01]  /*1c30*/  FSET.BF.LT.FTZ.AND R39, R39, c[0x0][0x648], PT ;  /* 0x0001920027277a0a */ /* 0x000fe20003811000 */
[----:B-1----:R-:W-:Y:S01]  /*1c40*/  FFMA.FTZ R48, R37, R50, 1.1641532182693481445e-10 ;  /* 0x2f00000025307423 */ /* 0x002fe20000010032 */
[----:B------:R-:W-:-:S04]  /*1c50*/  LOP3.LUT R37, R53, 0x100, R52, 0xe2, !PT ;  /* 0x0000010035257812 */ /* 0x000fc800078ee234 */
[C---:B------:R-:W-:Y:S02]  /*1c60*/  FSET.BF.LT.FTZ.AND R53, R48.reuse, c[0x0][0x648], PT ;  /* 0x0001920030357a0a */ /* 0x040fe40003811000 */
[----:B------:R-:W-:Y:S02]  /*1c70*/  FSETP.GEU.FTZ.AND P2, PT, R48, c[0x0][0x648], PT ;  /* 0x0001920030007a0b */ /* 0x000fe40003f5e000 */
[--C-:B--2---:R-:W-:Y:S02]  /*1c80*/  PRMT R38, RZ, 0x5410, R12.reuse ;  /* 0x00005410ff267816 */ /* 0x104fe4000000000c */
[----:B------:R-:W-:Y:S02]  /*1c90*/  PRMT R50, RZ, 0x7610, R12 ;  /* 0x00007610ff327816 */ /* 0x000fe4000000000c */
[--C-:B------:R-:W-:Y:S01]  /*1ca0*/  PRMT R51, RZ, 0x5410, R14.reuse ;  /* 0x00005410ff337816 */ /* 0x100fe2000000000e */
[----:B------:R-:W-:Y:S01]  /*1cb0*/  FMUL.FTZ R49, R49, R38 ;  /* 0x0000002631317220 */ /* 0x000fe20000410000 */
[----:B------:R-:W-:Y:S01]  /*1cc0*/  FSET.BF.LT.FTZ.AND R38, R47, c[0x0][0x648], PT ;  /* 0x000192002f267a0a */ /* 0x000fe20003811000 */
[----:B------:R-:W-:Y:S01]  /*1cd0*/  FMUL.FTZ R39, R39, R50 ;  /* 0x0000003227277220 */ /* 0x000fe20000410000 */
[----:B------:R-:W-:Y:S01]  /*1ce0*/  PRMT R14, RZ, 0x7610, R14 ;  /* 0x00007610ff0e7816 */ /* 0x000fe2000000000e */
[----:B------:R-:W-:Y:S01]  /*1cf0*/  FMUL.FTZ R49, R32, R49 ;  /* 0x0000003120317220 */ /* 0x000fe20000410000 */
[----:B------:R-:W-:Y:S01]  /*1d00*/  FSET.BF.LT.FTZ.AND R47, R46, c[0x0][0x648], PT ;  /* 0x000192002e2f7a0a */ /* 0x000fe20003811000 */
[----:B------:R-:W-:Y:S01]  /*1d10*/  FMUL.FTZ R51, R38, R51 ;  /* 0x0000003326337220 */ /* 0x000fe20000410000 */
[----:B------:R-:W-:-:S02]  /*1d20*/  PRMT R12, RZ, 0x5410, R13 ;  /* 0x00005410ff0c7816 */ /* 0x000fc4000000000d */
[----:B------:R-:W-:Y:S01]  /*1d30*/  PRMT R13, RZ, 0x7610, R13 ;  /* 0x00007610ff0d7816 */ /* 0x000fe2000000000d */
[----:B------:R-:W-:Y:S01]  /*1d40*/  FMUL.FTZ R47, R47, R14 ;  /* 0x0000000e2f2f7220 */ /* 0x000fe20000410000 */
[--C-:B------:R-:W-:Y:S01]  /*1d50*/  PRMT R52, RZ, 0x5410, R15.reuse ;  /* 0x00005410ff347816 */ /* 0x100fe2000000000f */
[----:B------:R-:W-:Y:S01]  /*1d60*/  FMUL.FTZ R53, R53, R12 ;  /* 0x0000000c35357220 */ /* 0x000fe20000410000 */
[----:B------:R-:W-:Y:S01]  /*1d70*/  PRMT R15, RZ, 0x7610, R15 ;  /* 0x00007610ff0f7816 */ /* 0x000fe2000000000f */
[----:B------:R-:W-:Y:S01]  /*1d80*/  FMUL.FTZ R13, R40, R13 ;  /* 0x0000000d280d7220 */ /* 0x000fe20000410000 */
[----:B------:R-:W-:Y:S01]  /*1d90*/  FSET.BF.LT.FTZ.AND R12, R45, c[0x0][0x648], PT ;  /* 0x000192002d0c7a0a */ /* 0x000fe20003811000 */
[C---:B------:R-:W-:Y:S01]  /*1da0*/  FMUL.FTZ R14, R32.reuse, R39 ;  /* 0x00000027200e7220 */ /* 0x040fe20000410000 */
[----:B------:R-:W-:Y:S01]  /*1db0*/  SEL R46, RZ, 0xffffffff, P1 ;  /* 0xffffffffff2e7807 */ /* 0x000fe20000800000 */
[C---:B------:R-:W-:Y:S01]  /*1dc0*/  FMUL.FTZ R51, R32.reuse, R51 ;  /* 0x0000003320337220 */ /* 0x040fe20000410000 */
[----:B------:R-:W-:Y:S01]  /*1dd0*/  SEL R45, RZ, 0x1, P2 ;  /* 0x00000001ff2d7807 */ /* 0x000fe20001000000 */
[----:B------:R-:W-:-:S02]  /*1de0*/  FMUL.FTZ R40, R32, R47 ;  /* 0x0000002f20287220 */ /* 0x000fc40000410000 */
[C---:B------:R-:W-:Y:S02]  /*1df0*/  FMUL.FTZ R53, R32.reuse, R53 ;  /* 0x0000003520357220 */ /* 0x040fe40000410000 */
[----:B------:R-:W-:Y:S02]  /*1e00*/  FMUL.FTZ R38, R32, R13 ;  /* 0x0000000d20267220 */ /* 0x000fe40000410000 */
[----:B------:R-:W-:Y:S02]  /*1e10*/  FMUL.FTZ R39, R43, R52 ;  /* 0x000000342b277220 */ /* 0x000fe40000410000 */
[----:B------:R-:W-:Y:S01]  /*1e20*/  FMUL.FTZ R43, R12, R15 ;  /* 0x0000000f0c2b7220 */ /* 0x000fe20000410000 */
[----:B------:R-:W-:Y:S01]  /*1e30*/  F2FP.BF16.PACK_AB R12, R14, R49 ;  /* 0x000000310e0c723e */ /* 0x000fe200000010ff */
[----:B------:R-:W-:Y:S01]  /*1e40*/  FMUL.FTZ R15, R32, R39 ;  /* 0x00000027200f7220 */ /* 0x000fe20000410000 */
[----:B------:R-:W-:Y:S01]  /*1e50*/  F2FP.BF16.PACK_AB R14, R40, R51 ;  /* 0x00000033280e723e */ /* 0x000fe200000010ff */
[----:B------:R-:W-:Y:S01]  /*1e60*/  IMAD.SHL.U32 R46, R46, 0x100, RZ ;  /* 0x000001002e2e7824 */ /* 0x000fe200078e00ff */
[----:B------:R-:W-:-:S02]  /*1e70*/  IADD3 R40, P4, R41, c[0x0][0x300], RZ ;  /* 0x0000c00029287a10 */ /* 0x000fc40007f9e0ff */
[----:B------:R-:W-:Y:S01]  /*1e80*/  F2FP.BF16.PACK_AB R13, R38, R53 ;  /* 0x00000035260d723e */ /* 0x000fe200000010ff */
[----:B------:R-:W-:Y:S01]  /*1e90*/  FMUL.FTZ R38, R32, R43 ;  /* 0x0000002b20267220 */ /* 0x000fe20000410000 */
[----:B------:R-:W-:Y:S01]  /*1ea0*/  SEL R41, RZ, 0xffffffff, P3 ;  /* 0xffffffffff297807 */ /* 0x000fe20001800000 */
[----:B------:R-:W-:Y:S01]  /*1eb0*/  IMAD.MOV.U32 R43, RZ, RZ, c[0x0][0x0] ;  /* 0x00000000ff2b7624 */ /* 0x000fe200078e00ff */
[----:B------:R-:W-:Y:S02]  /*1ec0*/  SEL R39, RZ, 0x1, P0 ;  /* 0x00000001ff277807 */ /* 0x000fe40000000000 */
[----:B------:R-:W-:Y:S01]  /*1ed0*/  F2FP.BF16.PACK_AB R15, R38, R15 ;  /* 0x0000000f260f723e */ /* 0x000fe200000010ff */
[----:B------:R-:W-:Y:S01]  /*1ee0*/  IMAD.SHL.U32 R48, R41, 0x100, RZ ;  /* 0x0000010029307824 */ /* 0x000fe200078e00ff */
[----:B------:R-:W-:Y:S02]  /*1ef0*/  IADD3.X R41, R44, c[0x0][0x304], RZ, P4, !PT ;  /* 0x0000c1002c297a10 */ /* 0x000fe400027fe4ff */
[----:B------:R-:W-:-:S02]  /*1f00*/  IADD3 R38, P0, R22, c[0x0][0x4a0], RZ ;  /* 0x0001280016267a10 */ /* 0x000fc40007f1e0ff */
[----:B------:R-:W-:Y:S01]  /*1f10*/  LOP3.LUT R44, R46, 0x100, R39, 0xe2, !PT ;  /* 0x000001002e2c7812 */ /* 0x000fe200078ee227 */
[----:B------:R0:W-:Y:S01]  /*1f20*/  STG.E.128 [R40.64], R12 ;  /* 0x0000000c28007986 */ /* 0x0001e2000c101d04 */
[----:B------:R-:W-:Y:S01]  /*1f30*/  IADD3.X R39, R21, c[0x0][0x4a4], RZ, P0, !PT ;  /* 0x0001290015277a10 */ /* 0x000fe200007fe4ff */
[----:B------:R-:W-:Y:S01]  /*1f40*/  IMAD.MOV.U32 R46, RZ, RZ, R36 ;  /* 0x000000ffff2e7224 */ /* 0x000fe200078e0024 */
[----:B------:R-:W-:Y:S02]  /*1f50*/  LOP3.LUT R45, R48, 0x100, R45, 0xe2, !PT ;  /* 0x00000100302d7812 */ /* 0x000fe400078ee22d */
        /* <DEDUP_REMOVED lines=11> */
.L_x_2800:
[----:B------:R-:W-:Y:S05]  /*2010*/  EXIT ;  /* 0x000000000000794d */ /* 0x000fea0003800000 */
        .weak           $__internal_76_$__cuda_sm20_dblrcp_rn_slowpath_v3
        .type           $__internal_76_$__cuda_sm20_dblrcp_rn_slowpath_v3,@function
        .size           $__internal_76_$__cuda_sm20_dblrcp_rn_slowpath_v3,(.L_x_11453 - $__internal_76_$__cuda_sm20_dblrcp_rn_slowpath_v3)
$__internal_76_$__cuda_sm20_dblrcp_rn_slowpath_v3:
        /* <DEDUP_REMOVED lines=25> */
[----:B------:R-:W-:Y:S09]  /*21b0*/  BRA `(.L_x_2803) ;  /* 0x000000c000007947 */ /* 0x000ff20003800000 */
.L_x_2804:
        /* <DEDUP_REMOVED lines=10> */
.L_x_2802:
[----:B------:R-:W-:Y:S01]  /*2260*/  LOP3.LUT R13, R37, 0x80000, RZ, 0xfc, !PT ;  /* 0x00080000250d7812 */ /* 0x000fe200078efcff */
[----:B------:R-:W-:-:S04]  /*2270*/  IMAD.MOV.U32 R12, RZ, RZ, R36 ;  /* 0x000000ffff0c7224 */ /* 0x000fc800078e0024 */
.L_x_2803:
[----:B01----:R-:W-:Y:S02]  /*2280*/  IMAD.MOV.U32 R14, RZ, RZ, R12 ;  /* 0x000000ffff0e7224 */ /* 0x003fe400078e000c */
[----:B------:R-:W-:Y:S02]  /*2290*/  IMAD.MOV.U32 R15, RZ, RZ, R13 ;  /* 0x000000ffff0f7224 */ /* 0x000fe400078e000d */
[----:B------:R-:W-:Y:S02]  /*22a0*/  IMAD.MOV.U32 R12, RZ, RZ, R32 ;  /* 0x000000ffff0c7224 */ /* 0x000fe400078e0020 */
[----:B------:R-:W-:-:S04]  /*22b0*/  IMAD.MOV.U32 R13, RZ, RZ, 0x0 ;  /* 0x00000000ff0d7424 */ /* 0x000fc800078e00ff */
[----:B------:R-:W-:Y:S05]  /*22c0*/  RET.REL.NODEC R12 `(_ZN2at6native43_GLOBAL__N__7cc8d1ed_10_Dropout_cu_0e96ed3824fused_dropout_kernel_vecIN3c108BFloat16EfmLi1ELi8EbEEvNS_4cuda6detail10TensorInfoIKT_T1_EENS7_IS8_SA_EENS7_IT4_SA_EESA_T0_NS_15PhiloxCudaStateE) ;  /* 0xffffdd300c007950 */ /* 0x000fea0003c3ffff */
.L_x_2805:
        /* <DEDUP_REMOVED lines=11> */
.L_x_11453:


//--------------------- .text._ZN2at6native43_GLOBAL__N__7cc8d1ed_10_Dropout_cu_0e96ed3824fused_dropout_kernel_vecIN3c108BFloat16EfmLi1ELi16EbEEvNS_4cuda6detail10TensorInfoIKT_T1_EENS7_IS8_SA_EENS7_IT4_SA_EESA_T0_NS_15PhiloxCudaStateE --------------------------
	.section	.text._ZN2at6native43_GLOBAL__N__7cc8d1ed_10_Dropout_cu_0e96ed3824fused_dropout_kernel_vecIN3c108BFloat16EfmLi1ELi16EbEEvNS_4cuda6detail10TensorInfoIKT_T1_EENS7_IS8_SA_EENS7_IT4_SA_EESA_T0_NS_15PhiloxCudaStateE,"ax",@progbits
	.sectioninfo	@"SHI_REGISTERS=55"
	.align	128
.text._ZN2at6native43_GLOBAL__N__7cc8d1ed_10_Dropout_cu_0e96ed3824fused_dropout_kernel_vecIN3c108BFloat16EfmLi1ELi16EbEEvNS_4cuda6detail10TensorInfoIKT_T1_EENS7_IS8_SA_EENS7_IT4_SA_EESA_T0_NS_15PhiloxCudaStateE:
        .type           _ZN2at6native43_GLOBAL__N__7cc8d1ed_10_Dropout_cu_0e96ed3824fused_dropout_kernel_vecIN3c108BFloat16EfmLi1ELi16EbEEvNS_4cuda6detail10TensorInfoIKT_T1_EENS7_IS8_SA_EENS7_IT4_SA_EESA_T0_NS_15PhiloxCudaStateE,@function
        .size           _ZN2at6native43_GLOBAL__N__7cc8d1ed_10_Dropout_cu_0e96ed3824fused_dropout_kernel_vecIN3c108BFloat16EfmLi1ELi16EbEEvNS_4cuda6detail10TensorInfoIKT_T1_EENS7_IS8_SA_EENS7_IT4_SA_EESA_T0_NS_15PhiloxCudaStateE,(.L_x_11455 - _ZN2at6native43_GLOBAL__N__7cc8d1ed_10_Dropout_cu_0e96ed3824fused_dropout_kernel_vecIN3c108BFloat16EfmLi1ELi16EbEEvNS_4cuda6detail10TensorInfoIKT_T1_EENS7_IS8_SA_EENS7_IT4_SA_EESA_T0_NS_15PhiloxCudaStateE)
        .other          _ZN2at6native43_GLOBAL__N__7cc8d1ed_10_Dropout_cu_0e96ed3824fused_dropout_kernel_vecIN3c108BFloat16EfmLi1ELi16EbEEvNS_4cuda6detail10TensorInfoIKT_T1_EENS7_IS8_SA_EENS7_IT4_SA_EESA_T0_NS_15PhiloxCudaStateE,@"STO_CUDA_ENTRY STV_DEFAULT"
_ZN2at6native43_GLOBAL__N__7cc8d1ed_10_Dropout_cu_0e96ed3824fused_dropout_kernel_vecIN3c108BFloat16EfmLi1ELi16EbEEvNS_4cuda6detail10TensorInfoIKT_T1_EENS7_IS8_SA_EENS7_IT4_SA_EESA_T0_NS_15PhiloxCudaStateE:
[----:B------:R-:W-:Y:S02]  /*0000*/  IMAD.MOV.U32 R1, RZ, RZ, c[0x0][0x28] ;  /* 0x00000a00ff017624 */ /* 0x000fe400078e00ff */
[----:B------:R-:W-:Y:S01]  /*0010*/  ULDC.U8 UR4, c[0x0][0x664] ;  /* 0x0001990000047ab9 */ /* 0x000fe20000000000 */
[----:B------:R-:W-:Y:S01]  /*0020*/  IMAD.MOV.U32 R0, RZ, RZ, c[0x0][0x658] ;  /* 0x00019600ff007624 */ /* 0x000fe200078e00ff */
[----:B------:R-:W-:Y:S01]  /*0030*/  ISETP.NE.AND P0, PT, RZ, UR4, PT ;  /* 0x00000004ff007c0c */ /* 0x000fe2000bf05270 */
[----:B------:R-:W-:Y:S02]  /*0040*/  ULDC.64 UR4, c[0x0][0x650] ;  /* 0x0001940000047ab9 */ /* 0x000fe40000000a00 */
[----:B------:R-:W-:Y:S01]  /*0050*/  IMAD.U32 R2, RZ, RZ, UR4 ;  /* 0x00000004ff027e24 */ /* 0x000fe2000f8e00ff */
[----:B------:R-:W-:Y:S01]  /*0060*/  ULDC.64 UR8, c[0x0][0x118] ;  /* 0x0000460000087ab9 */ /* 0x000fe20000000a00 */
[----:B------:R-:W-:Y:S01]  /*0070*/  IMAD.U32 R3, RZ, RZ, UR5 ;  /* 0x00000005ff037e24 */ /* 0x000fe2000f8e00ff */
[----:B------:R-:W-:-:S07]  /*0080*/  MOV R9, c[0x0][0x65c] ;  /* 0x0001970000097a02 */ /* 0x000fce0000000f00 */
[----:B------:R-:W2:Y:S01]  /*0090*/  @P0 LDG.E.64 R2, [R2.64] ;  /* 0x0000000802020981 */ /* 0x000ea2000c1e1b00 */
        /* <DEDUP_REMOVED lines=82> */
[----:B0-----:R-:W-:-:S04]  /*05c0*/  IMAD.MOV.U32 R3, RZ, RZ, R10 ;  /* 0x000000ffff037224 */ /* 0x001fc800078e000a */
[----:B-1----:R-:W0:-:S06]  /*05d0*/  DFMA R8, -R4, R6, 1 ;  /* 0x3ff000000408742b */ /* 0x002e0c0000000106 */
[----:B0-----:R0:W1:Y:S01]  /*05e0*/  DFMA R6, R6, R8, R6 ;  /* 0x000000080606722b */ /* 0x0010620000000006 */
[----:B------:R-:W-:Y:S05]  /*05f0*/  @P0 BRA `(.L_x_2806) ;  /* 0x0000004000000947 */ /* 0x000fea0003800000 */
[----:B------:R-:W-:-:S04]  /*0600*/  LOP3.LUT R2, R5, 0x7fffffff, RZ, 0xc0, !PT ;  /* 0x7fffffff05027812 */ /* 0x000fc800078ec0ff */
[----:B0-----:R-:W-:Y:S02]  /*0610*/  IADD3 R8, R2, -0x100000, RZ ;  /* 0xfff0000002087810 */ /* 0x001fe40007ffe0ff */
[----:B------:R-:W-:Y:S02]  /*0620*/  MOV R2, 0x640 ;  /* 0x0000064000027802 */ /* 0x000fe40000000f00 */
[----:B-1----:R-:W-:Y:S05]  /*0630*/  CALL.REL.NOINC `($__internal_77_$__cuda_sm20_dblrcp_rn_slowpath_v3) ;  /* 0x0000329000007944 */ /* 0x002fea0003c00000 */
.L_x_2806:
        /* <DEDUP_REMOVED lines=9> */
.L_x_2829:
        /* <DEDUP_REMOVED lines=8> */
[----:B-1----:R-:W-:-:S06]  /*0750*/  IMAD.HI.U32 R4, R3, -0x2daee0ad, RZ ;  /* 0xd2511f5303047827 */ /* 0x002fcc00078e00ff */
        /* <DEDUP_REMOVED lines=9> */
.L_x_2809:
[----:B------:R-:W-:Y:S05]  /*07f0*/  BSYNC B0 ;  /* 0x0000000000007941 */ /* 0x000fea0003800000 */
.L_x_2808:
[----:B------:R-:W-:Y:S01]  /*0800*/  IMAD.HI.U32 R7, R20, -0x326172a9, RZ ;  /* 0xcd9e8d5714077827 */ /* 0x000fe200078e00ff */
[----:B0-----:R-:W-:Y:S02]  /*0810*/  LOP3.LUT R8, R4, UR5, R23, 0x96, !PT ;  /* 0x0000000504087c12 */ /* 0x001fe4000f8e9617 */
        /* <DEDUP_REMOVED lines=37> */
[----:B------:R-:W-:Y:S01]  /*0a70*/  IMAD.WIDE.U32 R12, R12, -0x326172a9, RZ ;  /* 0xcd9e8d570c0c7825 */ /* 0x000fe200078e00ff */
[----:B------:R-:W-:-:S04]  /*0a80*/  LOP3.LUT R24, R27, UR24, R6, 0x96, !PT ;  /* 0x000000181b187c12 */ /* 0x000fc8000f8e9606 */
[----:B------:R-:W-:Y:S01]  /*0a90*/  LOP3.LUT R8, R13, UR23, R8, 0x96, !PT ;  /* 0x000000170d087c12 */ /* 0x000fe2000f8e9608 */
[----:B------:R-:W-:-:S04]  /*0aa0*/  IMAD.WIDE.U32 R24, R24, -0x326172a9, RZ ;  /* 0xcd9e8d5718187825 */ /* 0x000fc800078e00ff */
[----:B------:R-:W-:Y:S01]  /*0ab0*/  IMAD.HI.U32 R7, R8, -0x2daee0ad, RZ ;  /* 0xd2511f5308077827 */ /* 0x000fe200078e00ff */
[----:B------:R-:W-:-:S03]  /*0ac0*/  LOP3.LUT R12, R25, UR25, R12, 0x96, !PT ;  /* 0x00000019190c7c12 */ /* 0x000fc6000f8e960c */
[----:B------:R-:W-:Y:S01]  /*0ad0*/  IMAD.MOV.U32 R25, RZ, RZ, R5 ;  /* 0x000000ffff197224 */ /* 0x000fe200078e0005 */
        /* <DEDUP_REMOVED lines=12> */
.L_x_2810:
[----:B------:R-:W-:Y:S01]  /*0ba0*/  IMAD.WIDE.U32 R12, R20, -0x326172a9, RZ ;  /* 0xcd9e8d57140c7825 */ /* 0x000fe200078e00ff */
[----:B------:R-:W-:Y:S03]  /*0bb0*/  BSSY B0, `(.L_x_2811) ;  /* 0x0000016000007945 */ /* 0x000fe60003800000 */
[----:B------:R-:W-:Y:S01]  /*0bc0*/  IMAD.HI.U32 R10, R10, -0x2daee0ad, RZ ;  /* 0xd2511f530a0a7827 */ /* 0x000fe200078e00ff */
[----:B------:R-:W-:-:S03]  /*0bd0*/  LOP3.LUT R6, R12, UR7, RZ, 0x3c, !PT ;  /* 0x000000070c067c12 */ /* 0x000fc6000f8e3cff */
[----:B------:R-:W-:Y:S02]  /*0be0*/  IMAD.MOV.U32 R5, RZ, RZ, R9 ;  /* 0x000000ffff057224 */ /* 0x000fe400078e0009 */
[----:B------:R-:W-:Y:S01]  /*0bf0*/  IMAD.MOV.U32 R7, RZ, RZ, R13 ;  /* 0x000000ffff077224 */ /* 0x000fe200078e000d */
[----:B------:R-:W-:Y:S05]  /*0c00*/  @P2 BRA `(.L_x_2812) ;  /* 0x0000010000002947 */ /* 0x000fea0003800000 */
[----:B------:R-:W-:Y:S01]  /*0c10*/  IADD3 R22, R22, 0x1, RZ ;  /* 0x0000000116167810 */ /* 0x000fe20007ffe0ff */
[----:B------:R-:W-:Y:S01]  /*0c20*/  IMAD.MOV.U32 R7, RZ, RZ, R13 ;  /* 0x000000ffff077224 */ /* 0x000fe200078e000d */
[----:B------:R-:W-:Y:S02]  /*0c30*/  MOV R5, R9 ;  /* 0x0000000900057202 */ /* 0x000fe40000000f00 */
[----:B------:R-:W-:Y:S02]  /*0c40*/  ISETP.NE.AND P1, PT, R22, RZ, PT ;  /* 0x000000ff1600720c */ /* 0x000fe40003f25270 */
[----:B------:R-:W-:-:S11]  /*0c50*/  LOP3.LUT R6, R12, UR7, RZ, 0x3c, !PT ;  /* 0x000000070c067c12 */ /* 0x000fd6000f8e3cff */
        /* <DEDUP_REMOVED lines=11> */
.L_x_2812:
[----:B------:R-:W-:Y:S05]  /*0d10*/  BSYNC B0 ;  /* 0x0000000000007941 */ /* 0x000fea0003800000 */
.L_x_2811:
[----:B------:R-:W-:Y:S01]  /*0d20*/  LOP3.LUT R12, R7, UR4, R22, 0x96, !PT ;  /* 0x00000004070c7c12 */ /* 0x000fe2000f8e9616 */
[----:B------:R-:W-:Y:S01]  /*0d30*/  IMAD R9, R3, R4, -0x2daee0ad ;  /* 0xd2511f5303097424 */ /* 0x000fe200078e0204 */
[----:B------:R-:W-:Y:S01]  /*0d40*/  LOP3.LUT R10, R5, R10, RZ, 0x3c, !PT ;  /* 0x0000000a050a7212 */ /* 0x000fe200078e3cff */
[----:B------:R-:W-:Y:S02]  /*0d50*/  IMAD R8, R8, -0x2daee0ad, RZ ;  /* 0xd2511f5308087824 */ /* 0x000fe400078e02ff */
        /* <DEDUP_REMOVED lines=29> */
[----:B------:R-:W-:-:S03]  /*0f30*/  MOV R29, R8 ;  /* 0x00000008001d7202 */ /* 0x000fc60000000f00 */
        /* <DEDUP_REMOVED lines=21> */
.L_x_2813:
        /* <DEDUP_REMOVED lines=13> */
[----:B------:R-:W-:Y:S01]  /*1160*/  LOP3.LUT R6, R6, UR7, RZ, 0x3c, !PT ;  /* 0x0000000706067c12 */ /* 0x000fe2000f8e3cff */
[----:B------:R-:W-:-:S04]  /*1170*/  @P1 IMAD.MOV R8, RZ, RZ, R23 ;  /* 0x000000ffff081224 */ /* 0x000fc800078e0217 */
[----:B------:R-:W-:Y:S01]  /*1180*/  IMAD.MOV.U32 R23, RZ, RZ, R8 ;  /* 0x000000ffff177224 */ /* 0x000fe200078e0008 */
[----:B------:R-:W-:Y:S02]  /*1190*/  LOP3.LUT R5, R8, UR5, RZ, 0x3c, !PT ;  /* 0x0000000508057c12 */ /* 0x000fe4000f8e3cff */
.L_x_2815:
[----:B------:R-:W-:Y:S05]  /*11a0*/  BSYNC B0 ;  /* 0x0000000000007941 */ /* 0x000fea0003800000 */
.L_x_2814:
[----:B------:R-:W-:Y:S01]  /*11b0*/  LOP3.LUT R8, R7, UR4, R22, 0x96, !PT ;  /* 0x0000000407087c12 */ /* 0x000fe2000f8e9616 */
[----:B------:R-:W-:Y:S01]  /*11c0*/  IMAD R15, R3, R4, -0x5b5dc15a ;  /* 0xa4a23ea6030f7424 */ /* 0x000fe200078e0204 */
[----:B------:R-:W-:Y:S02]  /*11d0*/  LOP3.LUT R12, R5, R12, RZ, 0x3c, !PT ;  /* 0x0000000c050c7212 */ /* 0x000fe400078e3cff */
[----:B------:R-:W-:Y:S01]  /*11e0*/  ISETP.NE.AND P1, PT, R11, -0x4, PT ;  /* 0xfffffffc0b00780c */ /* 0x000fe20003f25270 */
        /* <DEDUP_REMOVED lines=31> */
[----:B------:R-:W-:Y:S01]  /*13e0*/  IADD3 R12, R11, 0x4, RZ ;  /* 0x000000040b0c7810 */ /* 0x000fe20007ffe0ff */
        /* <DEDUP_REMOVED lines=8> */
[----:B------:R-:W-:Y:S02]  /*1470*/  IMAD.MOV.U32 R15, RZ, RZ, R11 ;  /* 0x000000ffff0f7224 */ /* 0x000fe400078e000b */
        /* <DEDUP_REMOVED lines=11> */
.L_x_2816:
        /* <DEDUP_REMOVED lines=14> */
[----:B------:R-:W-:-:S04]  /*1610*/  @P1 IMAD.MOV R8, RZ, RZ, R23 ;  /* 0x000000ffff081224 */ /* 0x000fc800078e0217 */
[----:B------:R-:W-:Y:S01]  /*1620*/  IMAD.MOV.U32 R23, RZ, RZ, R8 ;  /* 0x000000ffff177224 */ /* 0x000fe200078e0008 */
[----:B------:R-:W-:Y:S02]  /*1630*/  LOP3.LUT R5, R8, UR5, RZ, 0x3c, !PT ;  /* 0x0000000508057c12 */ /* 0x000fe4000f8e3cff */
.L_x_2818:
[----:B------:R-:W-:Y:S05]  /*1640*/  BSYNC B0 ;  /* 0x0000000000007941 */ /* 0x000fea0003800000 */
.L_x_2817:
[----:B------:R-:W-:Y:S01]  /*1650*/  LOP3.LUT R8, R7, UR4, R22, 0x96, !PT ;  /* 0x0000000407087c12 */ /* 0x000fe2000f8e9616 */
[----:B------:R-:W-:Y:S01]  /*1660*/  IMAD R3, R3, R4, 0x76f35df9 ;  /* 0x76f35df903037424 */ /* 0x000fe200078e0204 */
[----:B------:R-:W-:Y:S01]  /*1670*/  LOP3.LUT R10, R5, R10, RZ, 0x3c, !PT ;  /* 0x0000000a050a7212 */ /* 0x000fe200078e3cff */
[----:B------:R-:W-:Y:S02]  /*1680*/  IMAD.MOV.U32 R38, RZ, RZ, R2 ;  /* 0x000000ffff267224 */ /* 0x000fe400078e0002 */
        /* <DEDUP_REMOVED lines=34> */
[----:B------:R-:W-:-:S04]  /*18b0*/  IMAD.WIDE.U32 R8, R8, -0x326172a9, RZ ;  /* 0xcd9e8d5708087825 */ /* 0x000fc800078e00ff */
[----:B------:R-:W-:Y:S01]  /*18c0*/  IMAD R7, R13, -0x2daee0ad, RZ ;  /* 0xd2511f530d077824 */ /* 0x000fe200078e02ff */
[----:B------:R-:W-:Y:S02]  /*18d0*/  LOP3.LUT R32, R9, UR25, R4, 0x96, !PT ;  /* 0x0000001909207c12 */ /* 0x000fe4000f8e9604 */
[----:B------:R-:W-:Y:S01]  /*18e0*/  LOP3.LUT R13, R5, UR26, R6, 0x96, !PT ;  /* 0x0000001a050d7c12 */ /* 0x000fe2000f8e9606 */
[----:B------:R-:W-:Y:S01]  /*18f0*/  IMAD.MOV.U32 R37, RZ, RZ, R7 ;  /* 0x000000ffff257224 */ /* 0x000fe200078e0007 */
[----:B------:R-:W-:Y:S02]  /*1900*/  MOV R36, R8 ;  /* 0x0000000800247202 */ /* 0x000fe40000000f00 */
[----:B------:R-:W-:Y:S01]  /*1910*/  MOV R40, R32 ;  /* 0x0000002000287202 */ /* 0x000fe20000000f00 */
        /* <DEDUP_REMOVED lines=16> */
.L_x_2807:
[C---:B------:R-:W-:Y:S01]  /*1a20*/  ISETP.NE.AND P0, PT, R11.reuse, -0x1, PT ;  /* 0xffffffff0b00780c */ /* 0x040fe20003f05270 */
[----:B------:R-:W-:Y:S01]  /*1a30*/  BSSY B0, `(.L_x_2820) ;  /* 0x000000d000007945 */ /* 0x000fe20003800000 */
[----:B------:R-:W-:Y:S01]  /*1a40*/  IADD3 R3, R11, 0x1, RZ ;  /* 0x000000010b037810 */ /* 0x000fe20007ffe0ff */
[----:B0-----:R-:W-:-:S04]  /*1a50*/  IMAD.MOV.U32 R9, RZ, RZ, R22 ;  /* 0x000000ffff097224 */ /* 0x001fc800078e0016 */
[----:B------:R-:W-:-:S06]  /*1a60*/  IMAD.HI.U32 R3, R3, -0x2daee0ad, RZ ;  /* 0xd2511f5303037827 */ /* 0x000fcc00078e00ff */
[----:B------:R-:W-:Y:S05]  /*1a70*/  @P0 BRA `(.L_x_2821) ;  /* 0x0000008000000947 */ /* 0x000fea0003800000 */
[----:B------:R-:W-:-:S04]  /*1a80*/  IADD3 R9, R22, 0x1, RZ ;  /* 0x0000000116097810 */ /* 0x000fc80007ffe0ff */
[----:B------:R-:W-:-:S13]  /*1a90*/  ISETP.NE.AND P0, PT, R9, RZ, PT ;  /* 0x000000ff0900720c */ /* 0x000fda0003f05270 */
[----:B------:R-:W-:Y:S01]  /*1aa0*/  @!P0 IADD3 R20, R20, 0x1, RZ ;  /* 0x0000000114148810 */ /* 0x000fe20007ffe0ff */
[----:B------:R-:W-:Y:S01]  /*1ab0*/  @!P0 IMAD.MOV.U32 R9, RZ, RZ, RZ ;  /* 0x000000ffff098224 */ /* 0x000fe200078e00ff */
[----:B-1----:R-:W-:Y:S02]  /*1ac0*/  @!P0 IADD3 R4, R23, 0x1, RZ ;  /* 0x0000000117048810 */ /* 0x002fe40007ffe0ff */
[----:B------:R-:W-:-:S13]  /*1ad0*/  ISETP.NE.AND P1, PT, R20, RZ, !P0 ;  /* 0x000000ff1400720c */ /* 0x000fda0004725270 */
[----:B------:R-:W-:-:S05]  /*1ae0*/  @P1 IMAD.MOV R4, RZ, RZ, R23 ;  /* 0x000000ffff041224 */ /* 0x000fca00078e0217 */
[----:B------:R-:W-:Y:S02]  /*1af0*/  @!P0 MOV R23, R4 ;  /* 0x0000000400178202 */ /* 0x000fe40000000f00 */
.L_x_2821:
[----:B------:R-:W-:Y:S05]  /*1b00*/  BSYNC B0 ;  /* 0x0000000000007941 */ /* 0x000fea0003800000 */
.L_x_2820:
[----:B------:R-:W-:Y:S01]  /*1b10*/  IADD3 R29, R11, 0x2, RZ ;  /* 0x000000020b1d7810 */ /* 0x000fe20007ffe0ff */
[----:B------:R-:W-:Y:S01]  /*1b20*/  IMAD.WIDE.U32 R6, R20, -0x326172a9, RZ ;  /* 0xcd9e8d5714067825 */ /* 0x000fe200078e00ff */
[----:B------:R-:W-:Y:S01]  /*1b30*/  LOP3.LUT R8, R23, UR5, RZ, 0x3c, !PT ;  /* 0x0000000517087c12 */ /* 0x000fe2000f8e3cff */
[----:B------:R-:W-:Y:S01]  /*1b40*/  BSSY B0, `(.L_x_2822) ;  /* 0x000001b000007945 */ /* 0x000fe20003800000 */
[----:B------:R-:W-:Y:S01]  /*1b50*/  ISETP.NE.AND P0, PT, R29, RZ, PT ;  /* 0x000000ff1d00720c */ /* 0x000fe20003f05270 */
[----:B------:R-:W-:Y:S01]  /*1b60*/  IMAD.MOV.U32 R13, RZ, RZ, R9 ;  /* 0x000000ffff0d7224 */ /* 0x000fe200078e0009 */
[----:B-1----:R-:W-:Y:S01]  /*1b70*/  LOP3.LUT R4, R8, R3, RZ, 0x3c, !PT ;  /* 0x0000000308047212 */ /* 0x002fe200078e3cff */
[----:B------:R-:W-:Y:S01]  /*1b80*/  IMAD.MOV.U32 R10, RZ, RZ, R7 ;  /* 0x000000ffff0a7224 */ /* 0x000fe200078e0007 */
[C---:B------:R-:W-:Y:S02]  /*1b90*/  IADD3 R30, R11.reuse, 0x3, RZ ;  /* 0x000000030b1e7810 */ /* 0x040fe40007ffe0ff */
[----:B------:R-:W-:Y:S01]  /*1ba0*/  IADD3 R12, R11, 0x4, RZ ;  /* 0x000000040b0c7810 */ /* 0x000fe20007ffe0ff */
[----:B------:R-:W-:Y:S01]  /*1bb0*/  IMAD.HI.U32 R3, R4, -0x326172a9, RZ ;  /* 0xcd9e8d5704037827 */ /* 0x000fe200078e00ff */
[----:B------:R-:W-:-:S02]  /*1bc0*/  LOP3.LUT R24, R6, UR7, RZ, 0x3c, !PT ;  /* 0x0000000706187c12 */ /* 0x000fc4000f8e3cff */
[----:B------:R-:W-:Y:S02]  /*1bd0*/  ISETP.NE.AND P1, PT, R30, RZ, PT ;  /* 0x000000ff1e00720c */ /* 0x000fe40003f25270 */
[----:B------:R-:W-:Y:S02]  /*1be0*/  ISETP.NE.AND P2, PT, R12, RZ, PT ;  /* 0x000000ff0c00720c */ /* 0x000fe40003f45270 */
        /* <DEDUP_REMOVED lines=16> */
.L_x_2823:
[----:B------:R-:W-:Y:S05]  /*1cf0*/  BSYNC B0 ;  /* 0x0000000000007941 */ /* 0x000fea0003800000 */
.L_x_2822:
        /* <DEDUP_REMOVED lines=25> */
.L_x_2825:
[----:B------:R-:W-:Y:S05]  /*1e90*/  BSYNC B0 ;  /* 0x0000000000007941 */ /* 0x000fea0003800000 */
.L_x_2824:
[----:B------:R-:W-:Y:S01]  /*1ea0*/  BSSY B0, `(.L_x_2826) ;  /* 0x0000018000007945 */ /* 0x000fe20003800000 */
[----:B------:R-:W-:Y:S01]  /*1eb0*/  IMAD.MOV.U32 R17, RZ, RZ, R14 ;  /* 0x000000ffff117224 */ /* 0x000fe200078e000e */
        /* <DEDUP_REMOVED lines=10> */
[C---:B------:R-:W-:Y:S01]  /*1f60*/  IADD3 R27, R20.reuse, 0x1, RZ ;  /* 0x00000001141b7810 */ /* 0x040fe20007ffe0ff */
        /* <DEDUP_REMOVED lines=11> */
.L_x_2827:
[----:B------:R-:W-:Y:S05]  /*2020*/  BSYNC B0 ;  /* 0x0000000000007941 */ /* 0x000fea0003800000 */
.L_x_2826:
[----:B------:R-:W-:Y:S01]  /*2030*/  LOP3.LUT R7, R7, UR4, R9, 0x96, !PT ;  /* 0x0000000407077c12 */ /* 0x000fe2000f8e9609 */
[----:B------:R-:W-:Y:S01]  /*2040*/  IMAD.HI.U32 R9, R12, -0x2daee0ad, RZ ;  /* 0xd2511f530c097827 */ /* 0x000fe200078e00ff */
[----:B------:R-:W-:Y:S02]  /*2050*/  LOP3.LUT R27, R10, UR4, R13, 0x96, !PT ;  /* 0x000000040a1b7c12 */ /* 0x000fe4000f8e960d */
[----:B------:R-:W-:Y:S01]  /*2060*/  LOP3.LUT R29, R8, R29, RZ, 0x3c, !PT ;  /* 0x0000001d081d7212 */ /* 0x000fe200078e3cff */
[----:B------:R-:W-:Y:S01]  /*2070*/  IMAD R6, R11, -0x2daee0ad, RZ ;  /* 0xd2511f530b067824 */ /* 0x000fe200078e02ff */
[----:B------:R-:W-:Y:S01]  /*2080*/  LOP3.LUT R28, R28, R9, RZ, 0x3c, !PT ;  /* 0x000000091c1c7212 */ /* 0x000fe200078e3cff */
[----:B------:R-:W-:Y:S01]  /*2090*/  IMAD.HI.U32 R25, R30, -0x2daee0ad, RZ ;  /* 0xd2511f531e197827 */ /* 0x000fe200078e00ff */
[----:B------:R-:W-:Y:S02]  /*20a0*/  LOP3.LUT R15, R15, UR4, R26, 0x96, !PT ;  /* 0x000000040f0f7c12 */ /* 0x000fe4000f8e961a */
[C---:B------:R-:W-:Y:S01]  /*20b0*/  IADD3 R30, R6.reuse, -0x2daee0ad, RZ ;  /* 0xd2511f53061e7810 */ /* 0x040fe20007ffe0ff */
[----:B------:R-:W-:Y:S01]  /*20c0*/  IMAD.HI.U32 R9, R7, -0x2daee0ad, RZ ;  /* 0xd2511f5307097827 */ /* 0x000fe200078e00ff */
[----:B------:R-:W-:-:S02]  /*20d0*/  IADD3 R8, R6, -0x5b5dc15a, RZ ;  /* 0xa4a23ea606087810 */ /* 0x000fc40007ffe0ff */
[----:B------:R-:W-:Y:S01]  /*20e0*/  LOP3.LUT R25, R16, R25, RZ, 0x3c, !PT ;  /* 0x0000001910197212 */ /* 0x000fe200078e3cff */
[----:B------:R-:W-:Y:S01]  /*20f0*/  IMAD.HI.U32 R13, R27, -0x2daee0ad, RZ ;  /* 0xd2511f531b0d7827 */ /* 0x000fe200078e00ff */
[----:B------:R-:W-:Y:S02]  /*2100*/  LOP3.LUT R30, R9, UR10, R30, 0x96, !PT ;  /* 0x0000000a091e7c12 */ /* 0x000fe4000f8e961e */
[----:B------:R-:W-:Y:S01]  /*2110*/  IADD3 R16, R6, 0x76f35df9, RZ ;  /* 0x76f35df906107810 */ /* 0x000fe20007ffe0ff */
[----:B------:R-:W-:Y:S01]  /*2120*/  IMAD.HI.U32 R11, R15, -0x2daee0ad, RZ ;  /* 0xd2511f530f0b7827 */ /* 0x000fe200078e00ff */
[----:B------:R-:W-:Y:S02]  /*2130*/  LOP3.LUT R13, R13, UR10, R8, 0x96, !PT ;  /* 0x0000000a0d0d7c12 */ /* 0x000fe4000f8e9608 */
[----:B------:R-:W-:Y:S01]  /*2140*/  LOP3.LUT R10, R31, UR4, R22, 0x96, !PT ;  /* 0x000000041f0a7c12 */ /* 0x000fe2000f8e9616 */
[----:B------:R-:W-:Y:S01]  /*2150*/  IMAD.WIDE.U32 R8, R28, -0x326172a9, RZ ;  /* 0xcd9e8d571c087825 */ /* 0x000fe200078e00ff */
[----:B------:R-:W-:-:S02]  /*2160*/  IADD3 R33, R6, 0x49447d4c, RZ ;  /* 0x49447d4c06217810 */ /* 0x000fc40007ffe0ff */
[----:B------:R-:W-:Y:S01]  /*2170*/  LOP3.LUT R16, R11, UR10, R16, 0x96, !PT ;  /* 0x0000000a0b107c12 */ /* 0x000fe2000f8e9610 */
        /* <DEDUP_REMOVED lines=65> */
[----:B------:R-:W-:-:S03]  /*2590*/  IMAD.HI.U32 R9, R30, -0x326172a9, RZ ;  /* 0xcd9e8d571e097827 */ /* 0x000fc600078e00ff */
[----:B------:R-:W-:Y:S01]  /*25a0*/  LOP3.LUT R7, R26, UR15, R17, 0x96, !PT ;  /* 0x0000000f1a077c12 */ /* 0x000fe2000f8e9611 */
        /* <DEDUP_REMOVED lines=116> */
[----:B------:R-:W-:Y:S01]  /*2cf0*/  IMAD.MOV.U32 R38, RZ, RZ, R32 ;  /* 0x000000ffff267224 */ /* 0x000fe200078e0020 */
[----:B------:R-:W-:Y:S01]  /*2d00*/  LOP3.LUT R29, R11, UR26, R4, 0x96, !PT ;  /* 0x0000001a0b1d7c12 */ /* 0x000fe2000f8e9604 */
[----:B------:R-:W-:Y:S02]  /*2d10*/  IMAD.MOV.U32 R25, RZ, RZ, R0 ;  /* 0x000000ffff197224 */ /* 0x000fe400078e0000 */
[----:B------:R-:W-:Y:S02]  /*2d20*/  IMAD.MOV.U32 R27, RZ, RZ, R5 ;  /* 0x000000ffff1b7224 */ /* 0x000fe400078e0005 */
[----:B------:R-:W-:Y:S02]  /*2d30*/  IMAD R17, R7, -0x2daee0ad, RZ ;  /* 0xd2511f5307117824 */ /* 0x000fe400078e02ff */
[----:B------:R-:W-:Y:S02]  /*2d40*/  IMAD R31, R31, -0x2daee0ad, RZ ;  /* 0xd2511f531f1f7824 */ /* 0x000fe400078e02ff */
[----:B------:R-:W-:-:S02]  /*2d50*/  IMAD R40, R8, -0x2daee0ad, RZ ;  /* 0xd2511f5308287824 */ /* 0x000fc400078e02ff */
[----:B------:R-:W-:Y:S02]  /*2d60*/  IMAD.MOV.U32 R32, RZ, RZ, R6 ;  /* 0x000000ffff207224 */ /* 0x000fe400078e0006 */
.L_x_2819:
[C---:B------:R-:W-:Y:S02]  /*2d70*/  SHF.L.U32 R0, R18.reuse, 0x1, RZ ;  /* 0x0000000112007819 */ /* 0x040fe400000006ff */
[----:B------:R-:W-:Y:S02]  /*2d80*/  SHF.L.U64.HI R33, R18, 0x1, R19 ;  /* 0x0000000112217819 */ /* 0x000fe40000010213 */
[----:B------:R-:W-:-:S04]  /*2d90*/  IADD3 R34, P0, R0, c[0x0][0x160], RZ ;  /* 0x0000580000227a10 */ /* 0x000fc80007f1e0ff */
[----:B------:R-:W-:-:S05]  /*2da0*/  IADD3.X R35, R33, c[0x0][0x164], RZ, P0, !PT ;  /* 0x0000590021237a10 */ /* 0x000fca00007fe4ff */
[----:B------:R0:W3:Y:S04]  /*2db0*/  LDG.E.128 R4, [R34.64] ;  /* 0x0000000822047981 */ /* 0x0000e8000c1e1d00 */
[----:B------:R0:W4:Y:S01]  /*2dc0*/  LDG.E.128 R8, [R34.64+0x10] ;  /* 0x0000100822087981 */ /* 0x000122000c1e1d00 */
[----:B------:R-:W-:Y:S01]  /*2dd0*/  I2F.U32 R40, R40 ;  /* 0x0000002800287306 */ /* 0x000fe20000201000 */
[----:B------:R-:W-:Y:S07]  /*2de0*/  WARPSYNC 0xffffffff ;  /* 0xffffffff00007948 */ /* 0x000fee0003800000 */
[----:B------:R-:W-:Y:S08]  /*2df0*/  I2F.U32 R41, R31 ;  /* 0x0000001f00297306 */ /* 0x000ff00000201000 */
[----:B------:R-:W-:Y:S08]  /*2e00*/  I2F.U32 R45, R38 ;  /* 0x00000026002d7306 */ /* 0x000ff00000201000 */
[----:B------:R-:W-:Y:S08]  /*2e10*/  I2F.U32 R42, R37 ;  /* 0x00000025002a7306 */ /* 0x000ff00000201000 */
[----:B------:R-:W-:Y:S08]  /*2e20*/  I2F.U32 R48, R15 ;  /* 0x0000000f00307306 */ /* 0x000ff00000201000 */
[----:B------:R-:W1:Y:S08]  /*2e30*/  I2F.U32 R27, R27 ;  /* 0x0000001b001b7306 */ /* 0x000e700000201000 */
[----:B------:R-:W-:Y:S08]  /*2e40*/  I2F.U32 R15, R39 ;  /* 0x00000027000f7306 */ /* 0x000ff00000201000 */
[----:B------:R-:W5:Y:S08]  /*2e50*/  I2F.U32 R2, R24 ;  /* 0x0000001800027306 */ /* 0x000f700000201000 */
[----:B------:R-:W2:Y:S08]  /*2e60*/  I2F.U32 R26, R26 ;  /* 0x0000001a001a7306 */ /* 0x000eb00000201000 */
[----:B------:R-:W0:Y:S08]  /*2e70*/  I2F.U32 R43, R29 ;  /* 0x0000001d002b7306 */ /* 0x000e300000201000 */
[----:B------:R0:W2:Y:S08]  /*2e80*/  I2F.U32 R46, R17 ;  /* 0x00000011002e7306 */ /* 0x0000b00000201000 */
[----:B------:R-:W2:Y:S01]  /*2e90*/  I2F.U32 R25, R25 ;  /* 0x0000001900197306 */ /* 0x000ea20000201000 */
[----:B0-----:R-:W-:-:S04]  /*2ea0*/  IMAD.MOV.U32 R17, RZ, RZ, 0x2f800000 ;  /* 0x2f800000ff117424 */ /* 0x001fc800078e00ff */
[-C--:B-1----:R-:W-:Y:S02]  /*2eb0*/  FFMA.FTZ R49, R27, R17.reuse, 1.1641532182693481445e-10 ;  /* 0x2f0000001b317423 */ /* 0x082fe40000010011 */
[-C--:B-----5:R-:W-:Y:S01]  /*2ec0*/  FFMA.FTZ R47, R2, R17.reuse, 1.1641532182693481445e-10 ;  /* 0x2f000000022f7423 */ /* 0x0a0fe20000010011 */
[----:B------:R-:W0:Y:S01]  /*2ed0*/  I2F.U32 R14, R14 ;  /* 0x0000000e000e7306 */ /* 0x000e220000201000 */
[-C--:B--2---:R-:W-:Y:S01]  /*2ee0*/  FFMA.FTZ R39, R26, R17.reuse, 1.1641532182693481445e-10 ;  /* 0x2f0000001a277423 */ /* 0x084fe20000010011 */
[----:B------:R-:W-:Y:S01]  /*2ef0*/  FSETP.GEU.FTZ.AND P3, PT, R49, c[0x0][0x648], PT ;  /* 0x0001920031007a0b */ /* 0x000fe20003f7e000 */
[-C--:B------:R-:W-:Y:S01]  /*2f00*/  FFMA.FTZ R38, R43, R17.reuse, 1.1641532182693481445e-10 ;  /* 0x2f0000002b267423 */ /* 0x080fe20000010011 */
[----:B------:R-:W-:Y:S01]  /*2f10*/  FSETP.GEU.FTZ.AND P2, PT, R47, c[0x0][0x648], PT ;  /* 0x000192002f007a0b */ /* 0x000fe20003f5e000 */
[-C--:B------:R-:W-:Y:S01]  /*2f20*/  FFMA.FTZ R34, R48, R17.reuse, 1.1641532182693481445e-10 ;  /* 0x2f00000030227423 */ /* 0x080fe20000010011 */
[----:B------:R-:W-:Y:S01]  /*2f30*/  FSETP.GEU.FTZ.AND P1, PT, R39, c[0x0][0x648], PT ;  /* 0x0001920027007a0b */ /* 0x000fe20003f3e000 */
[-C--:B------:R-:W-:Y:S01]  /*2f40*/  FFMA.FTZ R37, R46, R17.reuse, 1.1641532182693481445e-10 ;  /* 0x2f0000002e257423 */ /* 0x080fe20000010011 */
[----:B------:R1:W2:Y:S01]  /*2f50*/  I2F.U32 R44, R16 ;  /* 0x00000010002c7306 */ /* 0x0002a20000201000 */
[----:B------:R-:W-:Y:S01]  /*2f60*/  FFMA.FTZ R48, R25, R17, 1.1641532182693481445e-10 ;  /* 0x2f00000019307423 */ /* 0x000fe20000010011 */
[----:B------:R-:W-:-:S02]  /*2f70*/  FSETP.GEU.FTZ.AND P0, PT, R38, c[0x0][0x648], PT ;  /* 0x0001920026007a0b */ /* 0x000fc40003f1e000 */
[----:B------:R-:W-:Y:S02]  /*2f80*/  SEL R25, RZ, 0x1, P2 ;  /* 0x00000001ff197807 */ /* 0x000fe40001000000 */
[----:B------:R-:W-:Y:S02]  /*2f90*/  FSETP.GEU.FTZ.AND P4, PT, R48, c[0x0][0x648], PT ;  /* 0x0001920030007a0b */ /* 0x000fe40003f9e000 */
[----:B------:R5:W2:Y:S01]  /*2fa0*/  I2F.U32 R50, R28 ;  /* 0x0000001c00327306 */ /* 0x000aa20000201000 */
[-C--:B-1----:R-:W-:Y:S01]  /*2fb0*/  FFMA.FTZ R16, R40, R17.reuse, 1.1641532182693481445e-10 ;  /* 0x2f00000028107423 */ /* 0x082fe20000010011 */
[----:B------:R-:W-:Y:S01]  /*2fc0*/  SEL R26, RZ, 0x1, P0 ;  /* 0x00000001ff1a7807 */ /* 0x000fe20000000000 */
[-C--:B------:R-:W-:Y:S01]  /*2fd0*/  FFMA.FTZ R40, R41, R17.reuse, 1.1641532182693481445e-10 ;  /* 0x2f00000029287423 */ /* 0x080fe20000010011 */
[----:B------:R-:W-:Y:S01]  /*2fe0*/  FSET.BF.LT.FTZ.AND R47, R47, c[0x0][0x648], PT ;  /* 0x000192002f2f7a0a */ /* 0x000fe20003811000 */
[-C--:B------:R-:W-:Y:S01]  /*2ff0*/  FFMA.FTZ R41, R45, R17.reuse, 1.1641532182693481445e-10 ;  /* 0x2f0000002d297423 */ /* 0x080fe20000010011 */
[----:B------:R-:W-:Y:S01]  /*3000*/  FSETP.GEU.FTZ.AND P2, PT, R16, c[0x0][0x648], PT ;  /* 0x0001920010007a0b */ /* 0x000fe20003f5e000 */
[-C--:B0-----:R-:W-:Y:S01]  /*3010*/  FFMA.FTZ R29, R14, R17.reuse, 1.1641532182693481445e-10 ;  /* 0x2f0000000e1d7423 */ /* 0x081fe20000010011 */
[----:B------:R2:W0:Y:S01]  /*3020*/  I2F.U32 R52, R30 ;  /* 0x0000001e00347306 */ /* 0x0004220000201000 */
[-C--:B-----5:R-:W-:Y:S01]  /*3030*/  FFMA.FTZ R28, R42, R17.reuse, 1.1641532182693481445e-10 ;  /* 0x2f0000002a1c7423 */ /* 0x0a0fe20000010011 */
[----:B------:R-:W-:Y:S01]  /*3040*/  FSETP.GEU.FTZ.AND P6, PT, R41, c[0x0][0x648], PT ;  /* 0x0001920029007a0b */ /* 0x000fe20003fde000 */
[----:B------:R-:W-:Y:S01]  /*3050*/  FFMA.FTZ R42, R15, R17, 1.1641532182693481445e-10 ;  /* 0x2f0000000f2a7423 */ /* 0x000fe20000010011 */
[----:B------:R-:W-:-:S02]  /*3060*/  SEL R14, RZ, 0xffffffff, P3 ;  /* 0xffffffffff0e7807 */ /* 0x000fc40001800000 */
[----:B------:R-:W-:Y:S02]  /*3070*/  SEL R24, RZ, 0x1, P6 ;  /* 0x00000001ff187807 */ /* 0x000fe40003000000 */
[----:B------:R-:W-:Y:S01]  /*3080*/  FSETP.GEU.FTZ.AND P5, PT, R42, c[0x0][0x648], PT ;  /* 0x000192002a007a0b */ /* 0x000fe20003fbe000 */
[-C--:B--2---:R-:W-:Y:S01]  /*3090*/  FFMA.FTZ R30, R44, R17.reuse, 1.1641532182693481445e-10 ;  /* 0x2f0000002c1e7423 */ /* 0x084fe20000010011 */
[----:B------:R-:W-:Y:S01]  /*30a0*/  FSETP.GEU.FTZ.AND P6, PT, R40, c[0x0][0x648], PT ;  /* 0x0001920028007a0b */ /* 0x000fe20003fde000 */
[-C--:B------:R-:W-:Y:S01]  /*30b0*/  FFMA.FTZ R31, R50, R17.reuse, 1.1641532182693481445e-10 ;  /* 0x2f000000321f7423 */ /* 0x080fe20000010011 */
[----:B------:R-:W-:Y:S01]  /*30c0*/  SEL R2, RZ, 0xffffffff, P5 ;  /* 0xffffffffff027807 */ /* 0x000fe20002800000 */
[----:B------:R-:W-:Y:S01]  /*30d0*/  IMAD.SHL.U32 R14, R14, 0x100, RZ ;  /* 0x000001000e0e7824 */ /* 0x000fe200078e00ff */
[----:B------:R-:W-:Y:S01]  /*30e0*/  SEL R27, RZ, 0xffffffff, P6 ;  /* 0xffffffffff1b7807 */ /* 0x000fe20003000000 */
[----:B0-----:R-:W-:Y:S01]  /*30f0*/  FFMA.FTZ R35, R52, R17, 1.1641532182693481445e-10 ;  /* 0x2f00000034237423 */ /* 0x001fe20000010011 */
[----:B------:R-:W-:Y:S01]  /*3100*/  SEL R17, RZ, 0xffffffff, P1 ;  /* 0xffffffffff117807 */ /* 0x000fe20000800000 */
[----:B------:R-:W-:Y:S01]  /*3110*/  IMAD.SHL.U32 R43, R2, 0x100, RZ ;  /* 0x00000100022b7824 */ /* 0x000fe200078e00ff */
[----:B------:R-:W-:Y:S01]  /*3120*/  FSETP.GEU.FTZ.AND P0, PT, R30, c[0x0][0x648], PT ;  /* 0x000192001e007a0b */ /* 0x000fe20003f1e000 */
[----:B------:R-:W-:Y:S01]  /*3130*/  IMAD.SHL.U32 R27, R27, 0x100, RZ ;  /* 0x000001001b1b7824 */ /* 0x000fe200078e00ff */
[----:B------:R-:W-:-:S02]  /*3140*/  SEL R15, RZ, 0x1, P4 ;  /* 0x00000001ff0f7807 */ /* 0x000fc40002000000 */
[----:B------:R-:W-:Y:S02]  /*3150*/  SHF.L.U32 R2, R17, 0x8, RZ ;  /* 0x0000000811027819 */ /* 0x000fe400000006ff */
[----:B------:R-:W-:Y:S02]  /*3160*/  FSETP.GEU.FTZ.AND P6, PT, R29, c[0x0][0x648], PT ;  /* 0x000192001d007a0b */ /* 0x000fe40003fde000 */
[----:B------:R-:W-:Y:S02]  /*3170*/  SEL R46, RZ, 0xffffffff, P2 ;  /* 0xffffffffff2e7807 */ /* 0x000fe40001000000 */
[----:B------:R-:W-:Y:S02]  /*3180*/  FSETP.GEU.FTZ.AND P4, PT, R31, c[0x0][0x648], PT ;  /* 0x000192001f007a0b */ /* 0x000fe40003f9e000 */
[----:B------:R-:W-:Y:S01]  /*3190*/  FSETP.GEU.FTZ.AND P1, PT, R28, c[0x0][0x648], PT ;  /* 0x000192001c007a0b */ /* 0x000fe20003f3e000 */
[----:B------:R-:W-:Y:S01]  /*31a0*/  IMAD.SHL.U32 R50, R46, 0x100, RZ ;  /* 0x000001002e327824 */ /* 0x000fe200078e00ff */
[----:B------:R-:W-:-:S02]  /*31b0*/  SEL R45, RZ, 0xffffffff, P0 ;  /* 0xffffffffff2d7807 */ /* 0x000fc40000000000 */
[----:B------:R-:W-:Y:S02]  /*31c0*/  LOP3.LUT R15, R14, 0x100, R15, 0xe2, !PT ;  /* 0x000001000e0f7812 */ /* 0x000fe400078ee20f */
[----:B------:R-:W-:Y:S01]  /*31d0*/  LOP3.LUT R25, R2, 0x100, R25, 0xe2, !PT ;  /* 0x0000010002197812 */ /* 0x000fe200078ee219 */
[----:B------:R-:W-:Y:S01]  /*31e0*/  IMAD.SHL.U32 R51, R45, 0x100, RZ ;  /* 0x000001002d337824 */ /* 0x000fe200078e00ff */
[----:B------:R-:W-:Y:S02]  /*31f0*/  SEL R44, RZ, 0x1, P6 ;  /* 0x00000001ff2c7807 */ /* 0x000fe40003000000 */
[----:B------:R-:W-:Y:S02]  /*3200*/  LOP3.LUT R2, R27, 0x100, R26, 0xe2, !PT ;  /* 0x000001001b027812 */ /* 0x000fe400078ee21a */
[----:B------:R-:W-:Y:S02]  /*3210*/  FSETP.GEU.FTZ.AND P3, PT, R35, c[0x0][0x648], PT ;  /* 0x0001920023007a0b */ /* 0x000fe40003f7e000 */
[----:B------:R-:W-:-:S02]  /*3220*/  FSETP.GEU.FTZ.AND P6, PT, R37, c[0x0][0x648], PT ;  /* 0x0001920025007a0b */ /* 0x000fc40003fde000 */
[----:B------:R-:W-:Y:S02]  /*3230*/  SEL R14, RZ, 0xffffffff, P4 ;  /* 0xffffffffff0e7807 */ /* 0x000fe40002000000 */
[----:B------:R-:W-:Y:S02]  /*3240*/  SEL R27, RZ, 0x1, P1 ;  /* 0x00000001ff1b7807 */ /* 0x000fe40000800000 */
[----:B------:R-:W-:Y:S02]  /*3250*/  LOP3.LUT R24, R43, 0x100, R24, 0xe2, !PT ;  /* 0x000001002b187812 */ /* 0x000fe400078ee218 */
[----:B------:R-:W-:Y:S02]  /*3260*/  SEL R26, RZ, 0x1, P3 ;  /* 0x00000001ff1a7807 */ /* 0x000fe40001800000 */
[----:B------:R-:W-:Y:S02]  /*3270*/  SEL R43, RZ, 0xffffffff, P6 ;  /* 0xffffffffff2b7807 */ /* 0x000fe40003000000 */
[----:B------:R-:W-:-:S02]  /*3280*/  SHF.L.U32 R45, R14, 0x8, RZ ;  /* 0x000000080e2d7819 */ /* 0x000fc400000006ff */
[----:B------:R-:W-:Y:S01]  /*3290*/  LOP3.LUT R27, R50, 0x100, R27, 0xe2, !PT ;  /* 0x00000100321b7812 */ /* 0x000fe200078ee21b */
[----:B------:R-:W-:Y:S01]  /*32a0*/  IMAD.SHL.U32 R46, R43, 0x100, RZ ;  /* 0x000001002b2e7824 */ /* 0x000fe200078e00ff */
[----:B------:R-:W-:Y:S02]  /*32b0*/  FSETP.GEU.FTZ.AND P5, PT, R34, c[0x0][0x648], PT ;  /* 0x0001920022007a0b */ /* 0x000fe40003fbe000 */
[----:B------:R-:W-:Y:S02]  /*32c0*/  LOP3.LUT R14, R51, 0x100, R44, 0xe2, !PT ;  /* 0x00000100330e7812 */ /* 0x000fe400078ee22c */
[----:B------:R-:W-:Y:S02]  /*32d0*/  LOP3.LUT R26, R45, 0x100, R26, 0xe2, !PT ;  /* 0x000001002d1a7812 */ /* 0x000fe400078ee21a */
[----:B------:R-:W-:Y:S02]  /*32e0*/  SEL R17, RZ, 0x1, P5 ;  /* 0x00000001ff117807 */ /* 0x000fe40002800000 */
[----:B------:R-:W-:-:S02]  /*32f0*/  FSET.BF.LT.FTZ.AND R48, R48, c[0x0][0x648], PT ;  /* 0x0001920030307a0a */ /* 0x000fc40003811000 */
[----:B------:R-:W-:Y:S02]  /*3300*/  FSET.BF.LT.FTZ.AND R42, R42, c[0x0][0x648], PT ;  /* 0x000192002a2a7a0a */ /* 0x000fe40003811000 */
[----:B------:R-:W-:Y:S02]  /*3310*/  LOP3.LUT R17, R46, 0x100, R17, 0xe2, !PT ;  /* 0x000001002e117812 */ /* 0x000fe400078ee211 */
[----:B------:R-:W-:Y:S02]  /*3320*/  FSET.BF.LT.FTZ.AND R49, R49, c[0x0][0x648], PT ;  /* 0x0001920031317a0a */ /* 0x000fe40003811000 */
[----:B------:R-:W-:Y:S02]  /*3330*/  FSET.BF.LT.FTZ.AND R39, R39, c[0x0][0x648], PT ;  /* 0x0001920027277a0a */ /* 0x000fe40003811000 */
[----:B------:R-:W-:Y:S02]  /*3340*/  FSET.BF.LT.FTZ.AND R35, R35, c[0x0][0x648], PT ;  /* 0x0001920023237a0a */ /* 0x000fe40003811000 */
[----:B------:R-:W-:-:S02]  /*3350*/  FSET.BF.LT.FTZ.AND R28, R28, c[0x0][0x648], PT ;  /* 0x000192001c1c7a0a */ /* 0x000fc40003811000 */
[----:B------:R-:W-:Y:S02]  /*3360*/  PRMT R26, R17, 0x1054, R26 ;  /* 0x00001054111a7816 */ /* 0x000fe4000000001a */
[----:B------:R-:W-:Y:S02]  /*3370*/  PRMT R27, R27, 0x1054, R14 ;  /* 0x000010541b1b7816 */ /* 0x000fe4000000000e */
[----:B------:R-:W-:Y:S02]  /*3380*/  PRMT R25, R2, 0x1054, R25 ;  /* 0x0000105402197816 */ /* 0x000fe40000000019 */
[----:B------:R-:W-:Y:S02]  /*3390*/  PRMT R24, R15, 0x1054, R24 ;  /* 0x000010540f187816 */ /* 0x000fe40000000018 */
[----:B---3--:R-:W-:Y:S02]  /*33a0*/  PRMT R50, RZ, 0x5410, R6 ;  /* 0x00005410ff327816 */ /* 0x008fe40000000006 */
[----:B------:R-:W-:-:S02]  /*33b0*/  PRMT R45, RZ, 0x5410, R7 ;  /* 0x00005410ff2d7816 */ /* 0x000fc40000000007 */
[----:B------:R-:W-:Y:S02]  /*33c0*/  PRMT R44, RZ, 0x7610, R7 ;  /* 0x00007610ff2c7816 */ /* 0x000fe40000000007 */
[--C-:B------:R-:W-:Y:S02]  /*33d0*/  PRMT R7, RZ, 0x5410, R4.reuse ;  /* 0x00005410ff077816 */ /* 0x100fe40000000004 */
[----:B------:R-:W-:Y:S01]  /*33e0*/  PRMT R43, RZ, 0x7610, R4 ;  /* 0x00007610ff2b7816 */ /* 0x000fe20000000004 */
[----:B------:R-:W-:Y:S01]  /*33f0*/  FMUL.FTZ R4, R47, R50 ;  /* 0x000000322f047220 */ /* 0x000fe20000410000 */
[--C-:B------:R-:W-:Y:S02]  /*3400*/  PRMT R51, RZ, 0x5410, R5.reuse ;  /* 0x00005410ff337816 */ /* 0x100fe40000000005 */
[----:B------:R-:W-:Y:S01]  /*3410*/  FSET.BF.LT.FTZ.AND R47, R40, c[0x0][0x648], PT ;  /* 0x00019200282f7a0a */ /* 0x000fe20003811000 */
[----:B------:R-:W-:Y:S01]  /*3420*/  FMUL.FTZ R43, R42, R43 ;  /* 0x0000002b2a2b7220 */ /* 0x000fe20000410000 */
[----:B------:R-:W-:Y:S01]  /*3430*/  PRMT R52, RZ, 0x7610, R5 ;  /* 0x00007610ff347816 */ /* 0x000fe20000000005 */
[----:B------:R-:W-:Y:S01]  /*3440*/  FMUL.FTZ R4, R4, UR6 ;  /* 0x0000000604047c20 */ /* 0x000fe20008410000 */
[----:B------:R-:W-:Y:S01]  /*3450*/  PRMT R46, RZ, 0x7610, R6 ;  /* 0x00007610ff2e7816 */ /* 0x000fe20000000006 */
[----:B------:R-:W-:Y:S01]  /*3460*/  FMUL.FTZ R6, R48, R51 ;  /* 0x0000003330067220 */ /* 0x000fe20000410000 */
[----:B------:R-:W-:Y:S01]  /*3470*/  FSET.BF.LT.FTZ.AND R48, R38, c[0x0][0x648], PT ;  /* 0x0001920026307a0a */ /* 0x000fe20003811000 */
[----:B------:R-:W-:Y:S01]  /*3480*/  FMUL.FTZ R44, R47, R44 ;  /* 0x0000002c2f2c7220 */ /* 0x000fe20000410000 */
[--C-:B----4-:R-:W-:Y:S01]  /*3490*/  PRMT R42, RZ, 0x5410, R8.reuse ;  /* 0x00005410ff2a7816 */ /* 0x110fe20000000008 */
[----:B------:R-:W-:Y:S01]  /*34a0*/  FMUL.FTZ R5, R49, R52 ;  /* 0x0000003431057220 */ /* 0x000fe20000410000 */
[----:B------:R-:W-:Y:S01]  /*34b0*/  FSET.BF.LT.FTZ.AND R38, R41, c[0x0][0x648], PT ;  /* 0x0001920029267a0a */ /* 0x000fe20003811000 */
[----:B------:R-:W-:Y:S01]  /*34c0*/  FMUL.FTZ R39, R39, R46 ;  /* 0x0000002e27277220 */ /* 0x000fe20000410000 */
[----:B------:R-:W-:Y:S01]  /*34d0*/  FSET.BF.LT.FTZ.AND R40, R31, c[0x0][0x648], PT ;  /* 0x000192001f287a0a */ /* 0x000fe20003811000 */
[----:B------:R-:W-:Y:S01]  /*34e0*/  FMUL.FTZ R6, R6, UR6 ;  /* 0x0000000606067c20 */ /* 0x000fe20008410000 */
[----:B------:R-:W-:Y:S01]  /*34f0*/  PRMT R47, RZ, 0x7610, R8 ;  /* 0x00007610ff2f7816 */ /* 0x000fe20000000008 */
[----:B------:R-:W-:Y:S01]  /*3500*/  FMUL.FTZ R5, R5, UR6 ;  /* 0x0000000605057c20 */ /* 0x000fe20008410000 */
[----:B------:R-:W-:Y:S01]  /*3510*/  FSET.BF.LT.FTZ.AND R41, R34, c[0x0][0x648], PT ;  /* 0x0001920022297a0a */ /* 0x000fe20003811000 */
[----:B------:R-:W-:Y:S01]  /*3520*/  FMUL.FTZ R39, R39, UR6 ;  /* 0x0000000627277c20 */ /* 0x000fe20008410000 */
        /* <DEDUP_REMOVED lines=8> */
[----:B------:R-:W-:Y:S01]  /*35b0*/  F2FP.BF16.PACK_AB R5, R5, R6 ;  /* 0x000000060505723e */ /* 0x000fe200000010ff */
[----:B------:R-:W-:Y:S01]  /*35c0*/  FMUL.FTZ R40, R41, R8 ;  /* 0x0000000829287220 */ /* 0x000fe20000410000 */
[----:B------:R-:W-:Y:S01]  /*35d0*/  FSET.BF.LT.FTZ.AND R8, R37, c[0x0][0x648], PT ;  /* 0x0001920025087a0a */ /* 0x000fe20003811000 */
[----:B------:R-:W-:Y:S01]  /*35e0*/  FMUL.FTZ R45, R45, UR6 ;  /* 0x000000062d2d7c20 */ /* 0x000fe20008410000 */
[--C-:B------:R-:W-:Y:S01]  /*35f0*/  PRMT R7, RZ, 0x5410, R10.reuse ;  /* 0x00005410ff077816 */ /* 0x100fe2000000000a */
[----:B------:R-:W-:Y:S01]  /*3600*/  FMUL.FTZ R44, R44, UR6 ;  /* 0x000000062c2c7c20 */ /* 0x000fe20008410000 */
[----:B------:R-:W-:Y:S01]  /*3610*/  FSET.BF.LT.FTZ.AND R42, R29, c[0x0][0x648], PT ;  /* 0x000192001d2a7a0a */ /* 0x000fe20003811000 */
[----:B------:R-:W-:Y:S01]  /*3620*/  FMUL.FTZ R29, R8, R9 ;  /* 0x00000009081d7220 */ /* 0x000fe20000410000 */
[----:B------:R-:W-:Y:S01]  /*3630*/  F2FP.BF16.PACK_AB R6, R39, R4 ;  /* 0x000000042706723e */ /* 0x000fe200000010ff */
[----:B------:R-:W-:Y:S01]  /*3640*/  FMUL.FTZ R4, R38, UR6 ;  /* 0x0000000626047c20 */ /* 0x000fe20008410000 */
[----:B------:R-:W-:Y:S01]  /*3650*/  IADD3 R8, P0, R0, c[0x0][0x300], RZ ;  /* 0x0000c00000087a10 */ /* 0x000fe20007f1e0ff */
[----:B------:R-:W-:Y:S01]  /*3660*/  FMUL.FTZ R43, R43, UR6 ;  /* 0x000000062b2b7c20 */ /* 0x000fe20008410000 */
[----:B------:R-:W-:Y:S01]  /*3670*/  FSET.BF.LT.FTZ.AND R41, R16, c[0x0][0x648], PT ;  /* 0x0001920010297a0a */ /* 0x000fe20003811000 */
[----:B------:R-:W-:Y:S01]  /*3680*/  FMUL.FTZ R37, R42, R7 ;  /* 0x000000072a257220 */ /* 0x000fe20000410000 */
[----:B------:R-:W-:Y:S01]  /*3690*/  F2FP.BF16.PACK_AB R7, R44, R45 ;  /* 0x0000002d2c07723e */ /* 0x000fe200000010ff */
[----:B------:R-:W-:Y:S01]  /*36a0*/  FMUL.FTZ R11, R11, UR6 ;  /* 0x000000060b0b7c20 */ /* 0x000fe20008410000 */
[----:B------:R-:W-:Y:S01]  /*36b0*/  IADD3.X R9, R33, c[0x0][0x304], RZ, P0, !PT ;  /* 0x0000c10021097a10 */ /* 0x000fe200007fe4ff */
[----:B------:R-:W-:Y:S01]  /*36c0*/  FMUL.FTZ R0, R35, UR6 ;  /* 0x0000000623007c20 */ /* 0x000fe20008410000 */
[----:B------:R-:W-:Y:S01]  /*36d0*/  F2FP.BF16.PACK_AB R4, R43, R4 ;  /* 0x000000042b04723e */ /* 0x000fe200000010ff */
[----:B------:R-:W-:Y:S01]  /*36e0*/  FMUL.FTZ R28, R28, R31 ;  /* 0x0000001f1c1c7220 */ /* 0x000fe20000410000 */
[----:B------:R-:W-:Y:S01]  /*36f0*/  IADD3 R16, P0, R18, c[0x0][0x4a0], RZ ;  /* 0x0001280012107a10 */ /* 0x000fe20007f1e0ff */
[----:B------:R-:W-:Y:S01]  /*3700*/  FMUL.FTZ R34, R41, R34 ;  /* 0x0000002229227220 */ /* 0x000fe20000410000 */
[----:B------:R-:W-:Y:S01]  /*3710*/  PRMT R10, RZ, 0x7610, R10 ;  /* 0x00007610ff0a7816 */ /* 0x000fe2000000000a */
[----:B------:R0:W-:Y:S01]  /*3720*/  STG.E.128 [R8.64], R4 ;  /* 0x0000000408007986 */ /* 0x0001e2000c101d08 */
[----:B------:R-:W-:Y:S01]  /*3730*/  FMUL.FTZ R28, R28, UR6 ;  /* 0x000000061c1c7c20 */ /* 0x000fe20008410000 */
[----:B------:R-:W-:Y:S01]  /*3740*/  FSET.BF.LT.FTZ.AND R39, R30, c[0x0][0x648], PT ;  /* 0x000192001e277a0a */ /* 0x000fe20003811000 */
[----:B------:R-:W-:-:S02]  /*3750*/  FMUL.FTZ R17, R34, UR6 ;  /* 0x0000000622117c20 */ /* 0x000fc40008410000 */
[----:B------:R-:W-:Y:S02]  /*3760*/  FMUL.FTZ R40, R40, UR6 ;  /* 0x0000000628287c20 */ /* 0x000fe40008410000 */
[----:B------:R-:W-:Y:S02]  /*3770*/  FMUL.FTZ R10, R39, R10 ;  /* 0x0000000a270a7220 */ /* 0x000fe40000410000 */
[----:B------:R-:W-:Y:S02]  /*3780*/  FMUL.FTZ R29, R29, UR6 ;  /* 0x000000061d1d7c20 */ /* 0x000fe40008410000 */
[----:B------:R-:W-:Y:S02]  /*3790*/  FMUL.FTZ R37, R37, UR6 ;  /* 0x0000000625257c20 */ /* 0x000fe40008410000 */
[----:B------:R-:W-:Y:S01]  /*37a0*/  FMUL.FTZ R10, R10, UR6 ;  /* 0x000000060a0a7c20 */ /* 0x000fe20008410000 */
[----:B0-----:R-:W-:Y:S01]  /*37b0*/  F2FP.BF16.PACK_AB R4, R0, R11 ;  /* 0x0000000b0004723e */ /* 0x001fe200000010ff */
[----:B------:R-:W-:Y:S01]  /*37c0*/  IMAD.MOV.U32 R11, RZ, RZ, c[0x0][0x0] ;  /* 0x00000000ff0b7624 */ /* 0x000fe200078e00ff */
[----:B------:R-:W-:-:S02]  /*37d0*/  F2FP.BF16.PACK_AB R7, R17, R28 ;  /* 0x0000001c1107723e */ /* 0x000fc400000010ff */
[----:B------:R-:W-:Y:S01]  /*37e0*/  IADD3.X R17, R19, c[0x0][0x4a4], RZ, P0, !PT ;  /* 0x0001290013117a10 */ /* 0x000fe200007fe4ff */
[----:B------:R-:W-:Y:S01]  /*37f0*/  IMAD R11, R11, c[0x0][0xc], RZ ;  /* 0x000003000b0b7a24 */ /* 0x000fe200078e02ff */
[----:B------:R-:W-:Y:S02]  /*3800*/  F2FP.BF16.PACK_AB R5, R29, R40 ;  /* 0x000000281d05723e */ /* 0x000fe400000010ff */
[----:B------:R-:W-:Y:S02]  /*3810*/  F2FP.BF16.PACK_AB R6, R10, R37 ;  /* 0x000000250a06723e */ /* 0x000fe400000010ff */
[----:B------:R-:W-:Y:S02]  /*3820*/  LEA R18, P0, R11, R18, 0x4 ;  /* 0x000000120b127211 */ /* 0x000fe400078020ff */
[----:B------:R-:W-:Y:S01]  /*3830*/  MOV R11, R12 ;  /* 0x0000000c000b7202 */ /* 0x000fe20000000f00 */
        /* <DEDUP_REMOVED lines=8> */
.L_x_2828:
[----:B------:R-:W-:Y:S05]  /*38c0*/  EXIT ;  /* 0x000000000000794d */ /* 0x000fea0003800000 */
        .weak           $__internal_77_$__cuda_sm20_dblrcp_rn_slowpath_v3
        .type           $__internal_77_$__cuda_sm20_dblrcp_rn_slowpath_v3,@function
        .size           $__internal_77_$__cuda_sm20_dblrcp_rn_slowpath_v3,(.L_x_11455 - $__internal_77_$__cuda_sm20_dblrcp_rn_slowpath_v3)
$__internal_77_$__cuda_sm20_dblrcp_rn_slowpath_v3:
        /* <DEDUP_REMOVED lines=23> */
.L_x_2832:
        /* <DEDUP_REMOVED lines=10> */
.L_x_2830:
[----:B------:R-:W-:Y:S02]  /*3ae0*/  LOP3.LUT R7, R5, 0x80000, RZ, 0xfc, !PT ;  /* 0x0008000005077812 */ /* 0x000fe400078efcff */
[----:B------:R-:W-:Y:S02]  /*3af0*/  MOV R6, R4 ;  /* 0x0000000400067202 */ /* 0x000fe40000000f00 */
.L_x_2831:
[----:B0-----:R-:W-:Y:S02]  /*3b00*/  IMAD.MOV.U32 R4, RZ, RZ, R2 ;  /* 0x000000ffff047224 */ /* 0x001fe400078e0002 */
[----:B------:R-:W-:-:S04]  /*3b10*/  IMAD.MOV.U32 R5, RZ, RZ, 0x0 ;  /* 0x00000000ff057424 */ /* 0x000fc800078e00ff */
[----:B------:R-:W-:Y:S05]  /*3b20*/  RET.REL.NODEC R4 `(_ZN2at6native43_GLOBAL__N__7cc8d1ed_10_Dropout_cu_0e96ed3824fused_dropout_kernel_vecIN3c108BFloat16EfmLi1ELi16EbEEvNS_4cuda6detail10TensorInfoIKT_T1_EENS7_IS8_SA_EENS7_IT4_SA_EESA_T0_NS_15PhiloxCudaStateE) ;  /* 0xffffc4d004007950 */ /* 0x000fea0003c3ffff */
.L_x_2833:
        /* <DEDUP_REMOVED lines=13> */
.L_x_11455:


//--------------------- .text._ZN2at6native43_GLOBAL__N__7cc8d1ed_10_Dropout_cu_0e96ed3820fused_dropout_kernelIN3c104HalfEfmLin1ELin1EbEEvNS_4cuda6detail10TensorInfoIKT_T1_EENS7_IS8_SA_EENS7_IT4_SA_EESA_T0_NS_15PhiloxCudaStateE --------------------------
	.section	.text._ZN2at6native43_GLOBAL__N__7cc8d1ed_10_Dropout_cu_0e96ed3820fused_dropout_kernelIN3c104HalfEfmLin1ELin1EbEEvNS_4cuda6detail10TensorInfoIKT_T1_EENS7_IS8_SA_EENS7_IT4_SA_EESA_T0_NS_15PhiloxCudaStateE,"ax",@progbits
	.sectioninfo	@"SHI_REGISTERS=62"
	.align	128
.text._ZN2at6native43_GLOBAL__N__7cc8d1ed_10_Dropout_cu_0e96ed3820fused_dropout_kernelIN3c104HalfEfmLin1ELin1EbEEvNS_4cuda6detail10TensorInfoIKT_T1_EENS7_IS8_SA_EENS7_IT4_SA_EESA_T0_NS_15PhiloxCudaStateE:
        .type           _ZN2at6native43_GLOBAL__N__7cc8d1ed_10_Dropout_cu_0e96ed3820fused_dropout_kernelIN3c104HalfEfmLin1ELin1EbEEvNS_4cuda6detail10TensorInfoIKT_T1_EENS7_IS8_SA_EENS7_IT4_SA_EESA_T0_NS_15PhiloxCudaStateE,@function
        .size           _ZN2at6native43_GLOBAL__N__7cc8d1ed_10_Dropout_cu_0e96ed3820fused_dropout_kernelIN3c104HalfEfmLin1ELin1EbEEvNS_4cuda6detail10TensorInfoIKT_T1_EENS7_IS8_SA_EENS7_IT4_SA_EESA_T0_NS_15PhiloxCudaStateE,(.L_x_11457 - _ZN2at6native43_GLOBAL__N__7cc8d1ed_10_Dropout_cu_0e96ed3820fused_dropout_kernelIN3c104HalfEfmLin1ELin1EbEEvNS_4cuda6detail10TensorInfoIKT_T1_EENS7_IS8_SA_EENS7_IT4_SA_EESA_T0_NS_15PhiloxCudaStateE)
        .other          _ZN2at6native43_GLOBAL__N__7cc8d1ed_10_Dropout_cu_0e96ed3820fused_dropout_kernelIN3c104HalfEfmLin1ELin1EbEEvNS_4cuda6detail10TensorInfoIKT_T1_EENS7_IS8_SA_EENS7_IT4_SA_EESA_T0_NS_15PhiloxCudaStateE,@"STO_CUDA_ENTRY STV_DEFAULT"
_ZN2at6native43_GLOBAL__N__7cc8d1ed_10_Dropout_cu_0e96ed3820fused_dropout_kernelIN3c104HalfEfmLin1ELin1EbEEvNS_4cuda6detail10TensorInfoIKT_T1_EENS7_IS8_SA_EENS7_IT4_SA_EESA_T0_NS_15PhiloxCudaStateE:
        /* <DEDUP_REMOVED lines=108> */
[----:B------:R-:W-:Y:S05]  /*06c0*/  CALL.REL.NOINC `($__internal_78_$__cuda_sm20_dblrcp_rn_slowpath_v3) ;  /* 0x0000d3d000007944 */ /* 0x000fea0003c00000 */
.L_x_2834:
        /* <DEDUP_REMOVED lines=21> */
[----:B-1----:R-:W-:Y:S05]  /*0820*/  CALL.REL.NOINC `($__internal_79_$__cuda_sm20_div_u64) ;  /* 0x0000d4d000007944 */ /* 0x002fea0003c00000 */
[----:B------:R-:W-:Y:S05]  /*0830*/  BRA `(.L_x_2836) ;  /* 0x0000016000007947 */ /* 0x000fea0003800000 */
.L_x_2835:
        /* <DEDUP_REMOVED lines=22> */
.L_x_2836:
        /* <DEDUP_REMOVED lines=33> */
.L_x_3049:
        /* <DEDUP_REMOVED lines=13> */
.L_x_2838:
[----:B------:R-:W-:Y:S05]  /*0c80*/  BSYNC B0 ;  /* 0x0000000000007941 */ /* 0x000fea0003800000 */
.L_x_2837:
        /* <DEDUP_REMOVED lines=72> */
.L_x_2840:
[----:B------:R-:W-:Y:S01]  /*1110*/  IMAD.MOV.U32 R5, RZ, RZ, R0 ;  /* 0x000000ffff057224 */ /* 0x000fe200078e0000 */
[----:B------:R-:W-:Y:S01]  /*1120*/  MOV R6, R10 ;  /* 0x0000000a00067202 */ /* 0x000fe20000000f00 */
[----:B------:R-:W-:Y:S02]  /*1130*/  IMAD.MOV.U32 R7, RZ, RZ, R18 ;  /* 0x000000ffff077224 */ /* 0x000fe400078e0012 */
[----:B------:R-:W-:Y:S02]  /*1140*/  IMAD.MOV.U32 R9, RZ, RZ, R26 ;  /* 0x000000ffff097224 */ /* 0x000fe400078e001a */
.L_x_2839:
        /* <DEDUP_REMOVED lines=29> */
.L_x_2857:
        /* <DEDUP_REMOVED lines=11> */
[----:B-1----:R-:W-:Y:S05]  /*13d0*/  CALL.REL.NOINC `($__internal_79_$__cuda_sm20_div_u64) ;  /* 0x0000c92000007944 */ /* 0x002fea0003c00000 */
        /* <DEDUP_REMOVED lines=9> */
.L_x_2846:
        /* <DEDUP_REMOVED lines=22> */
.L_x_2847:
[----:B------:R-:W-:Y:S05]  /*15d0*/  BSYNC B1 ;  /* 0x0000000000017941 */ /* 0x000fea0003800000 */
.L_x_2845:
        /* <DEDUP_REMOVED lines=15> */
[----:B-1----:R-:W-:Y:S05]  /*16d0*/  CALL.REL.NOINC `($__internal_79_$__cuda_sm20_div_u64) ;  /* 0x0000c62000007944 */ /* 0x002fea0003c00000 */
        /* <DEDUP_REMOVED lines=11> */
.L_x_2849:
        /* <DEDUP_REMOVED lines=23> */
.L_x_2850:
[----:B------:R-:W-:Y:S05]  /*1900*/  BSYNC B1 ;  /* 0x0000000000017941 */ /* 0x000fea0003800000 */
.L_x_2848:
        /* <DEDUP_REMOVED lines=28> */
.L_x_2852:
        /* <DEDUP_REMOVED lines=23> */
.L_x_2853:
[----:B------:R-:W-:Y:S05]  /*1c40*/  BSYNC B1 ;  /* 0x0000000000017941 */ /* 0x000fea0003800000 */
.L_x_2851:
        /* <DEDUP_REMOVED lines=17> */
[----:B-1----:R-:W-:Y:S05]  /*1d60*/  CALL.REL.NOINC `($__internal_79_$__cuda_sm20_div_u64) ;  /* 0x0000bf9000007944 */ /* 0x002fea0003c00000 */
        /* <DEDUP_REMOVED lines=11> */
.L_x_2855:
        /* <DEDUP_REMOVED lines=22> */
.L_x_2856:
[----:B------:R-:W-:Y:S05]  /*1f80*/  BSYNC B1 ;  /* 0x0000000000017941 */ /* 0x000fea0003800000 */
.L_x_2854:
[----:B------:R-:W0:Y:S01]  /*1f90*/  LDC.64 R10, c[0x0][R0+0x210] ;  /* 0x00008400000a7b82 */ /* 0x000e220000000a00 */
[----:B------:R-:W-:Y:S02]  /*1fa0*/  IMAD.MOV.U32 R2, RZ, RZ, R44 ;  /* 0x000000ffff027224 */ /* 0x000fe400078e002c */
[-C--:B0-----:R-:W-:Y:S02]  /*1fb0*/  IMAD R9, R11, R34.reuse, RZ ;  /* 0x000000220b097224 */ /* 0x081fe400078e02ff */
[----:B------:R-:W-:-:S04]  /*1fc0*/  IMAD.WIDE.U32 R2, R10, R34, R2 ;  /* 0x000000220a027225 */ /* 0x000fc800078e0002 */
[----:B------:R-:W-:-:S05]  /*1fd0*/  IMAD R7, R10, R7, R9 ;  /* 0x000000070a077224 */ /* 0x000fca00078e0209 */
[----:B------:R-:W-:Y:S01]  /*1fe0*/  IADD3 R3, R3, R7, RZ ;  /* 0x0000000703037210 */ /* 0x000fe20007ffe0ff */
[----:B------:R-:W-:Y:S05]  /*1ff0*/  @P3 BRA `(.L_x_2857) ;  /* 0xfffff32000003947 */ /* 0x000fea000383ffff */
.L_x_2844:
        /* <DEDUP_REMOVED lines=11> */
[----:B-1----:R-:W-:Y:S05]  /*20b0*/  CALL.REL.NOINC `($__internal_79_$__cuda_sm20_div_u64) ;  /* 0x0000bc4000007944 */ /* 0x002fea0003c00000 */
        /* <DEDUP_REMOVED lines=9> */
.L_x_2859:
        /* <DEDUP_REMOVED lines=23> */
.L_x_2860:
[----:B------:R-:W-:Y:S05]  /*22c0*/  BSYNC B1 ;  /* 0x0000000000017941 */ /* 0x000fea0003800000 */
.L_x_2858:
        /* <DEDUP_REMOVED lines=26> */
.L_x_2862:
        /* <DEDUP_REMOVED lines=23> */
.L_x_2863:
[----:B------:R-:W-:Y:S05]  /*25e0*/  BSYNC B1 ;  /* 0x0000000000017941 */ /* 0x000fea0003800000 */
.L_x_2861:
        /* <DEDUP_REMOVED lines=26> */
.L_x_2865:
        /* <DEDUP_REMOVED lines=23> */
.L_x_2866:
[----:B------:R-:W-:Y:S05]  /*2900*/  BSYNC B1 ;  /* 0x0000000000017941 */ /* 0x000fea0003800000 */
.L_x_2864:
[----:B------:R-:W0:Y:S02]  /*2910*/  LDC.64 R6, c[0x0][R5+0x218] ;  /* 0x0000860005067b82 */ /* 0x000e240000000a00 */
[-C--:B0-----:R-:W-:Y:S02]  /*2920*/  IMAD R0, R7, R10.reuse, RZ ;  /* 0x0000000a07007224 */ /* 0x081fe400078e02ff */
[----:B------:R-:W-:-:S04]  /*2930*/  IMAD.WIDE.U32 R2, R6, R10, R2 ;  /* 0x0000000a06027225 */ /* 0x000fc800078e0002 */
[----:B------:R-:W-:-:S04]  /*2940*/  IMAD R9, R6, R9, R0 ;  /* 0x0000000906097224 */ /* 0x000fc800078e0200 */
[----:B------:R-:W-:Y:S02]  /*2950*/  IMAD.IADD R3, R3, 0x1, R9 ;  /* 0x0000000103037824 */ /* 0x000fe400078e0209 */
.L_x_2843:
[----:B------:R-:W-:Y:S02]  /*2960*/  IMAD R5, R49, c[0x0][0x230], RZ ;  /* 0x00008c0031057a24 */ /* 0x000fe400078e02ff */
[----:B------:R-:W-:-:S04]  /*2970*/  IMAD.WIDE.U32 R2, R48, c[0x0][0x230], R2 ;  /* 0x00008c0030027a25 */ /* 0x000fc800078e0002 */
[----:B------:R-:W-:Y:S01]  /*2980*/  IMAD R5, R48, c[0x0][0x234], R5 ;  /* 0x00008d0030057a24 */ /* 0x000fe200078e0205 */
[----:B------:R-:W-:-:S03]  /*2990*/  LEA R6, P0, R2, c[0x0][0x160], 0x1 ;  /* 0x0000580002067a11 */ /* 0x000fc600078008ff */
[----:B------:R-:W-:-:S05]  /*29a0*/  IMAD.IADD R3, R3, 0x1, R5 ;  /* 0x0000000103037824 */ /* 0x000fca00078e0205 */
[----:B------:R-:W-:-:S05]  /*29b0*/  LEA.HI.X R7, R2, c[0x0][0x164], R3, 0x1, P0 ;  /* 0x0000590002077a11 */ /* 0x000fca00000f0c03 */
[----:B------:R0:W5:Y:S02]  /*29c0*/  LDG.E.U16 R12, [R6.64] ;  /* 0x0000000c060c7981 */ /* 0x000164000c1e1500 */
.L_x_2842:
[----:B------:R-:W-:Y:S05]  /*29d0*/  BSYNC B0 ;  /* 0x0000000000007941 */ /* 0x000fea0003800000 */
.L_x_2841:
        /* <DEDUP_REMOVED lines=22> */
.L_x_2883:
        /* <DEDUP_REMOVED lines=9> */
[----:B-1---5:R-:W-:Y:S05]  /*2bd0*/  CALL.REL.NOINC `($__internal_79_$__cuda_sm20_div_u64) ;  /* 0x0000b12000007944 */ /* 0x022fea0003c00000 */
        /* <DEDUP_REMOVED lines=9> */
.L_x_2872:
        /* <DEDUP_REMOVED lines=22> */
.L_x_2873:
[----:B------:R-:W-:Y:S05]  /*2dd0*/  BSYNC B1 ;  /* 0x0000000000017941 */ /* 0x000fea0003800000 */
.L_x_2871:
        /* <DEDUP_REMOVED lines=15> */
[----:B-1---5:R-:W-:Y:S05]  /*2ed0*/  CALL.REL.NOINC `($__internal_79_$__cuda_sm20_div_u64) ;  /* 0x0000ae2000007944 */ /* 0x022fea0003c00000 */
        /* <DEDUP_REMOVED lines=11> */
.L_x_2875:
        /* <DEDUP_REMOVED lines=23> */
.L_x_2876:
[----:B------:R-:W-:Y:S05]  /*3100*/  BSYNC B1 ;  /* 0x0000000000017941 */ /* 0x000fea0003800000 */
.L_x_2874:
        /* <DEDUP_REMOVED lines=16> */
[----:B-1---5:R-:W-:Y:S05]  /*3210*/  CALL.REL.NOINC `($__internal_79_$__cuda_sm20_div_u64) ;  /* 0x0000aae000007944 */ /* 0x022fea0003c00000 */
        /* <DEDUP_REMOVED lines=11> */
.L_x_2878:
        /* <DEDUP_REMOVED lines=23> */
.L_x_2879:
[----:B------:R-:W-:Y:S05]  /*3440*/  BSYNC B1 ;  /* 0x0000000000017941 */ /* 0x000fea0003800000 */
.L_x_2877:
        /* <DEDUP_REMOVED lines=16> */
[----:B-1---5:R-:W-:Y:S05]  /*3550*/  CALL.REL.NOINC `($__internal_79_$__cuda_sm20_div_u64) ;  /* 0x0000a7a000007944 */ /* 0x022fea0003c00000 */
        /* <DEDUP_REMOVED lines=11> */
.L_x_2881:
        /* <DEDUP_REMOVED lines=22> */
.L_x_2882:
[----:B------:R-:W-:Y:S05]  /*3770*/  BSYNC B1 ;  /* 0x0000000000017941 */ /* 0x000fea0003800000 */
.L_x_2880:
        /* <DEDUP_REMOVED lines=10> */
.L_x_2870:
        /* <DEDUP_REMOVED lines=11> */
[----:B-1---5:R-:W-:Y:S05]  /*38d0*/  CALL.REL.NOINC `($__internal_79_$__cuda_sm20_div_u64) ;  /* 0x0000a42000007944 */ /* 0x022fea0003c00000 */
        /* <DEDUP_REMOVED lines=9> */
.L_x_2885:
        /* <DEDUP_REMOVED lines=23> */
.L_x_2886:
[----:B------:R-:W-:Y:S05]  /*3ae0*/  BSYNC B1 ;  /* 0x0000000000017941 */ /* 0x000fea0003800000 */
.L_x_2884:
        /* <DEDUP_REMOVED lines=26> */
.L_x_2888:
        /* <DEDUP_REMOVED lines=23> */
.L_x_2889:
[----:B------:R-:W-:Y:S05]  /*3e00*/  BSYNC B1 ;  /* 0x0000000000017941 */ /* 0x000fea0003800000 */
.L_x_2887:
        /* <DEDUP_REMOVED lines=26> */
.L_x_2891:
        /* <DEDUP_REMOVED lines=23> */
.L_x_2892:
[----:B------:R-:W-:Y:S05]  /*4120*/  BSYNC B1 ;  /* 0x0000000000017941 */ /* 0x000fea0003800000 */
.L_x_2890:
[----:B------:R-:W0:Y:S02]  /*4130*/  LDC.64 R6, c[0x0][R5+0x218] ;  /* 0x0000860005067b82 */ /* 0x000e240000000a00 */
[-C--:B0-----:R-:W-:Y:S02]  /*4140*/  IMAD R0, R7, R34.reuse, RZ ;  /* 0x0000002207007224 */ /* 0x081fe400078e02ff */
[----:B------:R-:W-:-:S04]  /*4150*/  IMAD.WIDE.U32 R2, R6, R34, R2 ;  /* 0x0000002206027225 */ /* 0x000fc800078e0002 */
[----:B------:R-:W-:-:S05]  /*4160*/  IMAD R31, R6, R31, R0 ;  /* 0x0000001f061f7224 */ /* 0x000fca00078e0200 */
[----:B------:R-:W-:-:S03]  /*4170*/  IADD3 R3, R3, R31, RZ ;  /* 0x0000001f03037210 */ /* 0x000fc60007ffe0ff */
.L_x_2869:
[----:B------:R-:W-:Y:S02]  /*4180*/  IMAD R49, R49, c[0x0][0x230], RZ ;  /* 0x00008c0031317a24 */ /* 0x000fe400078e02ff */
[----:B------:R-:W-:-:S04]  /*4190*/  IMAD.WIDE.U32 R2, R48, c[0x0][0x230], R2 ;  /* 0x00008c0030027a25 */ /* 0x000fc800078e0002 */
[----:B------:R-:W-:Y:S01]  /*41a0*/  IMAD R49, R48, c[0x0][0x234], R49 ;  /* 0x00008d0030317a24 */ /* 0x000fe200078e0231 */
[----:B0-----:R-:W-:-:S03]  /*41b0*/  LEA R6, P0, R2, c[0x0][0x160], 0x1 ;  /* 0x0000580002067a11 */ /* 0x001fc600078008ff */
[----:B------:R-:W-:-:S05]  /*41c0*/  IMAD.IADD R3, R3, 0x1, R49 ;  /* 0x0000000103037824 */ /* 0x000fca00078e0231 */
[----:B------:R-:W-:-:S05]  /*41d0*/  LEA.HI.X R7, R2, c[0x0][0x164], R3, 0x1, P0 ;  /* 0x0000590002077a11 */ /* 0x000fca00000f0c03 */
[----:B------:R0:W5:Y:S02]  /*41e0*/  LDG.E.U16 R8, [R6.64] ;  /* 0x0000000c06087981 */ /* 0x000164000c1e1500 */
.L_x_2868:
[----:B------:R-:W-:Y:S05]  /*41f0*/  BSYNC B0 ;  /* 0x0000000000007941 */ /* 0x000fea0003800000 */
.L_x_2867:
        /* <DEDUP_REMOVED lines=21> */
.L_x_2909:
        /* <DEDUP_REMOVED lines=9> */
[----:B-1---5:R-:W-:Y:S05]  /*43e0*/  CALL.REL.NOINC `($__internal_79_$__cuda_sm20_div_u64) ;  /* 0x0000991000007944 */ /* 0x022fea0003c00000 */
        /* <DEDUP_REMOVED lines=9> */
.L_x_2898:
        /* <DEDUP_REMOVED lines=22> */
.L_x_2899:
[----:B------:R-:W-:Y:S05]  /*45e0*/  BSYNC B1 ;  /* 0x0000000000017941 */ /* 0x000fea0003800000 */
.L_x_2897:
        /* <DEDUP_REMOVED lines=27> */
.L_x_2901:
        /* <DEDUP_REMOVED lines=23> */
.L_x_2902:
[----:B------:R-:W-:Y:S05]  /*4910*/  BSYNC B1 ;  /* 0x0000000000017941 */ /* 0x000fea0003800000 */
.L_x_2900:
        /* <DEDUP_REMOVED lines=28> */
.L_x_2904:
        /* <DEDUP_REMOVED lines=23> */
.L_x_2905:
[----:B------:R-:W-:Y:S05]  /*4c50*/  BSYNC B1 ;  /* 0x0000000000017941 */ /* 0x000fea0003800000 */
.L_x_2903:
        /* <DEDUP_REMOVED lines=28> */
.L_x_2907:
        /* <DEDUP_REMOVED lines=22> */
.L_x_2908:
[----:B------:R-:W-:Y:S05]  /*4f80*/  BSYNC B1 ;  /* 0x0000000000017941 */ /* 0x000fea0003800000 */
.L_x_2906:
        /* <DEDUP_REMOVED lines=10> */
.L_x_2896:
        /* <DEDUP_REMOVED lines=21> */
.L_x_2911:
        /* <DEDUP_REMOVED lines=23> */
.L_x_2912:
[----:B------:R-:W-:Y:S05]  /*52f0*/  BSYNC B1 ;  /* 0x0000000000017941 */ /* 0x000fea0003800000 */
.L_x_2910:
        /* <DEDUP_REMOVED lines=16> */
[----:B-1---5:R-:W-:Y:S05]  /*5400*/  CALL.REL.NOINC `($__internal_79_$__cuda_sm20_div_u64) ;  /* 0x000088f000007944 */ /* 0x022fea0003c00000 */
        /* <DEDUP_REMOVED lines=9> */
.L_x_2914:
        /* <DEDUP_REMOVED lines=23> */
.L_x_2915:
[----:B------:R-:W-:Y:S05]  /*5610*/  BSYNC B1 ;  /* 0x0000000000017941 */ /* 0x000fea0003800000 */
.L_x_2913:
        /* <DEDUP_REMOVED lines=26> */
.L_x_2917:
        /* <DEDUP_REMOVED lines=23> */
.L_x_2918:
[----:B------:R-:W-:Y:S05]  /*5930*/  BSYNC B1 ;  /* 0x0000000000017941 */ /* 0x000fea0003800000 */
.L_x_2916:
[----:B------:R-:W0:Y:S02]  /*5940*/  LDC.64 R24, c[0x0][R4+0x218] ;  /* 0x0000860004187b82 */ /* 0x000e240000000a00 */
[-C--:B0-----:R-:W-:Y:S02]  /*5950*/  IMAD R0, R25, R34.reuse, RZ ;  /* 0x0000002219007224 */ /* 0x081fe400078e02ff */
[----:B------:R-:W-:-:S04]  /*5960*/  IMAD.WIDE.U32 R2, R24, R34, R2 ;  /* 0x0000002218027225 */ /* 0x000fc800078e0002 */
[----:B------:R-:W-:-:S05]  /*5970*/  IMAD R31, R24, R31, R0 ;  /* 0x0000001f181f7224 */ /* 0x000fca00078e0200 */
[----:B------:R-:W-:-:S03]  /*5980*/  IADD3 R3, R3, R31, RZ ;  /* 0x0000001f03037210 */ /* 0x000fc60007ffe0ff */
.L_x_2895:
[----:B------:R-:W-:Y:S02]  /*5990*/  IMAD R49, R49, c[0x0][0x230], RZ ;  /* 0x00008c0031317a24 */ /* 0x000fe400078e02ff */
[----:B------:R-:W-:-:S04]  /*59a0*/  IMAD.WIDE.U32 R2, R48, c[0x0][0x230], R2 ;  /* 0x00008c0030027a25 */ /* 0x000fc800078e0002 */
[----:B------:R-:W-:Y:S01]  /*59b0*/  IMAD R49, R48, c[0x0][0x234], R49 ;  /* 0x00008d0030317a24 */ /* 0x000fe200078e0231 */
[----:B------:R-:W-:-:S03]  /*59c0*/  LEA R24, P0, R2, c[0x0][0x160], 0x1 ;  /* 0x0000580002187a11 */ /* 0x000fc600078008ff */
[----:B------:R-:W-:-:S05]  /*59d0*/  IMAD.IADD R3, R3, 0x1, R49 ;  /* 0x0000000103037824 */ /* 0x000fca00078e0231 */
[----:B------:R-:W-:-:S05]  /*59e0*/  LEA.HI.X R25, R2, c[0x0][0x164], R3, 0x1, P0 ;  /* 0x0000590002197a11 */ /* 0x000fca00000f0c03 */
[----:B------:R0:W5:Y:S02]  /*59f0*/  LDG.E.U16 R4, [R24.64] ;  /* 0x0000000c18047981 */ /* 0x000164000c1e1500 */
.L_x_2894:
[----:B------:R-:W-:Y:S05]  /*5a00*/  BSYNC B0 ;  /* 0x0000000000007941 */ /* 0x000fea0003800000 */
.L_x_2893:
        /* <DEDUP_REMOVED lines=21> */
.L_x_2935:
        /* <DEDUP_REMOVED lines=19> */
.L_x_2924:
        /* <DEDUP_REMOVED lines=22> */
.L_x_2925:
[----:B------:R-:W-:Y:S05]  /*5df0*/  BSYNC B1 ;  /* 0x0000000000017941 */ /* 0x000fea0003800000 */
.L_x_2923:
        /* <DEDUP_REMOVED lines=27> */
.L_x_2927:
        /* <DEDUP_REMOVED lines=23> */
.L_x_2928:
[----:B------:R-:W-:Y:S05]  /*6120*/  BSYNC B1 ;  /* 0x0000000000017941 */ /* 0x000fea0003800000 */
.L_x_2926:
        /* <DEDUP_REMOVED lines=28> */
.L_x_2930:
        /* <DEDUP_REMOVED lines=23> */
.L_x_2931:
[----:B------:R-:W-:Y:S05]  /*6460*/  BSYNC B1 ;  /* 0x0000000000017941 */ /* 0x000fea0003800000 */
.L_x_2929:
        /* <DEDUP_REMOVED lines=28> */
.L_x_2933:
        /* <DEDUP_REMOVED lines=22> */
.L_x_2934:
[----:B------:R-:W-:Y:S05]  /*6790*/  BSYNC B1 ;  /* 0x0000000000017941 */ /* 0x000fea0003800000 */
.L_x_2932:
        /* <DEDUP_REMOVED lines=10> */
.L_x_2922:
        /* <DEDUP_REMOVED lines=21> */
.L_x_2937:
        /* <DEDUP_REMOVED lines=23> */
.L_x_2938:
[----:B------:R-:W-:Y:S05]  /*6b00*/  BSYNC B1 ;  /* 0x0000000000017941 */ /* 0x000fea0003800000 */
.L_x_2936:
        /* <DEDUP_REMOVED lines=26> */
.L_x_2940:
        /* <DEDUP_REMOVED lines=23> */
.L_x_2941:
[----:B------:R-:W-:Y:S05]  /*6e20*/  BSYNC B1 ;  /* 0x0000000000017941 */ /* 0x000fea0003800000 */
.L_x_2939:
        /* <DEDUP_REMOVED lines=26> */
.L_x_2943:
        /* <DEDUP_REMOVED lines=23> */
.L_x_2944:
[----:B------:R-:W-:Y:S05]  /*7140*/  BSYNC B1 ;  /* 0x0000000000017941 */ /* 0x000fea0003800000 */
.L_x_2942:
[----:B------:R-:W0:Y:S02]  /*7150*/  LDC.64 R24, c[0x0][R39+0x218] ;  /* 0x0000860027187b82 */ /* 0x000e240000000a00 */
[-C--:B0-----:R-:W-:Y:S02]  /*7160*/  IMAD R25, R25, R34.reuse, RZ ;  /* 0x0000002219197224 */ /* 0x081fe400078e02ff */
[----:B------:R-:W-:-:S04]  /*7170*/  IMAD.WIDE.U32 R44, R24, R34, R44 ;  /* 0x00000022182c7225 */ /* 0x000fc800078e002c */
[----:B------:R-:W-:-:S04]  /*7180*/  IMAD R25, R24, R31, R25 ;  /* 0x0000001f18197224 */ /* 0x000fc800078e0219 */
[----:B------:R-:W-:Y:S02]  /*7190*/  IMAD.IADD R45, R45, 0x1, R25 ;  /* 0x000000012d2d7824 */ /* 0x000fe400078e0219 */
.L_x_2921:
[----:B------:R-:W-:Y:S02]  /*71a0*/  IMAD R49, R49, c[0x0][0x230], RZ ;  /* 0x00008c0031317a24 */ /* 0x000fe400078e02ff */
[----:B------:R-:W-:-:S04]  /*71b0*/  IMAD.WIDE.U32 R24, R48, c[0x0][0x230], R44 ;  /* 0x00008c0030187a25 */ /* 0x000fc800078e002c */
[----:B------:R-:W-:Y:S01]  /*71c0*/  IMAD R49, R48, c[0x0][0x234], R49 ;  /* 0x00008d0030317a24 */ /* 0x000fe200078e0231 */
[----:B------:R-:W-:-:S04]  /*71d0*/  LEA R34, P0, R24, c[0x0][0x160], 0x1 ;  /* 0x0000580018227a11 */ /* 0x000fc800078008ff */
[----:B------:R-:W-:-:S04]  /*71e0*/  IADD3 R25, R25, R49, RZ ;  /* 0x0000003119197210 */ /* 0x000fc80007ffe0ff */
[----:B------:R-:W-:-:S05]  /*71f0*/  LEA.HI.X R35, R24, c[0x0][0x164], R25, 0x1, P0 ;  /* 0x0000590018237a11 */ /* 0x000fca00000f0c19 */
[----:B------:R0:W5:Y:S02]  /*7200*/  LDG.E.U16 R39, [R34.64] ;  /* 0x0000000c22277981 */ /* 0x000164000c1e1500 */
.L_x_2920:
[----:B------:R-:W-:Y:S05]  /*7210*/  BSYNC B0 ;  /* 0x0000000000007941 */ /* 0x000fea0003800000 */
.L_x_2919:
        /* <DEDUP_REMOVED lines=20> */
.L_x_2961:
        /* <DEDUP_REMOVED lines=20> */
.L_x_2950:
        /* <DEDUP_REMOVED lines=22> */
.L_x_2951:
[----:B------:R-:W-:Y:S05]  /*7600*/  BSYNC B1 ;  /* 0x0000000000017941 */ /* 0x000fea0003800000 */
.L_x_2949:
        /* <DEDUP_REMOVED lines=27> */
.L_x_2953:
        /* <DEDUP_REMOVED lines=23> */
.L_x_2954:
[----:B------:R-:W-:Y:S05]  /*7930*/  BSYNC B1 ;  /* 0x0000000000017941 */ /* 0x000fea0003800000 */
.L_x_2952:
        /* <DEDUP_REMOVED lines=29> */
.L_x_2956:
        /* <DEDUP_REMOVED lines=23> */
.L_x_2957:
[----:B------:R-:W-:Y:S05]  /*7c80*/  BSYNC B1 ;  /* 0x0000000000017941 */ /* 0x000fea0003800000 */
.L_x_2955:
        /* <DEDUP_REMOVED lines=28> */
.L_x_2959:
        /* <DEDUP_REMOVED lines=22> */
.L_x_2960:
[----:B------:R-:W-:Y:S05]  /*7fb0*/  BSYNC B1 ;  /* 0x0000000000017941 */ /* 0x000fea0003800000 */
.L_x_2958:
        /* <DEDUP_REMOVED lines=11> */
.L_x_2948:
        /* <DEDUP_REMOVED lines=22> */
.L_x_2963:
        /* <DEDUP_REMOVED lines=23> */
.L_x_2964:
[----:B------:R-:W-:Y:S05]  /*8340*/  BSYNC B1 ;  /* 0x0000000000017941 */ /* 0x000fea0003800000 */
.L_x_2962:
        /* <DEDUP_REMOVED lines=26> */
.L_x_2966:
        /* <DEDUP_REMOVED lines=23> */
.L_x_2967:
[----:B------:R-:W-:Y:S05]  /*8660*/  BSYNC B1 ;  /* 0x0000000000017941 */ /* 0x000fea0003800000 */
.L_x_2965:
        /* <DEDUP_REMOVED lines=26> */
.L_x_2969:
        /* <DEDUP_REMOVED lines=23> */
.L_x_2970:
[----:B------:R-:W-:Y:S05]  /*8980*/  BSYNC B1 ;  /* 0x0000000000017941 */ /* 0x000fea0003800000 */
.L_x_2968:
[----:B------:R-:W0:Y:S02]  /*8990*/  LDC.64 R24, c[0x0][R41+0x218] ;  /* 0x0000860029187b82 */ /* 0x000e240000000a00 */
[-C--:B0-----:R-:W-:Y:S02]  /*89a0*/  IMAD R25, R25, R34.reuse, RZ ;  /* 0x0000002219197224 */ /* 0x081fe400078e02ff */
[----:B------:R-:W-:-:S04]  /*89b0*/  IMAD.WIDE.U32 R46, R24, R34, R46 ;  /* 0x00000022182e7225 */ /* 0x000fc800078e002e */
[----:B------:R-:W-:-:S05]  /*89c0*/  IMAD R25, R24, R31, R25 ;  /* 0x0000001f18197224 */ /* 0x000fca00078e0219 */
[----:B------:R-:W-:Y:S02]  /*89d0*/  IADD3 R47, R47, R25, RZ ;  /* 0x000000192f2f7210 */ /* 0x000fe40007ffe0ff */
.L_x_2947:
[C---:B------:R-:W-:Y:S01]  /*89e0*/  FSET.BF.LT.FTZ.AND R25, R16.reuse, c[0x0][0x648], PT ;  /* 0x0001920010197a0a */ /* 0x040fe20003811000 */
[----:B-----5:R-:W-:Y:S01]  /*89f0*/  HADD2.F32 R24, -RZ, R12.H0_H0 ;  /* 0x2000000cff187230 */ /* 0x020fe20000004100 */
[----:B------:R-:W-:Y:S01]  /*8a00*/  IMAD R33, R49, c[0x0][0x3d0], RZ ;  /* 0x0000f40031217a24 */ /* 0x000fe200078e02ff */
[----:B------:R-:W-:-:S03]  /*8a10*/  FSETP.GEU.FTZ.AND P0, PT, R16, c[0x0][0x648], PT ;  /* 0x0001920010007a0b */ /* 0x000fc60003f1e000 */
[----:B------:R-:W-:Y:S02]  /*8a20*/  FMUL.FTZ R31, R24, R25 ;  /* 0x00000019181f7220 */ /* 0x000fe40000410000 */
[----:B------:R-:W-:-:S04]  /*8a30*/  IMAD.WIDE.U32 R24, R48, c[0x0][0x3d0], R46 ;  /* 0x0000f40030187a25 */ /* 0x000fc800078e002e */
[----:B------:R-:W-:Y:S01]  /*8a40*/  IMAD R33, R48, c[0x0][0x3d4], R33 ;  /* 0x0000f50030217a24 */ /* 0x000fe200078e0221 */
[C---:B------:R-:W-:Y:S01]  /*8a50*/  LEA R36, P1, R24.reuse, c[0x0][0x300], 0x1 ;  /* 0x0000c00018247a11 */ /* 0x040fe200078208ff */
[----:B-1----:R-:W-:Y:S01]  /*8a60*/  FMUL.FTZ R31, R31, UR23 ;  /* 0x000000171f1f7c20 */ /* 0x002fe20008410000 */
[----:B------:R-:W-:Y:S01]  /*8a70*/  IADD3 R34, P2, R24, c[0x0][0x4a0], RZ ;  /* 0x0001280018227a10 */ /* 0x000fe20007f5e0ff */
[----:B------:R-:W-:-:S03]  /*8a80*/  IMAD.IADD R25, R25, 0x1, R33 ;  /* 0x0000000119197824 */ /* 0x000fc600078e0221 */
[----:B------:R-:W-:Y:S02]  /*8a90*/  F2FP.PACK_AB R31, RZ, R31 ;  /* 0x0000001fff1f723e */ /* 0x000fe400000000ff */
[----:B------:R-:W-:Y:S02]  /*8aa0*/  LEA.HI.X R37, R24, c[0x0][0x304], R25, 0x1, P1 ;  /* 0x0000c10018257a11 */ /* 0x000fe400008f0c19 */
[----:B------:R-:W-:Y:S02]  /*8ab0*/  IADD3.X R35, R25, c[0x0][0x4a4], RZ, P2, !PT ;  /* 0x0001290019237a10 */ /* 0x000fe400017fe4ff */
[----:B------:R-:W-:Y:S01]  /*8ac0*/  SEL R25, RZ, 0x1, P0 ;  /* 0x00000001ff197807 */ /* 0x000fe20000000000 */
[----:B------:R0:W-:Y:S04]  /*8ad0*/  STG.E.U16 [R36.64], R31 ;  /* 0x0000001f24007986 */ /* 0x0001e8000c10150c */
[----:B------:R0:W-:Y:S02]  /*8ae0*/  STG.E.U8 [R34.64], R25 ;  /* 0x0000001922007986 */ /* 0x0001e4000c10110c */
.L_x_2946:
[----:B------:R-:W-:Y:S05]  /*8af0*/  BSYNC B0 ;  /* 0x0000000000007941 */ /* 0x000fea0003800000 */
.L_x_2945:
        /* <DEDUP_REMOVED lines=18> */
.L_x_2987:
        /* <DEDUP_REMOVED lines=24> */
.L_x_2976:
        /* <DEDUP_REMOVED lines=22> */
.L_x_2977:
[----:B------:R-:W-:Y:S05]  /*8f00*/  BSYNC B1 ;  /* 0x0000000000017941 */ /* 0x000fea0003800000 */
.L_x_2975:
        /* <DEDUP_REMOVED lines=28> */
.L_x_2979:
        /* <DEDUP_REMOVED lines=23> */
.L_x_2980:
[----:B------:R-:W-:Y:S05]  /*9240*/  BSYNC B1 ;  /* 0x0000000000017941 */ /* 0x000fea0003800000 */
.L_x_2978:
        /* <DEDUP_REMOVED lines=28> */
.L_x_2982:
        /* <DEDUP_REMOVED lines=23> */
.L_x_2983:
[----:B------:R-:W-:Y:S05]  /*9580*/  BSYNC B1 ;  /* 0x0000000000017941 */ /* 0x000fea0003800000 */
.L_x_2981:
        /* <DEDUP_REMOVED lines=28> */
.L_x_2985:
        /* <DEDUP_REMOVED lines=22> */
.L_x_2986:
[----:B------:R-:W-:Y:S05]  /*98b0*/  BSYNC B1 ;  /* 0x0000000000017941 */ /* 0x000fea0003800000 */
.L_x_2984:
        /* <DEDUP_REMOVED lines=12> */
.L_x_2974:
        /* <DEDUP_REMOVED lines=26> */
.L_x_2989:
        /* <DEDUP_REMOVED lines=23> */
.L_x_2990:
[----:B------:R-:W-:Y:S05]  /*9c90*/  BSYNC B1 ;  /* 0x0000000000017941 */ /* 0x000fea0003800000 */
.L_x_2988:
        /* <DEDUP_REMOVED lines=32> */
.L_x_2992:
        /* <DEDUP_REMOVED lines=23> */
.L_x_2993:
[----:B------:R-:W-:Y:S05]  /*a010*/  BSYNC B1 ;  /* 0x0000000000017941 */ /* 0x000fea0003800000 */
.L_x_2991:
        /* <DEDUP_REMOVED lines=32> */
.L_x_2995:
        /* <DEDUP_REMOVED lines=23> */
.L_x_2996:
[----:B------:R-:W-:Y:S05]  /*a390*/  BSYNC B1 ;  /* 0x0000000000017941 */ /* 0x000fea0003800000 */
.L_x_2994:
[----:B------:R-:W0:Y:S01]  /*a3a0*/  LDC.64 R44, c[0x0][R44+0x218] ;  /* 0x000086002c2c7b82 */ /* 0x000e220000000a00 */
[----:B------:R-:W-:Y:S02]  /*a3b0*/  IMAD.MOV.U32 R40, RZ, RZ, R16 ;  /* 0x000000ffff287224 */ /* 0x000fe400078e0010 */
[-C--:B0-----:R-:W-:Y:S02]  /*a3c0*/  IMAD R33, R45, R34.reuse, RZ ;  /* 0x000000222d217224 */ /* 0x081fe400078e02ff */
[----:B------:R-:W-:-:S04]  /*a3d0*/  IMAD.WIDE.U32 R24, R44, R34, R40 ;  /* 0x000000222c187225 */ /* 0x000fc800078e0028 */
[----:B------:R-:W-:Y:S01]  /*a3e0*/  IMAD R31, R44, R31, R33 ;  /* 0x0000001f2c1f7224 */ /* 0x000fe200078e0221 */
[----:B------:R-:W-:-:S03]  /*a3f0*/  MOV R16, R24 ;  /* 0x0000001800107202 */ /* 0x000fc60000000f00 */
[----:B------:R-:W-:Y:S02]  /*a400*/  IMAD.IADD R41, R25, 0x1, R31 ;  /* 0x0000000119297824 */ /* 0x000fe400078e021f */
.L_x_2973:
[----:B0-----:R-:W-:Y:S01]  /*a410*/  FSET.BF.LT.FTZ.AND R25, R15, c[0x0][0x648], PT ;  /* 0x000192000f197a0a */ /* 0x001fe20003811000 */
[----:B-----5:R-:W-:Y:S01]  /*a420*/  HADD2.F32 R24, -RZ, R8.H0_H0 ;  /* 0x20000008ff187230 */ /* 0x020fe20000004100 */
[----:B------:R-:W-:Y:S01]  /*a430*/  IMAD R31, R9, c[0x0][0x3d0], RZ ;  /* 0x0000f400091f7a24 */ /* 0x000fe200078e02ff */
[----:B------:R-:W-:Y:S02]  /*a440*/  MOV R40, R16 ;  /* 0x0000001000287202 */ /* 0x000fe40000000f00 */
[----:B------:R-:W-:Y:S01]  /*a450*/  FSETP.GEU.FTZ.AND P0, PT, R15, c[0x0][0x648], PT ;  /* 0x000192000f007a0b */ /* 0x000fe20003f1e000 */
        /* <DEDUP_REMOVED lines=9> */
[----:B------:R-:W-:Y:S02]  /*a4f0*/  PRMT R10, R9, 0x7610, R10 ;  /* 0x00007610090a7816 */ /* 0x000fe4000000000a */
[----:B------:R-:W-:Y:S02]  /*a500*/  IADD3.X R35, R25, c[0x0][0x4a4], RZ, P2, !PT ;  /* 0x0001290019237a10 */ /* 0x000fe400017fe4ff */
[----:B------:R-:W-:Y:S01]  /*a510*/  SEL R9, RZ, 0x1, P0 ;  /* 0x00000001ff097807 */ /* 0x000fe20000000000 */
[----:B------:R0:W-:Y:S04]  /*a520*/  STG.E.U16 [R36.64], R10 ;  /* 0x0000000a24007986 */ /* 0x0001e8000c10150c */
[----:B------:R0:W-:Y:S02]  /*a530*/  STG.E.U8 [R34.64], R9 ;  /* 0x0000000922007986 */ /* 0x0001e4000c10110c */
.L_x_2972:
[----:B------:R-:W-:Y:S05]  /*a540*/  BSYNC B0 ;  /* 0x0000000000007941 */ /* 0x000fea0003800000 */
.L_x_2971:
        /* <DEDUP_REMOVED lines=18> */
.L_x_3013:
        /* <DEDUP_REMOVED lines=24> */
.L_x_3002:
        /* <DEDUP_REMOVED lines=22> */
.L_x_3003:
[----:B------:R-:W-:Y:S05]  /*a950*/  BSYNC B1 ;  /* 0x0000000000017941 */ /* 0x000fea0003800000 */
.L_x_3001:
        /* <DEDUP_REMOVED lines=29> */
.L_x_3005:
        /* <DEDUP_REMOVED lines=23> */
.L_x_3006:
[----:B------:R-:W-:Y:S05]  /*aca0*/  BSYNC B1 ;  /* 0x0000000000017941 */ /* 0x000fea0003800000 */
.L_x_3004:
        /* <DEDUP_REMOVED lines=28> */
.L_x_3008:
        /* <DEDUP_REMOVED lines=23> */
.L_x_3009:
[----:B------:R-:W-:Y:S05]  /*afe0*/  BSYNC B1 ;  /* 0x0000000000017941 */ /* 0x000fea0003800000 */
.L_x_3007:
        /* <DEDUP_REMOVED lines=29> */
.L_x_3011:
        /* <DEDUP_REMOVED lines=22> */
.L_x_3012:
[----:B------:R-:W-:Y:S05]  /*b320*/  BSYNC B1 ;  /* 0x0000000000017941 */ /* 0x000fea0003800000 */
.L_x_3010:
        /* <DEDUP_REMOVED lines=13> */
.L_x_3000:
        /* <DEDUP_REMOVED lines=26> */
.L_x_3015:
        /* <DEDUP_REMOVED lines=23> */
.L_x_3016:
[----:B------:R-:W-:Y:S05]  /*b710*/  BSYNC B1 ;  /* 0x0000000000017941 */ /* 0x000fea0003800000 */
.L_x_3014:
        /* <DEDUP_REMOVED lines=33> */
.L_x_3018:
        /* <DEDUP_REMOVED lines=23> */
.L_x_3019:
[----:B------:R-:W-:Y:S05]  /*baa0*/  BSYNC B1 ;  /* 0x0000000000017941 */ /* 0x000fea0003800000 */
.L_x_3017:
        /* <DEDUP_REMOVED lines=33> */
.L_x_3021:
        /* <DEDUP_REMOVED lines=23> */
.L_x_3022:
[----:B------:R-:W-:Y:S05]  /*be30*/  BSYNC B1 ;  /* 0x0000000000017941 */ /* 0x000fea0003800000 */
.L_x_3020:
        /* <DEDUP_REMOVED lines=8> */
.L_x_2999:
[C---:B------:R-:W-:Y:S01]  /*bec0*/  FSET.BF.LT.FTZ.AND R16, R14.reuse, c[0x0][0x648], PT ;  /* 0x000192000e107a0a */ /* 0x040fe20003811000 */
[----:B-----5:R-:W-:Y:S01]  /*bed0*/  HADD2.F32 R7, -RZ, R4.H0_H0 ;  /* 0x20000004ff077230 */ /* 0x020fe20000004100 */
[----:B------:R-:W-:Y:S01]  /*bee0*/  MOV R24, R10 ;  /* 0x0000000a00187202 */ /* 0x000fe20000000f00 */
[----:B------:R-:W-:Y:S01]  /*bef0*/  IMAD R5, R5, c[0x0][0x3d0], RZ ;  /* 0x0000f40005057a24 */ /* 0x000fe200078e02ff */
[----:B------:R-:W-:Y:S01]  /*bf00*/  FSETP.GEU.FTZ.AND P0, PT, R14, c[0x0][0x648], PT ;  /* 0x000192000e007a0b */ /* 0x000fe20003f1e000 */
[----:B------:R-:W-:Y:S02]  /*bf10*/  IMAD.MOV.U32 R25, RZ, RZ, R9 ;  /* 0x000000ffff197224 */ /* 0x000fe400078e0009 */
[----:B------:R-:W-:Y:S02]  /*bf20*/  FMUL.FTZ R7, R7, R16 ;  /* 0x0000001007077220 */ /* 0x000fe40000410000 */
[----:B------:R-:W-:-:S04]  /*bf30*/  IMAD.WIDE.U32 R24, R6, c[0x0][0x3d0], R24 ;  /* 0x0000f40006187a25 */ /* 0x000fc800078e0018 */
[----:B------:R-:W-:Y:S01]  /*bf40*/  IMAD R5, R6, c[0x0][0x3d4], R5 ;  /* 0x0000f50006057a24 */ /* 0x000fe200078e0205 */
[C---:B------:R-:W-:Y:S01]  /*bf50*/  LEA R34, P1, R24.reuse, c[0x0][0x300], 0x1 ;  /* 0x0000c00018227a11 */ /* 0x040fe200078208ff */
[----:B-1----:R-:W-:Y:S01]  /*bf60*/  FMUL.FTZ R7, R7, UR23 ;  /* 0x0000001707077c20 */ /* 0x002fe20008410000 */
[C---:B------:R-:W-:Y:S02]  /*bf70*/  IADD3 R6, P2, R24.reuse, c[0x0][0x4a0], RZ ;  /* 0x0001280018067a10 */ /* 0x040fe40007f5e0ff */
[----:B------:R-:W-:Y:S02]  /*bf80*/  IADD3 R9, R25, R5, RZ ;  /* 0x0000000519097210 */ /* 0x000fe40007ffe0ff */
[----:B------:R-:W-:Y:S02]  /*bf90*/  F2FP.PACK_AB R5, RZ, R7 ;  /* 0x00000007ff05723e */ /* 0x000fe400000000ff */
[----:B------:R-:W-:Y:S02]  /*bfa0*/  LEA.HI.X R35, R24, c[0x0][0x304], R9, 0x1, P1 ;  /* 0x0000c10018237a11 */ /* 0x000fe400008f0c09 */
[----:B------:R-:W-:-:S02]  /*bfb0*/  IADD3.X R7, R9, c[0x0][0x4a4], RZ, P2, !PT ;  /* 0x0001290009077a10 */ /* 0x000fc400017fe4ff */
[----:B------:R-:W-:Y:S02]  /*bfc0*/  PRMT R9, R5, 0x7610, R9 ;  /* 0x0000761005097816 */ /* 0x000fe40000000009 */
[----:B------:R-:W-:-:S03]  /*bfd0*/  SEL R5, RZ, 0x1, P0 ;  /* 0x00000001ff057807 */ /* 0x000fc60000000000 */
[----:B------:R0:W-:Y:S04]  /*bfe0*/  STG.E.U16 [R34.64], R9 ;  /* 0x0000000922007986 */ /* 0x0001e8000c10150c */
[----:B------:R0:W-:Y:S02]  /*bff0*/  STG.E.U8 [R6.64], R5 ;  /* 0x0000000506007986 */ /* 0x0001e4000c10110c */
.L_x_2998:
[----:B------:R-:W-:Y:S05]  /*c000*/  BSYNC B0 ;  /* 0x0000000000007941 */ /* 0x000fea0003800000 */
.L_x_2997:
        /* <DEDUP_REMOVED lines=17> */
.L_x_3038:
        /* <DEDUP_REMOVED lines=25> */
.L_x_3027:
        /* <DEDUP_REMOVED lines=22> */
.L_x_3028:
[----:B------:R-:W-:Y:S05]  /*c410*/  BSYNC B0 ;  /* 0x0000000000007941 */ /* 0x000fea0003800000 */
.L_x_3026:
        /* <DEDUP_REMOVED lines=29> */
.L_x_3030:
        /* <DEDUP_REMOVED lines=23> */
.L_x_3031:
[----:B------:R-:W-:Y:S05]  /*c760*/  BSYNC B0 ;  /* 0x0000000000007941 */ /* 0x000fea0003800000 */
.L_x_3029:
        /* <DEDUP_REMOVED lines=28> */
.L_x_3033:
        /* <DEDUP_REMOVED lines=23> */
.L_x_3034:
[----:B------:R-:W-:Y:S05]  /*caa0*/  BSYNC B0 ;  /* 0x0000000000007941 */ /* 0x000fea0003800000 */
.L_x_3032:
        /* <DEDUP_REMOVED lines=29> */
.L_x_3036:
        /* <DEDUP_REMOVED lines=22> */
.L_x_3037:
[----:B------:R-:W-:Y:S05]  /*cde0*/  BSYNC B0 ;  /* 0x0000000000007941 */ /* 0x000fea0003800000 */
.L_x_3035:
        /* <DEDUP_REMOVED lines=9> */
.L_x_3025:
        /* <DEDUP_REMOVED lines=24> */
.L_x_3040:
        /* <DEDUP_REMOVED lines=23> */
.L_x_3041:
[----:B------:R-:W-:Y:S05]  /*d170*/  BSYNC B0 ;  /* 0x0000000000007941 */ /* 0x000fea0003800000 */
.L_x_3039:
        /* <DEDUP_REMOVED lines=31> */
.L_x_3043:
        /* <DEDUP_REMOVED lines=23> */
.L_x_3044:
[----:B------:R-:W-:Y:S05]  /*d4e0*/  BSYNC B0 ;  /* 0x0000000000007941 */ /* 0x000fea0003800000 */
.L_x_3042:
        /* <DEDUP_REMOVED lines=31> */
.L_x_3046:
        /* <DEDUP_REMOVED lines=23> */
.L_x_3047:
[----:B------:R-:W-:Y:S05]  /*d850*/  BSYNC B0 ;  /* 0x0000000000007941 */ /* 0x000fea0003800000 */
.L_x_3045:
[----:B------:R0:W2:Y:S02]  /*d860*/  LDC.64 R14, c[0x0][R7+0x218] ;  /* 0x00008600070e7b82 */ /* 0x0000a40000000a00 */
[----:B0-----:R-:W-:Y:S01]  /*d870*/  MOV R7, R5 ;  /* 0x0000000500077202 */ /* 0x001fe20000000f00 */
[----:B--2---:R-:W-:-:S04]  /*d880*/  IMAD R0, R15, R34, RZ ;  /* 0x000000220f007224 */ /* 0x004fc800078e02ff */
[----:B------:R-:W-:-:S04]  /*d890*/  IMAD.WIDE.U32 R6, R14, R34, R6 ;  /* 0x000000220e067225 */ /* 0x000fc800078e0006 */
[----:B------:R-:W-:-:S04]  /*d8a0*/  IMAD R9, R14, R9, R0 ;  /* 0x000000090e097224 */ /* 0x000fc800078e0200 */
[----:B------:R-:W-:-:S03]  /*d8b0*/  IMAD.IADD R5, R7, 0x1, R9 ;  /* 0x0000000107057824 */ /* 0x000fc600078e0209 */
.L_x_3024:
[----:B------:R-:W-:Y:S01]  /*d8c0*/  FSET.BF.LT.FTZ.AND R9, R13, c[0x0][0x648], PT ;  /* 0x000192000d097a0a */ /* 0x000fe20003811000 */
[----:B-----5:R-:W-:Y:S01]  /*d8d0*/  HADD2.F32 R0, -RZ, R39.H0_H0 ;  /* 0x20000027ff007230 */ /* 0x020fe20000004100 */
[----:B------:R-:W-:Y:S01]  /*d8e0*/  MOV R7, R5 ;  /* 0x0000000500077202 */ /* 0x000fe20000000f00 */
[----:B------:R-:W-:Y:S01]  /*d8f0*/  IMAD R3, R3, c[0x0][0x3d0], RZ ;  /* 0x0000f40003037a24 */ /* 0x000fe200078e02ff */
[----:B------:R-:W-:Y:S02]  /*d900*/  FSETP.GEU.FTZ.AND P0, PT, R13, c[0x0][0x648], PT ;  /* 0x000192000d007a0b */ /* 0x000fe40003f1e000 */
[----:B------:R-:W-:Y:S02]  /*d910*/  FMUL.FTZ R0, R0, R9 ;  /* 0x0000000900007220 */ /* 0x000fe40000410000 */
        /* <DEDUP_REMOVED lines=12> */
.L_x_3023:
        /* <DEDUP_REMOVED lines=11> */
.L_x_3048:
[----:B------:R-:W-:Y:S05]  /*da90*/  EXIT ;  /* 0x000000000000794d */ /* 0x000fea0003800000 */
        .weak           $__internal_78_$__cuda_sm20_dblrcp_rn_slowpath_v3
        .type           $__internal_78_$__cuda_sm20_dblrcp_rn_slowpath_v3,@function
        .size           $__internal_78_$__cuda_sm20_dblrcp_rn_slowpath_v3,($__internal_79_$__cuda_sm20_div_u64 - $__internal_78_$__cuda_sm20_dblrcp_rn_slowpath_v3)
$__internal_78_$__cuda_sm20_dblrcp_rn_slowpath_v3:
        /* <DEDUP_REMOVED lines=23> */
.L_x_3052:
        /* <DEDUP_REMOVED lines=10> */
.L_x_3050:
[----:B------:R-:W-:Y:S01]  /*dcb0*/  LOP3.LUT R7, R5, 0x80000, RZ, 0xfc, !PT ;  /* 0x0008000005077812 */ /* 0x000fe200078efcff */
[----:B------:R-:W-:Y:S02]  /*dcc0*/  IMAD.MOV.U32 R6, RZ, RZ, R4 ;  /* 0x000000ffff067224 */ /* 0x000fe400078e0004 */
.L_x_3051:
[----:B0-----:R-:W-:Y:S01]  /*dcd0*/  MOV R4, R12 ;  /* 0x0000000c00047202 */ /* 0x001fe20000000f00 */
[----:B------:R-:W-:-:S04]  /*dce0*/  IMAD.MOV.U32 R5, RZ, RZ, 0x0 ;  /* 0x00000000ff057424 */ /* 0x000fc800078e00ff */
[----:B------:R-:W-:Y:S05]  /*dcf0*/  RET.REL.NODEC R4 `(_ZN2at6native43_GLOBAL__N__7cc8d1ed_10_Dropout_cu_0e96ed3820fused_dropout_kernelIN3c104HalfEfmLin1ELin1EbEEvNS_4cuda6detail10TensorInfoIKT_T1_EENS7_IS8_SA_EENS7_IT4_SA_EESA_T0_NS_15PhiloxCudaStateE) ;  /* 0xffff230004007950 */ /* 0x000fea0003c3ffff */
        .weak           $__internal_79_$__cuda_sm20_div_u64
        .type           $__internal_79_$__cuda_sm20_div_u64,@function
        .size           $__internal_79_$__cuda_sm20_div_u64,(.L_x_11457 - $__internal_79_$__cuda_sm20_div_u64)
$__internal_79_$__cuda_sm20_div_u64:
        /* <DEDUP_REMOVED lines=66> */
[----:B------:R-:W-:Y:S06]  /*e120*/  RET.REL.NODEC R34 `(_ZN2at6native43_GLOBAL__N__7cc8d1ed_10_Dropout_cu_0e96ed3820fused_dropout_kernelIN3c104HalfEfmLin1ELin1EbEEvNS_4cuda6detail10TensorInfoIKT_T1_EENS7_IS8_SA_EENS7_IT4_SA_EESA_T0_NS_15PhiloxCudaStateE) ;  /* 0xffff1ed022007950 */ /* 0x000fec0003c3ffff */
.L_x_3053:
        /* <DEDUP_REMOVED lines=13> */
.L_x_11457:


//--------------------- .text._ZN2at6native43_GLOBAL__N__7cc8d1ed_10_Dropout_cu_0e96ed3820fused_dropout_kernelIN3c104HalfEfmLin1ELi1EbEEvNS_4cuda6detail10TensorInfoIKT_T1_EENS7_IS8_SA_EENS7_IT4_SA_EESA_T0_NS_15PhiloxCudaStateE --------------------------
	.section	.text._ZN2at6native43_GLOBAL__N__7cc8d1ed_10_Dropout_cu_0e96ed3820fused_dropout_kernelIN3c104HalfEfmLin1ELi1EbEEvNS_4cuda6detail10TensorInfoIKT_T1_EENS7_IS8_SA_EENS7_IT4_SA_EESA_T0_NS_15PhiloxCudaStateE,"ax",@progbits
	.sectioninfo	@"SHI_REGISTERS=62"
	.align	128
.text._ZN2at6native43_GLOBAL__N__7cc8d1ed_10_Dropout_cu_0e96ed3820fused_dropout_kernelIN3c104HalfEfmLin1ELi1EbEEvNS_4cuda6detail10TensorInfoIKT_T1_EENS7_IS8_SA_EENS7_IT4_SA_EESA_T0_NS_15PhiloxCudaStateE:
        .type           _ZN2at6native43_GLOBAL__N__7cc8d1ed_10_Dropout_cu_0e96ed3820fused_dropout_kernelIN3c104HalfEfmLin1ELi1EbEEvNS_4cuda6detail10TensorInfoIKT_T1_EENS7_IS8_SA_EENS7_IT4_SA_EESA_T0_NS_15PhiloxCudaStateE,@function
        .size           _ZN2at6native43_GLOBAL__N__7cc8d1ed_10_Dropout_cu_0e96ed3820fused_dropout_kernelIN3c104HalfEfmLin1ELi1EbEEvNS_4cuda6detail10TensorInfoIKT_T1_EENS7_IS8_SA_EENS7_IT4_SA_EESA_T0_NS_15PhiloxCudaStateE,(.L_x_11460 - _ZN2at6native43_GLOBAL__N__7cc8d1ed_10_Dropout_cu_0e96ed3820fused_dropout_kernelIN3c104HalfEfmLin1ELi1EbEEvNS_4cuda6detail10TensorInfoIKT_T1_EENS7_IS8_SA_EENS7_IT4_SA_EESA_T0_NS_15PhiloxCudaStateE)
        .other          _ZN2at6native43_GLOBAL__N__7cc8d1ed_10_Dropout_cu_0e96ed3820fused_dropout_kernelIN3c104HalfEfmLin1ELi1EbEEvNS_4cuda6detail10TensorInfoIKT_T1_EENS7_IS8_SA_EENS7_IT4_SA_EESA_T0_NS_15PhiloxCudaStateE,@"STO_CUDA_ENTRY STV_DEFAULT"
_ZN2at6native43_GLOBAL__N__7cc8d1ed_10_Dropout_cu_0e96ed3820fused_dropout_kernelIN3c104HalfEfmLin1ELi1EbEEvNS_4cuda6detail10TensorInfoIKT_T1_EENS7_IS8_SA_EENS7_IT4_SA_EESA_T0_NS_15PhiloxCudaStateE:
        /* <DEDUP_REMOVED lines=108> */
[----:B------:R-:W-:Y:S05]  /*06c0*/  CALL.REL.NOINC `($__internal_80_$__cuda_sm20_dblrcp_rn_slowpath_v3) ;  /* 0x000076a000007944 */ /* 0x000fea0003c00000 */
.L_x_3054:
        /* <DEDUP_REMOVED lines=18> */
[----:B------:R-:W-:Y:S05]  /*07f0*/  CALL.REL.NOINC `($__internal_81_$__cuda_sm20_div_u64) ;  /* 0x000077d000007944 */ /* 0x000fea0003c00000 */
[----:B------:R-:W-:Y:S01]  /*0800*/  MOV R9, R43 ;  /* 0x0000002b00097202 */ /* 0x000fe20000000f00 */
[----:B------:R-:W-:Y:S05]  /*0810*/  BRA `(.L_x_3056) ;  /* 0x0000017000007947 */ /* 0x000fea0003800000 */
.L_x_3055:
        /* <DEDUP_REMOVED lines=23> */
.L_x_3056:
        /* <DEDUP_REMOVED lines=25> */
.L_x_3173:
        /* <DEDUP_REMOVED lines=13> */
.L_x_3058:
[----:B------:R-:W-:Y:S05]  /*0bf0*/  BSYNC B0 ;  /* 0x0000000000007941 */ /* 0x000fea0003800000 */
.L_x_3057:
        /* <DEDUP_REMOVED lines=72> */
.L_x_3060:
[----:B------:R-:W-:Y:S01]  /*1080*/  IMAD.MOV.U32 R7, RZ, RZ, R16 ;  /* 0x000000ffff077224 */ /* 0x000fe200078e0010 */
[----:B------:R-:W-:Y:S01]  /*1090*/  MOV R21, R14 ;  /* 0x0000000e00157202 */ /* 0x000fe20000000f00 */
[----:B------:R-:W-:Y:S02]  /*10a0*/  IMAD.MOV.U32 R8, RZ, RZ, R19 ;  /* 0x000000ffff087224 */ /* 0x000fe400078e0013 */
[----:B------:R-:W-:Y:S02]  /*10b0*/  IMAD.MOV.U32 R22, RZ, RZ, R24 ;  /* 0x000000ffff167224 */ /* 0x000fe400078e0018 */
.L_x_3059:
        /* <DEDUP_REMOVED lines=29> */
.L_x_3077:
        /* <DEDUP_REMOVED lines=11> */
[----:B------:R-:W-:Y:S05]  /*1340*/  CALL.REL.NOINC `($__internal_81_$__cuda_sm20_div_u64) ;  /* 0x00006c8000007944 */ /* 0x000fea0003c00000 */
        /* <DEDUP_REMOVED lines=10> */
.L_x_3066:
        /* <DEDUP_REMOVED lines=22> */
.L_x_3067:
[----:B------:R-:W-:Y:S05]  /*1550*/  BSYNC B1 ;  /* 0x0000000000017941 */ /* 0x000fea0003800000 */
.L_x_3065:
        /* <DEDUP_REMOVED lines=15> */
[----:B------:R-:W-:Y:S05]  /*1650*/  CALL.REL.NOINC `($__internal_81_$__cuda_sm20_div_u64) ;  /* 0x0000697000007944 */ /* 0x000fea0003c00000 */
        /* <DEDUP_REMOVED lines=12> */
.L_x_3069:
        /* <DEDUP_REMOVED lines=23> */
.L_x_3070:
[----:B------:R-:W-:Y:S05]  /*1890*/  BSYNC B1 ;  /* 0x0000000000017941 */ /* 0x000fea0003800000 */
.L_x_3068:
        /* <DEDUP_REMOVED lines=29> */
.L_x_3072:
        /* <DEDUP_REMOVED lines=23> */
.L_x_3073:
[----:B------:R-:W-:Y:S05]  /*1be0*/  BSYNC B1 ;  /* 0x0000000000017941 */ /* 0x000fea0003800000 */
.L_x_3071:
        /* <DEDUP_REMOVED lines=29> */
.L_x_3075:
        /* <DEDUP_REMOVED lines=23> */
.L_x_3076:
[----:B------:R-:W-:Y:S05]  /*1f30*/  BSYNC B1 ;  /* 0x0000000000017941 */ /* 0x000fea0003800000 */
.L_x_3074:
        /* <DEDUP_REMOVED lines=11> */
.L_x_3064:
        /* <DEDUP_REMOVED lines=24> */
.L_x_3079:
        /* <DEDUP_REMOVED lines=23> */
.L_x_3080:
[----:B------:R-:W-:Y:S05]  /*22e0*/  BSYNC B1 ;  /* 0x0000000000017941 */ /* 0x000fea0003800000 */
.L_x_3078:
        /* <DEDUP_REMOVED lines=29> */
.L_x_3082:
        /* <DEDUP_REMOVED lines=23> */
.L_x_3083:
[----:B------:R-:W-:Y:S05]  /*2630*/  BSYNC B1 ;  /* 0x0000000000017941 */ /* 0x000fea0003800000 */
.L_x_3081:
        /* <DEDUP_REMOVED lines=29> */
.L_x_3085:
        /* <DEDUP_REMOVED lines=23> */
.L_x_3086:
[----:B------:R-:W-:Y:S05]  /*2980*/  BSYNC B1 ;  /* 0x0000000000017941 */ /* 0x000fea0003800000 */
.L_x_3084:
[----:B------:R-:W0:Y:S02]  /*2990*/  LDC.64 R6, c[0x0][R23+0x218] ;  /* 0x0000860017067b82 */ /* 0x000e240000000a00 */
[-C--:B0-----:R-:W-:Y:S02]  /*29a0*/  IMAD R7, R7, R31.reuse, RZ ;  /* 0x0000001f07077224 */ /* 0x081fe400078e02ff */
[----:B------:R-:W-:-:S04]  /*29b0*/  IMAD.WIDE.U32 R20, R6, R31, R20 ;  /* 0x0000001f06147225 */ /* 0x000fc800078e0014 */
[----:B------:R-:W-:-:S04]  /*29c0*/  IMAD R7, R6, R27, R7 ;  /* 0x0000001b06077224 */ /* 0x000fc800078e0207 */
[----:B------:R-:W-:Y:S02]  /*29d0*/  IMAD.IADD R21, R21, 0x1, R7 ;  /* 0x0000000115157824 */ /* 0x000fe400078e0207 */
.L_x_3063:
[----:B------:R-:W-:Y:S02]  /*29e0*/  IMAD R23, R29, c[0x0][0x230], RZ ;  /* 0x00008c001d177a24 */ /* 0x000fe400078e02ff */
[----:B------:R-:W-:-:S04]  /*29f0*/  IMAD.WIDE.U32 R6, R28, c[0x0][0x230], R20 ;  /* 0x00008c001c067a25 */ /* 0x000fc800078e0014 */
[----:B------:R-:W-:Y:S01]  /*2a00*/  IMAD R23, R28, c[0x0][0x234], R23 ;  /* 0x00008d001c177a24 */ /* 0x000fe200078e0217 */
[----:B------:R-:W-:-:S03]  /*2a10*/  LEA R20, P0, R6, c[0x0][0x160], 0x1 ;  /* 0x0000580006147a11 */ /* 0x000fc600078008ff */
[----:B------:R-:W-:-:S05]  /*2a20*/  IMAD.IADD R7, R7, 0x1, R23 ;  /* 0x0000000107077824 */ /* 0x000fca00078e0217 */
[----:B------:R-:W-:-:S05]  /*2a30*/  LEA.HI.X R21, R6, c[0x0][0x164], R7, 0x1, P0 ;  /* 0x0000590006157a11 */ /* 0x000fca00000f0c07 */
[----:B------:R0:W5:Y:S02]  /*2a40*/  LDG.E.U16 R20, [R20.64] ;  /* 0x0000000c14147981 */ /* 0x000164000c1e1500 */
.L_x_3062:
[----:B------:R-:W-:Y:S05]  /*2a50*/  BSYNC B0 ;  /* 0x0000000000007941 */ /* 0x000fea0003800000 */
.L_x_3061:
        /* <DEDUP_REMOVED lines=28> */
.L_x_3103:
        /* <DEDUP_REMOVED lines=11> */
[----:B-----5:R-:W-:Y:S05]  /*2cd0*/  CALL.REL.NOINC `($__internal_81_$__cuda_sm20_div_u64) ;  /* 0x000052f000007944 */ /* 0x020fea0003c00000 */
        /* <DEDUP_REMOVED lines=10> */
.L_x_3092:
        /* <DEDUP_REMOVED lines=22> */
.L_x_3093:
[----:B------:R-:W-:Y:S05]  /*2ee0*/  BSYNC B1 ;  /* 0x0000000000017941 */ /* 0x000fea0003800000 */
.L_x_3091:
        /* <DEDUP_REMOVED lines=17> */
[----:B-----5:R-:W-:Y:S05]  /*3000*/  CALL.REL.NOINC `($__internal_81_$__cuda_sm20_div_u64) ;  /* 0x00004fc000007944 */ /* 0x020fea0003c00000 */
        /* <DEDUP_REMOVED lines=12> */
.L_x_3095:
        /* <DEDUP_REMOVED lines=23> */
.L_x_3096:
[----:B------:R-:W-:Y:S05]  /*3240*/  BSYNC B1 ;  /* 0x0000000000017941 */ /* 0x000fea0003800000 */
.L_x_3094:
        /* <DEDUP_REMOVED lines=16> */
[----:B-----5:R-:W-:Y:S05]  /*3350*/  CALL.REL.NOINC `($__internal_81_$__cuda_sm20_div_u64) ;  /* 0x00004c7000007944 */ /* 0x020fea0003c00000 */
        /* <DEDUP_REMOVED lines=12> */
.L_x_3098:
        /* <DEDUP_REMOVED lines=23> */
.L_x_3099:
[----:B------:R-:W-:Y:S05]  /*3590*/  BSYNC B1 ;  /* 0x0000000000017941 */ /* 0x000fea0003800000 */
.L_x_3097:
        /* <DEDUP_REMOVED lines=29> */
.L_x_3101:
        /* <DEDUP_REMOVED lines=23> */
.L_x_3102:
[----:B------:R-:W-:Y:S05]  /*38e0*/  BSYNC B1 ;  /* 0x0000000000017941 */ /* 0x000fea0003800000 */
.L_x_3100:
        /* <DEDUP_REMOVED lines=12> */
.L_x_3090:
        /* <DEDUP_REMOVED lines=13> */
[----:B-----5:R-:W-:Y:S05]  /*3a80*/  CALL.REL.NOINC `($__internal_81_$__cuda_sm20_div_u64) ;  /* 0x0000454000007944 */ /* 0x020fea0003c00000 */
        /* <DEDUP_REMOVED lines=10> */
.L_x_3105:
        /* <DEDUP_REMOVED lines=23> */
.L_x_3106:
[----:B------:R-:W-:Y:S05]  /*3ca0*/  BSYNC B1 ;  /* 0x0000000000017941 */ /* 0x000fea0003800000 */
.L_x_3104:
        /* <DEDUP_REMOVED lines=19> */
[----:B-----5:R-:W-:Y:S05]  /*3de0*/  CALL.REL.NOINC `($__internal_81_$__cuda_sm20_div_u64) ;  /* 0x000041e000007944 */ /* 0x020fea0003c00000 */
        /* <DEDUP_REMOVED lines=10> */
.L_x_3108:
        /* <DEDUP_REMOVED lines=23> */
.L_x_3109:
[----:B------:R-:W-:Y:S05]  /*4000*/  BSYNC B1 ;  /* 0x0000000000017941 */ /* 0x000fea0003800000 */
.L_x_3107:
        /* <DEDUP_REMOVED lines=29> */
.L_x_3111:
        /* <DEDUP_REMOVED lines=23> */
.L_x_3112:
[----:B------:R-:W-:Y:S05]  /*4350*/  BSYNC B1 ;  /* 0x0000000000017941 */ /* 0x000fea0003800000 */
.L_x_3110:
[----:B------:R-:W0:Y:S01]  /*4360*/  LDC.64 R30, c[0x0][R30+0x218] ;  /* 0x000086001e1e7b82 */ /* 0x000e220000000a00 */
[----:B------:R-:W-:Y:S01]  /*4370*/  MOV R29, R27 ;  /* 0x0000001b001d7202 */ /* 0x000fe20000000f00 */
[----:B0-----:R-:W-:-:S04]  /*4380*/  IMAD R7, R31, R6, RZ ;  /* 0x000000061f077224 */ /* 0x001fc800078e02ff */
[----:B------:R-:W-:-:S04]  /*4390*/  IMAD.WIDE.U32 R28, R30, R6, R28 ;  /* 0x000000061e1c7225 */ /* 0x000fc800078e001c */
[----:B------:R-:W-:-:S04]  /*43a0*/  IMAD R7, R30, R37, R7 ;  /* 0x000000251e077224 */ /* 0x000fc800078e0207 */
[----:B------:R-:W-:-:S05]  /*43b0*/  IMAD.IADD R27, R29, 0x1, R7 ;  /* 0x000000011d1b7824 */ /* 0x000fca00078e0207 */
.L_x_3089:
        /* <DEDUP_REMOVED lines=8> */
.L_x_3088:
[----:B------:R-:W-:Y:S05]  /*4440*/  BSYNC B0 ;  /* 0x0000000000007941 */ /* 0x000fea0003800000 */
.L_x_3087:
        /* <DEDUP_REMOVED lines=28> */
.L_x_3129:
        /* <DEDUP_REMOVED lines=23> */
.L_x_3118:
        /* <DEDUP_REMOVED lines=22> */
.L_x_3119:
[----:B------:R-:W-:Y:S05]  /*48e0*/  BSYNC B1 ;  /* 0x0000000000017941 */ /* 0x000fea0003800000 */
.L_x_3117:
        /* <DEDUP_REMOVED lines=30> */
.L_x_3121:
        /* <DEDUP_REMOVED lines=23> */
.L_x_3122:
[----:B------:R-:W-:Y:S05]  /*4c40*/  BSYNC B1 ;  /* 0x0000000000017941 */ /* 0x000fea0003800000 */
.L_x_3120:
        /* <DEDUP_REMOVED lines=29> */
.L_x_3124:
        /* <DEDUP_REMOVED lines=23> */
.L_x_3125:
[----:B------:R-:W-:Y:S05]  /*4f90*/  BSYNC B1 ;  /* 0x0000000000017941 */ /* 0x000fea0003800000 */
.L_x_3123:
        /* <DEDUP_REMOVED lines=29> */
.L_x_3127:
        /* <DEDUP_REMOVED lines=23> */
.L_x_3128:
[----:B------:R-:W-:Y:S05]  /*52e0*/  BSYNC B1 ;  /* 0x0000000000017941 */ /* 0x000fea0003800000 */
.L_x_3126:
        /* <DEDUP_REMOVED lines=12> */
.L_x_3116:
        /* <DEDUP_REMOVED lines=25> */
.L_x_3131:
        /* <DEDUP_REMOVED lines=23> */
.L_x_3132:
[----:B------:R-:W-:Y:S05]  /*56b0*/  BSYNC B1 ;  /* 0x0000000000017941 */ /* 0x000fea0003800000 */
.L_x_3130:
        /* <DEDUP_REMOVED lines=31> */
.L_x_3134:
        /* <DEDUP_REMOVED lines=23> */
.L_x_3135:
[----:B------:R-:W-:Y:S05]  /*5a20*/  BSYNC B1 ;  /* 0x0000000000017941 */ /* 0x000fea0003800000 */
.L_x_3133:
        /* <DEDUP_REMOVED lines=30> */
.L_x_3137:
        /* <DEDUP_REMOVED lines=23> */
.L_x_3138:
[----:B------:R-:W-:Y:S05]  /*5d80*/  BSYNC B1 ;  /* 0x0000000000017941 */ /* 0x000fea0003800000 */
.L_x_3136:
[----:B------:R-:W0:Y:S01]  /*5d90*/  LDC.64 R30, c[0x0][R30+0x218] ;  /* 0x000086001e1e7b82 */ /* 0x000e220000000a00 */
[----:B------:R-:W-:Y:S01]  /*5da0*/  MOV R29, R27 ;  /* 0x0000001b001d7202 */ /* 0x000fe20000000f00 */
[----:B0-----:R-:W-:-:S04]  /*5db0*/  IMAD R7, R31, R6, RZ ;  /* 0x000000061f077224 */ /* 0x001fc800078e02ff */
[----:B------:R-:W-:-:S04]  /*5dc0*/  IMAD.WIDE.U32 R28, R30, R6, R28 ;  /* 0x000000061e1c7225 */ /* 0x000fc800078e001c */
[----:B------:R-:W-:-:S04]  /*5dd0*/  IMAD R7, R30, R37, R7 ;  /* 0x000000251e077224 */ /* 0x000fc800078e0207 */
[----:B------:R-:W-:-:S05]  /*5de0*/  IMAD.IADD R27, R29, 0x1, R7 ;  /* 0x000000011d1b7824 */ /* 0x000fca00078e0207 */
.L_x_3115:
        /* <DEDUP_REMOVED lines=8> */
.L_x_3114:
[----:B------:R-:W-:Y:S05]  /*5e70*/  BSYNC B0 ;  /* 0x0000000000007941 */ /* 0x000fea0003800000 */
.L_x_3113:
        /* <DEDUP_REMOVED lines=23> */
.L_x_3155:
        /* <DEDUP_REMOVED lines=22> */
.L_x_3144:
        /* <DEDUP_REMOVED lines=22> */
.L_x_3145:
[----:B------:R-:W-:Y:S05]  /*62b0*/  BSYNC B1 ;  /* 0x0000000000017941 */ /* 0x000fea0003800000 */
.L_x_3143:
        /* <DEDUP_REMOVED lines=28> */
.L_x_3147:
        /* <DEDUP_REMOVED lines=22> */
.L_x_3148:
[----:B------:R-:W-:Y:S05]  /*65e0*/  BSYNC B1 ;  /* 0x0000000000017941 */ /* 0x000fea0003800000 */
.L_x_3146:
        /* <DEDUP_REMOVED lines=29> */
.L_x_3150:
        /* <DEDUP_REMOVED lines=23> */
.L_x_3151:
[----:B------:R-:W-:Y:S05]  /*6930*/  BSYNC B1 ;  /* 0x0000000000017941 */ /* 0x000fea0003800000 */
.L_x_3149:
        /* <DEDUP_REMOVED lines=28> */
.L_x_3153:
        /* <DEDUP_REMOVED lines=23> */
.L_x_3154:
[----:B------:R-:W-:Y:S05]  /*6c70*/  BSYNC B1 ;  /* 0x0000000000017941 */ /* 0x000fea0003800000 */
.L_x_3152:
        /* <DEDUP_REMOVED lines=11> */
.L_x_3142:
        /* <DEDUP_REMOVED lines=24> */
.L_x_3157:
        /* <DEDUP_REMOVED lines=23> */
.L_x_3158:
[----:B------:R-:W-:Y:S05]  /*7020*/  BSYNC B1 ;  /* 0x0000000000017941 */ /* 0x000fea0003800000 */
.L_x_3156:
        /* <DEDUP_REMOVED lines=29> */
.L_x_3160:
        /* <DEDUP_REMOVED lines=23> */
.L_x_3161:
[----:B------:R-:W-:Y:S05]  /*7370*/  BSYNC B1 ;  /* 0x0000000000017941 */ /* 0x000fea0003800000 */
.L_x_3159:
        /* <DEDUP_REMOVED lines=28> */
.L_x_3163:
        /* <DEDUP_REMOVED lines=23> */
.L_x_3164:
[----:B------:R-:W-:Y:S05]  /*76b0*/  BSYNC B1 ;  /* 0x0000000000017941 */ /* 0x000fea0003800000 */
.L_x_3162:
[----:B------:R-:W0:Y:S02]  /*76c0*/  LDC.64 R38, c[0x0][R38+0x218] ;  /* 0x0000860026267b82 */ /* 0x000e240000000a00 */
[-C--:B0-----:R-:W-:Y:S02]  /*76d0*/  IMAD R7, R39, R6.reuse, RZ ;  /* 0x0000000627077224 */ /* 0x081fe400078e02ff */
[----:B------:R-:W-:-:S04]  /*76e0*/  IMAD.WIDE.U32 R28, R38, R6, R28 ;  /* 0x00000006261c7225 */ /* 0x000fc800078e001c */
[----:B------:R-:W-:-:S05]  /*76f0*/  IMAD R7, R38, R31, R7 ;  /* 0x0000001f26077224 */ /* 0x000fca00078e0207 */
[----:B------:R-:W-:-:S03]  /*7700*/  IADD3 R29, R29, R7, RZ ;  /* 0x000000071d1d7210 */ /* 0x000fc60007ffe0ff */
.L_x_3141:
[----:B------:R-:W-:Y:S02]  /*7710*/  IMAD R27, R27, c[0x0][0x230], RZ ;  /* 0x00008c001b1b7a24 */ /* 0x000fe400078e02ff */
[----:B------:R-:W-:-:S04]  /*7720*/  IMAD.WIDE.U32 R6, R26, c[0x0][0x230], R28 ;  /* 0x00008c001a067a25 */ /* 0x000fc800078e001c */
[----:B------:R-:W-:Y:S01]  /*7730*/  IMAD R27, R26, c[0x0][0x234], R27 ;  /* 0x00008d001a1b7a24 */ /* 0x000fe200078e021b */
[----:B------:R-:W-:-:S03]  /*7740*/  LEA R26, P3, R6, c[0x0][0x160], 0x1 ;  /* 0x00005800061a7a11 */ /* 0x000fc600078608ff */
[----:B------:R-:W-:-:S05]  /*7750*/  IMAD.IADD R7, R7, 0x1, R27 ;  /* 0x0000000107077824 */ /* 0x000fca00078e021b */
[----:B------:R-:W-:-:S05]  /*7760*/  LEA.HI.X R27, R6, c[0x0][0x164], R7, 0x1, P3 ;  /* 0x00005900061b7a11 */ /* 0x000fca00018f0c07 */
[----:B------:R0:W5:Y:S02]  /*7770*/  LDG.E.U16 R26, [R26.64] ;  /* 0x0000000c1a1a7981 */ /* 0x000164000c1e1500 */
.L_x_3140:
[----:B------:R-:W-:Y:S05]  /*7780*/  BSYNC B0 ;  /* 0x0000000000007941 */ /* 0x000fea0003800000 */
.L_x_3139:
[----:B------:R-:W-:Y:S01]  /*7790*/  ISETP.GE.U32.AND P3, PT, R11, c[0x0][0x640], PT ;  /* 0x000190000b007a0c */ /* 0x000fe20003f66070 */
[----:B------:R-:W-:Y:S03]  /*77a0*/  BSSY B0, `(.L_x_3165) ;  /* 0x0000014000007945 */ /* 0x000fe60003800000 */
[----:B------:R-:W-:-:S13]  /*77b0*/  ISETP.GE.U32.AND.EX P3, PT, R12, c[0x0][0x644], PT, P3 ;  /* 0x000191000c007a0c */ /* 0x000fda0003f66130 */
[----:B------:R-:W-:Y:S05]  /*77c0*/  @P3 BRA `(.L_x_3166) ;  /* 0x0000011000003947 */ /* 0x000fea0003800000 */
[----:B------:R-:W-:Y:S01]  /*77d0*/  FSET.BF.LT.FTZ.AND R7, R16, c[0x0][0x648], PT ;  /* 0x0001920010077a0a */ /* 0x000fe20003811000 */
[----:B-----5:R-:W-:Y:S01]  /*77e0*/  HADD2.F32 R6, -RZ, R20.H0_H0 ;  /* 0x20000014ff067230 */ /* 0x020fe20000004100 */
[----:B------:R-:W-:Y:S01]  /*77f0*/  IMAD R8, R12, c[0x0][0x3d0], RZ ;  /* 0x0000f4000c087a24 */ /* 0x000fe200078e02ff */
[----:B------:R-:W-:Y:S01]  /*7800*/  FSETP.GEU.FTZ.AND P3, PT, R16, c[0x0][0x648], PT ;  /* 0x0001920010007a0b */ /* 0x000fe20003f7e000 */
[----:B------:R-:W-:-:S04]  /*7810*/  IMAD.WIDE.U32 R30, R11, c[0x0][0x3d0], RZ ;  /* 0x0000f4000b1e7a25 */ /* 0x000fc800078e00ff */
[----:B------:R-:W-:Y:S01]  /*7820*/  FMUL.FTZ R7, R6, R7 ;  /* 0x0000000706077220 */ /* 0x000fe20000410000 */
[C---:B0-----:R-:W-:Y:S01]  /*7830*/  LEA R28, P4, R30.reuse, c[0x0][0x300], 0x1 ;  /* 0x0000c0001e1c7a11 */ /* 0x041fe200078808ff */
[----:B------:R-:W-:Y:S01]  /*7840*/  IMAD R27, R11, c[0x0][0x3d4], R8 ;  /* 0x0000f5000b1b7a24 */ /* 0x000fe200078e0208 */
[----:B------:R-:W-:Y:S01]  /*7850*/  IADD3 R6, P5, R30, c[0x0][0x4a0], RZ ;  /* 0x000128001e067a10 */ /* 0x000fe20007fbe0ff */
[----:B------:R-:W-:-:S03]  /*7860*/  FMUL.FTZ R7, R0, R7 ;  /* 0x0000000700077220 */ /* 0x000fc60000410000 */
[----:B------:R-:W-:Y:S02]  /*7870*/  IADD3 R27, R31, R27, RZ ;  /* 0x0000001b1f1b7210 */ /* 0x000fe40007ffe0ff */
[----:B------:R-:W-:Y:S02]  /*7880*/  F2FP.PACK_AB R8, RZ, R7 ;  /* 0x00000007ff08723e */ /* 0x000fe400000000ff */
[----:B------:R-:W-:Y:S02]  /*7890*/  LEA.HI.X R29, R30, c[0x0][0x304], R27, 0x1, P4 ;  /* 0x0000c1001e1d7a11 */ /* 0x000fe400020f0c1b */
[----:B------:R-:W-:Y:S02]  /*78a0*/  IADD3.X R7, R27, c[0x0][0x4a4], RZ, P5, !PT ;  /* 0x000129001b077a10 */ /* 0x000fe40002ffe4ff */
[----:B------:R-:W-:Y:S01]  /*78b0*/  SEL R27, RZ, 0x1, P3 ;  /* 0x00000001ff1b7807 */ /* 0x000fe20001800000 */
[----:B------:R0:W-:Y:S04]  /*78c0*/  STG.E.U16 [R28.64], R8 ;  /* 0x000000081c007986 */ /* 0x0001e8000c10150c */
[----:B------:R0:W-:Y:S02]  /*78d0*/  STG.E.U8 [R6.64], R27 ;  /* 0x0000001b06007986 */ /* 0x0001e4000c10110c */
.L_x_3166:
[----:B------:R-:W-:Y:S05]  /*78e0*/  BSYNC B0 ;  /* 0x0000000000007941 */ /* 0x000fea0003800000 */
.L_x_3165:
[----:B------:R-:W-:Y:S01]  /*78f0*/  BSSY B0, `(.L_x_3167) ;  /* 0x0000013000007945 */ /* 0x000fe20003800000 */
[----:B------:R-:W-:Y:S05]  /*7900*/  @P0 BRA `(.L_x_3168) ;  /* 0x0000011000000947 */ /* 0x000fea0003800000 */
[----:B0-----:R-:W-:Y:S01]  /*7910*/  FSET.BF.LT.FTZ.AND R7, R17, c[0x0][0x648], PT ;  /* 0x0001920011077a0a */ /* 0x001fe20003811000 */
[----:B-----5:R-:W-:Y:S01]  /*7920*/  HADD2.F32 R6, -RZ, R32.H0_H0 ;  /* 0x20000020ff067230 */ /* 0x020fe20000004100 */
[----:B------:R-:W-:Y:S01]  /*7930*/  IMAD R8, R23, c[0x0][0x3d0], RZ ;  /* 0x0000f40017087a24 */ /* 0x000fe200078e02ff */
        /* <DEDUP_REMOVED lines=14> */
.L_x_3168:
[----:B------:R-:W-:Y:S05]  /*7a20*/  BSYNC B0 ;  /* 0x0000000000007941 */ /* 0x000fea0003800000 */
.L_x_3167:
        /* <DEDUP_REMOVED lines=11> */
[C---:B------:R-:W-:Y:S02]  /*7ae0*/  IADD3 R16, P3, R6.reuse, c[0x0][0x4a0], RZ ;  /* 0x0001280006107a10 */ /* 0x040fe40007f7e0ff */
[----:B------:R-:W-:Y:S02]  /*7af0*/  IADD3 R21, R7, R21, RZ ;  /* 0x0000001507157210 */ /* 0x000fe40007ffe0ff */
[----:B------:R-:W-:Y:S02]  /*7b00*/  F2FP.PACK_AB R7, RZ, R17 ;  /* 0x00000011ff07723e */ /* 0x000fe400000000ff */
[----:B------:R-:W-:Y:S02]  /*7b10*/  LEA.HI.X R29, R6, c[0x0][0x304], R21, 0x1, P1 ;  /* 0x0000c100061d7a11 */ /* 0x000fe400008f0c15 */
[----:B------:R-:W-:-:S02]  /*7b20*/  PRMT R6, R7, 0x7610, R6 ;  /* 0x0000761007067816 */ /* 0x000fc40000000006 */
[----:B------:R-:W-:Y:S02]  /*7b30*/  IADD3.X R17, R21, c[0x0][0x4a4], RZ, P3, !PT ;  /* 0x0001290015117a10 */ /* 0x000fe40001ffe4ff */
[----:B------:R-:W-:Y:S01]  /*7b40*/  SEL R7, RZ, 0x1, P0 ;  /* 0x00000001ff077807 */ /* 0x000fe20000000000 */
[----:B------:R0:W-:Y:S04]  /*7b50*/  STG.E.U16 [R28.64], R6 ;  /* 0x000000061c007986 */ /* 0x0001e8000c10150c */
[----:B------:R0:W-:Y:S02]  /*7b60*/  STG.E.U8 [R16.64], R7 ;  /* 0x0000000710007986 */ /* 0x0001e4000c10110c */
.L_x_3170:
[----:B------:R-:W-:Y:S05]  /*7b70*/  BSYNC B0 ;  /* 0x0000000000007941 */ /* 0x000fea0003800000 */
.L_x_3169:
        /* <DEDUP_REMOVED lines=19> */
.L_x_3171:
        /* <DEDUP_REMOVED lines=11> */
.L_x_3172:
[----:B------:R-:W-:Y:S05]  /*7d60*/  EXIT ;  /* 0x000000000000794d */ /* 0x000fea0003800000 */
        .weak           $__internal_80_$__cuda_sm20_dblrcp_rn_slowpath_v3
        .type           $__internal_80_$__cuda_sm20_dblrcp_rn_slowpath_v3,@function
        .size           $__internal_80_$__cuda_sm20_dblrcp_rn_slowpath_v3,($__internal_81_$__cuda_sm20_div_u64 - $__internal_80_$__cuda_sm20_dblrcp_rn_slowpath_v3)
$__internal_80_$__cuda_sm20_dblrcp_rn_slowpath_v3:
        /* <DEDUP_REMOVED lines=23> */
.L_x_3176:
        /* <DEDUP_REMOVED lines=10> */
.L_x_3174:
[----:B------:R-:W-:Y:S01]  /*7f80*/  LOP3.LUT R9, R7, 0x80000, RZ, 0xfc, !PT ;  /* 0x0008000007097812 */ /* 0x000fe200078efcff */
[----:B------:R-:W-:Y:S02]  /*7f90*/  IMAD.MOV.U32 R8, RZ, RZ, R6 ;  /* 0x000000ffff087224 */ /* 0x000fe400078e0006 */
.L_x_3175:
[----:B0-----:R-:W-:Y:S01]  /*7fa0*/  MOV R6, R10 ;  /* 0x0000000a00067202 */ /* 0x001fe20000000f00 */
[----:B------:R-:W-:-:S04]  /*7fb0*/  IMAD.MOV.U32 R7, RZ, RZ, 0x0 ;  /* 0x00000000ff077424 */ /* 0x000fc800078e00ff */
[----:B------:R-:W-:Y:S05]  /*7fc0*/  RET.REL.NODEC R6 `(_ZN2at6native43_GLOBAL__N__7cc8d1ed_10_Dropout_cu_0e96ed3820fused_dropout_kernelIN3c104HalfEfmLin1ELi1EbEEvNS_4cuda6detail10TensorInfoIKT_T1_EENS7_IS8_SA_EENS7_IT4_SA_EESA_T0_NS_15PhiloxCudaStateE) ;  /* 0xffff803006007950 */ /* 0x000fea0003c3ffff */
        .weak           $__internal_81_$__cuda_sm20_div_u64
        .type           $__internal_81_$__cuda_sm20_div_u64,@function
        .size           $__internal_81_$__cuda_sm20_div_u64,(.L_x_11460 - $__internal_81_$__cuda_sm20_div_u64)
$__internal_81_$__cuda_sm20_div_u64:
        /* <DEDUP_REMOVED lines=68> */
[----:B------:R-:W-:Y:S06]  /*8410*/  RET.REL.NODEC R6 `(_ZN2at6native43_GLOBAL__N__7cc8d1ed_10_Dropout_cu_0e96ed3820fused_dropout_kernelIN3c104HalfEfmLin1ELi1EbEEvNS_4cuda6detail10TensorInfoIKT_T1_EENS7_IS8_SA_EENS7_IT4_SA_EESA_T0_NS_15PhiloxCudaStateE) ;  /* 0xffff7be006007950 */ /* 0x000fec0003c3ffff */
.L_x_3177:
        /* <DEDUP_REMOVED lines=14> */
.L_x_11460:


//--------------------- .text._ZN2at6native43_GLOBAL__N__7cc8d1ed_10_Dropout_cu_0e96ed3820fused_dropout_kernelIN3c104HalfEfmLi1ELi1EbEEvNS_4cuda6detail10TensorInfoIKT_T1_EENS7_IS8_SA_EENS7_IT4_SA_EESA_T0_NS_15PhiloxCudaStateE --------------------------
	.section	.text._ZN2at6native43_GLOBAL__N__7cc8d1ed_10_Dropout_cu_0e96ed3820fused_dropout_kernelIN3c104HalfEfmLi1ELi1EbEEvNS_4cuda6detail10TensorInfoIKT_T1_EENS7_IS8_SA_EENS7_IT4_SA_EESA_T0_NS_15PhiloxCudaStateE,"ax",@progbits
	.sectioninfo	@"SHI_REGISTERS=58"
	.align	128
.text._ZN2at6native43_GLOBAL__N__7cc8d1ed_10_Dropout_cu_0e96ed3820fused_dropout_kernelIN3c104HalfEfmLi1ELi1EbEEvNS_4cuda6detail10TensorInfoIKT_T1_EENS7_IS8_SA_EENS7_IT4_SA_EESA_T0_NS_15PhiloxCudaStateE:
        .type           _ZN2at6native43_GLOBAL__N__7cc8d1ed_10_Dropout_cu_0e96ed3820fused_dropout_kernelIN3c104HalfEfmLi1ELi1EbEEvNS_4cuda6detail10TensorInfoIKT_T1_EENS7_IS8_SA_EENS7_IT4_SA_EESA_T0_NS_15PhiloxCudaStateE,@function
        .size           _ZN2at6native43_GLOBAL__N__7cc8d1ed_10_Dropout_cu_0e96ed3820fused_dropout_kernelIN3c104HalfEfmLi1ELi1EbEEvNS_4cuda6detail10TensorInfoIKT_T1_EENS7_IS8_SA_EENS7_IT4_SA_EESA_T0_NS_15PhiloxCudaStateE,(.L_x_11463 - _ZN2at6native43_GLOBAL__N__7cc8d1ed_10_Dropout_cu_0e96ed3820fused_dropout_kernelIN3c104HalfEfmLi1ELi1EbEEvNS_4cuda6detail10TensorInfoIKT_T1_EENS7_IS8_SA_EENS7_IT4_SA_EESA_T0_NS_15PhiloxCudaStateE)
        .other          _ZN2at6native43_GLOBAL__N__7cc8d1ed_10_Dropout_cu_0e96ed3820fused_dropout_kernelIN3c104HalfEfmLi1ELi1EbEEvNS_4cuda6detail10TensorInfoIKT_T1_EENS7_IS8_SA_EENS7_IT4_SA_EESA_T0_NS_15PhiloxCudaStateE,@"STO_CUDA_ENTRY STV_DEFAULT"
_ZN2at6native43_GLOBAL__N__7cc8d1ed_10_Dropout_cu_0e96ed3820fused_dropout_kernelIN3c104HalfEfmLi1ELi1EbEEvNS_4cuda6detail10TensorInfoIKT_T1_EENS7_IS8_SA_EENS7_IT4_SA_EESA_T0_NS_15PhiloxCudaStateE:
        /* <DEDUP_REMOVED lines=92> */
[----:B------:R-:W-:Y:S05]  /*05c0*/  CALL.REL.NOINC `($__internal_82_$__cuda_sm20_dblrcp_rn_slowpath_v3) ;  /* 0x0000127000007944 */ /* 0x000fea0003c00000 */
.L_x_3178:
        /* <DEDUP_REMOVED lines=14> */
[----:B------:R-:W-:Y:S05]  /*06b0*/  CALL.REL.NOINC `($__internal_83_$__cuda_sm20_div_u64) ;  /* 0x000013f000007944 */ /* 0x000fea0003c00000 */
[----:B------:R-:W-:Y:S02]  /*06c0*/  IMAD.MOV.U32 R16, RZ, RZ, R15 ;  /* 0x000000ffff107224 */ /* 0x000fe400078e000f */
[----:B------:R-:W-:Y:S01]  /*06d0*/  IMAD.MOV.U32 R17, RZ, RZ, R20 ;  /* 0x000000ffff117224 */ /* 0x000fe200078e0014 */
[----:B------:R-:W-:Y:S05]  /*06e0*/  BRA `(.L_x_3180) ;  /* 0x0000016000007947 */ /* 0x000fea0003800000 */
.L_x_3179:
        /* <DEDUP_REMOVED lines=22> */
.L_x_3180:
        /* <DEDUP_REMOVED lines=19> */
.L_x_3193:
        /* <DEDUP_REMOVED lines=13> */
.L_x_3182:
[----:B------:R-:W-:Y:S05]  /*0a50*/  BSYNC B0 ;  /* 0x0000000000007941 */ /* 0x000fea0003800000 */
.L_x_3181:
        /* <DEDUP_REMOVED lines=70> */
.L_x_3184:
[----:B------:R-:W-:Y:S02]  /*0ec0*/  IMAD.MOV.U32 R49, RZ, RZ, R30 ;  /* 0x000000ffff317224 */ /* 0x000fe400078e001e */
[----:B------:R-:W-:Y:S02]  /*0ed0*/  IMAD.MOV.U32 R48, RZ, RZ, R26 ;  /* 0x000000ffff307224 */ /* 0x000fe400078e001a */
[----:B------:R-:W-:-:S02]  /*0ee0*/  IMAD.MOV.U32 R46, RZ, RZ, R21 ;  /* 0x000000ffff2e7224 */ /* 0x000fc400078e0015 */
[----:B------:R-:W-:Y:S02]  /*0ef0*/  IMAD.MOV.U32 R47, RZ, RZ, R22 ;  /* 0x000000ffff2f7224 */ /* 0x000fe400078e0016 */
.L_x_3183:
        /* <DEDUP_REMOVED lines=53> */
[C---:B0-2---:R-:W-:Y:S01]  /*1250*/  FSET.BF.LT.FTZ.AND R25, R52.reuse, c[0x0][0x648], PT ;  /* 0x0001920034197a0a */ /* 0x045fe20003811000 */
[----:B-----5:R-:W-:Y:S01]  /*1260*/  HADD2.F32 R24, -RZ, R42.H0_H0 ;  /* 0x2000002aff187230 */ /* 0x020fe20000004100 */
[----:B------:R-:W-:Y:S01]  /*1270*/  IMAD R27, R19, c[0x0][0x3d0], RZ ;  /* 0x0000f400131b7a24 */ /* 0x000fe200078e02ff */
[----:B------:R-:W-:Y:S01]  /*1280*/  FSETP.GEU.FTZ.AND P0, PT, R52, c[0x0][0x648], PT ;  /* 0x0001920034007a0b */ /* 0x000fe20003f1e000 */
[----:B------:R-:W-:-:S04]  /*1290*/  IMAD.WIDE.U32 R28, R18, c[0x0][0x3d0], RZ ;  /* 0x0000f400121c7a25 */ /* 0x000fc800078e00ff */
[----:B------:R-:W-:Y:S01]  /*12a0*/  FMUL.FTZ R25, R24, R25 ;  /* 0x0000001918197220 */ /* 0x000fe20000410000 */
[----:B------:R-:W-:Y:S01]  /*12b0*/  LEA R26, P4, R28, c[0x0][0x300], 0x1 ;  /* 0x0000c0001c1a7a11 */ /* 0x000fe200078808ff */
[----:B------:R-:W-:Y:S01]  /*12c0*/  IMAD R27, R18, c[0x0][0x3d4], R27 ;  /* 0x0000f500121b7a24 */ /* 0x000fe200078e021b */
[----:B------:R-:W-:Y:S01]  /*12d0*/  IADD3 R24, P5, R28, c[0x0][0x4a0], RZ ;  /* 0x000128001c187a10 */ /* 0x000fe20007fbe0ff */
[----:B------:R-:W-:Y:S02]  /*12e0*/  FMUL.FTZ R25, R14, R25 ;  /* 0x000000190e197220 */ /* 0x000fe40000410000 */
        /* <DEDUP_REMOVED lines=8> */
.L_x_3186:
[----:B--2---:R-:W-:Y:S05]  /*1370*/  BSYNC B0 ;  /* 0x0000000000007941 */ /* 0x004fea0003800000 */
.L_x_3185:
[----:B------:R-:W-:Y:S01]  /*1380*/  BSSY B0, `(.L_x_3187) ;  /* 0x0000016000007945 */ /* 0x000fe20003800000 */
[----:B0--3--:R-:W-:-:S02]  /*1390*/  FFMA.FTZ R30, R46, R33, 1.1641532182693481445e-10 ;  /* 0x2f0000002e1e7423 */ /* 0x009fc40000010021 */
[----:B------:R-:W-:Y:S01]  /*13a0*/  FFMA.FTZ R48, R48, R33, 1.1641532182693481445e-10 ;  /* 0x2f00000030307423 */ /* 0x000fe20000010021 */
[----:B------:R-:W-:Y:S05]  /*13b0*/  @P1 BRA `(.L_x_3188) ;  /* 0x0000012000001947 */ /* 0x000fea0003800000 */
[----:B------:R-:W-:Y:S01]  /*13c0*/  FSET.BF.LT.FTZ.AND R25, R48, c[0x0][0x648], PT ;  /* 0x0001920030197a0a */ /* 0x000fe20003811000 */
        /* <DEDUP_REMOVED lines=17> */
.L_x_3188:
[----:B------:R-:W-:Y:S05]  /*14e0*/  BSYNC B0 ;  /* 0x0000000000007941 */ /* 0x000fea0003800000 */
.L_x_3187:
[----:B------:R-:W-:Y:S01]  /*14f0*/  BSSY B0, `(.L_x_3189) ;  /* 0x0000014000007945 */ /* 0x000fe20003800000 */
[----:B------:R-:W-:Y:S05]  /*1500*/  @P2 BRA `(.L_x_3190) ;  /* 0x0000012000002947 */ /* 0x000fea0003800000 */
[C---:B0-----:R-:W-:Y:S01]  /*1510*/  FSET.BF.LT.FTZ.AND R25, R30.reuse, c[0x0][0x648], PT ;  /* 0x000192001e197a0a */ /* 0x041fe20003811000 */
        /* <DEDUP_REMOVED lines=17> */
.L_x_3190:
[----:B------:R-:W-:Y:S05]  /*1630*/  BSYNC B0 ;  /* 0x0000000000007941 */ /* 0x000fea0003800000 */
.L_x_3189:
[----:B----4-:R-:W-:Y:S01]  /*1640*/  FFMA.FTZ R32, R32, R33, 1.1641532182693481445e-10 ;  /* 0x2f00000020207423 */ /* 0x010fe20000010021 */
        /* <DEDUP_REMOVED lines=19> */
.L_x_3191:
[----:B------:R-:W-:Y:S01]  /*1780*/  LEA R18, P0, R35, R18, 0x2 ;  /* 0x0000001223127211 */ /* 0x000fe200078010ff */
[----:B------:R-:W-:Y:S01]  /*1790*/  WARPSYNC 0xffffffff ;  /* 0xffffffff00007948 */ /* 0x000fe20003800000 */
[----:B------:R-:W-:Y:S01]  /*17a0*/  BAR.SYNC.DEFER_BLOCKING 0x0 ;  /* 0x0000000000007b1d */ /* 0x000fe20000010000 */
[----:B------:R-:W-:-:S02]  /*17b0*/  IMAD.MOV.U32 R32, RZ, RZ, R22 ;  /* 0x000000ffff207224 */ /* 0x000fc400078e0016 */
[----:B------:R-:W-:Y:S01]  /*17c0*/  IMAD.X R19, RZ, RZ, R19, P0 ;  /* 0x000000ffff137224 */ /* 0x000fe200000e0613 */
[----:B------:R-:W-:Y:S01]  /*17d0*/  ISETP.GE.U32.AND P0, PT, R18, R15, PT ;  /* 0x0000000f1200720c */ /* 0x000fe20003f06070 */
[----:B------:R-:W-:Y:S02]  /*17e0*/  IMAD.MOV.U32 R31, RZ, RZ, R21 ;  /* 0x000000ffff1f7224 */ /* 0x000fe400078e0015 */
[----:B------:R-:W-:Y:S01]  /*17f0*/  IMAD.MOV.U32 R30, RZ, RZ, R34 ;  /* 0x000000ffff1e7224 */ /* 0x000fe200078e0022 */
[----:B------:R-:W-:-:S13]  /*1800*/  ISETP.GE.U32.AND.EX P0, PT, R19, R16, PT, P0 ;  /* 0x000000101300720c */ /* 0x000fda0003f06100 */
[----:B------:R-:W-:Y:S01]  /*1810*/  @P0 CALL.REL.NOINC `(.L_x_3192) ;  /* 0x0000001000000944 */ /* 0x000fe20003c00000 */
[----:B------:R-:W-:Y:S05]  /*1820*/  BRA `(.L_x_3193) ;  /* 0xfffff15000007947 */ /* 0x000fea000383ffff */
.L_x_3192:
[----:B------:R-:W-:Y:S05]  /*1830*/  EXIT ;  /* 0x000000000000794d */ /* 0x000fea0003800000 */
        .weak           $__internal_82_$__cuda_sm20_dblrcp_rn_slowpath_v3
        .type           $__internal_82_$__cuda_sm20_dblrcp_rn_slowpath_v3,@function
        .size           $__internal_82_$__cuda_sm20_dblrcp_rn_slowpath_v3,($__internal_83_$__cuda_sm20_div_u64 - $__internal_82_$__cuda_sm20_dblrcp_rn_slowpath_v3)
$__internal_82_$__cuda_sm20_dblrcp_rn_slowpath_v3:
        /* <DEDUP_REMOVED lines=23> */
.L_x_3196:
        /* <DEDUP_REMOVED lines=10> */
.L_x_3194:
[----:B------:R-:W-:Y:S01]  /*1a50*/  LOP3.LUT R21, R15, 0x80000, RZ, 0xfc, !PT ;  /* 0x000800000f157812 */ /* 0x000fe200078efcff */
[----:B------:R-:W-:Y:S02]  /*1a60*/  IMAD.MOV.U32 R20, RZ, RZ, R14 ;  /* 0x000000ffff147224 */ /* 0x000fe400078e000e */
.L_x_3195:
[----:B------:R-:W-:Y:S02]  /*1a70*/  IMAD.MOV.U32 R17, RZ, RZ, 0x0 ;  /* 0x00000000ff117424 */ /* 0x000fe400078e00ff */
[----:B01----:R-:W-:Y:S02]  /*1a80*/  IMAD.MOV.U32 R22, RZ, RZ, R20 ;  /* 0x000000ffff167224 */ /* 0x003fe400078e0014 */
[----:B------:R-:W-:Y:S01]  /*1a90*/  IMAD.MOV.U32 R23, RZ, RZ, R21 ;  /* 0x000000ffff177224 */ /* 0x000fe200078e0015 */
[----:B------:R-:W-:Y:S06]  /*1aa0*/  RET.REL.NODEC R16 `(_ZN2at6native43_GLOBAL__N__7cc8d1ed_10_Dropout_cu_0e96ed3820fused_dropout_kernelIN3c104HalfEfmLi1ELi1EbEEvNS_4cuda6detail10TensorInfoIKT_T1_EENS7_IS8_SA_EENS7_IT4_SA_EESA_T0_NS_15PhiloxCudaStateE) ;  /* 0xffffe55010007950 */ /* 0x000fec0003c3ffff */
        .weak           $__internal_83_$__cuda_sm20_div_u64
        .type           $__internal_83_$__cuda_sm20_div_u64,@function
        .size           $__internal_83_$__cuda_sm20_div_u64,(.L_x_11463 - $__internal_83_$__cuda_sm20_div_u64)
$__internal_83_$__cuda_sm20_div_u64:
        /* <DEDUP_REMOVED lines=64> */
[----:B------:R-:W-:Y:S06]  /*1eb0*/  RET.REL.NODEC R16 `(_ZN2at6native43_GLOBAL__N__7cc8d1ed_10_Dropout_cu_0e96ed3820fused_dropout_kernelIN3c104HalfEfmLi1ELi1EbEEvNS_4cuda6detail10TensorInfoIKT_T1_EENS7_IS8_SA_EENS7_IT4_SA_EESA_T0_NS_15PhiloxCudaStateE) ;  /* 0xffffe14010007950 */ /* 0x000fec0003c3ffff */
.L_x_3197:
        /* <DEDUP_REMOVED lines=12> */
.L_x_11463:


//--------------------- .text._ZN2at6native43_GLOBAL__N__7cc8d1ed_10_Dropout_cu_0e96ed3824fused_dropout_kernel_vecIN3c104HalfEfmLi1ELi2EbEEvNS_4cuda6detail10TensorInfoIKT_T1_EENS7_IS8_SA_EENS7_IT4_SA_EESA_T0_NS_15PhiloxCudaStateE --------------------------
	.section	.text._ZN2at6native43_GLOBAL__N__7cc8d1ed_10_Dropout_cu_0e96ed3824fused_dropout_kernel_vecIN3c104HalfEfmLi1ELi2EbEEvNS_4cuda6detail10TensorInfoIKT_T1_EENS7_IS8_SA_EENS7_IT4_SA_EESA_T0_NS_15PhiloxCudaStateE,"ax",@progbits
	.sectioninfo	@"SHI_REGISTERS=48"
	.align	128
.text._ZN2at6native43_GLOBAL__N__7cc8d1ed_10_Dropout_cu_0e96ed3824fused_dropout_kernel_vecIN3c104HalfEfmLi1ELi2EbEEvNS_4cuda6detail10TensorInfoIKT_T1_EENS7_IS8_SA_EENS7_IT4_SA_EESA_T0_NS_15PhiloxCudaStateE:
        .type           _ZN2at6native43_GLOBAL__N__7cc8d1ed_10_Dropout_cu_0e96ed3824fused_dropout_kernel_vecIN3c104HalfEfmLi1ELi2EbEEvNS_4cuda6detail10TensorInfoIKT_T1_EENS7_IS8_SA_EENS7_IT4_SA_EESA_T0_NS_15PhiloxCudaStateE,@function
        .size           _ZN2at6native43_GLOBAL__N__7cc8d1ed_10_Dropout_cu_0e96ed3824fused_dropout_kernel_vecIN3c104HalfEfmLi1ELi2EbEEvNS_4cuda6detail10TensorInfoIKT_T1_EENS7_IS8_SA_EENS7_IT4_SA_EESA_T0_NS_15PhiloxCudaStateE,(.L_x_11466 - _ZN2at6native43_GLOBAL__N__7cc8d1ed_10_Dropout_cu_0e96ed3824fused_dropout_kernel_vecIN3c104HalfEfmLi1ELi2EbEEvNS_4cuda6detail10TensorInfoIKT_T1_EENS7_IS8_SA_EENS7_IT4_SA_EESA_T0_NS_15PhiloxCudaStateE)
        .other          _ZN2at6native43_GLOBAL__N__7cc8d1ed_10_Dropout_cu_0e96ed3824fused_dropout_kernel_vecIN3c104HalfEfmLi1ELi2EbEEvNS_4cuda6detail10TensorInfoIKT_T1_EENS7_IS8_SA_EENS7_IT4_SA_EESA_T0_NS_15PhiloxCudaStateE,@"STO_CUDA_ENTRY STV_DEFAULT"
_ZN2at6native43_GLOBAL__N__7cc8d1ed_10_Dropout_cu_0e96ed3824fused_dropout_kernel_vecIN3c104HalfEfmLi1ELi2EbEEvNS_4cuda6detail10TensorInfoIKT_T1_EENS7_IS8_SA_EENS7_IT4_SA_EESA_T0_NS_15PhiloxCudaStateE:
        /* <DEDUP_REMOVED lines=102> */
[----:B------:R-:W-:Y:S05]  /*0660*/  CALL.REL.NOINC `($__internal_84_$__cuda_sm20_dblrcp_rn_slowpath_v3) ;  /* 0x0000077000007944 */ /* 0x000fea0003c00000 */
.L_x_3198:
        /* <DEDUP_REMOVED lines=8> */
.L_x_3203:
        /* <DEDUP_REMOVED lines=13> */
.L_x_3200:
[----:B------:R-:W-:Y:S05]  /*07c0*/  BSYNC B0 ;  /* 0x0000000000007941 */ /* 0x000fea0003800000 */
.L_x_3199:
        /* <DEDUP_REMOVED lines=54> */
.L_x_3202:
[----:B------:R-:W-:Y:S02]  /*0b30*/  IMAD.MOV.U32 R27, RZ, RZ, R34 ;  /* 0x000000ffff1b7224 */ /* 0x000fe400078e0022 */
[----:B------:R-:W-:Y:S02]  /*0b40*/  IMAD.MOV.U32 R34, RZ, RZ, R25 ;  /* 0x000000ffff227224 */ /* 0x000fe400078e0019 */
.L_x_3201:
        /* <DEDUP_REMOVED lines=15> */
[----:B------:R-:W-:Y:S01]  /*0c40*/  SEL R23, RZ, 0x1, P0 ;  /* 0x00000001ff177807 */ /* 0x000fe20000000000 */
[----:B------:R-:W-:-:S03]  /*0c50*/  IMAD.MOV.U32 R35, RZ, RZ, R28 ;  /* 0x000000ffff237224 */ /* 0x000fc600078e001c */
[C---:B------:R-:W-:Y:S02]  /*0c60*/  FSET.BF.LT.FTZ.AND R43, R38.reuse, c[0x0][0x648], PT ;  /* 0x00019200262b7a0a */ /* 0x040fe40003811000 */
[----:B------:R-:W-:-:S04]  /*0c70*/  FSETP.GEU.FTZ.AND P1, PT, R38, c[0x0][0x648], PT ;  /* 0x0001920026007a0b */ /* 0x000fc80003f3e000 */
[----:B------:R-:W-:-:S04]  /*0c80*/  SEL R38, RZ, 0x1, P1 ;  /* 0x00000001ff267807 */ /* 0x000fc80000800000 */
[----:B------:R-:W-:Y:S01]  /*0c90*/  PRMT R23, R38, 0x7604, R23 ;  /* 0x0000760426177816 */ /* 0x000fe20000000017 */
[----:B------:R-:W-:Y:S01]  /*0ca0*/  IMAD.MOV.U32 R38, RZ, RZ, R22 ;  /* 0x000000ffff267224 */ /* 0x000fe200078e0016 */
[--C-:B--2---:R-:W-:Y:S02]  /*0cb0*/  HADD2.F32 R45, -RZ, R24.reuse.H0_H0 ;  /* 0x20000018ff2d7230 */ /* 0x104fe40000004100 */
[----:B------:R-:W-:Y:S01]  /*0cc0*/  HADD2.F32 R44, -RZ, R24.H1_H1 ;  /* 0x30000018ff2c7230 */ /* 0x000fe20000004100 */
[----:B------:R-:W-:Y:S02]  /*0cd0*/  IADD3 R24, P3, R18, c[0x0][0x4a0], RZ ;  /* 0x0001280012187a10 */ /* 0x000fe40007f7e0ff */
[----:B------:R-:W-:Y:S01]  /*0ce0*/  LEA R18, P0, R41, R18, 0x1 ;  /* 0x0000001229127211 */ /* 0x000fe200078008ff */
[----:B------:R-:W-:Y:S01]  /*0cf0*/  FMUL.FTZ R45, R42, R45 ;  /* 0x0000002d2a2d7220 */ /* 0x000fe20000410000 */
[----:B------:R-:W-:Y:S01]  /*0d00*/  IADD3.X R25, R17, c[0x0][0x4a4], RZ, P3, !PT ;  /* 0x0001290011197a10 */ /* 0x000fe20001ffe4ff */
[----:B------:R-:W-:-:S02]  /*0d10*/  FMUL.FTZ R43, R43, R44 ;  /* 0x0000002c2b2b7220 */ /* 0x000fc40000410000 */
[----:B------:R-:W-:Y:S01]  /*0d20*/  IMAD.X R17, RZ, RZ, R17, P0 ;  /* 0x000000ffff117224 */ /* 0x000fe200000e0611 */
[----:B------:R-:W-:Y:S01]  /*0d30*/  ISETP.GE.U32.AND P0, PT, R18, c[0x0][0x640], PT ;  /* 0x0001900012007a0c */ /* 0x000fe20003f06070 */
[C---:B------:R-:W-:Y:S02]  /*0d40*/  FMUL.FTZ R45, R36.reuse, R45 ;  /* 0x0000002d242d7220 */ /* 0x040fe40000410000 */
[----:B------:R-:W-:Y:S01]  /*0d50*/  FMUL.FTZ R34, R36, R43 ;  /* 0x0000002b24227220 */ /* 0x000fe20000410000 */
[----:B------:R-:W-:-:S04]  /*0d60*/  ISETP.GE.U32.AND.EX P0, PT, R17, c[0x0][0x644], PT, P0 ;  /* 0x0001910011007a0c */ /* 0x000fc80003f06100 */
[----:B------:R-:W-:Y:S01]  /*0d70*/  F2FP.PACK_AB R45, R34, R45 ;  /* 0x0000002d222d723e */ /* 0x000fe200000000ff */
[----:B------:R-:W-:-:S04]  /*0d80*/  IMAD.MOV.U32 R34, RZ, RZ, R29 ;  /* 0x000000ffff227224 */ /* 0x000fc800078e001d */
[----:B------:R0:W-:Y:S04]  /*0d90*/  STG.E [R26.64], R45 ;  /* 0x0000002d1a007986 */ /* 0x0001e8000c101904 */
[----:B------:R0:W-:Y:S04]  /*0da0*/  STG.E.U16 [R24.64], R23 ;  /* 0x0000001718007986 */ /* 0x0001e8000c101504 */
[----:B------:R-:W-:Y:S06]  /*0db0*/  BAR.SYNC.DEFER_BLOCKING 0x0 ;  /* 0x0000000000007b1d */ /* 0x000fec0000010000 */
[----:B------:R-:W-:Y:S05]  /*0dc0*/  @!P0 BRA `(.L_x_3203) ;  /* 0xfffff92000008947 */ /* 0x000fea000383ffff */
[----:B------:R-:W-:Y:S05]  /*0dd0*/  EXIT ;  /* 0x000000000000794d */ /* 0x000fea0003800000 */
        .weak           $__internal_84_$__cuda_sm20_dblrcp_rn_slowpath_v3
        .type           $__internal_84_$__cuda_sm20_dblrcp_rn_slowpath_v3,@function
        .size           $__internal_84_$__cuda_sm20_dblrcp_rn_slowpath_v3,(.L_x_11466 - $__internal_84_$__cuda_sm20_dblrcp_rn_slowpath_v3)
$__internal_84_$__cuda_sm20_dblrcp_rn_slowpath_v3:
        /* <DEDUP_REMOVED lines=25> */
.L_x_3206:
        /* <DEDUP_REMOVED lines=9> */
.L_x_3204:
[----:B------:R-:W-:Y:S01]  /*1000*/  LOP3.LUT R23, R29, 0x80000, RZ, 0xfc, !PT ;  /* 0x000800001d177812 */ /* 0x000fe200078efcff */
[----:B------:R-:W-:Y:S02]  /*1010*/  IMAD.MOV.U32 R22, RZ, RZ, R28 ;  /* 0x000000ffff167224 */ /* 0x000fe400078e001c */
.L_x_3205:
[----:B------:R-:W-:Y:S02]  /*1020*/  IMAD.MOV.U32 R37, RZ, RZ, 0x0 ;  /* 0x00000000ff257424 */ /* 0x000fe400078e00ff */
[----:B01----:R-:W-:Y:S02]  /*1030*/  IMAD.MOV.U32 R24, RZ, RZ, R22 ;  /* 0x000000ffff187224 */ /* 0x003fe400078e0016 */
[----:B------:R-:W-:Y:S01]  /*1040*/  IMAD.MOV.U32 R25, RZ, RZ, R23 ;  /* 0x000000ffff197224 */ /* 0x000fe200078e0017 */
[----:B------:R-:W-:Y:S06]  /*1050*/  RET.REL.NODEC R36 `(_ZN2at6native43_GLOBAL__N__7cc8d1ed_10_Dropout_cu_0e96ed3824fused_dropout_kernel_vecIN3c104HalfEfmLi1ELi2EbEEvNS_4cuda6detail10TensorInfoIKT_T1_EENS7_IS8_SA_EENS7_IT4_SA_EESA_T0_NS_15PhiloxCudaStateE) ;  /* 0xffffefa024007950 */ /* 0x000fec0003c3ffff */
.L_x_3207:
        /* <DEDUP_REMOVED lines=10> */
.L_x_11466:


//--------------------- .text._ZN2at6native43_GLOBAL__N__7cc8d1ed_10_Dropout_cu_0e96ed3824fused_dropout_kernel_vecIN3c104HalfEfmLi1ELi4EbEEvNS_4cuda6detail10TensorInfoIKT_T1_EENS7_IS8_SA_EENS7_IT4_SA_EESA_T0_NS_15PhiloxCudaStateE --------------------------
	.section	.text._ZN2at6native43_GLOBAL__N__7cc8d1ed_10_Dropout_cu_0e96ed3824fused_dropout_kernel_vecIN3c104HalfEfmLi1ELi4EbEEvNS_4cuda6detail10TensorInfoIKT_T1_EENS7_IS8_SA_EENS7_IT4_SA_EESA_T0_NS_15PhiloxCudaStateE,"ax",@progbits
	.sectioninfo	@"SHI_REGISTERS=48"
	.align	128
.text._ZN2at6native43_GLOBAL__N__7cc8d1ed_10_Dropout_cu_0e96ed3824fused_dropout_kernel_vecIN3c104HalfEfmLi1ELi4EbEEvNS_4cuda6detail10TensorInfoIKT_T1_EENS7_IS8_SA_EENS7_IT4_SA_EESA_T0_NS_15PhiloxCudaStateE:
        .type           _ZN2at6native43_GLOBAL__N__7cc8d1ed_10_Dropout_cu_0e96ed3824fused_dropout_kernel_vecIN3c104HalfEfmLi1ELi4EbEEvNS_4cuda6detail10TensorInfoIKT_T1_EENS7_IS8_SA_EENS7_IT4_SA_EESA_T0_NS_15PhiloxCudaStateE,@function
        .size           _ZN2at6native43_GLOBAL__N__7cc8d1ed_10_Dropout_cu_0e96ed3824fused_dropout_kernel_vecIN3c104HalfEfmLi1ELi4EbEEvNS_4cuda6detail10TensorInfoIKT_T1_EENS7_IS8_SA_EENS7_IT4_SA_EESA_T0_NS_15PhiloxCudaStateE,(.L_x_11468 - _ZN2at6native43_GLOBAL__N__7cc8d1ed_10_Dropout_cu_0e96ed3824fused_dropout_kernel_vecIN3c104HalfEfmLi1ELi4EbEEvNS_4cuda6detail10TensorInfoIKT_T1_EENS7_IS8_SA_EENS7_IT4_SA_EESA_T0_NS_15PhiloxCudaStateE)
        .other          _ZN2at6native43_GLOBAL__N__7cc8d1ed_10_Dropout_cu_0e96ed3824fused_dropout_kernel_vecIN3c104HalfEfmLi1ELi4EbEEvNS_4cuda6detail10TensorInfoIKT_T1_EENS7_IS8_SA_EENS7_IT4_SA_EESA_T0_NS_15PhiloxCudaStateE,@"STO_CUDA_ENTRY STV_DEFAULT"
_ZN2at6native43_GLOBAL__N__7cc8d1ed_10_Dropout_cu_0e96ed3824fused_dropout_kernel_vecIN3c104HalfEfmLi1ELi4EbEEvNS_4cuda6detail10TensorInfoIKT_T1_EENS7_IS8_SA_EENS7_IT4_SA_EESA_T0_NS_15PhiloxCudaStateE:
        /* <DEDUP_REMOVED lines=100> */
[----:B------:R-:W-:Y:S05]  /*0640*/  CALL.REL.NOINC `($__internal_85_$__cuda_sm20_dblrcp_rn_slowpath_v3) ;  /* 0x0000092000007944 */ /* 0x000fea0003c00000 */
.L_x_3208:
[----:B-1----:R-:W0:Y:S01]  /*0650*/  F2F.F32.F64 R34, R22 ;  /* 0x0000001600227310 */ /* 0x002e220000301000 */
[----:B------:R-:W0:Y:S01]  /*0660*/  DSETP.GEU.AND P0, PT, |R22|, c[0x2][0x0], PT ;  /* 0x008000001600762a */ /* 0x000e220003f0e200 */
[----:B------:R-:W-:Y:S01]  /*0670*/  IMAD R37, R37, -0x326172a9, RZ ;  /* 0xcd9e8d5725257824 */ /* 0x000fe200078e02ff */
[----:B------:R-:W-:Y:S01]  /*0680*/  LOP3.LUT R36, R36, 0x3, RZ, 0xc0, !PT ;  /* 0x0000000324247812 */ /* 0x000fe200078ec0ff */
[----:B------:R-:W-:-:S11]  /*0690*/  IMAD.MOV.U32 R35, RZ, RZ, RZ ;  /* 0x000000ffff237224 */ /* 0x000fd600078e00ff */
[----:B0-----:R-:W-:Y:S02]  /*06a0*/  @!P0 FMUL R34, R34, 1.175494350822287508e-38 ;  /* 0x0080000022228820 */ /* 0x001fe40000400000 */
.L_x_3213:
        /* <DEDUP_REMOVED lines=13> */
.L_x_3210:
[----:B------:R-:W-:Y:S05]  /*0780*/  BSYNC B0 ;  /* 0x0000000000007941 */ /* 0x000fea0003800000 */
.L_x_3209:
        /* <DEDUP_REMOVED lines=60> */
.L_x_3212:
[----:B------:R-:W-:Y:S02]  /*0b50*/  IMAD.MOV.U32 R24, RZ, RZ, R40 ;  /* 0x000000ffff187224 */ /* 0x000fe400078e0028 */
[----:B------:R-:W-:Y:S02]  /*0b60*/  IMAD.MOV.U32 R25, RZ, RZ, R23 ;  /* 0x000000ffff197224 */ /* 0x000fe400078e0017 */
[----:B------:R-:W-:-:S02]  /*0b70*/  IMAD.MOV.U32 R42, RZ, RZ, R26 ;  /* 0x000000ffff2a7224 */ /* 0x000fc400078e001a */
[----:B------:R-:W-:Y:S02]  /*0b80*/  IMAD.MOV.U32 R41, RZ, RZ, R20 ;  /* 0x000000ffff297224 */ /* 0x000fe400078e0014 */
.L_x_3211:
        /* <DEDUP_REMOVED lines=11> */
[----:B------:R-:W-:Y:S02]  /*0c40*/  FSETP.GEU.FTZ.AND P0, PT, R44, c[0x0][0x648], PT ;  /* 0x000192002c007a0b */ /* 0x000fe40003f1e000 */
[----:B------:R-:W0:Y:S01]  /*0c50*/  I2F.U32 R41, R41 ;  /* 0x0000002900297306 */ /* 0x000e220000201000 */
[----:B-1----:R-:W-:Y:S01]  /*0c60*/  FFMA.FTZ R43, R43, R37, 1.1641532182693481445e-10 ;  /* 0x2f0000002b2b7423 */ /* 0x002fe20000010025 */
[----:B------:R-:W-:-:S04]  /*0c70*/  SEL R45, RZ, 0x1, P0 ;  /* 0x00000001ff2d7807 */ /* 0x000fc80000000000 */
[C---:B------:R-:W-:Y:S01]  /*0c80*/  FSETP.GEU.FTZ.AND P1, PT, R43.reuse, c[0x0][0x648], PT ;  /* 0x000192002b007a0b */ /* 0x040fe20003f3e000 */
[-C--:B---3--:R-:W-:Y:S01]  /*0c90*/  FFMA.FTZ R39, R42, R37.reuse, 1.1641532182693481445e-10 ;  /* 0x2f0000002a277423 */ /* 0x088fe20000010025 */
[----:B------:R-:W-:Y:S02]  /*0ca0*/  FSET.BF.LT.FTZ.AND R43, R43, c[0x0][0x648], PT ;  /* 0x000192002b2b7a0a */ /* 0x000fe40003811000 */
[----:B------:R-:W-:Y:S02]  /*0cb0*/  SEL R24, RZ, 0x1, P1 ;  /* 0x00000001ff187807 */ /* 0x000fe40000800000 */
[----:B------:R-:W-:Y:S02]  /*0cc0*/  FSETP.GEU.FTZ.AND P1, PT, R39, c[0x0][0x648], PT ;  /* 0x0001920027007a0b */ /* 0x000fe40003f3e000 */
[----:B------:R-:W-:Y:S01]  /*0cd0*/  PRMT R25, R24, 0x7604, R45 ;  /* 0x0000760418197816 */ /* 0x000fe2000000002d */
[----:B0-----:R-:W-:Y:S01]  /*0ce0*/  FFMA.FTZ R37, R41, R37, 1.1641532182693481445e-10 ;  /* 0x2f00000029257423 */ /* 0x001fe20000010025 */
[----:B------:R-:W-:Y:S01]  /*0cf0*/  FSET.BF.LT.FTZ.AND R42, R39, c[0x0][0x648], PT ;  /* 0x00019200272a7a0a */ /* 0x000fe20003811000 */
[----:B------:R-:W-:Y:S01]  /*0d00*/  IMAD.MOV.U32 R39, RZ, RZ, R26 ;  /* 0x000000ffff277224 */ /* 0x000fe200078e001a */
[----:B------:R-:W-:-:S02]  /*0d10*/  FSET.BF.LT.FTZ.AND R45, R44, c[0x0][0x648], PT ;  /* 0x000192002c2d7a0a */ /* 0x000fc40003811000 */
[C---:B------:R-:W-:Y:S02]  /*0d20*/  FSET.BF.LT.FTZ.AND R44, R37.reuse, c[0x0][0x648], PT ;  /* 0x00019200252c7a0a */ /* 0x040fe40003811000 */
[----:B------:R-:W-:Y:S01]  /*0d30*/  FSETP.GEU.FTZ.AND P0, PT, R37, c[0x0][0x648], PT ;  /* 0x0001920025007a0b */ /* 0x000fe20003f1e000 */
[--C-:B--2---:R-:W-:Y:S02]  /*0d40*/  HADD2.F32 R24, -RZ, R22.reuse.H0_H0 ;  /* 0x20000016ff187230 */ /* 0x104fe40000004100 */
[----:B------:R-:W-:Y:S02]  /*0d50*/  HADD2.F32 R22, -RZ, R22.H1_H1 ;  /* 0x30000016ff167230 */ /* 0x000fe40000004100 */
[--C-:B------:R-:W-:Y:S01]  /*0d60*/  HADD2.F32 R41, -RZ, R23.reuse.H0_H0 ;  /* 0x20000017ff297230 */ /* 0x100fe20000004100 */
[----:B------:R-:W-:Y:S01]  /*0d70*/  FMUL.FTZ R45, R45, R24 ;  /* 0x000000182d2d7220 */ /* 0x000fe20000410000 */
[----:B------:R-:W-:Y:S01]  /*0d80*/  HADD2.F32 R23, -RZ, R23.H1_H1 ;  /* 0x30000017ff177230 */ /* 0x000fe20000004100 */
[----:B------:R-:W-:Y:S01]  /*0d90*/  FMUL.FTZ R43, R43, R22 ;  /* 0x000000162b2b7220 */ /* 0x000fe20000410000 */
[----:B------:R-:W-:Y:S01]  /*0da0*/  SEL R22, RZ, 0x1, P1 ;  /* 0x00000001ff167807 */ /* 0x000fe20000800000 */
[----:B------:R-:W-:Y:S01]  /*0db0*/  FMUL.FTZ R41, R42, R41 ;  /* 0x000000292a297220 */ /* 0x000fe20000410000 */
[----:B------:R-:W-:Y:S01]  /*0dc0*/  IADD3 R40, P1, R40, c[0x0][0x300], RZ ;  /* 0x0000c00028287a10 */ /* 0x000fe20007f3e0ff */
[----:B------:R-:W-:Y:S01]  /*0dd0*/  FMUL.FTZ R37, R44, R23 ;  /* 0x000000172c257220 */ /* 0x000fe20000410000 */
[----:B------:R-:W-:Y:S01]  /*0de0*/  PRMT R23, R22, 0x7054, R25 ;  /* 0x0000705416177816 */ /* 0x000fe20000000019 */
[C---:B------:R-:W-:Y:S01]  /*0df0*/  FMUL.FTZ R25, R34.reuse, R41 ;  /* 0x0000002922197220 */ /* 0x040fe20000410000 */
[----:B------:R-:W-:Y:S01]  /*0e00*/  IADD3.X R41, R21, c[0x0][0x304], RZ, P1, !PT ;  /* 0x0000c10015297a10 */ /* 0x000fe20000ffe4ff */
[----:B------:R-:W-:Y:S01]  /*0e10*/  IMAD.MOV.U32 R21, RZ, RZ, c[0x0][0x0] ;  /* 0x00000000ff157624 */ /* 0x000fe200078e00ff */
[----:B------:R-:W-:Y:S01]  /*0e20*/  SEL R44, RZ, 0x1, P0 ;  /* 0x00000001ff2c7807 */ /* 0x000fe20000000000 */
[----:B------:R-:W-:Y:S01]  /*0e30*/  FMUL.FTZ R24, R34, R45 ;  /* 0x0000002d22187220 */ /* 0x000fe20000410000 */
[----:B------:R-:W-:Y:S01]  /*0e40*/  IADD3 R22, P0, R38, c[0x0][0x4a0], RZ ;  /* 0x0001280026167a10 */ /* 0x000fe20007f1e0ff */
[----:B------:R-:W-:-:S02]  /*0e50*/  FMUL.FTZ R43, R34, R43 ;  /* 0x0000002b222b7220 */ /* 0x000fc40000410000 */
[----:B------:R-:W-:Y:S02]  /*0e60*/  IMAD R21, R21, c[0x0][0xc], RZ ;  /* 0x0000030015157a24 */ /* 0x000fe400078e02ff */
[----:B------:R-:W-:Y:S01]  /*0e70*/  FMUL.FTZ R42, R34, R37 ;  /* 0x00000025222a7220 */ /* 0x000fe20000410000 */
[----:B------:R-:W-:Y:S01]  /*0e80*/  F2FP.PACK_AB R24, R43, R24 ;  /* 0x000000182b18723e */ /* 0x000fe200000000ff */
[----:B------:R-:W-:Y:S01]  /*0e90*/  IMAD.MOV.U32 R37, RZ, RZ, R20 ;  /* 0x000000ffff257224 */ /* 0x000fe200078e0014 */
[----:B------:R-:W-:Y:S02]  /*0ea0*/  PRMT R43, R44, 0x654, R23 ;  /* 0x000006542c2b7816 */ /* 0x000fe40000000017 */
[----:B------:R-:W-:Y:S02]  /*0eb0*/  IADD3.X R23, R17, c[0x0][0x4a4], RZ, P0, !PT ;  /* 0x0001290011177a10 */ /* 0x000fe400007fe4ff */
[----:B------:R-:W-:Y:S02]  /*0ec0*/  LEA R38, P0, R21, R38, 0x2 ;  /* 0x0000002615267211 */ /* 0x000fe400078010ff */
[----:B------:R-:W-:-:S03]  /*0ed0*/  F2FP.PACK_AB R25, R42, R25 ;  /* 0x000000192a19723e */ /* 0x000fc600000000ff */
        /* <DEDUP_REMOVED lines=9> */
        .weak           $__internal_85_$__cuda_sm20_dblrcp_rn_slowpath_v3
        .type           $__internal_85_$__cuda_sm20_dblrcp_rn_slowpath_v3,@function
        .size           $__internal_85_$__cuda_sm20_dblrcp_rn_slowpath_v3,(.L_x_11468 - $__internal_85_$__cuda_sm20_dblrcp_rn_slowpath_v3)
$__internal_85_$__cuda_sm20_dblrcp_rn_slowpath_v3:
        /* <DEDUP_REMOVED lines=25> */
.L_x_3216:
        /* <DEDUP_REMOVED lines=9> */
.L_x_3214:
[----:B------:R-:W-:Y:S01]  /*1190*/  LOP3.LUT R21, R27, 0x80000, RZ, 0xfc, !PT ;  /* 0x000800001b157812 */ /* 0x000fe200078efcff */
[----:B------:R-:W-:Y:S02]  /*11a0*/  IMAD.MOV.U32 R20, RZ, RZ, R26 ;  /* 0x000000ffff147224 */ /* 0x000fe400078e001a */
.L_x_3215:
[----:B------:R-:W-:Y:S02]  /*11b0*/  IMAD.MOV.U32 R35, RZ, RZ, 0x0 ;  /* 0x00000000ff237424 */ /* 0x000fe400078e00ff */
[----:B01----:R-:W-:Y:S02]  /*11c0*/  IMAD.MOV.U32 R22, RZ, RZ, R20 ;  /* 0x000000ffff167224 */ /* 0x003fe400078e0014 */
[----:B------:R-:W-:Y:S01]  /*11d0*/  IMAD.MOV.U32 R23, RZ, RZ, R21 ;  /* 0x000000ffff177224 */ /* 0x000fe200078e0015 */
[----:B------:R-:W-:Y:S06]  /*11e0*/  RET.REL.NODEC R34 `(_ZN2at6native43_GLOBAL__N__7cc8d1ed_10_Dropout_cu_0e96ed3824fused_dropout_kernel_vecIN3c104HalfEfmLi1ELi4EbEEvNS_4cuda6detail10TensorInfoIKT_T1_EENS7_IS8_SA_EENS7_IT4_SA_EESA_T0_NS_15PhiloxCudaStateE) ;  /* 0xffffee1022007950 */ /* 0x000fec0003c3ffff */
.L_x_3217:
        /* <DEDUP_REMOVED lines=9> */
.L_x_11468:


//--------------------- .text._ZN2at6native43_GLOBAL__N__7cc8d1ed_10_Dropout_cu_0e96ed3824fused_dropout_kernel_vecIN3c104HalfEfmLi1ELi8EbEEvNS_4cuda6detail10TensorInfoIKT_T1_EENS7_IS8_SA_EENS7_IT4_SA_EESA_T0_NS_15PhiloxCudaStateE --------------------------
	.section	.text._ZN2at6native43_GLOBAL__N__7cc8d1ed_10_Dropout_cu_0e96ed3824fused_dropout_kernel_vecIN3c104HalfEfmLi1ELi8EbEEvNS_4cuda6detail10TensorInfoIKT_T1_EENS7_IS8_SA_EENS7_IT4_SA_EESA_T0_NS_15PhiloxCudaStateE,"ax",@progbits
	.sectioninfo	@"SHI_REGISTERS=56"
	.align	128
.text._ZN2at6native43_GLOBAL__N__7cc8d1ed_10_Dropout_cu_0e96ed3824fused_dropout_kernel_vecIN3c104HalfEfmLi1ELi8EbEEvNS_4cuda6detail10TensorInfoIKT_T1_EENS7_IS8_SA_EENS7_IT4_SA_EESA_T0_NS_15PhiloxCudaStateE:
        .type           _ZN2at6native43_GLOBAL__N__7cc8d1ed_10_Dropout_cu_0e96ed3824fused_dropout_kernel_vecIN3c104HalfEfmLi1ELi8EbEEvNS_4cuda6detail10TensorInfoIKT_T1_EENS7_IS8_SA_EENS7_IT4_SA_EESA_T0_NS_15PhiloxCudaStateE,@function
        .size           _ZN2at6native43_GLOBAL__N__7cc8d1ed_10_Dropout_cu_0e96ed3824fused_dropout_kernel_vecIN3c104HalfEfmLi1ELi8EbEEvNS_4cuda6detail10TensorInfoIKT_T1_EENS7_IS8_SA_EENS7_IT4_SA_EESA_T0_NS_15PhiloxCudaStateE,(.L_x_11470 - _ZN2at6native43_GLOBAL__N__7cc8d1ed_10_Dropout_cu_0e96ed3824fused_dropout_kernel_vecIN3c104HalfEfmLi1ELi8EbEEvNS_4cuda6detail10TensorInfoIKT_T1_EENS7_IS8_SA_EENS7_IT4_SA_EESA_T0_NS_15PhiloxCudaStateE)
        .other          _ZN2at6native43_GLOBAL__N__7cc8d1ed_10_Dropout_cu_0e96ed3824fused_dropout_kernel_vecIN3c104HalfEfmLi1ELi8EbEEvNS_4cuda6detail10TensorInfoIKT_T1_EENS7_IS8_SA_EENS7_IT4_SA_EESA_T0_NS_15PhiloxCudaStateE,@"STO_CUDA_ENTRY STV_DEFAULT"
_ZN2at6native43_GLOBAL__N__7cc8d1ed_10_Dropout_cu_0e96ed3824fused_dropout_kernel_vecIN3c104HalfEfmLi1ELi8EbEEvNS_4cuda6detail10TensorInfoIKT_T1_EENS7_IS8_SA_EENS7_IT4_SA_EESA_T0_NS_15PhiloxCudaStateE:
        /* <DEDUP_REMOVED lines=99> */
[----:B------:R-:W-:Y:S05]  /*0630*/  CALL.REL.NOINC `($__internal_86_$__cuda_sm20_dblrcp_rn_slowpath_v3) ;  /* 0x000019e000007944 */ /* 0x000fea0003c00000 */
[----:B------:R-:W-:Y:S02]  /*0640*/  IMAD.MOV.U32 R12, RZ, RZ, R14 ;  /* 0x000000ffff0c7224 */ /* 0x000fe400078e000e */
[----:B------:R-:W-:-:S05]  /*0650*/  IMAD.MOV.U32 R13, RZ, RZ, R15 ;  /* 0x000000ffff0d7224 */ /* 0x000fca00078e000f */
.L_x_3218:
[----:B-1----:R-:W0:Y:S01]  /*0660*/  F2F.F32.F64 R32, R12 ;  /* 0x0000000c00207310 */ /* 0x002e220000301000 */
[----:B------:R-:W0:Y:S01]  /*0670*/  DSETP.GEU.AND P0, PT, |R12|, c[0x2][0x0], PT ;  /* 0x008000000c00762a */ /* 0x000e220003f0e200 */
[----:B------:R-:W-:Y:S01]  /*0680*/  IMAD R31, R31, -0x326172a9, RZ ;  /* 0xcd9e8d571f1f7824 */ /* 0x000fe200078e02ff */
[----:B------:R-:W-:Y:S01]  /*0690*/  LOP3.LUT R34, R38, 0x3, RZ, 0xc0, !PT ;  /* 0x0000000326227812 */ /* 0x000fe200078ec0ff */
[----:B------:R-:W-:-:S11]  /*06a0*/  IMAD.MOV.U32 R35, RZ, RZ, RZ ;  /* 0x000000ffff237224 */ /* 0x000fd600078e00ff */
[----:B0-----:R-:W-:Y:S02]  /*06b0*/  @!P0 FMUL R32, R32, 1.175494350822287508e-38 ;  /* 0x0080000020208820 */ /* 0x001fe40000400000 */
.L_x_3231:
        /* <DEDUP_REMOVED lines=18> */
.L_x_3221:
[----:B------:R-:W-:Y:S05]  /*07e0*/  BSYNC B0 ;  /* 0x0000000000007941 */ /* 0x000fea0003800000 */
.L_x_3220:
        /* <DEDUP_REMOVED lines=58> */
.L_x_3222:
        /* <DEDUP_REMOVED lines=21> */
.L_x_3224:
[----:B------:R-:W-:Y:S05]  /*0ce0*/  BSYNC B0 ;  /* 0x0000000000007941 */ /* 0x000fea0003800000 */
.L_x_3223:
[----:B------:R-:W-:Y:S01]  /*0cf0*/  LOP3.LUT R15, R15, R33, R26, 0x96, !PT ;  /* 0x000000210f0f7212 */ /* 0x000fe200078e961a */
[----:B------:R-:W-:Y:S01]  /*0d00*/  IMAD R31, R30, R31, -0x2daee0ad ;  /* 0xd2511f531e1f7424 */ /* 0x000fe200078e021f */
[----:B------:R-:W-:Y:S01]  /*0d10*/  LOP3.LUT R12, R14, R45, RZ, 0x3c, !PT ;  /* 0x0000002d0e0c7212 */ /* 0x000fe200078e3cff */
[----:B------:R-:W-:Y:S02]  /*0d20*/  IMAD R41, R41, -0x2daee0ad, RZ ;  /* 0xd2511f5329297824 */ /* 0x000fe400078e02ff */
[----:B------:R-:W-:-:S04]  /*0d30*/  IMAD.WIDE.U32 R14, R15, -0x2daee0ad, RZ ;  /* 0xd2511f530f0e7825 */ /* 0x000fc800078e00ff */
        /* <DEDUP_REMOVED lines=38> */
[----:B------:R-:W-:-:S04]  /*0fa0*/  LOP3.LUT R28, R13, R28, R24, 0x96, !PT ;  /* 0x0000001c0d1c7212 */ /* 0x000fc800078e9618 */
[----:B------:R-:W-:Y:S01]  /*0fb0*/  MOV R53, R28 ;  /* 0x0000001c00357202 */ /* 0x000fe20000000f00 */
        /* <DEDUP_REMOVED lines=16> */
.L_x_3219:
        /* <DEDUP_REMOVED lines=15> */
.L_x_3227:
[----:B------:R-:W-:Y:S05]  /*11b0*/  BSYNC B0 ;  /* 0x0000000000007941 */ /* 0x000fea0003800000 */
.L_x_3226:
        /* <DEDUP_REMOVED lines=27> */
.L_x_3229:
[----:B------:R-:W-:Y:S05]  /*1370*/  BSYNC B0 ;  /* 0x0000000000007941 */ /* 0x000fea0003800000 */
.L_x_3228:
        /* <DEDUP_REMOVED lines=100> */
.L_x_3225:
[C---:B------:R-:W-:Y:S02]  /*19c0*/  SHF.L.U32 R41, R22.reuse, 0x1, RZ ;  /* 0x0000000116297819 */ /* 0x040fe400000006ff */
[----:B------:R-:W-:Y:S02]  /*19d0*/  SHF.L.U64.HI R44, R22, 0x1, R21 ;  /* 0x00000001162c7819 */ /* 0x000fe40000010215 */
        /* <DEDUP_REMOVED lines=41> */
[----:B------:R-:W-:Y:S01]  /*1c70*/  FSETP.GEU.FTZ.AND P2, PT, R48, c[0x0][0x648], PT ;  /* 0x0001920030007a0b */ /* 0x000fe20003f5e000 */
[--C-:B--2---:R-:W-:Y:S02]  /*1c80*/  HADD2.F32 R38, -RZ, R12.reuse.H0_H0 ;  /* 0x2000000cff267230 */ /* 0x104fe40000004100 */
[----:B------:R-:W-:Y:S02]  /*1c90*/  HADD2.F32 R50, -RZ, R12.H1_H1 ;  /* 0x3000000cff327230 */ /* 0x000fe40000004100 */
[--C-:B------:R-:W-:Y:S01]  /*1ca0*/  HADD2.F32 R51, -RZ, R14.reuse.H0_H0 ;  /* 0x2000000eff337230 */ /* 0x100fe20000004100 */
[----:B------:R-:W-:Y:S01]  /*1cb0*/  FMUL.FTZ R49, R49, R38 ;  /* 0x0000002631317220 */ /* 0x000fe20000410000 */
[----:B------:R-:W-:Y:S01]  /*1cc0*/  FSET.BF.LT.FTZ.AND R38, R47, c[0x0][0x648], PT ;  /* 0x000192002f267a0a */ /* 0x000fe20003811000 */
[----:B------:R-:W-:Y:S01]  /*1cd0*/  HADD2.F32 R14, -RZ, R14.H1_H1 ;  /* 0x3000000eff0e7230 */ /* 0x000fe20000004100 */
[----:B------:R-:W-:Y:S01]  /*1ce0*/  FSET.BF.LT.FTZ.AND R47, R46, c[0x0][0x648], PT ;  /* 0x000192002e2f7a0a */ /* 0x000fe20003811000 */
[--C-:B------:R-:W-:Y:S01]  /*1cf0*/  HADD2.F32 R12, -RZ, R13.reuse.H0_H0 ;  /* 0x2000000dff0c7230 */ /* 0x100fe20000004100 */
[----:B------:R-:W-:Y:S01]  /*1d00*/  FMUL.FTZ R39, R39, R50 ;  /* 0x0000003227277220 */ /* 0x000fe20000410000 */
[----:B------:R-:W-:Y:S01]  /*1d10*/  HADD2.F32 R13, -RZ, R13.H1_H1 ;  /* 0x3000000dff0d7230 */ /* 0x000fe20000004100 */
[----:B------:R-:W-:Y:S01]  /*1d20*/  FMUL.FTZ R51, R38, R51 ;  /* 0x0000003326337220 */ /* 0x000fe20000410000 */
[--C-:B------:R-:W-:Y:S01]  /*1d30*/  HADD2.F32 R52, -RZ, R15.reuse.H0_H0 ;  /* 0x2000000fff347230 */ /* 0x100fe20000004100 */
[----:B------:R-:W-:Y:S01]  /*1d40*/  FMUL.FTZ R47, R47, R14 ;  /* 0x0000000e2f2f7220 */ /* 0x000fe20000410000 */
[----:B------:R-:W-:Y:S01]  /*1d50*/  HADD2.F32 R15, -RZ, R15.H1_H1 ;  /* 0x3000000fff0f7230 */ /* 0x000fe20000004100 */
[----:B------:R-:W-:Y:S01]  /*1d60*/  FMUL.FTZ R53, R53, R12 ;  /* 0x0000000c35357220 */ /* 0x000fe20000410000 */
[----:B------:R-:W-:Y:S01]  /*1d70*/  FSET.BF.LT.FTZ.AND R12, R45, c[0x0][0x648], PT ;  /* 0x000192002d0c7a0a */ /* 0x000fe20003811000 */
[----:B------:R-:W-:Y:S01]  /*1d80*/  FMUL.FTZ R13, R40, R13 ;  /* 0x0000000d280d7220 */ /* 0x000fe20000410000 */
[----:B------:R-:W-:Y:S01]  /*1d90*/  SEL R46, RZ, 0xffffffff, P1 ;  /* 0xffffffffff2e7807 */ /* 0x000fe20000800000 */
[C---:B------:R-:W-:Y:S01]  /*1da0*/  FMUL.FTZ R49, R32.reuse, R49 ;  /* 0x0000003120317220 */ /* 0x040fe20000410000 */
[----:B------:R-:W-:Y:S01]  /*1db0*/  SEL R45, RZ, 0x1, P2 ;  /* 0x00000001ff2d7807 */ /* 0x000fe20001000000 */
[----:B------:R-:W-:-:S02]  /*1dc0*/  FMUL.FTZ R14, R32, R39 ;  /* 0x00000027200e7220 */ /* 0x000fc40000410000 */
[C---:B------:R-:W-:Y:S02]  /*1dd0*/  FMUL.FTZ R51, R32.reuse, R51 ;  /* 0x0000003320337220 */ /* 0x040fe40000410000 */
[C---:B------:R-:W-:Y:S02]  /*1de0*/  FMUL.FTZ R40, R32.reuse, R47 ;  /* 0x0000002f20287220 */ /* 0x040fe40000410000 */
[C---:B------:R-:W-:Y:S02]  /*1df0*/  FMUL.FTZ R53, R32.reuse, R53 ;  /* 0x0000003520357220 */ /* 0x040fe40000410000 */
[----:B------:R-:W-:Y:S02]  /*1e00*/  FMUL.FTZ R38, R32, R13 ;  /* 0x0000000d20267220 */ /* 0x000fe40000410000 */
[----:B------:R-:W-:Y:S02]  /*1e10*/  FMUL.FTZ R39, R43, R52 ;  /* 0x000000342b277220 */ /* 0x000fe40000410000 */
[----:B------:R-:W-:Y:S01]  /*1e20*/  FMUL.FTZ R43, R12, R15 ;  /* 0x0000000f0c2b7220 */ /* 0x000fe20000410000 */
[----:B------:R-:W-:Y:S01]  /*1e30*/  F2FP.PACK_AB R12, R14, R49 ;  /* 0x000000310e0c723e */ /* 0x000fe200000000ff */
[----:B------:R-:W-:Y:S01]  /*1e40*/  FMUL.FTZ R15, R32, R39 ;  /* 0x00000027200f7220 */ /* 0x000fe20000410000 */
[----:B------:R-:W-:Y:S01]  /*1e50*/  F2FP.PACK_AB R14, R40, R51 ;  /* 0x00000033280e723e */ /* 0x000fe200000000ff */
[----:B------:R-:W-:Y:S01]  /*1e60*/  IMAD.SHL.U32 R46, R46, 0x100, RZ ;  /* 0x000001002e2e7824 */ /* 0x000fe200078e00ff */
[----:B------:R-:W-:-:S02]  /*1e70*/  IADD3 R40, P4, R41, c[0x0][0x300], RZ ;  /* 0x0000c00029287a10 */ /* 0x000fc40007f9e0ff */
[----:B------:R-:W-:Y:S01]  /*1e80*/  F2FP.PACK_AB R13, R38, R53 ;  /* 0x00000035260d723e */ /* 0x000fe200000000ff */
[----:B------:R-:W-:Y:S01]  /*1e90*/  FMUL.FTZ R38, R32, R43 ;  /* 0x0000002b20267220 */ /* 0x000fe20000410000 */
[----:B------:R-:W-:Y:S01]  /*1ea0*/  SEL R41, RZ, 0xffffffff, P3 ;  /* 0xffffffffff297807 */ /* 0x000fe20001800000 */
[----:B------:R-:W-:Y:S01]  /*1eb0*/  IMAD.MOV.U32 R43, RZ, RZ, c[0x0][0x0] ;  /* 0x00000000ff2b7624 */ /* 0x000fe200078e00ff */
[----:B------:R-:W-:Y:S02]  /*1ec0*/  SEL R39, RZ, 0x1, P0 ;  /* 0x00000001ff277807 */ /* 0x000fe40000000000 */
[----:B------:R-:W-:Y:S01]  /*1ed0*/  F2FP.PACK_AB R15, R38, R15 ;  /* 0x0000000f260f723e */ /* 0x000fe200000000ff */
        /* <DEDUP_REMOVED lines=12> */
[----:B------:R0:W-:Y:S03]  /*1fa0*/  STG.E.64 [R38.64], R12 ;  /* 0x0000000c26007986 */ /* 0x0001e6000c101b04 */
[----:B------:R-:W-:Y:S01]  /*1fb0*/  IADD3.X R21, RZ, R21, RZ, P0, !PT ;  /* 0x00000015ff157210 */ /* 0x000fe200007fe4ff */
[----:B------:R-:W-:Y:S01]  /*1fc0*/  BAR.SYNC.DEFER_BLOCKING 0x0 ;  /* 0x0000000000007b1d */ /* 0x000fe20000010000 */
[----:B------:R-:W-:-:S04]  /*1fd0*/  ISETP.GE.U32.AND P0, PT, R22, c[0x0][0x640], PT ;  /* 0x0001900016007a0c */ /* 0x000fc80003f06070 */
[----:B------:R-:W-:-:S13]  /*1fe0*/  ISETP.GE.U32.AND.EX P0, PT, R21, c[0x0][0x644], PT, P0 ;  /* 0x0001910015007a0c */ /* 0x000fda0003f06100 */
[----:B0-----:R-:W-:Y:S01]  /*1ff0*/  @P0 CALL.REL.NOINC `(.L_x_3230) ;  /* 0x0000001000000944 */ /* 0x001fe20003c00000 */
[----:B------:R-:W-:Y:S05]  /*2000*/  BRA `(.L_x_3231) ;  /* 0xffffe6b000007947 */ /* 0x000fea000383ffff */
.L_x_3230:
[----:B------:R-:W-:Y:S05]  /*2010*/  EXIT ;  /* 0x000000000000794d */ /* 0x000fea0003800000 */
        .weak           $__internal_86_$__cuda_sm20_dblrcp_rn_slowpath_v3
        .type           $__internal_86_$__cuda_sm20_dblrcp_rn_slowpath_v3,@function
        .size           $__internal_86_$__cuda_sm20_dblrcp_rn_slowpath_v3,(.L_x_11470 - $__internal_86_$__cuda_sm20_dblrcp_rn_slowpath_v3)
$__internal_86_$__cuda_sm20_dblrcp_rn_slowpath_v3:
        /* <DEDUP_REMOVED lines=26> */
.L_x_3234:
        /* <DEDUP_REMOVED lines=10> */
.L_x_3232:
[----:B------:R-:W-:Y:S01]  /*2260*/  LOP3.LUT R13, R37, 0x80000, RZ, 0xfc, !PT ;  /* 0x00080000250d7812 */ /* 0x000fe200078efcff */
[----:B------:R-:W-:-:S04]  /*2270*/  IMAD.MOV.U32 R12, RZ, RZ, R36 ;  /* 0x000000ffff0c7224 */ /* 0x000fc800078e0024 */
.L_x_3233:
[----:B01----:R-:W-:Y:S02]  /*2280*/  IMAD.MOV.U32 R14, RZ, RZ, R12 ;  /* 0x000000ffff0e7224 */ /* 0x003fe400078e000c */
[----:B------:R-:W-:Y:S02]  /*2290*/  IMAD.MOV.U32 R15, RZ, RZ, R13 ;  /* 0x000000ffff0f7224 */ /* 0x000fe400078e000d */
[----:B------:R-:W-:Y:S02]  /*22a0*/  IMAD.MOV.U32 R12, RZ, RZ, R32 ;  /* 0x000000ffff0c7224 */ /* 0x000fe400078e0020 */
[----:B------:R-:W-:-:S04]  /*22b0*/  IMAD.MOV.U32 R13, RZ, RZ, 0x0 ;  /* 0x00000000ff0d7424 */ /* 0x000fc800078e00ff */
[----:B------:R-:W-:Y:S05]  /*22c0*/  RET.REL.NODEC R12 `(_ZN2at6native43_GLOBAL__N__7cc8d1ed_10_Dropout_cu_0e96ed3824fused_dropout_kernel_vecIN3c104HalfEfmLi1ELi8EbEEvNS_4cuda6detail10TensorInfoIKT_T1_EENS7_IS8_SA_EENS7_IT4_SA_EESA_T0_NS_15PhiloxCudaStateE) ;  /* 0xffffdd300c007950 */ /* 0x000fea0003c3ffff */
.L_x_3235:
        /* <DEDUP_REMOVED lines=11> */
.L_x_11470:


//--------------------- .text._ZN2at6native43_GLOBAL__N__7cc8d1ed_10_Dropout_cu_0e96ed3824fused_dropout_kernel_vecIN3c104HalfEfmLi1ELi16EbEEvNS_4cuda6detail10TensorInfoIKT_T1_EENS7_IS8_SA_EENS7_IT4_SA_EESA_T0_NS_15PhiloxCudaStateE --------------------------
	.section	.text._ZN2at6native43_GLOBAL__N__7cc8d1ed_10_Dropout_cu_0e96ed3824fused_dropout_kernel_vecIN3c104HalfEfmLi1ELi16EbEEvNS_4cuda6detail10TensorInfoIKT_T1_EENS7_IS8_SA_EENS7_IT4_SA_EESA_T0_NS_15PhiloxCudaStateE,"ax",@progbits
	.sectioninfo	@"SHI_REGISTERS=55"
	.align	128
.text._ZN2at6native43_GLOBAL__N__7cc8d1ed_10_Dropout_cu_0e96ed3824fused_dropout_kernel_vecIN3c104HalfEfmLi1ELi16EbEEvNS_4cuda6detail10TensorInfoIKT_T1_EENS7_IS8_SA_EENS7_IT4_SA_EESA_T0_NS_15PhiloxCudaStateE:
        .type           _ZN2at6native43_GLOBAL__N__7cc8d1ed_10_Dropout_cu_0e96ed3824fused_dropout_kernel_vecIN3c104HalfEfmLi1ELi16EbEEvNS_4cuda6detail10TensorInfoIKT_T1_EENS7_IS8_SA_EENS7_IT4_SA_EESA_T0_NS_15PhiloxCudaStateE,@function
        .size           _ZN2at6native43_GLOBAL__N__7cc8d1ed_10_Dropout_cu_0e96ed3824fused_dropout_kernel_vecIN3c104HalfEfmLi1ELi16EbEEvNS_4cuda6detail10TensorInfoIKT_T1_EENS7_IS8_SA_EENS7_IT4_SA_EESA_T0_NS_15PhiloxCudaStateE,(.L_x_11472 - _ZN2at6native43_GLOBAL__N__7cc8d1ed_10_Dropout_cu_0e96ed3824fused_dropout_kernel_vecIN3c104HalfEfmLi1ELi16EbEEvNS_4cuda6detail10TensorInfoIKT_T1_EENS7_IS8_SA_EENS7_IT4_SA_EESA_T0_NS_15PhiloxCudaStateE)
        .other          _ZN2at6native43_GLOBAL__N__7cc8d1ed_10_Dropout_cu_0e96ed3824fused_dropout_kernel_vecIN3c104HalfEfmLi1ELi16EbEEvNS_4cuda6detail10TensorInfoIKT_T1_EENS7_IS8_SA_EENS7_IT4_SA_EESA_T0_NS_15PhiloxCudaStateE,@"STO_CUDA_ENTRY STV_DEFAULT"
_ZN2at6native43_GLOBAL__N__7cc8d1ed_10_Dropout_cu_0e96ed3824fused_dropout_kernel_vecIN3c104HalfEfmLi1ELi16EbEEvNS_4cuda6detail10TensorInfoIKT_T1_EENS7_IS8_SA_EENS7_IT4_SA_EESA_T0_NS_15PhiloxCudaStateE:
        /* <DEDUP_REMOVED lines=83> */
[----:B------:R-:W-:-:S05]  /*0530*/  MOV R4, c[0x0][0x648] ;  /* 0x0001920000047a02 */ /* 0x000fca0000000f00 */
        /* <DEDUP_REMOVED lines=15> */
[----:B-1----:R-:W-:Y:S05]  /*0630*/  CALL.REL.NOINC `($__internal_87_$__cuda_sm20_dblrcp_rn_slowpath_v3) ;  /* 0x0000329000007944 */ /* 0x002fea0003c00000 */
.L_x_3236:
[----:B-1----:R-:W1:Y:S01]  /*0640*/  F2F.F32.F64 R2, R6 ;  /* 0x0000000600027310 */ /* 0x002e620000301000 */
[----:B------:R-:W2:Y:S01]  /*0650*/  DSETP.GEU.AND P0, PT, |R6|, c[0x2][0x0], PT ;  /* 0x008000000600762a */ /* 0x000ea20003f0e200 */
[----:B------:R-:W-:Y:S01]  /*0660*/  IMAD R36, R36, -0x326172a9, RZ ;  /* 0xcd9e8d5724247824 */ /* 0x000fe200078e02ff */
[----:B------:R-:W-:Y:S01]  /*0670*/  LOP3.LUT R21, R0, 0x3, RZ, 0xc0, !PT ;  /* 0x0000000300157812 */ /* 0x000fe200078ec0ff */
[----:B------:R-:W-:Y:S01]  /*0680*/  IMAD.MOV.U32 R23, RZ, RZ, RZ ;  /* 0x000000ffff177224 */ /* 0x000fe200078e00ff */
[----:B-1----:R-:W1:Y:S02]  /*0690*/  R2UR UR6, R2 ;  /* 0x00000000020673c2 */ /* 0x002e6400000e0000 */
[----:B-1----:R-:W-:-:S08]  /*06a0*/  IMAD.U32 R4, RZ, RZ, UR6 ;  /* 0x00000006ff047e24 */ /* 0x002fd0000f8e00ff */
[----:B--2---:R-:W-:-:S04]  /*06b0*/  @!P0 FMUL R4, R4, 1.175494350822287508e-38 ;  /* 0x0080000004048820 */ /* 0x004fc80000400000 */
[----:B------:R1:W2:Y:S03]  /*06c0*/  @!P0 R2UR UR6, R4 ;  /* 0x00000000040683c2 */ /* 0x0002a600000e0000 */
.L_x_3259:
        /* <DEDUP_REMOVED lines=18> */
.L_x_3239:
[----:B------:R-:W-:Y:S05]  /*07f0*/  BSYNC B0 ;  /* 0x0000000000007941 */ /* 0x000fea0003800000 */
.L_x_3238:
        /* <DEDUP_REMOVED lines=58> */
.L_x_3240:
[----:B------:R-:W-:Y:S01]  /*0ba0*/  IMAD.WIDE.U32 R12, R20, -0x326172a9, RZ ;  /* 0xcd9e8d57140c7825 */ /* 0x000fe200078e00ff */
[----:B------:R-:W-:Y:S01]  /*0bb0*/  BSSY B0, `(.L_x_3241) ;  /* 0x0000016000007945 */ /* 0x000fe20003800000 */
[----:B------:R-:W-:Y:S02]  /*0bc0*/  MOV R5, R9 ;  /* 0x0000000900057202 */ /* 0x000fe40000000f00 */
[----:B------:R-:W-:Y:S01]  /*0bd0*/  IMAD.HI.U32 R10, R10, -0x2daee0ad, RZ ;  /* 0xd2511f530a0a7827 */ /* 0x000fe200078e00ff */
[----:B------:R-:W-:-:S03]  /*0be0*/  LOP3.LUT R6, R12, UR7, RZ, 0x3c, !PT ;  /* 0x000000070c067c12 */ /* 0x000fc6000f8e3cff */
        /* <DEDUP_REMOVED lines=18> */
.L_x_3242:
[----:B------:R-:W-:Y:S05]  /*0d10*/  BSYNC B0 ;  /* 0x0000000000007941 */ /* 0x000fea0003800000 */
.L_x_3241:
        /* <DEDUP_REMOVED lines=37> */
[----:B------:R-:W-:Y:S01]  /*0f70*/  IMAD.HI.U32 R9, R10, -0x2daee0ad, RZ ;  /* 0xd2511f530a097827 */ /* 0x000fe200078e00ff */
[----:B------:R-:W-:-:S03]  /*0f80*/  IADD3 R12, R11, 0x3, RZ ;  /* 0x000000030b0c7810 */ /* 0x000fc60007ffe0ff */
[----:B------:R-:W-:Y:S01]  /*0f90*/  IMAD.WIDE.U32 R30, R30, -0x326172a9, RZ ;  /* 0xcd9e8d571e1e7825 */ /* 0x000fe200078e00ff */
[C---:B------:R-:W-:Y:S02]  /*0fa0*/  ISETP.NE.AND P1, PT, R12.reuse, RZ, PT ;  /* 0x000000ff0c00720c */ /* 0x040fe40003f25270 */
[----:B------:R-:W-:Y:S01]  /*0fb0*/  LOP3.LUT R28, R9, UR26, R16, 0x96, !PT ;  /* 0x0000001a091c7c12 */ /* 0x000fe2000f8e9610 */
        /* <DEDUP_REMOVED lines=13> */
.L_x_3243:
        /* <DEDUP_REMOVED lines=8> */
[----:B------:R-:W-:Y:S01]  /*1110*/  IMAD.MOV.U32 R22, RZ, RZ, RZ ;  /* 0x000000ffff167224 */ /* 0x000fe200078e00ff */
        /* <DEDUP_REMOVED lines=8> */
.L_x_3245:
[----:B------:R-:W-:Y:S05]  /*11a0*/  BSYNC B0 ;  /* 0x0000000000007941 */ /* 0x000fea0003800000 */
.L_x_3244:
        /* <DEDUP_REMOVED lines=42> */
[----:B------:R-:W-:-:S03]  /*1450*/  LOP3.LUT R9, R9, UR25, R14, 0x96, !PT ;  /* 0x0000001909097c12 */ /* 0x000fc6000f8e960e */
[----:B------:R-:W-:Y:S01]  /*1460*/  IMAD.MOV.U32 R14, RZ, RZ, R8 ;  /* 0x000000ffff0e7224 */ /* 0x000fe200078e0008 */
[----:B------:R-:W-:Y:S01]  /*1470*/  MOV R17, R9 ;  /* 0x0000000900117202 */ /* 0x000fe20000000f00 */
        /* <DEDUP_REMOVED lines=11> */
.L_x_3246:
        /* <DEDUP_REMOVED lines=17> */
.L_x_3248:
[----:B------:R-:W-:Y:S05]  /*1640*/  BSYNC B0 ;  /* 0x0000000000007941 */ /* 0x000fea0003800000 */
.L_x_3247:
[----:B------:R-:W-:Y:S01]  /*1650*/  LOP3.LUT R8, R7, UR4, R22, 0x96, !PT ;  /* 0x0000000407087c12 */ /* 0x000fe2000f8e9616 */
[----:B------:R-:W-:Y:S01]  /*1660*/  IMAD R3, R3, R4, 0x76f35df9 ;  /* 0x76f35df903037424 */ /* 0x000fe200078e0204 */
[----:B------:R-:W-:Y:S01]  /*1670*/  LOP3.LUT R10, R5, R10, RZ, 0x3c, !PT ;  /* 0x0000000a050a7212 */ /* 0x000fe200078e3cff */
[----:B------:R-:W-:Y:S01]  /*1680*/  IMAD.MOV.U32 R39, RZ, RZ, R0 ;  /* 0x000000ffff277224 */ /* 0x000fe200078e0000 */
        /* <DEDUP_REMOVED lines=36> */
[----:B------:R-:W-:Y:S01]  /*18d0*/  LOP3.LUT R32, R9, UR25, R4, 0x96, !PT ;  /* 0x0000001909207c12 */ /* 0x000fe2000f8e9604 */
[----:B------:R-:W-:Y:S01]  /*18e0*/  IMAD.MOV.U32 R36, RZ, RZ, R8 ;  /* 0x000000ffff247224 */ /* 0x000fe200078e0008 */
[----:B------:R-:W-:Y:S01]  /*18f0*/  LOP3.LUT R13, R5, UR26, R6, 0x96, !PT ;  /* 0x0000001a050d7c12 */ /* 0x000fe2000f8e9606 */
[----:B------:R-:W-:Y:S02]  /*1900*/  IMAD.MOV.U32 R37, RZ, RZ, R7 ;  /* 0x000000ffff257224 */ /* 0x000fe400078e0007 */
[----:B------:R-:W-:Y:S01]  /*1910*/  IMAD.MOV.U32 R40, RZ, RZ, R32 ;  /* 0x000000ffff287224 */ /* 0x000fe200078e0020 */
[----:B------:R-:W-:Y:S05]  /*1920*/  @!P0 BRA `(.L_x_3249) ;  /* 0x0000144000008947 */ /* 0x000fea0003800000 */
[----:B------:R-:W-:Y:S01]  /*1930*/  ISETP.NE.AND P0, PT, R21, 0x2, PT ;  /* 0x000000021500780c */ /* 0x000fe20003f05270 */
[----:B------:R-:W-:Y:S01]  /*1940*/  IMAD.MOV.U32 R14, RZ, RZ, R16 ;  /* 0x000000ffff0e7224 */ /* 0x000fe200078e0010 */
[----:B------:R-:W-:Y:S01]  /*1950*/  MOV R38, R2 ;  /* 0x0000000200267202 */ /* 0x000fe20000000f00 */
[----:B------:R-:W-:Y:S01]  /*1960*/  IMAD.MOV.U32 R39, RZ, RZ, R0 ;  /* 0x000000ffff277224 */ /* 0x000fe200078e0000 */
[----:B------:R-:W-:Y:S01]  /*1970*/  MOV R16, R7 ;  /* 0x0000000700107202 */ /* 0x000fe20000000f00 */
[----:B------:R-:W-:-:S02]  /*1980*/  IMAD.MOV.U32 R37, RZ, RZ, R32 ;  /* 0x000000ffff257224 */ /* 0x000fc400078e0020 */
        /* <DEDUP_REMOVED lines=9> */
.L_x_3237:
        /* <DEDUP_REMOVED lines=8> */
[----:B------:R-:W-:Y:S02]  /*1aa0*/  @!P0 IADD3 R20, R20, 0x1, RZ ;  /* 0x0000000114148810 */ /* 0x000fe40007ffe0ff */
[----:B-1----:R-:W-:Y:S02]  /*1ab0*/  @!P0 IADD3 R4, R23, 0x1, RZ ;  /* 0x0000000117048810 */ /* 0x002fe40007ffe0ff */
[----:B------:R-:W-:Y:S02]  /*1ac0*/  ISETP.NE.AND P1, PT, R20, RZ, !P0 ;  /* 0x000000ff1400720c */ /* 0x000fe40004725270 */
[----:B------:R-:W-:-:S11]  /*1ad0*/  @!P0 MOV R9, RZ ;  /* 0x000000ff00098202 */ /* 0x000fd60000000f00 */
[----:B------:R-:W-:-:S04]  /*1ae0*/  @P1 IMAD.MOV R4, RZ, RZ, R23 ;  /* 0x000000ffff041224 */ /* 0x000fc800078e0217 */
[----:B------:R-:W-:Y:S02]  /*1af0*/  @!P0 IMAD.MOV.U32 R23, RZ, RZ, R4 ;  /* 0x000000ffff178224 */ /* 0x000fe400078e0004 */
.L_x_3251:
[----:B------:R-:W-:Y:S05]  /*1b00*/  BSYNC B0 ;  /* 0x0000000000007941 */ /* 0x000fea0003800000 */
.L_x_3250:
[----:B------:R-:W-:Y:S01]  /*1b10*/  IADD3 R29, R11, 0x2, RZ ;  /* 0x000000020b1d7810 */ /* 0x000fe20007ffe0ff */
[----:B------:R-:W-:Y:S01]  /*1b20*/  IMAD.WIDE.U32 R6, R20, -0x326172a9, RZ ;  /* 0xcd9e8d5714067825 */ /* 0x000fe200078e00ff */
[----:B------:R-:W-:Y:S01]  /*1b30*/  LOP3.LUT R8, R23, UR5, RZ, 0x3c, !PT ;  /* 0x0000000517087c12 */ /* 0x000fe2000f8e3cff */
[----:B------:R-:W-:Y:S01]  /*1b40*/  BSSY B0, `(.L_x_3252) ;  /* 0x000001b000007945 */ /* 0x000fe20003800000 */
[----:B------:R-:W-:Y:S01]  /*1b50*/  ISETP.NE.AND P0, PT, R29, RZ, PT ;  /* 0x000000ff1d00720c */ /* 0x000fe20003f05270 */
[----:B------:R-:W-:Y:S01]  /*1b60*/  IMAD.MOV.U32 R13, RZ, RZ, R9 ;  /* 0x000000ffff0d7224 */ /* 0x000fe200078e0009 */
[----:B-1----:R-:W-:Y:S02]  /*1b70*/  LOP3.LUT R4, R8, R3, RZ, 0x3c, !PT ;  /* 0x0000000308047212 */ /* 0x002fe400078e3cff */
        /* <DEDUP_REMOVED lines=23> */
.L_x_3253:
[----:B------:R-:W-:Y:S05]  /*1cf0*/  BSYNC B0 ;  /* 0x0000000000007941 */ /* 0x000fea0003800000 */
.L_x_3252:
        /* <DEDUP_REMOVED lines=18> */
[----:B------:R-:W-:Y:S01]  /*1e20*/  IMAD R14, R20, R15, -0x326172a9 ;  /* 0xcd9e8d57140e7424 */ /* 0x000fe200078e020f */
[----:B------:R-:W-:Y:S01]  /*1e30*/  MOV R20, R16 ;  /* 0x0000001000147202 */ /* 0x000fe20000000f00 */
[----:B------:R-:W-:-:S03]  /*1e40*/  IMAD.HI.U32 R15, R16, -0x326172a9, RZ ;  /* 0xcd9e8d57100f7827 */ /* 0x000fc600078e00ff */
[----:B------:R-:W-:Y:S01]  /*1e50*/  LOP3.LUT R14, R14, UR7, RZ, 0x3c, !PT ;  /* 0x000000070e0e7c12 */ /* 0x000fe2000f8e3cff */
[----:B------:R-:W-:-:S04]  /*1e60*/  @P0 IMAD.MOV R17, RZ, RZ, R23 ;  /* 0x000000ffff110224 */ /* 0x000fc800078e0217 */
[----:B------:R-:W-:Y:S01]  /*1e70*/  IMAD.MOV.U32 R23, RZ, RZ, R17 ;  /* 0x000000ffff177224 */ /* 0x000fe200078e0011 */
[----:B------:R-:W-:Y:S02]  /*1e80*/  LOP3.LUT R16, R17, UR5, RZ, 0x3c, !PT ;  /* 0x0000000511107c12 */ /* 0x000fe4000f8e3cff */
.L_x_3255:
[----:B------:R-:W-:Y:S05]  /*1e90*/  BSYNC B0 ;  /* 0x0000000000007941 */ /* 0x000fea0003800000 */
.L_x_3254:
        /* <DEDUP_REMOVED lines=24> */
.L_x_3257:
[----:B------:R-:W-:Y:S05]  /*2020*/  BSYNC B0 ;  /* 0x0000000000007941 */ /* 0x000fea0003800000 */
.L_x_3256:
        /* <DEDUP_REMOVED lines=206> */
[----:B------:R-:W-:Y:S01]  /*2d10*/  IMAD.MOV.U32 R25, RZ, RZ, R0 ;  /* 0x000000ffff197224 */ /* 0x000fe200078e0000 */
[----:B------:R-:W-:Y:S01]  /*2d20*/  MOV R32, R6 ;  /* 0x0000000600207202 */ /* 0x000fe20000000f00 */
[----:B------:R-:W-:Y:S02]  /*2d30*/  IMAD.MOV.U32 R27, RZ, RZ, R5 ;  /* 0x000000ffff1b7224 */ /* 0x000fe400078e0005 */
[----:B------:R-:W-:Y:S02]  /*2d40*/  IMAD R17, R7, -0x2daee0ad, RZ ;  /* 0xd2511f5307117824 */ /* 0x000fe400078e02ff */
[----:B------:R-:W-:Y:S02]  /*2d50*/  IMAD R31, R31, -0x2daee0ad, RZ ;  /* 0xd2511f531f1f7824 */ /* 0x000fe400078e02ff */
[----:B------:R-:W-:-:S02]  /*2d60*/  IMAD R40, R8, -0x2daee0ad, RZ ;  /* 0xd2511f5308287824 */ /* 0x000fc400078e02ff */
.L_x_3249:
[C---:B------:R-:W-:Y:S01]  /*2d70*/  IMAD.SHL.U32 R0, R18.reuse, 0x2, RZ ;  /* 0x0000000212007824 */ /* 0x040fe200078e00ff */
[----:B------:R-:W-:-:S04]  /*2d80*/  SHF.L.U64.HI R33, R18, 0x1, R19 ;  /* 0x0000000112217819 */ /* 0x000fc80000010213 */
        /* <DEDUP_REMOVED lines=11> */
[----:B------:R-:W5:Y:S08]  /*2e40*/  I2F.U32 R27, R27 ;  /* 0x0000001b001b7306 */ /* 0x000f700000201000 */
[----:B------:R-:W-:Y:S08]  /*2e50*/  I2F.U32 R15, R39 ;  /* 0x00000027000f7306 */ /* 0x000ff00000201000 */
[----:B------:R-:W2:Y:S08]  /*2e60*/  I2F.U32 R2, R24 ;  /* 0x0000001800027306 */ /* 0x000eb00000201000 */
[----:B------:R-:W0:Y:S08]  /*2e70*/  I2F.U32 R43, R29 ;  /* 0x0000001d002b7306 */ /* 0x000e300000201000 */
[----:B------:R-:W0:Y:S08]  /*2e80*/  I2F.U32 R25, R25 ;  /* 0x0000001900197306 */ /* 0x000e300000201000 */
[----:B------:R0:W2:Y:S08]  /*2e90*/  I2F.U32 R46, R17 ;  /* 0x00000011002e7306 */ /* 0x0000b00000201000 */
[----:B------:R2:W-:Y:S01]  /*2ea0*/  I2F.U32 R44, R16 ;  /* 0x00000010002c7306 */ /* 0x0005e20000201000 */
        /* <DEDUP_REMOVED lines=9> */
[----:B------:R-:W-:Y:S01]  /*2f40*/  FSET.BF.LT.FTZ.AND R49, R49, c[0x0][0x648], PT ;  /* 0x0001920031317a0a */ /* 0x000fe20003811000 */
[-C--:B------:R-:W-:Y:S01]  /*2f50*/  FFMA.FTZ R47, R2, R17.reuse, 1.1641532182693481445e-10 ;  /* 0x2f000000022f7423 */ /* 0x080fe20000010011 */
[----:B------:R1:W2:Y:S01]  /*2f60*/  I2F.U32 R50, R28 ;  /* 0x0000001c00327306 */ /* 0x0002a20000201000 */
[-C--:B------:R-:W-:Y:S01]  /*2f70*/  FFMA.FTZ R38, R43, R17.reuse, 1.1641532182693481445e-10 ;  /* 0x2f0000002b267423 */ /* 0x080fe20000010011 */
[----:B------:R-:W-:Y:S01]  /*2f80*/  FSETP.GEU.FTZ.AND P6, PT, R41, c[0x0][0x648], PT ;  /* 0x0001920029007a0b */ /* 0x000fe20003fde000 */
[-C--:B------:R-:W-:Y:S01]  /*2f90*/  FFMA.FTZ R34, R48, R17.reuse, 1.1641532182693481445e-10 ;  /* 0x2f00000030227423 */ /* 0x080fe20000010011 */
[----:B------:R-:W-:Y:S01]  /*2fa0*/  FSETP.GEU.FTZ.AND P2, PT, R47, c[0x0][0x648], PT ;  /* 0x000192002f007a0b */ /* 0x000fe20003f5e000 */
[-C--:B------:R-:W-:Y:S01]  /*2fb0*/  FFMA.FTZ R48, R25, R17.reuse, 1.1641532182693481445e-10 ;  /* 0x2f00000019307423 */ /* 0x080fe20000010011 */
[----:B------:R-:W-:Y:S01]  /*2fc0*/  SEL R24, RZ, 0x1, P6 ;  /* 0x00000001ff187807 */ /* 0x000fe20003000000 */
[-C--:B------:R-:W-:Y:S01]  /*2fd0*/  FFMA.FTZ R37, R46, R17.reuse, 1.1641532182693481445e-10 ;  /* 0x2f0000002e257423 */ /* 0x080fe20000010011 */
[----:B------:R5:W2:Y:S01]  /*2fe0*/  I2F.U32 R52, R30 ;  /* 0x0000001e00347306 */ /* 0x000aa20000201000 */
[-C--:B-1----:R-:W-:Y:S01]  /*2ff0*/  FFMA.FTZ R28, R42, R17.reuse, 1.1641532182693481445e-10 ;  /* 0x2f0000002a1c7423 */ /* 0x082fe20000010011 */
[----:B------:R-:W-:Y:S01]  /*3000*/  FSETP.GEU.FTZ.AND P6, PT, R40, c[0x0][0x648], PT ;  /* 0x0001920028007a0b */ /* 0x000fe20003fde000 */
[-C--:B------:R-:W-:Y:S01]  /*3010*/  FFMA.FTZ R42, R15, R17.reuse, 1.1641532182693481445e-10 ;  /* 0x2f0000000f2a7423 */ /* 0x080fe20000010011 */
[----:B------:R-:W-:Y:S01]  /*3020*/  FSETP.GEU.FTZ.AND P0, PT, R38, c[0x0][0x648], PT ;  /* 0x0001920026007a0b */ /* 0x000fe20003f1e000 */
[----:B0-----:R-:W-:Y:S01]  /*3030*/  FFMA.FTZ R29, R14, R17, 1.1641532182693481445e-10 ;  /* 0x2f0000000e1d7423 */ /* 0x001fe20000010011 */
[----:B------:R-:W-:-:S02]  /*3040*/  SEL R14, RZ, 0xffffffff, P3 ;  /* 0xffffffffff0e7807 */ /* 0x000fc40001800000 */
[----:B------:R-:W-:Y:S01]  /*3050*/  FSETP.GEU.FTZ.AND P5, PT, R42, c[0x0][0x648], PT ;  /* 0x000192002a007a0b */ /* 0x000fe20003fbe000 */
[-C--:B-----5:R-:W-:Y:S01]  /*3060*/  FFMA.FTZ R30, R44, R17.reuse, 1.1641532182693481445e-10 ;  /* 0x2f0000002c1e7423 */ /* 0x0a0fe20000010011 */
[----:B------:R-:W-:Y:S01]  /*3070*/  SEL R25, RZ, 0x1, P2 ;  /* 0x00000001ff197807 */ /* 0x000fe20001000000 */
[-C--:B--2---:R-:W-:Y:S01]  /*3080*/  FFMA.FTZ R31, R50, R17.reuse, 1.1641532182693481445e-10 ;  /* 0x2f000000321f7423 */ /* 0x084fe20000010011 */
[----:B------:R-:W-:Y:S01]  /*3090*/  SEL R2, RZ, 0xffffffff, P5 ;  /* 0xffffffffff027807 */ /* 0x000fe20002800000 */
[----:B------:R-:W-:Y:S01]  /*30a0*/  IMAD.SHL.U32 R14, R14, 0x100, RZ ;  /* 0x000001000e0e7824 */ /* 0x000fe200078e00ff */
[----:B------:R-:W-:Y:S01]  /*30b0*/  FSETP.GEU.FTZ.AND P4, PT, R48, c[0x0][0x648], PT ;  /* 0x0001920030007a0b */ /* 0x000fe20003f9e000 */
[----:B------:R-:W-:Y:S01]  /*30c0*/  FFMA.FTZ R35, R52, R17, 1.1641532182693481445e-10 ;  /* 0x2f00000034237423 */ /* 0x000fe20000010011 */
[----:B------:R-:W-:Y:S02]  /*30d0*/  SEL R17, RZ, 0xffffffff, P1 ;  /* 0xffffffffff117807 */ /* 0x000fe40000800000 */
[----:B------:R-:W-:-:S02]  /*30e0*/  FSETP.GEU.FTZ.AND P2, PT, R16, c[0x0][0x648], PT ;  /* 0x0001920010007a0b */ /* 0x000fc40003f5e000 */
[----:B------:R-:W-:Y:S02]  /*30f0*/  SEL R27, RZ, 0xffffffff, P6 ;  /* 0xffffffffff1b7807 */ /* 0x000fe40003000000 */
[----:B------:R-:W-:Y:S02]  /*3100*/  SEL R26, RZ, 0x1, P0 ;  /* 0x00000001ff1a7807 */ /* 0x000fe40000000000 */
[----:B------:R-:W-:Y:S01]  /*3110*/  SHF.L.U32 R43, R2, 0x8, RZ ;  /* 0x00000008022b7819 */ /* 0x000fe200000006ff */
[----:B------:R-:W-:Y:S01]  /*3120*/  IMAD.SHL.U32 R2, R17, 0x100, RZ ;  /* 0x0000010011027824 */ /* 0x000fe200078e00ff */
[----:B------:R-:W-:Y:S02]  /*3130*/  FSETP.GEU.FTZ.AND P0, PT, R30, c[0x0][0x648], PT ;  /* 0x000192001e007a0b */ /* 0x000fe40003f1e000 */
[----:B------:R-:W-:Y:S02]  /*3140*/  SEL R15, RZ, 0x1, P4 ;  /* 0x00000001ff0f7807 */ /* 0x000fe40002000000 */
[----:B------:R-:W-:-:S02]  /*3150*/  FSETP.GEU.FTZ.AND P6, PT, R29, c[0x0][0x648], PT ;  /* 0x000192001d007a0b */ /* 0x000fc40003fde000 */
[----:B------:R-:W-:Y:S02]  /*3160*/  SEL R46, RZ, 0xffffffff, P2 ;  /* 0xffffffffff2e7807 */ /* 0x000fe40001000000 */
[----:B------:R-:W-:Y:S02]  /*3170*/  SHF.L.U32 R27, R27, 0x8, RZ ;  /* 0x000000081b1b7819 */ /* 0x000fe400000006ff */
[----:B------:R-:W-:Y:S01]  /*3180*/  FSETP.GEU.FTZ.AND P4, PT, R31, c[0x0][0x648], PT ;  /* 0x000192001f007a0b */ /* 0x000fe20003f9e000 */
[----:B------:R-:W-:Y:S01]  /*3190*/  IMAD.SHL.U32 R50, R46, 0x100, RZ ;  /* 0x000001002e327824 */ /* 0x000fe200078e00ff */
[----:B------:R-:W-:Y:S02]  /*31a0*/  FSETP.GEU.FTZ.AND P1, PT, R28, c[0x0][0x648], PT ;  /* 0x000192001c007a0b */ /* 0x000fe40003f3e000 */
[----:B------:R-:W-:Y:S02]  /*31b0*/  SEL R45, RZ, 0xffffffff, P0 ;  /* 0xffffffffff2d7807 */ /* 0x000fe40000000000 */
[----:B------:R-:W-:-:S02]  /*31c0*/  LOP3.LUT R15, R14, 0x100, R15, 0xe2, !PT ;  /* 0x000001000e0f7812 */ /* 0x000fc400078ee20f */
[----:B------:R-:W-:Y:S01]  /*31d0*/  LOP3.LUT R25, R2, 0x100, R25, 0xe2, !PT ;  /* 0x0000010002197812 */ /* 0x000fe200078ee219 */
[----:B------:R-:W-:Y:S01]  /*31e0*/  IMAD.SHL.U32 R51, R45, 0x100, RZ ;  /* 0x000001002d337824 */ /* 0x000fe200078e00ff */
[----:B------:R-:W-:Y:S02]  /*31f0*/  SEL R44, RZ, 0x1, P6 ;  /* 0x00000001ff2c7807 */ /* 0x000fe40003000000 */
[----:B------:R-:W-:Y:S02]  /*3200*/  LOP3.LUT R2, R27, 0x100, R26, 0xe2, !PT ;  /* 0x000001001b027812 */ /* 0x000fe400078ee21a */
[----:B------:R-:W-:Y:S02]  /*3210*/  FSETP.GEU.FTZ.AND P3, PT, R35, c[0x0][0x648], PT ;  /* 0x0001920023007a0b */ /* 0x000fe40003f7e000 */
[----:B------:R-:W-:Y:S02]  /*3220*/  FSETP.GEU.FTZ.AND P6, PT, R37, c[0x0][0x648], PT ;  /* 0x0001920025007a0b */ /* 0x000fe40003fde000 */
[----:B------:R-:W-:-:S02]  /*3230*/  SEL R14, RZ, 0xffffffff, P4 ;  /* 0xffffffffff0e7807 */ /* 0x000fc40002000000 */
[----:B------:R-:W-:Y:S02]  /*3240*/  SEL R27, RZ, 0x1, P1 ;  /* 0x00000001ff1b7807 */ /* 0x000fe40000800000 */
[----:B------:R-:W-:Y:S02]  /*3250*/  LOP3.LUT R24, R43, 0x100, R24, 0xe2, !PT ;  /* 0x000001002b187812 */ /* 0x000fe400078ee218 */
[----:B------:R-:W-:Y:S02]  /*3260*/  SEL R26, RZ, 0x1, P3 ;  /* 0x00000001ff1a7807 */ /* 0x000fe40001800000 */
[----:B------:R-:W-:Y:S02]  /*3270*/  SEL R43, RZ, 0xffffffff, P6 ;  /* 0xffffffffff2b7807 */ /* 0x000fe40003000000 */
[----:B------:R-:W-:Y:S02]  /*3280*/  SHF.L.U32 R45, R14, 0x8, RZ ;  /* 0x000000080e2d7819 */ /* 0x000fe400000006ff */
[----:B------:R-:W-:Y:S01]  /*3290*/  LOP3.LUT R27, R50, 0x100, R27, 0xe2, !PT ;  /* 0x00000100321b7812 */ /* 0x000fe200078ee21b */
[----:B------:R-:W-:Y:S01]  /*32a0*/  IMAD.SHL.U32 R46, R43, 0x100, RZ ;  /* 0x000001002b2e7824 */ /* 0x000fe200078e00ff */
[----:B------:R-:W-:-:S02]  /*32b0*/  FSETP.GEU.FTZ.AND P5, PT, R34, c[0x0][0x648], PT ;  /* 0x0001920022007a0b */ /* 0x000fc40003fbe000 */
[----:B------:R-:W-:Y:S02]  /*32c0*/  FSET.BF.LT.FTZ.AND R47, R47, c[0x0][0x648], PT ;  /* 0x000192002f2f7a0a */ /* 0x000fe40003811000 */
[----:B------:R-:W-:Y:S02]  /*32d0*/  LOP3.LUT R14, R51, 0x100, R44, 0xe2, !PT ;  /* 0x00000100330e7812 */ /* 0x000fe400078ee22c */
[----:B------:R-:W-:Y:S02]  /*32e0*/  LOP3.LUT R26, R45, 0x100, R26, 0xe2, !PT ;  /* 0x000001002d1a7812 */ /* 0x000fe400078ee21a */
[----:B------:R-:W-:Y:S02]  /*32f0*/  SEL R17, RZ, 0x1, P5 ;  /* 0x00000001ff117807 */ /* 0x000fe40002800000 */
[----:B------:R-:W-:Y:S02]  /*3300*/  FSET.BF.LT.FTZ.AND R48, R48, c[0x0][0x648], PT ;  /* 0x0001920030307a0a */ /* 0x000fe40003811000 */
[----:B------:R-:W-:-:S02]  /*3310*/  FSET.BF.LT.FTZ.AND R42, R42, c[0x0][0x648], PT ;  /* 0x000192002a2a7a0a */ /* 0x000fc40003811000 */
[----:B------:R-:W-:Y:S02]  /*3320*/  LOP3.LUT R17, R46, 0x100, R17, 0xe2, !PT ;  /* 0x000001002e117812 */ /* 0x000fe400078ee211 */
[----:B------:R-:W-:Y:S02]  /*3330*/  FSET.BF.LT.FTZ.AND R39, R39, c[0x0][0x648], PT ;  /* 0x0001920027277a0a */ /* 0x000fe40003811000 */
[----:B------:R-:W-:Y:S02]  /*3340*/  FSET.BF.LT.FTZ.AND R35, R35, c[0x0][0x648], PT ;  /* 0x0001920023237a0a */ /* 0x000fe40003811000 */
[----:B------:R-:W-:Y:S02]  /*3350*/  FSET.BF.LT.FTZ.AND R28, R28, c[0x0][0x648], PT ;  /* 0x000192001c1c7a0a */ /* 0x000fe40003811000 */
[----:B------:R-:W-:Y:S02]  /*3360*/  PRMT R26, R17, 0x1054, R26 ;  /* 0x00001054111a7816 */ /* 0x000fe4000000001a */
[----:B------:R-:W-:-:S02]  /*3370*/  PRMT R27, R27, 0x1054, R14 ;  /* 0x000010541b1b7816 */ /* 0x000fc4000000000e */
[----:B------:R-:W-:Y:S02]  /*3380*/  PRMT R25, R2, 0x1054, R25 ;  /* 0x0000105402197816 */ /* 0x000fe40000000019 */
[----:B------:R-:W-:Y:S01]  /*3390*/  PRMT R24, R15, 0x1054, R24 ;  /* 0x000010540f187816 */ /* 0x000fe20000000018 */
[----:B---3--:R-:W-:Y:S02]  /*33a0*/  HADD2.F32 R50, -RZ, R6.H0_H0 ;  /* 0x20000006ff327230 */ /* 0x008fe40000004100 */
[--C-:B------:R-:W-:Y:S02]  /*33b0*/  HADD2.F32 R45, -RZ, R7.reuse.H0_H0 ;  /* 0x20000007ff2d7230 */ /* 0x100fe40000004100 */
[----:B------:R-:W-:Y:S02]  /*33c0*/  HADD2.F32 R44, -RZ, R7.H1_H1 ;  /* 0x30000007ff2c7230 */ /* 0x000fe40000004100 */
[--C-:B------:R-:W-:Y:S02]  /*33d0*/  HADD2.F32 R7, -RZ, R4.reuse.H0_H0 ;  /* 0x20000004ff077230 */ /* 0x100fe40000004100 */
[----:B------:R-:W-:Y:S01]  /*33e0*/  HADD2.F32 R43, -RZ, R4.H1_H1 ;  /* 0x30000004ff2b7230 */ /* 0x000fe20000004100 */
[----:B------:R-:W-:Y:S01]  /*33f0*/  FMUL.FTZ R4, R47, R50 ;  /* 0x000000322f047220 */ /* 0x000fe20000410000 */
[--C-:B------:R-:W-:Y:S01]  /*3400*/  HADD2.F32 R51, -RZ, R5.reuse.H0_H0 ;  /* 0x20000005ff337230 */ /* 0x100fe20000004100 */
[----:B------:R-:W-:Y:S01]  /*3410*/  FSET.BF.LT.FTZ.AND R47, R40, c[0x0][0x648], PT ;  /* 0x00019200282f7a0a */ /* 0x000fe20003811000 */
[----:B------:R-:W-:Y:S01]  /*3420*/  HADD2.F32 R52, -RZ, R5.H1_H1 ;  /* 0x30000005ff347230 */ /* 0x000fe20000004100 */
[----:B------:R-:W-:Y:S01]  /*3430*/  FMUL.FTZ R43, R42, R43 ;  /* 0x0000002b2a2b7220 */ /* 0x000fe20000410000 */
[----:B------:R-:W-:Y:S01]  /*3440*/  HADD2.F32 R46, -RZ, R6.H1_H1 ;  /* 0x30000006ff2e7230 */ /* 0x000fe20000004100 */
[----:B------:R-:W-:Y:S01]  /*3450*/  FMUL.FTZ R6, R48, R51 ;  /* 0x0000003330067220 */ /* 0x000fe20000410000 */
[----:B------:R-:W-:Y:S01]  /*3460*/  FSET.BF.LT.FTZ.AND R48, R38, c[0x0][0x648], PT ;  /* 0x0001920026307a0a */ /* 0x000fe20003811000 */
[----:B------:R-:W-:Y:S01]  /*3470*/  FMUL.FTZ R44, R47, R44 ;  /* 0x0000002c2f2c7220 */ /* 0x000fe20000410000 */
[--C-:B----4-:R-:W-:Y:S01]  /*3480*/  HADD2.F32 R42, -RZ, R8.reuse.H0_H0 ;  /* 0x20000008ff2a7230 */ /* 0x110fe20000004100 */
[----:B------:R-:W-:Y:S01]  /*3490*/  FSET.BF.LT.FTZ.AND R38, R41, c[0x0][0x648], PT ;  /* 0x0001920029267a0a */ /* 0x000fe20003811000 */
[----:B------:R-:W-:Y:S01]  /*34a0*/  HADD2.F32 R47, -RZ, R8.H1_H1 ;  /* 0x30000008ff2f7230 */ /* 0x000fe20000004100 */
[----:B------:R-:W-:Y:S01]  /*34b0*/  FSET.BF.LT.FTZ.AND R40, R31, c[0x0][0x648], PT ;  /* 0x000192001f287a0a */ /* 0x000fe20003811000 */
[----:B------:R-:W-:Y:S01]  /*34c0*/  FMUL.FTZ R5, R49, R52 ;  /* 0x0000003431057220 */ /* 0x000fe20000410000 */
[----:B------:R-:W-:Y:S01]  /*34d0*/  FSET.BF.LT.FTZ.AND R41, R34, c[0x0][0x648], PT ;  /* 0x0001920022297a0a */ /* 0x000fe20003811000 */
[----:B------:R-:W-:Y:S01]  /*34e0*/  HADD2.F32 R8, -RZ, R9.H0_H0 ;  /* 0x20000009ff087230 */ /* 0x000fe20000004100 */
[----:B------:R-:W-:Y:S01]  /*34f0*/  FMUL.FTZ R39, R39, R46 ;  /* 0x0000002e27277220 */ /* 0x000fe20000410000 */
[--C-:B------:R-:W-:Y:S01]  /*3500*/  HADD2.F32 R31, -RZ, R11.reuse.H0_H0 ;  /* 0x2000000bff1f7230 */ /* 0x100fe20000004100 */
[----:B------:R-:W-:Y:S01]  /*3510*/  FMUL.FTZ R6, R6, UR6 ;  /* 0x0000000606067c20 */ /* 0x000fe20008410000 */
[----:B------:R-:W-:Y:S01]  /*3520*/  HADD2.F32 R34, -RZ, R11.H1_H1 ;  /* 0x3000000bff227230 */ /* 0x000fe20000004100 */
[----:B------:R-:W-:Y:S01]  /*3530*/  FMUL.FTZ R11, R35, R42 ;  /* 0x0000002a230b7220 */ /* 0x000fe20000410000 */
[----:B------:R-:W-:Y:S01]  /*3540*/  HADD2.F32 R9, -RZ, R9.H1_H1 ;  /* 0x30000009ff097230 */ /* 0x000fe20000004100 */
[----:B------:R-:W-:Y:S01]  /*3550*/  FMUL.FTZ R35, R40, R47 ;  /* 0x0000002f28237220 */ /* 0x000fe20000410000 */
[----:B------:R-:W-:Y:S01]  /*3560*/  FSET.BF.LT.FTZ.AND R42, R29, c[0x0][0x648], PT ;  /* 0x000192001d2a7a0a */ /* 0x000fe20003811000 */
[----:B------:R-:W-:-:S02]  /*3570*/  FMUL.FTZ R5, R5, UR6 ;  /* 0x0000000605057c20 */ /* 0x000fc40008410000 */
[----:B------:R-:W-:Y:S01]  /*3580*/  FMUL.FTZ R40, R41, R8 ;  /* 0x0000000829287220 */ /* 0x000fe20000410000 */
[----:B------:R-:W-:Y:S01]  /*3590*/  FSET.BF.LT.FTZ.AND R8, R37, c[0x0][0x648], PT ;  /* 0x0001920025087a0a */ /* 0x000fe20003811000 */
[----:B------:R-:W-:Y:S01]  /*35a0*/  FMUL.FTZ R4, R4, UR6 ;  /* 0x0000000604047c20 */ /* 0x000fe20008410000 */
[----:B------:R-:W-:Y:S01]  /*35b0*/  F2FP.PACK_AB R5, R5, R6 ;  /* 0x000000060505723e */ /* 0x000fe200000000ff */
[----:B------:R-:W-:Y:S01]  /*35c0*/  FMUL.FTZ R39, R39, UR6 ;  /* 0x0000000627277c20 */ /* 0x000fe20008410000 */
[----:B------:R-:W-:Y:S01]  /*35d0*/  FSET.BF.LT.FTZ.AND R41, R16, c[0x0][0x648], PT ;  /* 0x0001920010297a0a */ /* 0x000fe20003811000 */
[----:B------:R-:W-:Y:S02]  /*35e0*/  FMUL.FTZ R45, R48, R45 ;  /* 0x0000002d302d7220 */ /* 0x000fe40000410000 */
[----:B------:R-:W-:Y:S01]  /*35f0*/  FMUL.FTZ R38, R38, R7 ;  /* 0x0000000726267220 */ /* 0x000fe20000410000 */
[--C-:B------:R-:W-:Y:S01]  /*3600*/  HADD2.F32 R7, -RZ, R10.reuse.H0_H0 ;  /* 0x2000000aff077230 */ /* 0x100fe20000004100 */
[----:B------:R-:W-:Y:S01]  /*3610*/  F2FP.PACK_AB R6, R39, R4 ;  /* 0x000000042706723e */ /* 0x000fe200000000ff */
[----:B------:R-:W-:Y:S01]  /*3620*/  FMUL.FTZ R45, R45, UR6 ;  /* 0x000000062d2d7c20 */ /* 0x000fe20008410000 */
[----:B------:R-:W-:Y:S01]  /*3630*/  HADD2.F32 R10, -RZ, R10.H1_H1 ;  /* 0x3000000aff0a7230 */ /* 0x000fe20000004100 */
[----:B------:R-:W-:Y:S01]  /*3640*/  FMUL.FTZ R44, R44, UR6 ;  /* 0x000000062c2c7c20 */ /* 0x000fe20008410000 */
[----:B------:R-:W-:Y:S01]  /*3650*/  FSET.BF.LT.FTZ.AND R39, R30, c[0x0][0x648], PT ;  /* 0x000192001e277a0a */ /* 0x000fe20003811000 */
[----:B------:R-:W-:Y:S01]  /*3660*/  FMUL.FTZ R29, R8, R9 ;  /* 0x00000009081d7220 */ /* 0x000fe20000410000 */
[----:B------:R-:W-:Y:S01]  /*3670*/  IADD3 R8, P0, R0, c[0x0][0x300], RZ ;  /* 0x0000c00000087a10 */ /* 0x000fe20007f1e0ff */
[----:B------:R-:W-:-:S02]  /*3680*/  FMUL.FTZ R4, R38, UR6 ;  /* 0x0000000626047c20 */ /* 0x000fc40008410000 */
[----:B------:R-:W-:Y:S01]  /*3690*/  FMUL.FTZ R43, R43, UR6 ;  /* 0x000000062b2b7c20 */ /* 0x000fe20008410000 */
[----:B------:R-:W-:Y:S01]  /*36a0*/  IADD3.X R9, R33, c[0x0][0x304], RZ, P0, !PT ;  /* 0x0000c10021097a10 */ /* 0x000fe200007fe4ff */
[----:B------:R-:W-:Y:S01]  /*36b0*/  FMUL.FTZ R37, R42, R7 ;  /* 0x000000072a257220 */ /* 0x000fe20000410000 */
[----:B------:R-:W-:Y:S01]  /*36c0*/  F2FP.PACK_AB R7, R44, R45 ;  /* 0x0000002d2c07723e */ /* 0x000fe200000000ff */
[----:B------:R-:W-:Y:S01]  /*36d0*/  FMUL.FTZ R11, R11, UR6 ;  /* 0x000000060b0b7c20 */ /* 0x000fe20008410000 */
[----:B------:R-:W-:Y:S01]  /*36e0*/  F2FP.PACK_AB R4, R43, R4 ;  /* 0x000000042b04723e */ /* 0x000fe200000000ff */
[----:B------:R-:W-:Y:S01]  /*36f0*/  FMUL.FTZ R0, R35, UR6 ;  /* 0x0000000623007c20 */ /* 0x000fe20008410000 */
[----:B------:R-:W-:Y:S01]  /*3700*/  IADD3 R16, P0, R18, c[0x0][0x4a0], RZ ;  /* 0x0001280012107a10 */ /* 0x000fe20007f1e0ff */
[----:B------:R-:W-:Y:S02]  /*3710*/  FMUL.FTZ R28, R28, R31 ;  /* 0x0000001f1c1c7220 */ /* 0x000fe40000410000 */
[----:B------:R-:W-:Y:S01]  /*3720*/  FMUL.FTZ R34, R41, R34 ;  /* 0x0000002229227220 */ /* 0x000fe20000410000 */
[----:B------:R0:W-:Y:S01]  /*3730*/  STG.E.128 [R8.64], R4 ;  /* 0x0000000408007986 */ /* 0x0001e2000c101d08 */
[----:B------:R-:W-:-:S02]  /*3740*/  FMUL.FTZ R28, R28, UR6 ;  /* 0x000000061c1c7c20 */ /* 0x000fc40008410000 */
[----:B------:R-:W-:Y:S02]  /*3750*/  FMUL.FTZ R17, R34, UR6 ;  /* 0x0000000622117c20 */ /* 0x000fe40008410000 */
[----:B------:R-:W-:Y:S02]  /*3760*/  FMUL.FTZ R10, R39, R10 ;  /* 0x0000000a270a7220 */ /* 0x000fe40000410000 */
[----:B------:R-:W-:Y:S02]  /*3770*/  FMUL.FTZ R40, R40, UR6 ;  /* 0x0000000628287c20 */ /* 0x000fe40008410000 */
[----:B------:R-:W-:Y:S02]  /*3780*/  FMUL.FTZ R29, R29, UR6 ;  /* 0x000000061d1d7c20 */ /* 0x000fe40008410000 */
[----:B------:R-:W-:Y:S02]  /*3790*/  FMUL.FTZ R37, R37, UR6 ;  /* 0x0000000625257c20 */ /* 0x000fe40008410000 */
[----:B------:R-:W-:Y:S01]  /*37a0*/  FMUL.FTZ R10, R10, UR6 ;  /* 0x000000060a0a7c20 */ /* 0x000fe20008410000 */
[----:B0-----:R-:W-:Y:S01]  /*37b0*/  F2FP.PACK_AB R4, R0, R11 ;  /* 0x0000000b0004723e */ /* 0x001fe200000000ff */
[----:B------:R-:W-:Y:S01]  /*37c0*/  IMAD.MOV.U32 R11, RZ, RZ, c[0x0][0x0] ;  /* 0x00000000ff0b7624 */ /* 0x000fe200078e00ff */
[----:B------:R-:W-:-:S02]  /*37d0*/  F2FP.PACK_AB R7, R17, R28 ;  /* 0x0000001c1107723e */ /* 0x000fc400000000ff */
[----:B------:R-:W-:Y:S01]  /*37e0*/  IADD3.X R17, R19, c[0x0][0x4a4], RZ, P0, !PT ;  /* 0x0001290013117a10 */ /* 0x000fe200007fe4ff */
[----:B------:R-:W-:Y:S01]  /*37f0*/  IMAD R11, R11, c[0x0][0xc], RZ ;  /* 0x000003000b0b7a24 */ /* 0x000fe200078e02ff */
[----:B------:R-:W-:Y:S02]  /*3800*/  F2FP.PACK_AB R5, R29, R40 ;  /* 0x000000281d05723e */ /* 0x000fe400000000ff */
[----:B------:R-:W-:Y:S02]  /*3810*/  F2FP.PACK_AB R6, R10, R37 ;  /* 0x000000250a06723e */ /* 0x000fe400000000ff */
[----:B------:R-:W-:Y:S01]  /*3820*/  LEA R18, P0, R11, R18, 0x4 ;  /* 0x000000120b127211 */ /* 0x000fe200078020ff */
[----:B------:R-:W-:Y:S02]  /*3830*/  IMAD.MOV.U32 R11, RZ, RZ, R12 ;  /* 0x000000ffff0b7224 */ /* 0x000fe400078e000c */
[----:B------:R0:W-:Y:S01]  /*3840*/  STG.E.128 [R8.64+0x10], R4 ;  /* 0x0000100408007986 */ /* 0x0001e2000c101d08 */
[----:B------:R-:W-:-:S02]  /*3850*/  IADD3.X R19, RZ, R19, RZ, P0, !PT ;  /* 0x00000013ff137210 */ /* 0x000fc400007fe4ff */
[----:B------:R-:W-:Y:S01]  /*3860*/  ISETP.GE.U32.AND P0, PT, R18, c[0x0][0x640], PT ;  /* 0x0001900012007a0c */ /* 0x000fe20003f06070 */
[----:B------:R0:W-:Y:S04]  /*3870*/  STG.E.128 [R16.64], R24 ;  /* 0x0000001810007986 */ /* 0x0001e8000c101d08 */
[----:B------:R-:W-:Y:S01]  /*3880*/  BAR.SYNC.DEFER_BLOCKING 0x0 ;  /* 0x0000000000007b1d */ /* 0x000fe20000010000 */
[----:B------:R-:W-:-:S13]  /*3890*/  ISETP.GE.U32.AND.EX P0, PT, R19, c[0x0][0x644], PT, P0 ;  /* 0x0001910013007a0c */ /* 0x000fda0003f06100 */
[----:B0-----:R-:W-:Y:S01]  /*38a0*/  @P0 CALL.REL.NOINC `(.L_x_3258) ;  /* 0x0000001000000944 */ /* 0x001fe20003c00000 */
[----:B------:R-:W-:Y:S05]  /*38b0*/  BRA `(.L_x_3259) ;  /* 0xffffce1000007947 */ /* 0x000fea000383ffff */
.L_x_3258:
[----:B------:R-:W-:Y:S05]  /*38c0*/  EXIT ;  /* 0x000000000000794d */ /* 0x000fea0003800000 */
        .weak           $__internal_87_$__cuda_sm20_dblrcp_rn_slowpath_v3
        .type           $__internal_87_$__cuda_sm20_dblrcp_rn_slowpath_v3,@function
        .size           $__internal_87_$__cuda_sm20_dblrcp_rn_slowpath_v3,(.L_x_11472 - $__internal_87_$__cuda_sm20_dblrcp_rn_slowpath_v3)
$__internal_87_$__cuda_sm20_dblrcp_rn_slowpath_v3:
        /* <DEDUP_REMOVED lines=23> */
.L_x_3262:
        /* <DEDUP_REMOVED lines=10> */
.L_x_3260:
[----:B------:R-:W-:Y:S01]  /*3ae0*/  LOP3.LUT R7, R5, 0x80000, RZ, 0xfc, !PT ;  /* 0x0008000005077812 */ /* 0x000fe200078efcff */
[----:B------:R-:W-:Y:S02]  /*3af0*/  IMAD.MOV.U32 R6, RZ, RZ, R4 ;  /* 0x000000ffff067224 */ /* 0x000fe400078e0004 */
.L_x_3261:
[----:B0-----:R-:W-:Y:S01]  /*3b00*/  MOV R4, R2 ;  /* 0x0000000200047202 */ /* 0x001fe20000000f00 */
[----:B------:R-:W-:-:S04]  /*3b10*/  IMAD.MOV.U32 R5, RZ, RZ, 0x0 ;  /* 0x00000000ff057424 */ /* 0x000fc800078e00ff */
[----:B------:R-:W-:Y:S05]  /*3b20*/  RET.REL.NODEC R4 `(_ZN2at6native43_GLOBAL__N__7cc8d1ed_10_Dropout_cu_0e96ed3824fused_dropout_kernel_vecIN3c104HalfEfmLi1ELi16EbEEvNS_4cuda6detail10TensorInfoIKT_T1_EENS7_IS8_SA_EENS7_IT4_SA_EESA_T0_NS_15PhiloxCudaStateE) ;  /* 0xffffc4d004007950 */ /* 0x000fea0003c3ffff */
.L_x_3263:
        /* <DEDUP_REMOVED lines=13> */
.L_x_11472:


//--------------------- .text._ZN2at6native43_GLOBAL__N__7cc8d1ed_10_Dropout_cu_0e96ed3820fused_dropout_kernelIffmLin1ELin1EbEEvNS_4cuda6detail10TensorInfoIKT_T1_EENS5_IS6_S8_EENS5_IT4_S8_EES8_T0_NS_15PhiloxCudaStateE --------------------------
	.section	.text._ZN2at6native43_GLOBAL__N__7cc8d1ed_10_Dropout_cu_0e96ed3820fused_dropout_kernelIffmLin1ELin1EbEEvNS_4cuda6detail10TensorInfoIKT_T1_EENS5_IS6_S8_EENS5_IT4_S8_EES8_T0_NS_15PhiloxCudaStateE,"ax",@progbits
	.sectioninfo	@"SHI_REGISTERS=62"
	.align	128
.text._ZN2at6native43_GLOBAL__N__7cc8d1ed_10_Dropout_cu_0e96ed3820fused_dropout_kernelIffmLin1ELin1EbEEvNS_4cuda6detail10TensorInfoIKT_T1_EENS5_IS6_S8_EENS5_IT4_S8_EES8_T0_NS_15PhiloxCudaStateE:
        .type           _ZN2at6native43_GLOBAL__N__7cc8d1ed_10_Dropout_cu_0e96ed3820fused_dropout_kernelIffmLin1ELin1EbEEvNS_4cuda6detail10TensorInfoIKT_T1_EENS5_IS6_S8_EENS5_IT4_S8_EES8_T0_NS_15PhiloxCudaStateE,@function
        .size           _ZN2at6native43_GLOBAL__N__7cc8d1ed_10_Dropout_cu_0e96ed3820fused_dropout_kernelIffmLin1ELin1EbEEvNS_4cuda6detail10TensorInfoIKT_T1_EENS5_IS6_S8_EENS5_IT4_S8_EES8_T0_NS_15PhiloxCudaStateE,(.L_x_11474 - _ZN2at6native43_GLOBAL__N__7cc8d1ed_10_Dropout_cu_0e96ed3820fused_dropout_kernelIffmLin1ELin1EbEEvNS_4cuda6detail10TensorInfoIKT_T1_EENS5_IS6_S8_EENS5_IT4_S8_EES8_T0_NS_15PhiloxCudaStateE)
        .other          _ZN2at6native43_GLOBAL__N__7cc8d1ed_10_Dropout_cu_0e96ed3820fused_dropout_kernelIffmLin1ELin1EbEEvNS_4cuda6detail10TensorInfoIKT_T1_EENS5_IS6_S8_EENS5_IT4_S8_EES8_T0_NS_15PhiloxCudaStateE,@"STO_CUDA_ENTRY STV_DEFAULT"
_ZN2at6native43_GLOBAL__N__7cc8d1ed_10_Dropout_cu_0e96ed3820fused_dropout_kernelIffmLin1ELin1EbEEvNS_4cuda6detail10TensorInfoIKT_T1_EENS5_IS6_S8_EENS5_IT4_S8_EES8_T0_NS_15PhiloxCudaStateE:
        /* <DEDUP_REMOVED lines=108> */
[----:B------:R-:W-:Y:S05]  /*06c0*/  CALL.REL.NOINC `($__internal_88_$__cuda_sm20_dblrcp_rn_slowpath_v3) ;  /* 0x0000d33000007944 */ /* 0x000fea0003c00000 */
.L_x_3264:
        /* <DEDUP_REMOVED lines=21> */
[----:B-1----:R-:W-:Y:S05]  /*0820*/  CALL.REL.NOINC `($__internal_89_$__cuda_sm20_div_u64) ;  /* 0x0000d43000007944 */ /* 0x002fea0003c00000 */
[----:B------:R-:W-:Y:S05]  /*0830*/  BRA `(.L_x_3266) ;  /* 0x0000016000007947 */ /* 0x000fea0003800000 */
.L_x_3265:
        /* <DEDUP_REMOVED lines=22> */
.L_x_3266:
        /* <DEDUP_REMOVED lines=33> */
.L_x_3479:
        /* <DEDUP_REMOVED lines=13> */
.L_x_3268:
[----:B------:R-:W-:Y:S05]  /*0c80*/  BSYNC B0 ;  /* 0x0000000000007941 */ /* 0x000fea0003800000 */
.L_x_3267:
        /* <DEDUP_REMOVED lines=72> */
.L_x_3270:
[----:B------:R-:W-:Y:S01]  /*1110*/  IMAD.MOV.U32 R5, RZ, RZ, R0 ;  /* 0x000000ffff057224 */ /* 0x000fe200078e0000 */
[----:B------:R-:W-:Y:S01]  /*1120*/  MOV R6, R10 ;  /* 0x0000000a00067202 */ /* 0x000fe20000000f00 */
[----:B------:R-:W-:Y:S02]  /*1130*/  IMAD.MOV.U32 R7, RZ, RZ, R18 ;  /* 0x000000ffff077224 */ /* 0x000fe400078e0012 */
[----:B------:R-:W-:Y:S02]  /*1140*/  IMAD.MOV.U32 R9, RZ, RZ, R26 ;  /* 0x000000ffff097224 */ /* 0x000fe400078e001a */
.L_x_3269:
        /* <DEDUP_REMOVED lines=29> */
.L_x_3287:
        /* <DEDUP_REMOVED lines=11> */
[----:B-1----:R-:W-:Y:S05]  /*13d0*/  CALL.REL.NOINC `($__internal_89_$__cuda_sm20_div_u64) ;  /* 0x0000c88000007944 */ /* 0x002fea0003c00000 */
        /* <DEDUP_REMOVED lines=9> */
.L_x_3276:
        /* <DEDUP_REMOVED lines=22> */
.L_x_3277:
[----:B------:R-:W-:Y:S05]  /*15d0*/  BSYNC B1 ;  /* 0x0000000000017941 */ /* 0x000fea0003800000 */
.L_x_3275:
        /* <DEDUP_REMOVED lines=15> */
[----:B-1----:R-:W-:Y:S05]  /*16d0*/  CALL.REL.NOINC `($__internal_89_$__cuda_sm20_div_u64) ;  /* 0x0000c58000007944 */ /* 0x002fea0003c00000 */
        /* <DEDUP_REMOVED lines=11> */
.L_x_3279:
        /* <DEDUP_REMOVED lines=23> */
.L_x_3280:
[----:B------:R-:W-:Y:S05]  /*1900*/  BSYNC B1 ;  /* 0x0000000000017941 */ /* 0x000fea0003800000 */
.L_x_3278:
        /* <DEDUP_REMOVED lines=28> */
.L_x_3282:
        /* <DEDUP_REMOVED lines=23> */
.L_x_3283:
[----:B------:R-:W-:Y:S05]  /*1c40*/  BSYNC B1 ;  /* 0x0000000000017941 */ /* 0x000fea0003800000 */
.L_x_3281:
        /* <DEDUP_REMOVED lines=17> */
[----:B-1----:R-:W-:Y:S05]  /*1d60*/  CALL.REL.NOINC `($__internal_89_$__cuda_sm20_div_u64) ;  /* 0x0000bef000007944 */ /* 0x002fea0003c00000 */
        /* <DEDUP_REMOVED lines=11> */
.L_x_3285:
        /* <DEDUP_REMOVED lines=22> */
.L_x_3286:
[----:B------:R-:W-:Y:S05]  /*1f80*/  BSYNC B1 ;  /* 0x0000000000017941 */ /* 0x000fea0003800000 */
.L_x_3284:
[----:B------:R-:W0:Y:S01]  /*1f90*/  LDC.64 R10, c[0x0][R0+0x210] ;  /* 0x00008400000a7b82 */ /* 0x000e220000000a00 */
[----:B------:R-:W-:Y:S02]  /*1fa0*/  IMAD.MOV.U32 R2, RZ, RZ, R44 ;  /* 0x000000ffff027224 */ /* 0x000fe400078e002c */
[-C--:B0-----:R-:W-:Y:S02]  /*1fb0*/  IMAD R9, R11, R34.reuse, RZ ;  /* 0x000000220b097224 */ /* 0x081fe400078e02ff */
[----:B------:R-:W-:-:S04]  /*1fc0*/  IMAD.WIDE.U32 R2, R10, R34, R2 ;  /* 0x000000220a027225 */ /* 0x000fc800078e0002 */
[----:B------:R-:W-:-:S05]  /*1fd0*/  IMAD R7, R10, R7, R9 ;  /* 0x000000070a077224 */ /* 0x000fca00078e0209 */
[----:B------:R-:W-:Y:S01]  /*1fe0*/  IADD3 R3, R3, R7, RZ ;  /* 0x0000000703037210 */ /* 0x000fe20007ffe0ff */
[----:B------:R-:W-:Y:S05]  /*1ff0*/  @P3 BRA `(.L_x_3287) ;  /* 0xfffff32000003947 */ /* 0x000fea000383ffff */
.L_x_3274:
        /* <DEDUP_REMOVED lines=11> */
[----:B-1----:R-:W-:Y:S05]  /*20b0*/  CALL.REL.NOINC `($__internal_89_$__cuda_sm20_div_u64) ;  /* 0x0000bba000007944 */ /* 0x002fea0003c00000 */
        /* <DEDUP_REMOVED lines=9> */
.L_x_3289:
        /* <DEDUP_REMOVED lines=23> */
.L_x_3290:
[----:B------:R-:W-:Y:S05]  /*22c0*/  BSYNC B1 ;  /* 0x0000000000017941 */ /* 0x000fea0003800000 */
.L_x_3288:
        /* <DEDUP_REMOVED lines=26> */
.L_x_3292:
        /* <DEDUP_REMOVED lines=23> */
.L_x_3293:
[----:B------:R-:W-:Y:S05]  /*25e0*/  BSYNC B1 ;  /* 0x0000000000017941 */ /* 0x000fea0003800000 */
.L_x_3291:
        /* <DEDUP_REMOVED lines=26> */
.L_x_3295:
        /* <DEDUP_REMOVED lines=23> */
.L_x_3296:
[----:B------:R-:W-:Y:S05]  /*2900*/  BSYNC B1 ;  /* 0x0000000000017941 */ /* 0x000fea0003800000 */
.L_x_3294:
[----:B------:R-:W0:Y:S02]  /*2910*/  LDC.64 R6, c[0x0][R5+0x218] ;  /* 0x0000860005067b82 */ /* 0x000e240000000a00 */
[-C--:B0-----:R-:W-:Y:S02]  /*2920*/  IMAD R0, R7, R10.reuse, RZ ;  /* 0x0000000a07007224 */ /* 0x081fe400078e02ff */
[----:B------:R-:W-:-:S04]  /*2930*/  IMAD.WIDE.U32 R2, R6, R10, R2 ;  /* 0x0000000a06027225 */ /* 0x000fc800078e0002 */
[----:B------:R-:W-:-:S04]  /*2940*/  IMAD R9, R6, R9, R0 ;  /* 0x0000000906097224 */ /* 0x000fc800078e0200 */
[----:B------:R-:W-:Y:S02]  /*2950*/  IMAD.IADD R3, R3, 0x1, R9 ;  /* 0x0000000103037824 */ /* 0x000fe400078e0209 */
.L_x_3273:
[----:B------:R-:W-:Y:S02]  /*2960*/  IMAD R5, R49, c[0x0][0x230], RZ ;  /* 0x00008c0031057a24 */ /* 0x000fe400078e02ff */
[----:B------:R-:W-:-:S04]  /*2970*/  IMAD.WIDE.U32 R2, R48, c[0x0][0x230], R2 ;  /* 0x00008c0030027a25 */ /* 0x000fc800078e0002 */
[----:B------:R-:W-:Y:S01]  /*2980*/  IMAD R5, R48, c[0x0][0x234], R5 ;  /* 0x00008d0030057a24 */ /* 0x000fe200078e0205 */
[----:B------:R-:W-:-:S03]  /*2990*/  LEA R6, P0, R2, c[0x0][0x160], 0x2 ;  /* 0x0000580002067a11 */ /* 0x000fc600078010ff */
[----:B------:R-:W-:-:S05]  /*29a0*/  IMAD.IADD R3, R3, 0x1, R5 ;  /* 0x0000000103037824 */ /* 0x000fca00078e0205 */
[----:B------:R-:W-:-:S05]  /*29b0*/  LEA.HI.X R7, R2, c[0x0][0x164], R3, 0x2, P0 ;  /* 0x0000590002077a11 */ /* 0x000fca00000f1403 */
[----:B------:R0:W5:Y:S02]  /*29c0*/  LDG.E R12, [R6.64] ;  /* 0x0000000c060c7981 */ /* 0x000164000c1e1900 */
.L_x_3272:
[----:B------:R-:W-:Y:S05]  /*29d0*/  BSYNC B0 ;  /* 0x0000000000007941 */ /* 0x000fea0003800000 */
.L_x_3271:
        /* <DEDUP_REMOVED lines=22> */
.L_x_3313:
        /* <DEDUP_REMOVED lines=9> */
[----:B-1---5:R-:W-:Y:S05]  /*2bd0*/  CALL.REL.NOINC `($__internal_89_$__cuda_sm20_div_u64) ;  /* 0x0000b08000007944 */ /* 0x022fea0003c00000 */
        /* <DEDUP_REMOVED lines=9> */
.L_x_3302:
        /* <DEDUP_REMOVED lines=22> */
.L_x_3303:
[----:B------:R-:W-:Y:S05]  /*2dd0*/  BSYNC B1 ;  /* 0x0000000000017941 */ /* 0x000fea0003800000 */
.L_x_3301:
        /* <DEDUP_REMOVED lines=15> */
[----:B-1---5:R-:W-:Y:S05]  /*2ed0*/  CALL.REL.NOINC `($__internal_89_$__cuda_sm20_div_u64) ;  /* 0x0000ad8000007944 */ /* 0x022fea0003c00000 */
        /* <DEDUP_REMOVED lines=11> */
.L_x_3305:
        /* <DEDUP_REMOVED lines=23> */
.L_x_3306:
[----:B------:R-:W-:Y:S05]  /*3100*/  BSYNC B1 ;  /* 0x0000000000017941 */ /* 0x000fea0003800000 */
.L_x_3304:
        /* <DEDUP_REMOVED lines=16> */
[----:B-1---5:R-:W-:Y:S05]  /*3210*/  CALL.REL.NOINC `($__internal_89_$__cuda_sm20_div_u64) ;  /* 0x0000aa4000007944 */ /* 0x022fea0003c00000 */
        /* <DEDUP_REMOVED lines=11> */
.L_x_3308:
        /* <DEDUP_REMOVED lines=23> */
.L_x_3309:
[----:B------:R-:W-:Y:S05]  /*3440*/  BSYNC B1 ;  /* 0x0000000000017941 */ /* 0x000fea0003800000 */
.L_x_3307:
        /* <DEDUP_REMOVED lines=16> */
[----:B-1---5:R-:W-:Y:S05]  /*3550*/  CALL.REL.NOINC `($__internal_89_$__cuda_sm20_div_u64) ;  /* 0x0000a70000007944 */ /* 0x022fea0003c00000 */
        /* <DEDUP_REMOVED lines=11> */
.L_x_3311:
        /* <DEDUP_REMOVED lines=22> */
.L_x_3312:
[----:B------:R-:W-:Y:S05]  /*3770*/  BSYNC B1 ;  /* 0x0000000000017941 */ /* 0x000fea0003800000 */
.L_x_3310:
        /* <DEDUP_REMOVED lines=10> */
.L_x_3300:
        /* <DEDUP_REMOVED lines=11> */
[----:B-1---5:R-:W-:Y:S05]  /*38d0*/  CALL.REL.NOINC `($__internal_89_$__cuda_sm20_div_u64) ;  /* 0x0000a38000007944 */ /* 0x022fea0003c00000 */
        /* <DEDUP_REMOVED lines=9> */
.L_x_3315:
        /* <DEDUP_REMOVED lines=23> */
.L_x_3316:
[----:B------:R-:W-:Y:S05]  /*3ae0*/  BSYNC B1 ;  /* 0x0000000000017941 */ /* 0x000fea0003800000 */
.L_x_3314:
        /* <DEDUP_REMOVED lines=26> */
.L_x_3318:
        /* <DEDUP_REMOVED lines=23> */
.L_x_3319:
[----:B------:R-:W-:Y:S05]  /*3e00*/  BSYNC B1 ;  /* 0x0000000000017941 */ /* 0x000fea0003800000 */
.L_x_3317:
        /* <DEDUP_REMOVED lines=16> */
[----:B-1---5:R-:W-:Y:S05]  /*3f10*/  CALL.REL.NOINC `($__internal_89_$__cuda_sm20_div_u64) ;  /* 0x00009d4000007944 */ /* 0x022fea0003c00000 */
        /* <DEDUP_REMOVED lines=9> */
.L_x_3321:
        /* <DEDUP_REMOVED lines=23> */
.L_x_3322:
[----:B------:R-:W-:Y:S05]  /*4120*/  BSYNC B1 ;  /* 0x0000000000017941 */ /* 0x000fea0003800000 */
.L_x_3320:
[----:B------:R-:W0:Y:S02]  /*4130*/  LDC.64 R6, c[0x0][R5+0x218] ;  /* 0x0000860005067b82 */ /* 0x000e240000000a00 */
[-C--:B0-----:R-:W-:Y:S02]  /*4140*/  IMAD R0, R7, R34.reuse, RZ ;  /* 0x0000002207007224 */ /* 0x081fe400078e02ff */
[----:B------:R-:W-:-:S04]  /*4150*/  IMAD.WIDE.U32 R2, R6, R34, R2 ;  /* 0x0000002206027225 */ /* 0x000fc800078e0002 */
[----:B------:R-:W-:-:S05]  /*4160*/  IMAD R31, R6, R31, R0 ;  /* 0x0000001f061f7224 */ /* 0x000fca00078e0200 */
[----:B------:R-:W-:-:S03]  /*4170*/  IADD3 R3, R3, R31, RZ ;  /* 0x0000001f03037210 */ /* 0x000fc60007ffe0ff */
.L_x_3299:
[----:B------:R-:W-:Y:S02]  /*4180*/  IMAD R49, R49, c[0x0][0x230], RZ ;  /* 0x00008c0031317a24 */ /* 0x000fe400078e02ff */
[----:B------:R-:W-:-:S04]  /*4190*/  IMAD.WIDE.U32 R2, R48, c[0x0][0x230], R2 ;  /* 0x00008c0030027a25 */ /* 0x000fc800078e0002 */
[----:B------:R-:W-:Y:S01]  /*41a0*/  IMAD R49, R48, c[0x0][0x234], R49 ;  /* 0x00008d0030317a24 */ /* 0x000fe200078e0231 */
[----:B0-----:R-:W-:-:S03]  /*41b0*/  LEA R6, P0, R2, c[0x0][0x160], 0x2 ;  /* 0x0000580002067a11 */ /* 0x001fc600078010ff */
[----:B------:R-:W-:-:S05]  /*41c0*/  IMAD.IADD R3, R3, 0x1, R49 ;  /* 0x0000000103037824 */ /* 0x000fca00078e0231 */
[----:B------:R-:W-:-:S05]  /*41d0*/  LEA.HI.X R7, R2, c[0x0][0x164], R3, 0x2, P0 ;  /* 0x0000590002077a11 */ /* 0x000fca00000f1403 */
[----:B------:R0:W5:Y:S02]  /*41e0*/  LDG.E R8, [R6.64] ;  /* 0x0000000c06087981 */ /* 0x000164000c1e1900 */
.L_x_3298:
[----:B------:R-:W-:Y:S05]  /*41f0*/  BSYNC B0 ;  /* 0x0000000000007941 */ /* 0x000fea0003800000 */
.L_x_3297:
        /* <DEDUP_REMOVED lines=21> */
.L_x_3339:
        /* <DEDUP_REMOVED lines=9> */
[----:B-1---5:R-:W-:Y:S05]  /*43e0*/  CALL.REL.NOINC `($__internal_89_$__cuda_sm20_div_u64) ;  /* 0x0000987000007944 */ /* 0x022fea0003c00000 */
        /* <DEDUP_REMOVED lines=9> */
.L_x_3328:
        /* <DEDUP_REMOVED lines=22> */
.L_x_3329:
[----:B------:R-:W-:Y:S05]  /*45e0*/  BSYNC B1 ;  /* 0x0000000000017941 */ /* 0x000fea0003800000 */
.L_x_3327:
        /* <DEDUP_REMOVED lines=27> */
.L_x_3331:
        /* <DEDUP_REMOVED lines=23> */
.L_x_3332:
[----:B------:R-:W-:Y:S05]  /*4910*/  BSYNC B1 ;  /* 0x0000000000017941 */ /* 0x000fea0003800000 */
.L_x_3330:
        /* <DEDUP_REMOVED lines=28> */
.L_x_3334:
        /* <DEDUP_REMOVED lines=23> */
.L_x_3335:
[----:B------:R-:W-:Y:S05]  /*4c50*/  BSYNC B1 ;  /* 0x0000000000017941 */ /* 0x000fea0003800000 */
.L_x_3333:
        /* <DEDUP_REMOVED lines=28> */
.L_x_3337:
        /* <DEDUP_REMOVED lines=22> */
.L_x_3338:
[----:B------:R-:W-:Y:S05]  /*4f80*/  BSYNC B1 ;  /* 0x0000000000017941 */ /* 0x000fea0003800000 */
.L_x_3336:
        /* <DEDUP_REMOVED lines=10> */
.L_x_3326:
        /* <DEDUP_REMOVED lines=21> */
.L_x_3341:
        /* <DEDUP_REMOVED lines=23> */
.L_x_3342:
[----:B------:R-:W-:Y:S05]  /*52f0*/  BSYNC B1 ;  /* 0x0000000000017941 */ /* 0x000fea0003800000 */
.L_x_3340:
        /* <DEDUP_REMOVED lines=16> */
[----:B-1---5:R-:W-:Y:S05]  /*5400*/  CALL.REL.NOINC `($__internal_89_$__cuda_sm20_div_u64) ;  /* 0x0000885000007944 */ /* 0x022fea0003c00000 */
        /* <DEDUP_REMOVED lines=9> */
.L_x_3344:
        /* <DEDUP_REMOVED lines=23> */
.L_x_3345:
[----:B------:R-:W-:Y:S05]  /*5610*/  BSYNC B1 ;  /* 0x0000000000017941 */ /* 0x000fea0003800000 */
.L_x_3343:
        /* <DEDUP_REMOVED lines=26> */
.L_x_3347:
        /* <DEDUP_REMOVED lines=23> */
.L_x_3348:
[----:B------:R-:W-:Y:S05]  /*5930*/  BSYNC B1 ;  /* 0x0000000000017941 */ /* 0x000fea0003800000 */
.L_x_3346:
[----:B------:R-:W0:Y:S02]  /*5940*/  LDC.64 R24, c[0x0][R4+0x218] ;  /* 0x0000860004187b82 */ /* 0x000e240000000a00 */
[-C--:B0-----:R-:W-:Y:S02]  /*5950*/  IMAD R0, R25, R34.reuse, RZ ;  /* 0x0000002219007224 */ /* 0x081fe400078e02ff */
[----:B------:R-:W-:-:S04]  /*5960*/  IMAD.WIDE.U32 R2, R24, R34, R2 ;  /* 0x0000002218027225 */ /* 0x000fc800078e0002 */
[----:B------:R-:W-:-:S05]  /*5970*/  IMAD R31, R24, R31, R0 ;  /* 0x0000001f181f7224 */ /* 0x000fca00078e0200 */
[----:B------:R-:W-:-:S03]  /*5980*/  IADD3 R3, R3, R31, RZ ;  /* 0x0000001f03037210 */ /* 0x000fc60007ffe0ff */
.L_x_3325:
[----:B------:R-:W-:Y:S02]  /*5990*/  IMAD R49, R49, c[0x0][0x230], RZ ;  /* 0x00008c0031317a24 */ /* 0x000fe400078e02ff */
[----:B------:R-:W-:-:S04]  /*59a0*/  IMAD.WIDE.U32 R2, R48, c[0x0][0x230], R2 ;  /* 0x00008c0030027a25 */ /* 0x000fc800078e0002 */
[----:B------:R-:W-:Y:S01]  /*59b0*/  IMAD R49, R48, c[0x0][0x234], R49 ;  /* 0x00008d0030317a24 */ /* 0x000fe200078e0231 */
[----:B------:R-:W-:-:S03]  /*59c0*/  LEA R24, P0, R2, c[0x0][0x160], 0x2 ;  /* 0x0000580002187a11 */ /* 0x000fc600078010ff */
[----:B------:R-:W-:-:S05]  /*59d0*/  IMAD.IADD R3, R3, 0x1, R49 ;  /* 0x0000000103037824 */ /* 0x000fca00078e0231 */
[----:B------:R-:W-:-:S05]  /*59e0*/  LEA.HI.X R25, R2, c[0x0][0x164], R3, 0x2, P0 ;  /* 0x0000590002197a11 */ /* 0x000fca00000f1403 */
[----:B------:R0:W5:Y:S02]  /*59f0*/  LDG.E R4, [R24.64] ;  /* 0x0000000c18047981 */ /* 0x000164000c1e1900 */
.L_x_3324:
[----:B------:R-:W-:Y:S05]  /*5a00*/  BSYNC B0 ;  /* 0x0000000000007941 */ /* 0x000fea0003800000 */
.L_x_3323:
        /* <DEDUP_REMOVED lines=21> */
.L_x_3365:
        /* <DEDUP_REMOVED lines=19> */
.L_x_3354:
        /* <DEDUP_REMOVED lines=22> */
.L_x_3355:
[----:B------:R-:W-:Y:S05]  /*5df0*/  BSYNC B1 ;  /* 0x0000000000017941 */ /* 0x000fea0003800000 */
.L_x_3353:
        /* <DEDUP_REMOVED lines=27> */
.L_x_3357:
        /* <DEDUP_REMOVED lines=23> */
.L_x_3358:
[----:B------:R-:W-:Y:S05]  /*6120*/  BSYNC B1 ;  /* 0x0000000000017941 */ /* 0x000fea0003800000 */
.L_x_3356:
        /* <DEDUP_REMOVED lines=28> */
.L_x_3360:
        /* <DEDUP_REMOVED lines=23> */
.L_x_3361:
[----:B------:R-:W-:Y:S05]  /*6460*/  BSYNC B1 ;  /* 0x0000000000017941 */ /* 0x000fea0003800000 */
.L_x_3359:
        /* <DEDUP_REMOVED lines=28> */
.L_x_3363:
        /* <DEDUP_REMOVED lines=22> */
.L_x_3364:
[----:B------:R-:W-:Y:S05]  /*6790*/  BSYNC B1 ;  /* 0x0000000000017941 */ /* 0x000fea0003800000 */
.L_x_3362:
        /* <DEDUP_REMOVED lines=10> */
.L_x_3352:
        /* <DEDUP_REMOVED lines=21> */
.L_x_3367:
        /* <DEDUP_REMOVED lines=23> */
.L_x_3368:
[----:B------:R-:W-:Y:S05]  /*6b00*/  BSYNC B1 ;  /* 0x0000000000017941 */ /* 0x000fea0003800000 */
.L_x_3366:
        /* <DEDUP_REMOVED lines=26> */
.L_x_3370:
        /* <DEDUP_REMOVED lines=23> */
.L_x_3371:
[----:B------:R-:W-:Y:S05]  /*6e20*/  BSYNC B1 ;  /* 0x0000000000017941 */ /* 0x000fea0003800000 */
.L_x_3369:
        /* <DEDUP_REMOVED lines=26> */
.L_x_3373:
        /* <DEDUP_REMOVED lines=23> */
.L_x_3374:
[----:B------:R-:W-:Y:S05]  /*7140*/  BSYNC B1 ;  /* 0x0000000000017941 */ /* 0x000fea0003800000 */
.L_x_3372:
[----:B------:R-:W0:Y:S02]  /*7150*/  LDC.64 R24, c[0x0][R39+0x218] ;  /* 0x0000860027187b82 */ /* 0x000e240000000a00 */
[-C--:B0-----:R-:W-:Y:S02]  /*7160*/  IMAD R25, R25, R34.reuse, RZ ;  /* 0x0000002219197224 */ /* 0x081fe400078e02ff */
[----:B------:R-:W-:-:S04]  /*7170*/  IMAD.WIDE.U32 R44, R24, R34, R44 ;  /* 0x00000022182c7225 */ /* 0x000fc800078e002c */
[----:B------:R-:W-:-:S04]  /*7180*/  IMAD R25, R24, R31, R25 ;  /* 0x0000001f18197224 */ /* 0x000fc800078e0219 */
[----:B------:R-:W-:Y:S02]  /*7190*/  IMAD.IADD R45, R45, 0x1, R25 ;  /* 0x000000012d2d7824 */ /* 0x000fe400078e0219 */
.L_x_3351:
[----:B------:R-:W-:Y:S02]  /*71a0*/  IMAD R49, R49, c[0x0][0x230], RZ ;  /* 0x00008c0031317a24 */ /* 0x000fe400078e02ff */
[----:B------:R-:W-:-:S04]  /*71b0*/  IMAD.WIDE.U32 R24, R48, c[0x0][0x230], R44 ;  /* 0x00008c0030187a25 */ /* 0x000fc800078e002c */
[----:B------:R-:W-:Y:S01]  /*71c0*/  IMAD R49, R48, c[0x0][0x234], R49 ;  /* 0x00008d0030317a24 */ /* 0x000fe200078e0231 */
[----:B------:R-:W-:-:S04]  /*71d0*/  LEA R34, P0, R24, c[0x0][0x160], 0x2 ;  /* 0x0000580018227a11 */ /* 0x000fc800078010ff */
[----:B------:R-:W-:-:S04]  /*71e0*/  IADD3 R25, R25, R49, RZ ;  /* 0x0000003119197210 */ /* 0x000fc80007ffe0ff */
[----:B------:R-:W-:-:S05]  /*71f0*/  LEA.HI.X R35, R24, c[0x0][0x164], R25, 0x2, P0 ;  /* 0x0000590018237a11 */ /* 0x000fca00000f1419 */
[----:B------:R0:W5:Y:S02]  /*7200*/  LDG.E R39, [R34.64] ;  /* 0x0000000c22277981 */ /* 0x000164000c1e1900 */
.L_x_3350:
[----:B------:R-:W-:Y:S05]  /*7210*/  BSYNC B0 ;  /* 0x0000000000007941 */ /* 0x000fea0003800000 */
.L_x_3349:
        /* <DEDUP_REMOVED lines=20> */
.L_x_3391:
        /* <DEDUP_REMOVED lines=20> */
.L_x_3380:
        /* <DEDUP_REMOVED lines=22> */
.L_x_3381:
[----:B------:R-:W-:Y:S05]  /*7600*/  BSYNC B1 ;  /* 0x0000000000017941 */ /* 0x000fea0003800000 */
.L_x_3379:
        /* <DEDUP_REMOVED lines=27> */
.L_x_3383:
        /* <DEDUP_REMOVED lines=23> */
.L_x_3384:
[----:B------:R-:W-:Y:S05]  /*7930*/  BSYNC B1 ;  /* 0x0000000000017941 */ /* 0x000fea0003800000 */
.L_x_3382:
        /* <DEDUP_REMOVED lines=29> */
.L_x_3386:
        /* <DEDUP_REMOVED lines=23> */
.L_x_3387:
[----:B------:R-:W-:Y:S05]  /*7c80*/  BSYNC B1 ;  /* 0x0000000000017941 */ /* 0x000fea0003800000 */
.L_x_3385:
        /* <DEDUP_REMOVED lines=28> */
.L_x_3389:
        /* <DEDUP_REMOVED lines=22> */
.L_x_3390:
[----:B------:R-:W-:Y:S05]  /*7fb0*/  BSYNC B1 ;  /* 0x0000000000017941 */ /* 0x000fea0003800000 */
.L_x_3388:
        /* <DEDUP_REMOVED lines=11> */
.L_x_3378:
        /* <DEDUP_REMOVED lines=22> */
.L_x_3393:
        /* <DEDUP_REMOVED lines=23> */
.L_x_3394:
[----:B------:R-:W-:Y:S05]  /*8340*/  BSYNC B1 ;  /* 0x0000000000017941 */ /* 0x000fea0003800000 */
.L_x_3392:
        /* <DEDUP_REMOVED lines=26> */
.L_x_3396:
        /* <DEDUP_REMOVED lines=23> */
.L_x_3397:
[----:B------:R-:W-:Y:S05]  /*8660*/  BSYNC B1 ;  /* 0x0000000000017941 */ /* 0x000fea0003800000 */
.L_x_3395:
        /* <DEDUP_REMOVED lines=26> */
.L_x_3399:
        /* <DEDUP_REMOVED lines=23> */
.L_x_3400:
[----:B------:R-:W-:Y:S05]  /*8980*/  BSYNC B1 ;  /* 0x0000000000017941 */ /* 0x000fea0003800000 */
.L_x_3398:
[----:B------:R-:W0:Y:S02]  /*8990*/  LDC.64 R24, c[0x0][R41+0x218] ;  /* 0x0000860029187b82 */ /* 0x000e240000000a00 */
[-C--:B0-----:R-:W-:Y:S02]  /*89a0*/  IMAD R25, R25, R34.reuse, RZ ;  /* 0x0000002219197224 */ /* 0x081fe400078e02ff */
[----:B------:R-:W-:-:S04]  /*89b0*/  IMAD.WIDE.U32 R46, R24, R34, R46 ;  /* 0x00000022182e7225 */ /* 0x000fc800078e002e */
[----:B------:R-:W-:-:S05]  /*89c0*/  IMAD R25, R24, R31, R25 ;  /* 0x0000001f18197224 */ /* 0x000fca00078e0219 */
[----:B------:R-:W-:-:S03]  /*89d0*/  IADD3 R47, R47, R25, RZ ;  /* 0x000000192f2f7210 */ /* 0x000fc60007ffe0ff */
.L_x_3377:
[----:B------:R-:W-:Y:S01]  /*89e0*/  IMAD R31, R49, c[0x0][0x3d0], RZ ;  /* 0x0000f400311f7a24 */ /* 0x000fe200078e02ff */
[----:B------:R-:W-:Y:S01]  /*89f0*/  FSETP.GEU.FTZ.AND P0, PT, R16, c[0x0][0x648], PT ;  /* 0x0001920010007a0b */ /* 0x000fe20003f1e000 */
[----:B------:R-:W-:-:S04]  /*8a00*/  IMAD.WIDE.U32 R24, R48, c[0x0][0x3d0], R46 ;  /* 0x0000f40030187a25 */ /* 0x000fc800078e002e */
[----:B------:R-:W-:Y:S01]  /*8a10*/  IMAD R33, R48, c[0x0][0x3d4], R31 ;  /* 0x0000f50030217a24 */ /* 0x000fe200078e021f */
[----:B------:R-:W-:Y:S02]  /*8a20*/  FSET.BF.LT.FTZ.AND R31, R16, c[0x0][0x648], PT ;  /* 0x00019200101f7a0a */ /* 0x000fe40003811000 */
[C---:B------:R-:W-:Y:S01]  /*8a30*/  LEA R36, P1, R24.reuse, c[0x0][0x300], 0x2 ;  /* 0x0000c00018247a11 */ /* 0x040fe200078210ff */
[----:B------:R-:W-:Y:S01]  /*8a40*/  IMAD.IADD R25, R25, 0x1, R33 ;  /* 0x0000000119197824 */ /* 0x000fe200078e0221 */
[----:B------:R-:W-:Y:S01]  /*8a50*/  IADD3 R34, P2, R24, c[0x0][0x4a0], RZ ;  /* 0x0001280018227a10 */ /* 0x000fe20007f5e0ff */
[----:B-----5:R-:W-:-:S03]  /*8a60*/  FMUL.FTZ R31, R12, R31 ;  /* 0x0000001f0c1f7220 */ /* 0x020fc60000410000 */
[----:B------:R-:W-:Y:S01]  /*8a70*/  LEA.HI.X R37, R24, c[0x0][0x304], R25, 0x2, P1 ;  /* 0x0000c10018257a11 */ /* 0x000fe200008f1419 */
[----:B-1----:R-:W-:Y:S01]  /*8a80*/  FMUL.FTZ R31, R31, UR23 ;  /* 0x000000171f1f7c20 */ /* 0x002fe20008410000 */
[----:B------:R-:W-:Y:S02]  /*8a90*/  IADD3.X R35, R25, c[0x0][0x4a4], RZ, P2, !PT ;  /* 0x0001290019237a10 */ /* 0x000fe400017fe4ff */
[----:B------:R-:W-:Y:S02]  /*8aa0*/  SEL R25, RZ, 0x1, P0 ;  /* 0x00000001ff197807 */ /* 0x000fe40000000000 */
[----:B------:R0:W-:Y:S04]  /*8ab0*/  STG.E [R36.64], R31 ;  /* 0x0000001f24007986 */ /* 0x0001e8000c10190c */
[----:B------:R0:W-:Y:S02]  /*8ac0*/  STG.E.U8 [R34.64], R25 ;  /* 0x0000001922007986 */ /* 0x0001e4000c10110c */
.L_x_3376:
[----:B------:R-:W-:Y:S05]  /*8ad0*/  BSYNC B0 ;  /* 0x0000000000007941 */ /* 0x000fea0003800000 */
.L_x_3375:
        /* <DEDUP_REMOVED lines=18> */
.L_x_3417:
        /* <DEDUP_REMOVED lines=24> */
.L_x_3406:
        /* <DEDUP_REMOVED lines=22> */
.L_x_3407:
[----:B------:R-:W-:Y:S05]  /*8ee0*/  BSYNC B1 ;  /* 0x0000000000017941 */ /* 0x000fea0003800000 */
.L_x_3405:
        /* <DEDUP_REMOVED lines=28> */
.L_x_3409:
        /* <DEDUP_REMOVED lines=23> */
.L_x_3410:
[----:B------:R-:W-:Y:S05]  /*9220*/  BSYNC B1 ;  /* 0x0000000000017941 */ /* 0x000fea0003800000 */
.L_x_3408:
        /* <DEDUP_REMOVED lines=28> */
.L_x_3412:
        /* <DEDUP_REMOVED lines=23> */
.L_x_3413:
[----:B------:R-:W-:Y:S05]  /*9560*/  BSYNC B1 ;  /* 0x0000000000017941 */ /* 0x000fea0003800000 */
.L_x_3411:
        /* <DEDUP_REMOVED lines=28> */
.L_x_3415:
        /* <DEDUP_REMOVED lines=22> */
.L_x_3416:
[----:B------:R-:W-:Y:S05]  /*9890*/  BSYNC B1 ;  /* 0x0000000000017941 */ /* 0x000fea0003800000 */
.L_x_3414:
        /* <DEDUP_REMOVED lines=12> */
.L_x_3404:
        /* <DEDUP_REMOVED lines=26> */
.L_x_3419:
        /* <DEDUP_REMOVED lines=23> */
.L_x_3420:
[----:B------:R-:W-:Y:S05]  /*9c70*/  BSYNC B1 ;  /* 0x0000000000017941 */ /* 0x000fea0003800000 */
.L_x_3418:
        /* <DEDUP_REMOVED lines=32> */
.L_x_3422:
        /* <DEDUP_REMOVED lines=23> */
.L_x_3423:
[----:B------:R-:W-:Y:S05]  /*9ff0*/  BSYNC B1 ;  /* 0x0000000000017941 */ /* 0x000fea0003800000 */
.L_x_3421:
        /* <DEDUP_REMOVED lines=32> */
.L_x_3425:
        /* <DEDUP_REMOVED lines=23> */
.L_x_3426:
[----:B------:R-:W-:Y:S05]  /*a370*/  BSYNC B1 ;  /* 0x0000000000017941 */ /* 0x000fea0003800000 */
.L_x_3424:
[----:B------:R-:W0:Y:S01]  /*a380*/  LDC.64 R44, c[0x0][R44+0x218] ;  /* 0x000086002c2c7b82 */ /* 0x000e220000000a00 */
[----:B------:R-:W-:Y:S02]  /*a390*/  IMAD.MOV.U32 R40, RZ, RZ, R16 ;  /* 0x000000ffff287224 */ /* 0x000fe400078e0010 */
[-C--:B0-----:R-:W-:Y:S02]  /*a3a0*/  IMAD R33, R45, R34.reuse, RZ ;  /* 0x000000222d217224 */ /* 0x081fe400078e02ff */
[----:B------:R-:W-:-:S04]  /*a3b0*/  IMAD.WIDE.U32 R24, R44, R34, R40 ;  /* 0x000000222c187225 */ /* 0x000fc800078e0028 */
[----:B------:R-:W-:Y:S01]  /*a3c0*/  IMAD R31, R44, R31, R33 ;  /* 0x0000001f2c1f7224 */ /* 0x000fe200078e0221 */
[----:B------:R-:W-:-:S03]  /*a3d0*/  MOV R16, R24 ;  /* 0x0000001800107202 */ /* 0x000fc60000000f00 */
[----:B------:R-:W-:Y:S02]  /*a3e0*/  IMAD.IADD R41, R25, 0x1, R31 ;  /* 0x0000000119297824 */ /* 0x000fe400078e021f */
.L_x_3403:
[----:B------:R-:W-:Y:S01]  /*a3f0*/  IMAD R9, R9, c[0x0][0x3d0], RZ ;  /* 0x0000f40009097a24 */ /* 0x000fe200078e02ff */
[----:B------:R-:W-:Y:S02]  /*a400*/  MOV R40, R16 ;  /* 0x0000001000287202 */ /* 0x000fe40000000f00 */
[C---:B------:R-:W-:Y:S01]  /*a410*/  FSETP.GEU.FTZ.AND P0, PT, R15.reuse, c[0x0][0x648], PT ;  /* 0x000192000f007a0b */ /* 0x040fe20003f1e000 */
[C---:B0-----:R-:W-:Y:S01]  /*a420*/  IMAD R31, R10.reuse, c[0x0][0x3d4], R9 ;  /* 0x0000f5000a1f7a24 */ /* 0x041fe200078e0209 */
[----:B------:R-:W-:Y:S01]  /*a430*/  FSET.BF.LT.FTZ.AND R9, R15, c[0x0][0x648], PT ;  /* 0x000192000f097a0a */ /* 0x000fe20003811000 */
[----:B------:R-:W-:Y:S01]  /*a440*/  IMAD.WIDE.U32 R24, R10, c[0x0][0x3d0], R40 ;  /* 0x0000f4000a187a25 */ /* 0x000fe200078e0028 */
[----:B------:R-:W-:-:S03]  /*a450*/  SEL R15, RZ, 0x1, P0 ;  /* 0x00000001ff0f7807 */ /* 0x000fc60000000000 */
[----:B------:R-:W-:Y:S01]  /*a460*/  IMAD.IADD R25, R25, 0x1, R31 ;  /* 0x0000000119197824 */ /* 0x000fe200078e021f */
[----:B------:R-:W-:Y:S01]  /*a470*/  LEA R36, P1, R24, c[0x0][0x300], 0x2 ;  /* 0x0000c00018247a11 */ /* 0x000fe200078210ff */
[----:B-----5:R-:W-:Y:S01]  /*a480*/  FMUL.FTZ R9, R8, R9 ;  /* 0x0000000908097220 */ /* 0x020fe20000410000 */
[C---:B------:R-:W-:Y:S02]  /*a490*/  IADD3 R34, P2, R24.reuse, c[0x0][0x4a0], RZ ;  /* 0x0001280018227a10 */ /* 0x040fe40007f5e0ff */
[----:B------:R-:W-:Y:S01]  /*a4a0*/  LEA.HI.X R37, R24, c[0x0][0x304], R25, 0x2, P1 ;  /* 0x0000c10018257a11 */ /* 0x000fe200008f1419 */
[----:B-1----:R-:W-:Y:S01]  /*a4b0*/  FMUL.FTZ R9, R9, UR23 ;  /* 0x0000001709097c20 */ /* 0x002fe20008410000 */
[----:B------:R-:W-:-:S04]  /*a4c0*/  IADD3.X R35, R25, c[0x0][0x4a4], RZ, P2, !PT ;  /* 0x0001290019237a10 */ /* 0x000fc800017fe4ff */
[----:B------:R0:W-:Y:S04]  /*a4d0*/  STG.E [R36.64], R9 ;  /* 0x0000000924007986 */ /* 0x0001e8000c10190c */
[----:B------:R0:W-:Y:S02]  /*a4e0*/  STG.E.U8 [R34.64], R15 ;  /* 0x0000000f22007986 */ /* 0x0001e4000c10110c */
.L_x_3402:
[----:B------:R-:W-:Y:S05]  /*a4f0*/  BSYNC B0 ;  /* 0x0000000000007941 */ /* 0x000fea0003800000 */
.L_x_3401:
        /* <DEDUP_REMOVED lines=18> */
.L_x_3443:
        /* <DEDUP_REMOVED lines=24> */
.L_x_3432:
        /* <DEDUP_REMOVED lines=22> */
.L_x_3433:
[----:B------:R-:W-:Y:S05]  /*a900*/  BSYNC B1 ;  /* 0x0000000000017941 */ /* 0x000fea0003800000 */
.L_x_3431:
        /* <DEDUP_REMOVED lines=29> */
.L_x_3435:
        /* <DEDUP_REMOVED lines=23> */
.L_x_3436:
[----:B------:R-:W-:Y:S05]  /*ac50*/  BSYNC B1 ;  /* 0x0000000000017941 */ /* 0x000fea0003800000 */
.L_x_3434:
        /* <DEDUP_REMOVED lines=28> */
.L_x_3438:
        /* <DEDUP_REMOVED lines=23> */
.L_x_3439:
[----:B------:R-:W-:Y:S05]  /*af90*/  BSYNC B1 ;  /* 0x0000000000017941 */ /* 0x000fea0003800000 */
.L_x_3437:
        /* <DEDUP_REMOVED lines=29> */
.L_x_3441:
        /* <DEDUP_REMOVED lines=22> */
.L_x_3442:
[----:B------:R-:W-:Y:S05]  /*b2d0*/  BSYNC B1 ;  /* 0x0000000000017941 */ /* 0x000fea0003800000 */
.L_x_3440:
        /* <DEDUP_REMOVED lines=13> */
.L_x_3430:
        /* <DEDUP_REMOVED lines=26> */
.L_x_3445:
        /* <DEDUP_REMOVED lines=23> */
.L_x_3446:
[----:B------:R-:W-:Y:S05]  /*b6c0*/  BSYNC B1 ;  /* 0x0000000000017941 */ /* 0x000fea0003800000 */
.L_x_3444:
        /* <DEDUP_REMOVED lines=33> */
.L_x_3448:
        /* <DEDUP_REMOVED lines=23> */
.L_x_3449:
[----:B------:R-:W-:Y:S05]  /*ba50*/  BSYNC B1 ;  /* 0x0000000000017941 */ /* 0x000fea0003800000 */
.L_x_3447:
        /* <DEDUP_REMOVED lines=33> */
.L_x_3451:
        /* <DEDUP_REMOVED lines=23> */
.L_x_3452:
[----:B------:R-:W-:Y:S05]  /*bde0*/  BSYNC B1 ;  /* 0x0000000000017941 */ /* 0x000fea0003800000 */
.L_x_3450:
        /* <DEDUP_REMOVED lines=8> */
.L_x_3429:
[----:B------:R-:W-:Y:S01]  /*be70*/  IMAD R5, R5, c[0x0][0x3d0], RZ ;  /* 0x0000f40005057a24 */ /* 0x000fe200078e02ff */
[----:B------:R-:W-:Y:S01]  /*be80*/  MOV R24, R10 ;  /* 0x0000000a00187202 */ /* 0x000fe20000000f00 */
[----:B------:R-:W-:Y:S01]  /*be90*/  IMAD.MOV.U32 R25, RZ, RZ, R9 ;  /* 0x000000ffff197224 */ /* 0x000fe200078e0009 */
[----:B------:R-:W-:Y:S01]  /*bea0*/  FSETP.GEU.FTZ.AND P0, PT, R14, c[0x0][0x648], PT ;  /* 0x000192000e007a0b */ /* 0x000fe20003f1e000 */
[----:B------:R-:W-:Y:S01]  /*beb0*/  IMAD R7, R6, c[0x0][0x3d4], R5 ;  /* 0x0000f50006077a24 */ /* 0x000fe200078e0205 */
[----:B------:R-:W-:Y:S01]  /*bec0*/  FSET.BF.LT.FTZ.AND R5, R14, c[0x0][0x648], PT ;  /* 0x000192000e057a0a */ /* 0x000fe20003811000 */
[----:B------:R-:W-:Y:S01]  /*bed0*/  IMAD.WIDE.U32 R24, R6, c[0x0][0x3d0], R24 ;  /* 0x0000f40006187a25 */ /* 0x000fe200078e0018 */
[----:B------:R-:W-:-:S03]  /*bee0*/  SEL R9, RZ, 0x1, P0 ;  /* 0x00000001ff097807 */ /* 0x000fc60000000000 */
[----:B-----5:R-:W-:Y:S01]  /*bef0*/  FMUL.FTZ R5, R4, R5 ;  /* 0x0000000504057220 */ /* 0x020fe20000410000 */
[----:B------:R-:W-:Y:S02]  /*bf00*/  IADD3 R7, R25, R7, RZ ;  /* 0x0000000719077210 */ /* 0x000fe40007ffe0ff */
[C---:B------:R-:W-:Y:S01]  /*bf10*/  LEA R34, P1, R24.reuse, c[0x0][0x300], 0x2 ;  /* 0x0000c00018227a11 */ /* 0x040fe200078210ff */
[----:B-1----:R-:W-:Y:S01]  /*bf20*/  FMUL.FTZ R5, R5, UR23 ;  /* 0x0000001705057c20 */ /* 0x002fe20008410000 */
[C---:B------:R-:W-:Y:S02]  /*bf30*/  IADD3 R6, P2, R24.reuse, c[0x0][0x4a0], RZ ;  /* 0x0001280018067a10 */ /* 0x040fe40007f5e0ff */
[----:B------:R-:W-:Y:S02]  /*bf40*/  LEA.HI.X R35, R24, c[0x0][0x304], R7, 0x2, P1 ;  /* 0x0000c10018237a11 */ /* 0x000fe400008f1407 */
[----:B------:R-:W-:-:S03]  /*bf50*/  IADD3.X R7, R7, c[0x0][0x4a4], RZ, P2, !PT ;  /* 0x0001290007077a10 */ /* 0x000fc600017fe4ff */
[----:B------:R0:W-:Y:S04]  /*bf60*/  STG.E [R34.64], R5 ;  /* 0x0000000522007986 */ /* 0x0001e8000c10190c */
[----:B------:R0:W-:Y:S02]  /*bf70*/  STG.E.U8 [R6.64], R9 ;  /* 0x0000000906007986 */ /* 0x0001e4000c10110c */
.L_x_3428:
[----:B------:R-:W-:Y:S05]  /*bf80*/  BSYNC B0 ;  /* 0x0000000000007941 */ /* 0x000fea0003800000 */
.L_x_3427:
        /* <DEDUP_REMOVED lines=17> */
.L_x_3468:
        /* <DEDUP_REMOVED lines=25> */
.L_x_3457:
        /* <DEDUP_REMOVED lines=22> */
.L_x_3458:
[----:B------:R-:W-:Y:S05]  /*c390*/  BSYNC B0 ;  /* 0x0000000000007941 */ /* 0x000fea0003800000 */
.L_x_3456:
        /* <DEDUP_REMOVED lines=29> */
.L_x_3460:
        /* <DEDUP_REMOVED lines=23> */
.L_x_3461:
[----:B------:R-:W-:Y:S05]  /*c6e0*/  BSYNC B0 ;  /* 0x0000000000007941 */ /* 0x000fea0003800000 */
.L_x_3459:
        /* <DEDUP_REMOVED lines=28> */
.L_x_3463:
        /* <DEDUP_REMOVED lines=23> */
.L_x_3464:
[----:B------:R-:W-:Y:S05]  /*ca20*/  BSYNC B0 ;  /* 0x0000000000007941 */ /* 0x000fea0003800000 */
.L_x_3462:
        /* <DEDUP_REMOVED lines=29> */
.L_x_3466:
        /* <DEDUP_REMOVED lines=22> */
.L_x_3467:
[----:B------:R-:W-:Y:S05]  /*cd60*/  BSYNC B0 ;  /* 0x0000000000007941 */ /* 0x000fea0003800000 */
.L_x_3465:
        /* <DEDUP_REMOVED lines=9> */
.L_x_3455:
        /* <DEDUP_REMOVED lines=24> */
.L_x_3470:
        /* <DEDUP_REMOVED lines=23> */
.L_x_3471:
[----:B------:R-:W-:Y:S05]  /*d0f0*/  BSYNC B0 ;  /* 0x0000000000007941 */ /* 0x000fea0003800000 */
.L_x_3469:
        /* <DEDUP_REMOVED lines=31> */
.L_x_3473:
        /* <DEDUP_REMOVED lines=23> */
.L_x_3474:
[----:B------:R-:W-:Y:S05]  /*d460*/  BSYNC B0 ;  /* 0x0000000000007941 */ /* 0x000fea0003800000 */
.L_x_3472:
        /* <DEDUP_REMOVED lines=31> */
.L_x_3476:
        /* <DEDUP_REMOVED lines=23> */
.L_x_3477:
[----:B------:R-:W-:Y:S05]  /*d7d0*/  BSYNC B0 ;  /* 0x0000000000007941 */ /* 0x000fea0003800000 */
.L_x_3475:
[----:B------:R0:W2:Y:S02]  /*d7e0*/  LDC.64 R14, c[0x0][R7+0x218] ;  /* 0x00008600070e7b82 */ /* 0x0000a40000000a00 */
[----:B0-----:R-:W-:Y:S01]  /*d7f0*/  MOV R7, R5 ;  /* 0x0000000500077202 */ /* 0x001fe20000000f00 */
[----:B--2---:R-:W-:-:S04]  /*d800*/  IMAD R0, R15, R34, RZ ;  /* 0x000000220f007224 */ /* 0x004fc800078e02ff */
[----:B------:R-:W-:-:S04]  /*d810*/  IMAD.WIDE.U32 R6, R14, R34, R6 ;  /* 0x000000220e067225 */ /* 0x000fc800078e0006 */
[----:B------:R-:W-:-:S04]  /*d820*/  IMAD R9, R14, R9, R0 ;  /* 0x000000090e097224 */ /* 0x000fc800078e0200 */
[----:B------:R-:W-:-:S05]  /*d830*/  IMAD.IADD R5, R7, 0x1, R9 ;  /* 0x0000000107057824 */ /* 0x000fca00078e0209 */
.L_x_3454:
[----:B------:R-:W-:Y:S01]  /*d840*/  MOV R7, R5 ;  /* 0x0000000500077202 */ /* 0x000fe20000000f00 */
[----:B------:R-:W-:Y:S01]  /*d850*/  IMAD R3, R3, c[0x0][0x3d0], RZ ;  /* 0x0000f40003037a24 */ /* 0x000fe200078e02ff */
[C---:B------:R-:W-:Y:S02]  /*d860*/  FSET.BF.LT.FTZ.AND R0, R13.reuse, c[0x0][0x648], PT ;  /* 0x000192000d007a0a */ /* 0x040fe40003811000 */
[----:B------:R-:W-:Y:S01]  /*d870*/  FSETP.GEU.FTZ.AND P0, PT, R13, c[0x0][0x648], PT ;  /* 0x000192000d007a0b */ /* 0x000fe20003f1e000 */
[----:B------:R-:W-:-:S04]  /*d880*/  IMAD.WIDE.U32 R6, R2, c[0x0][0x3d0], R6 ;  /* 0x0000f40002067a25 */ /* 0x000fc800078e0006 */
[----:B------:R-:W-:Y:S01]  /*d890*/  IMAD R3, R2, c[0x0][0x3d4], R3 ;  /* 0x0000f50002037a24 */ /* 0x000fe200078e0203 */
[C---:B------:R-:W-:Y:S01]  /*d8a0*/  LEA R2, P1, R6.reuse, c[0x0][0x300], 0x2 ;  /* 0x0000c00006027a11 */ /* 0x040fe200078210ff */
[----:B-----5:R-:W-:Y:S01]  /*d8b0*/  FMUL.FTZ R0, R39, R0 ;  /* 0x0000000027007220 */ /* 0x020fe20000410000 */
[----:B------:R-:W-:Y:S01]  /*d8c0*/  IADD3 R14, P2, R6, c[0x0][0x4a0], RZ ;  /* 0x00012800060e7a10 */ /* 0x000fe20007f5e0ff */
[----:B------:R-:W-:Y:S01]  /*d8d0*/  IMAD.IADD R5, R7, 0x1, R3 ;  /* 0x0000000107057824 */ /* 0x000fe200078e0203 */
[----:B------:R-:W-:-:S04]  /*d8e0*/  SEL R7, RZ, 0x1, P0 ;  /* 0x00000001ff077807 */ /* 0x000fc80000000000 */
[----:B------:R-:W-:Y:S02]  /*d8f0*/  LEA.HI.X R3, R6, c[0x0][0x304], R5, 0x2, P1 ;  /* 0x0000c10006037a11 */ /* 0x000fe400008f1405 */
[----:B------:R-:W-:Y:S01]  /*d900*/  IADD3.X R15, R5, c[0x0][0x4a4], RZ, P2, !PT ;  /* 0x00012900050f7a10 */ /* 0x000fe200017fe4ff */
[----:B-1----:R-:W-:-:S05]  /*d910*/  FMUL.FTZ R5, R0, UR23 ;  /* 0x0000001700057c20 */ /* 0x002fca0008410000 */
[----:B------:R0:W-:Y:S04]  /*d920*/  STG.E [R2.64], R5 ;  /* 0x0000000502007986 */ /* 0x0001e8000c10190c */
[----:B------:R0:W-:Y:S02]  /*d930*/  STG.E.U8 [R14.64], R7 ;  /* 0x000000070e007986 */ /* 0x0001e4000c10110c */
.L_x_3453:
        /* <DEDUP_REMOVED lines=11> */
.L_x_3478:
[----:B------:R-:W-:Y:S05]  /*d9f0*/  EXIT ;  /* 0x000000000000794d */ /* 0x000fea0003800000 */
        .weak           $__internal_88_$__cuda_sm20_dblrcp_rn_slowpath_v3
        .type           $__internal_88_$__cuda_sm20_dblrcp_rn_slowpath_v3,@function
        .size           $__internal_88_$__cuda_sm20_dblrcp_rn_slowpath_v3,($__internal_89_$__cuda_sm20_div_u64 - $__internal_88_$__cuda_sm20_dblrcp_rn_slowpath_v3)
$__internal_88_$__cuda_sm20_dblrcp_rn_slowpath_v3:
        /* <DEDUP_REMOVED lines=23> */
.L_x_3482:
        /* <DEDUP_REMOVED lines=10> */
.L_x_3480:
[----:B------:R-:W-:Y:S01]  /*dc10*/  LOP3.LUT R7, R5, 0x80000, RZ, 0xfc, !PT ;  /* 0x0008000005077812 */ /* 0x000fe200078efcff */
[----:B------:R-:W-:Y:S02]  /*dc20*/  IMAD.MOV.U32 R6, RZ, RZ, R4 ;  /* 0x000000ffff067224 */ /* 0x000fe400078e0004 */
.L_x_3481:
[----:B0-----:R-:W-:Y:S01]  /*dc30*/  MOV R4, R12 ;  /* 0x0000000c00047202 */ /* 0x001fe20000000f00 */
[----:B------:R-:W-:-:S04]  /*dc40*/  IMAD.MOV.U32 R5, RZ, RZ, 0x0 ;  /* 0x00000000ff057424 */ /* 0x000fc800078e00ff */
[----:B------:R-:W-:Y:S05]  /*dc50*/  RET.REL.NODEC R4 `(_ZN2at6native43_GLOBAL__N__7cc8d1ed_10_Dropout_cu_0e96ed3820fused_dropout_kernelIffmLin1ELin1EbEEvNS_4cuda6detail10TensorInfoIKT_T1_EENS5_IS6_S8_EENS5_IT4_S8_EES8_T0_NS_15PhiloxCudaStateE) ;  /* 0xffff23a004007950 */ /* 0x000fea0003c3ffff */
        .weak           $__internal_89_$__cuda_sm20_div_u64
        .type           $__internal_89_$__cuda_sm20_div_u64,@function
        .size           $__internal_89_$__cuda_sm20_div_u64,(.L_x_11474 - $__internal_89_$__cuda_sm20_div_u64)
$__internal_89_$__cuda_sm20_div_u64:
        /* <DEDUP_REMOVED lines=66> */
[----:B------:R-:W-:Y:S06]  /*e080*/  RET.REL.NODEC R34 `(_ZN2at6native43_GLOBAL__N__7cc8d1ed_10_Dropout_cu_0e96ed3820fused_dropout_kernelIffmLin1ELin1EbEEvNS_4cuda6detail10TensorInfoIKT_T1_EENS5_IS6_S8_EENS5_IT4_S8_EES8_T0_NS_15PhiloxCudaStateE) ;  /* 0xffff1f7022007950 */ /* 0x000fec0003c3ffff */
.L_x_3483:
        /* <DEDUP_REMOVED lines=15> */
.L_x_11474:


//--------------------- .text._ZN2at6native43_GLOBAL__N__7cc8d1ed_10_Dropout_cu_0e96ed3820fused_dropout_kernelIffmLin1ELi1EbEEvNS_4cuda6detail10TensorInfoIKT_T1_EENS5_IS6_S8_EENS5_IT4_S8_EES8_T0_NS_15PhiloxCudaStateE --------------------------
	.section	.text._ZN2at6native43_GLOBAL__N__7cc8d1ed_10_Dropout_cu_0e96ed3820fused_dropout_kernelIffmLin1ELi1EbEEvNS_4cuda6detail10TensorInfoIKT_T1_EENS5_IS6_S8_EENS5_IT4_S8_EES8_T0_NS_15PhiloxCudaStateE,"ax",@progbits
	.sectioninfo	@"SHI_REGISTERS=62"
	.align	128
.text._ZN2at6native43_GLOBAL__N__7cc8d1ed_10_Dropout_cu_0e96ed3820fused_dropout_kernelIffmLin1ELi1EbEEvNS_4cuda6detail10TensorInfoIKT_T1_EENS5_IS6_S8_EENS5_IT4_S8_EES8_T0_NS_15PhiloxCudaStateE:
        .type           _ZN2at6native43_GLOBAL__N__7cc8d1ed_10_Dropout_cu_0e96ed3820fused_dropout_kernelIffmLin1ELi1EbEEvNS_4cuda6detail10TensorInfoIKT_T1_EENS5_IS6_S8_EENS5_IT4_S8_EES8_T0_NS_15PhiloxCudaStateE,@function
        .size           _ZN2at6native43_GLOBAL__N__7cc8d1ed_10_Dropout_cu_0e96ed3820fused_dropout_kernelIffmLin1ELi1EbEEvNS_4cuda6detail10TensorInfoIKT_T1_EENS5_IS6_S8_EENS5_IT4_S8_EES8_T0_NS_15PhiloxCudaStateE,(.L_x_11477 - _ZN2at6native43_GLOBAL__N__7cc8d1ed_10_Dropout_cu_0e96ed3820fused_dropout_kernelIffmLin1ELi1EbEEvNS_4cuda6detail10TensorInfoIKT_T1_EENS5_IS6_S8_EENS5_IT4_S8_EES8_T0_NS_15PhiloxCudaStateE)
        .other          _ZN2at6native43_GLOBAL__N__7cc8d1ed_10_Dropout_cu_0e96ed3820fused_dropout_kernelIffmLin1ELi1EbEEvNS_4cuda6detail10TensorInfoIKT_T1_EENS5_IS6_S8_EENS5_IT4_S8_EES8_T0_NS_15PhiloxCudaStateE,@"STO_CUDA_ENTRY STV_DEFAULT"
_ZN2at6native43_GLOBAL__N__7cc8d1ed_10_Dropout_cu_0e96ed3820fused_dropout_kernelIffmLin1ELi1EbEEvNS_4cuda6detail10TensorInfoIKT_T1_EENS5_IS6_S8_EENS5_IT4_S8_EES8_T0_NS_15PhiloxCudaStateE:
        /* <DEDUP_REMOVED lines=108> */
[----:B------:R-:W-:Y:S05]  /*06c0*/  CALL.REL.NOINC `($__internal_90_$__cuda_sm20_dblrcp_rn_slowpath_v3) ;  /* 0x0000760000007944 */ /* 0x000fea0003c00000 */
.L_x_3484:
        /* <DEDUP_REMOVED lines=18> */
[----:B------:R-:W-:Y:S05]  /*07f0*/  CALL.REL.NOINC `($__internal_91_$__cuda_sm20_div_u64) ;  /* 0x0000773000007944 */ /* 0x000fea0003c00000 */
[----:B------:R-:W-:Y:S01]  /*0800*/  MOV R9, R43 ;  /* 0x0000002b00097202 */ /* 0x000fe20000000f00 */
[----:B------:R-:W-:Y:S05]  /*0810*/  BRA `(.L_x_3486) ;  /* 0x0000017000007947 */ /* 0x000fea0003800000 */
.L_x_3485:
        /* <DEDUP_REMOVED lines=23> */
.L_x_3486:
        /* <DEDUP_REMOVED lines=25> */
.L_x_3603:
        /* <DEDUP_REMOVED lines=13> */
.L_x_3488:
[----:B------:R-:W-:Y:S05]  /*0bf0*/  BSYNC B0 ;  /* 0x0000000000007941 */ /* 0x000fea0003800000 */
.L_x_3487:
        /* <DEDUP_REMOVED lines=72> */
.L_x_3490:
[----:B------:R-:W-:Y:S01]  /*1080*/  IMAD.MOV.U32 R7, RZ, RZ, R16 ;  /* 0x000000ffff077224 */ /* 0x000fe200078e0010 */
[----:B------:R-:W-:Y:S01]  /*1090*/  MOV R21, R14 ;  /* 0x0000000e00157202 */ /* 0x000fe20000000f00 */
[----:B------:R-:W-:Y:S02]  /*10a0*/  IMAD.MOV.U32 R8, RZ, RZ, R19 ;  /* 0x000000ffff087224 */ /* 0x000fe400078e0013 */
[----:B------:R-:W-:Y:S02]  /*10b0*/  IMAD.MOV.U32 R22, RZ, RZ, R24 ;  /* 0x000000ffff167224 */ /* 0x000fe400078e0018 */
.L_x_3489:
        /* <DEDUP_REMOVED lines=29> */
.L_x_3507:
        /* <DEDUP_REMOVED lines=11> */
[----:B------:R-:W-:Y:S05]  /*1340*/  CALL.REL.NOINC `($__internal_91_$__cuda_sm20_div_u64) ;  /* 0x00006be000007944 */ /* 0x000fea0003c00000 */
        /* <DEDUP_REMOVED lines=10> */
.L_x_3496:
        /* <DEDUP_REMOVED lines=22> */
.L_x_3497:
[----:B------:R-:W-:Y:S05]  /*1550*/  BSYNC B1 ;  /* 0x0000000000017941 */ /* 0x000fea0003800000 */
.L_x_3495:
        /* <DEDUP_REMOVED lines=15> */
[----:B------:R-:W-:Y:S05]  /*1650*/  CALL.REL.NOINC `($__internal_91_$__cuda_sm20_div_u64) ;  /* 0x000068d000007944 */ /* 0x000fea0003c00000 */
        /* <DEDUP_REMOVED lines=12> */
.L_x_3499:
        /* <DEDUP_REMOVED lines=23> */
.L_x_3500:
[----:B------:R-:W-:Y:S05]  /*1890*/  BSYNC B1 ;  /* 0x0000000000017941 */ /* 0x000fea0003800000 */
.L_x_3498:
        /* <DEDUP_REMOVED lines=29> */
.L_x_3502:
        /* <DEDUP_REMOVED lines=23> */
.L_x_3503:
[----:B------:R-:W-:Y:S05]  /*1be0*/  BSYNC B1 ;  /* 0x0000000000017941 */ /* 0x000fea0003800000 */
.L_x_3501:
        /* <DEDUP_REMOVED lines=29> */
.L_x_3505:
        /* <DEDUP_REMOVED lines=23> */
.L_x_3506:
[----:B------:R-:W-:Y:S05]  /*1f30*/  BSYNC B1 ;  /* 0x0000000000017941 */ /* 0x000fea0003800000 */
.L_x_3504:
        /* <DEDUP_REMOVED lines=11> */
.L_x_3494:
        /* <DEDUP_REMOVED lines=24> */
.L_x_3509:
        /* <DEDUP_REMOVED lines=23> */
.L_x_3510:
[----:B------:R-:W-:Y:S05]  /*22e0*/  BSYNC B1 ;  /* 0x0000000000017941 */ /* 0x000fea0003800000 */
.L_x_3508:
        /* <DEDUP_REMOVED lines=29> */
.L_x_3512:
        /* <DEDUP_REMOVED lines=23> */
.L_x_3513:
[----:B------:R-:W-:Y:S05]  /*2630*/  BSYNC B1 ;  /* 0x0000000000017941 */ /* 0x000fea0003800000 */
.L_x_3511:
        /* <DEDUP_REMOVED lines=29> */
.L_x_3515:
        /* <DEDUP_REMOVED lines=23> */
.L_x_3516:
[----:B------:R-:W-:Y:S05]  /*2980*/  BSYNC B1 ;  /* 0x0000000000017941 */ /* 0x000fea0003800000 */
.L_x_3514:
[----:B------:R-:W0:Y:S02]  /*2990*/  LDC.64 R6, c[0x0][R23+0x218] ;  /* 0x0000860017067b82 */ /* 0x000e240000000a00 */
[-C--:B0-----:R-:W-:Y:S02]  /*29a0*/  IMAD R7, R7, R31.reuse, RZ ;  /* 0x0000001f07077224 */ /* 0x081fe400078e02ff */
[----:B------:R-:W-:-:S04]  /*29b0*/  IMAD.WIDE.U32 R20, R6, R31, R20 ;  /* 0x0000001f06147225 */ /* 0x000fc800078e0014 */
[----:B------:R-:W-:-:S04]  /*29c0*/  IMAD R7, R6, R27, R7 ;  /* 0x0000001b06077224 */ /* 0x000fc800078e0207 */
[----:B------:R-:W-:Y:S02]  /*29d0*/  IMAD.IADD R21, R21, 0x1, R7 ;  /* 0x0000000115157824 */ /* 0x000fe400078e0207 */
.L_x_3493:
[----:B------:R-:W-:Y:S02]  /*29e0*/  IMAD R23, R29, c[0x0][0x230], RZ ;  /* 0x00008c001d177a24 */ /* 0x000fe400078e02ff */
[----:B------:R-:W-:-:S04]  /*29f0*/  IMAD.WIDE.U32 R6, R28, c[0x0][0x230], R20 ;  /* 0x00008c001c067a25 */ /* 0x000fc800078e0014 */
[----:B------:R-:W-:Y:S01]  /*2a00*/  IMAD R23, R28, c[0x0][0x234], R23 ;  /* 0x00008d001c177a24 */ /* 0x000fe200078e0217 */
[----:B------:R-:W-:-:S03]  /*2a10*/  LEA R20, P0, R6, c[0x0][0x160], 0x2 ;  /* 0x0000580006147a11 */ /* 0x000fc600078010ff */
[----:B------:R-:W-:-:S05]  /*2a20*/  IMAD.IADD R7, R7, 0x1, R23 ;  /* 0x0000000107077824 */ /* 0x000fca00078e0217 */
[----:B------:R-:W-:-:S05]  /*2a30*/  LEA.HI.X R21, R6, c[0x0][0x164], R7, 0x2, P0 ;  /* 0x0000590006157a11 */ /* 0x000fca00000f1407 */
[----:B------:R0:W5:Y:S02]  /*2a40*/  LDG.E R20, [R20.64] ;  /* 0x0000000c14147981 */ /* 0x000164000c1e1900 */
.L_x_3492:
[----:B------:R-:W-:Y:S05]  /*2a50*/  BSYNC B0 ;  /* 0x0000000000007941 */ /* 0x000fea0003800000 */
.L_x_3491:
        /* <DEDUP_REMOVED lines=28> */
.L_x_3533:
        /* <DEDUP_REMOVED lines=11> */
[----:B-----5:R-:W-:Y:S05]  /*2cd0*/  CALL.REL.NOINC `($__internal_91_$__cuda_sm20_div_u64) ;  /* 0x0000525000007944 */ /* 0x020fea0003c00000 */
        /* <DEDUP_REMOVED lines=10> */
.L_x_3522:
        /* <DEDUP_REMOVED lines=22> */
.L_x_3523:
[----:B------:R-:W-:Y:S05]  /*2ee0*/  BSYNC B1 ;  /* 0x0000000000017941 */ /* 0x000fea0003800000 */
.L_x_3521:
        /* <DEDUP_REMOVED lines=17> */
[----:B-----5:R-:W-:Y:S05]  /*3000*/  CALL.REL.NOINC `($__internal_91_$__cuda_sm20_div_u64) ;  /* 0x00004f2000007944 */ /* 0x020fea0003c00000 */
        /* <DEDUP_REMOVED lines=12> */
.L_x_3525:
        /* <DEDUP_REMOVED lines=23> */
.L_x_3526:
[----:B------:R-:W-:Y:S05]  /*3240*/  BSYNC B1 ;  /* 0x0000000000017941 */ /* 0x000fea0003800000 */
.L_x_3524:
        /* <DEDUP_REMOVED lines=29> */
.L_x_3528:
        /* <DEDUP_REMOVED lines=23> */
.L_x_3529:
[----:B------:R-:W-:Y:S05]  /*3590*/  BSYNC B1 ;  /* 0x0000000000017941 */ /* 0x000fea0003800000 */
.L_x_3527:
        /* <DEDUP_REMOVED lines=29> */
.L_x_3531:
        /* <DEDUP_REMOVED lines=23> */
.L_x_3532:
[----:B------:R-:W-:Y:S05]  /*38e0*/  BSYNC B1 ;  /* 0x0000000000017941 */ /* 0x000fea0003800000 */
.L_x_3530:
        /* <DEDUP_REMOVED lines=12> */
.L_x_3520:
        /* <DEDUP_REMOVED lines=24> */
.L_x_3535:
        /* <DEDUP_REMOVED lines=23> */
.L_x_3536:
[----:B------:R-:W-:Y:S05]  /*3ca0*/  BSYNC B1 ;  /* 0x0000000000017941 */ /* 0x000fea0003800000 */
.L_x_3534:
        /* <DEDUP_REMOVED lines=19> */
[----:B-----5:R-:W-:Y:S05]  /*3de0*/  CALL.REL.NOINC `($__internal_91_$__cuda_sm20_div_u64) ;  /* 0x0000414000007944 */ /* 0x020fea0003c00000 */
        /* <DEDUP_REMOVED lines=10> */
.L_x_3538:
        /* <DEDUP_REMOVED lines=23> */
.L_x_3539:
[----:B------:R-:W-:Y:S05]  /*4000*/  BSYNC B1 ;  /* 0x0000000000017941 */ /* 0x000fea0003800000 */
.L_x_3537:
        /* <DEDUP_REMOVED lines=29> */
.L_x_3541:
        /* <DEDUP_REMOVED lines=23> */
.L_x_3542:
[----:B------:R-:W-:Y:S05]  /*4350*/  BSYNC B1 ;  /* 0x0000000000017941 */ /* 0x000fea0003800000 */
.L_x_3540:
[----:B------:R-:W0:Y:S01]  /*4360*/  LDC.64 R30, c[0x0][R30+0x218] ;  /* 0x000086001e1e7b82 */ /* 0x000e220000000a00 */
[----:B------:R-:W-:Y:S01]  /*4370*/  MOV R29, R27 ;  /* 0x0000001b001d7202 */ /* 0x000fe20000000f00 */
[----:B0-----:R-:W-:-:S04]  /*4380*/  IMAD R7, R31, R6, RZ ;  /* 0x000000061f077224 */ /* 0x001fc800078e02ff */
[----:B------:R-:W-:-:S04]  /*4390*/  IMAD.WIDE.U32 R28, R30, R6, R28 ;  /* 0x000000061e1c7225 */ /* 0x000fc800078e001c */
[----:B------:R-:W-:-:S04]  /*43a0*/  IMAD R7, R30, R37, R7 ;  /* 0x000000251e077224 */ /* 0x000fc800078e0207 */
[----:B------:R-:W-:-:S05]  /*43b0*/  IMAD.IADD R27, R29, 0x1, R7 ;  /* 0x000000011d1b7824 */ /* 0x000fca00078e0207 */
.L_x_3519:
        /* <DEDUP_REMOVED lines=8> */
.L_x_3518:
[----:B------:R-:W-:Y:S05]  /*4440*/  BSYNC B0 ;  /* 0x0000000000007941 */ /* 0x000fea0003800000 */
.L_x_3517:
        /* <DEDUP_REMOVED lines=28> */
.L_x_3559:
        /* <DEDUP_REMOVED lines=23> */
.L_x_3548:
        /* <DEDUP_REMOVED lines=22> */
.L_x_3549:
[----:B------:R-:W-:Y:S05]  /*48e0*/  BSYNC B1 ;  /* 0x0000000000017941 */ /* 0x000fea0003800000 */
.L_x_3547:
        /* <DEDUP_REMOVED lines=30> */
.L_x_3551:
        /* <DEDUP_REMOVED lines=23> */
.L_x_3552:
[----:B------:R-:W-:Y:S05]  /*4c40*/  BSYNC B1 ;  /* 0x0000000000017941 */ /* 0x000fea0003800000 */
.L_x_3550:
        /* <DEDUP_REMOVED lines=29> */
.L_x_3554:
        /* <DEDUP_REMOVED lines=23> */
.L_x_3555:
[----:B------:R-:W-:Y:S05]  /*4f90*/  BSYNC B1 ;  /* 0x0000000000017941 */ /* 0x000fea0003800000 */
.L_x_3553:
        /* <DEDUP_REMOVED lines=29> */
.L_x_3557:
        /* <DEDUP_REMOVED lines=23> */
.L_x_3558:
[----:B------:R-:W-:Y:S05]  /*52e0*/  BSYNC B1 ;  /* 0x0000000000017941 */ /* 0x000fea0003800000 */
.L_x_3556:
        /* <DEDUP_REMOVED lines=12> */
.L_x_3546:
        /* <DEDUP_REMOVED lines=25> */
.L_x_3561:
        /* <DEDUP_REMOVED lines=23> */
.L_x_3562:
[----:B------:R-:W-:Y:S05]  /*56b0*/  BSYNC B1 ;  /* 0x0000000000017941 */ /* 0x000fea0003800000 */
.L_x_3560:
        /* <DEDUP_REMOVED lines=31> */
.L_x_3564:
        /* <DEDUP_REMOVED lines=23> */
.L_x_3565:
[----:B------:R-:W-:Y:S05]  /*5a20*/  BSYNC B1 ;  /* 0x0000000000017941 */ /* 0x000fea0003800000 */
.L_x_3563:
        /* <DEDUP_REMOVED lines=30> */
.L_x_3567:
        /* <DEDUP_REMOVED lines=23> */
.L_x_3568:
[----:B------:R-:W-:Y:S05]  /*5d80*/  BSYNC B1 ;  /* 0x0000000000017941 */ /* 0x000fea0003800000 */
.L_x_3566:
[----:B------:R-:W0:Y:S01]  /*5d90*/  LDC.64 R30, c[0x0][R30+0x218] ;  /* 0x000086001e1e7b82 */ /* 0x000e220000000a00 */
[----:B------:R-:W-:Y:S01]  /*5da0*/  MOV R29, R27 ;  /* 0x0000001b001d7202 */ /* 0x000fe20000000f00 */
[----:B0-----:R-:W-:-:S04]  /*5db0*/  IMAD R7, R31, R6, RZ ;  /* 0x000000061f077224 */ /* 0x001fc800078e02ff */
[----:B------:R-:W-:-:S04]  /*5dc0*/  IMAD.WIDE.U32 R28, R30, R6, R28 ;  /* 0x000000061e1c7225 */ /* 0x000fc800078e001c */
[----:B------:R-:W-:-:S04]  /*5dd0*/  IMAD R7, R30, R37, R7 ;  /* 0x000000251e077224 */ /* 0x000fc800078e0207 */
[----:B------:R-:W-:-:S05]  /*5de0*/  IMAD.IADD R27, R29, 0x1, R7 ;  /* 0x000000011d1b7824 */ /* 0x000fca00078e0207 */
.L_x_3545:
        /* <DEDUP_REMOVED lines=8> */
.L_x_3544:
[----:B------:R-:W-:Y:S05]  /*5e70*/  BSYNC B0 ;  /* 0x0000000000007941 */ /* 0x000fea0003800000 */
.L_x_3543:
        /* <DEDUP_REMOVED lines=23> */
.L_x_3585:
        /* <DEDUP_REMOVED lines=22> */
.L_x_3574:
        /* <DEDUP_REMOVED lines=22> */
.L_x_3575:
[----:B------:R-:W-:Y:S05]  /*62b0*/  BSYNC B1 ;  /* 0x0000000000017941 */ /* 0x000fea0003800000 */
.L_x_3573:
        /* <DEDUP_REMOVED lines=28> */
.L_x_3577:
        /* <DEDUP_REMOVED lines=22> */
.L_x_3578:
[----:B------:R-:W-:Y:S05]  /*65e0*/  BSYNC B1 ;  /* 0x0000000000017941 */ /* 0x000fea0003800000 */
.L_x_3576:
        /* <DEDUP_REMOVED lines=29> */
.L_x_3580:
        /* <DEDUP_REMOVED lines=23> */
.L_x_3581:
[----:B------:R-:W-:Y:S05]  /*6930*/  BSYNC B1 ;  /* 0x0000000000017941 */ /* 0x000fea0003800000 */
.L_x_3579:
        /* <DEDUP_REMOVED lines=28> */
.L_x_3583:
        /* <DEDUP_REMOVED lines=23> */
.L_x_3584:
[----:B------:R-:W-:Y:S05]  /*6c70*/  BSYNC B1 ;  /* 0x0000000000017941 */ /* 0x000fea0003800000 */
.L_x_3582:
        /* <DEDUP_REMOVED lines=11> */
.L_x_3572:
        /* <DEDUP_REMOVED lines=24> */
.L_x_3587:
        /* <DEDUP_REMOVED lines=23> */
.L_x_3588:
[----:B------:R-:W-:Y:S05]  /*7020*/  BSYNC B1 ;  /* 0x0000000000017941 */ /* 0x000fea0003800000 */
.L_x_3586:
        /* <DEDUP_REMOVED lines=29> */
.L_x_3590:
        /* <DEDUP_REMOVED lines=23> */
.L_x_3591:
[----:B------:R-:W-:Y:S05]  /*7370*/  BSYNC B1 ;  /* 0x0000000000017941 */ /* 0x000fea0003800000 */
.L_x_3589:
        /* <DEDUP_REMOVED lines=28> */
.L_x_3593:
        /* <DEDUP_REMOVED lines=23> */
.L_x_3594:
[----:B------:R-:W-:Y:S05]  /*76b0*/  BSYNC B1 ;  /* 0x0000000000017941 */ /* 0x000fea0003800000 */
.L_x_3592:
[----:B------:R-:W0:Y:S02]  /*76c0*/  LDC.64 R38, c[0x0][R38+0x218] ;  /* 0x0000860026267b82 */ /* 0x000e240000000a00 */
[-C--:B0-----:R-:W-:Y:S02]  /*76d0*/  IMAD R7, R39, R6.reuse, RZ ;  /* 0x0000000627077224 */ /* 0x081fe400078e02ff */
[----:B------:R-:W-:-:S04]  /*76e0*/  IMAD.WIDE.U32 R28, R38, R6, R28 ;  /* 0x00000006261c7225 */ /* 0x000fc800078e001c */
[----:B------:R-:W-:-:S05]  /*76f0*/  IMAD R7, R38, R31, R7 ;  /* 0x0000001f26077224 */ /* 0x000fca00078e0207 */
[----:B------:R-:W-:-:S03]  /*7700*/  IADD3 R29, R29, R7, RZ ;  /* 0x000000071d1d7210 */ /* 0x000fc60007ffe0ff */
.L_x_3571:
[----:B------:R-:W-:Y:S02]  /*7710*/  IMAD R27, R27, c[0x0][0x230], RZ ;  /* 0x00008c001b1b7a24 */ /* 0x000fe400078e02ff */
[----:B------:R-:W-:-:S04]  /*7720*/  IMAD.WIDE.U32 R6, R26, c[0x0][0x230], R28 ;  /* 0x00008c001a067a25 */ /* 0x000fc800078e001c */
[----:B------:R-:W-:Y:S01]  /*7730*/  IMAD R27, R26, c[0x0][0x234], R27 ;  /* 0x00008d001a1b7a24 */ /* 0x000fe200078e021b */
[----:B------:R-:W-:-:S03]  /*7740*/  LEA R26, P3, R6, c[0x0][0x160], 0x2 ;  /* 0x00005800061a7a11 */ /* 0x000fc600078610ff */
[----:B------:R-:W-:-:S05]  /*7750*/  IMAD.IADD R7, R7, 0x1, R27 ;  /* 0x0000000107077824 */ /* 0x000fca00078e021b */
[----:B------:R-:W-:-:S05]  /*7760*/  LEA.HI.X R27, R6, c[0x0][0x164], R7, 0x2, P3 ;  /* 0x00005900061b7a11 */ /* 0x000fca00018f1407 */
[----:B------:R0:W5:Y:S02]  /*7770*/  LDG.E R26, [R26.64] ;  /* 0x0000000c1a1a7981 */ /* 0x000164000c1e1900 */
.L_x_3570:
[----:B------:R-:W-:Y:S05]  /*7780*/  BSYNC B0 ;  /* 0x0000000000007941 */ /* 0x000fea0003800000 */
.L_x_3569:
[----:B------:R-:W-:Y:S01]  /*7790*/  ISETP.GE.U32.AND P3, PT, R11, c[0x0][0x640], PT ;  /* 0x000190000b007a0c */ /* 0x000fe20003f66070 */
[----:B------:R-:W-:Y:S03]  /*77a0*/  BSSY B0, `(.L_x_3595) ;  /* 0x0000012000007945 */ /* 0x000fe60003800000 */
[----:B------:R-:W-:-:S13]  /*77b0*/  ISETP.GE.U32.AND.EX P3, PT, R12, c[0x0][0x644], PT, P3 ;  /* 0x000191000c007a0c */ /* 0x000fda0003f66130 */
[----:B------:R-:W-:Y:S05]  /*77c0*/  @P3 BRA `(.L_x_3596) ;  /* 0x000000f000003947 */ /* 0x000fea0003800000 */
[----:B------:R-:W-:Y:S01]  /*77d0*/  IMAD R6, R12, c[0x0][0x3d0], RZ ;  /* 0x0000f4000c067a24 */ /* 0x000fe200078e02ff */
[C---:B------:R-:W-:Y:S01]  /*77e0*/  FSET.BF.LT.FTZ.AND R7, R16.reuse, c[0x0][0x648], PT ;  /* 0x0001920010077a0a */ /* 0x040fe20003811000 */
[----:B------:R-:W-:Y:S01]  /*77f0*/  IMAD.WIDE.U32 R30, R11, c[0x0][0x3d0], RZ ;  /* 0x0000f4000b1e7a25 */ /* 0x000fe200078e00ff */
[----:B------:R-:W-:-:S03]  /*7800*/  FSETP.GEU.FTZ.AND P3, PT, R16, c[0x0][0x648], PT ;  /* 0x0001920010007a0b */ /* 0x000fc60003f7e000 */
[----:B0-----:R-:W-:Y:S01]  /*7810*/  IMAD R27, R11, c[0x0][0x3d4], R6 ;  /* 0x0000f5000b1b7a24 */ /* 0x001fe200078e0206 */
[C---:B------:R-:W-:Y:S02]  /*7820*/  LEA R28, P4, R30.reuse, c[0x0][0x300], 0x2 ;  /* 0x0000c0001e1c7a11 */ /* 0x040fe400078810ff */
[----:B------:R-:W-:Y:S02]  /*7830*/  IADD3 R6, P5, R30, c[0x0][0x4a0], RZ ;  /* 0x000128001e067a10 */ /* 0x000fe40007fbe0ff */
[----:B------:R-:W-:Y:S01]  /*7840*/  IADD3 R31, R31, R27, RZ ;  /* 0x0000001b1f1f7210 */ /* 0x000fe20007ffe0ff */
[----:B-----5:R-:W-:-:S03]  /*7850*/  FMUL.FTZ R27, R20, R7 ;  /* 0x00000007141b7220 */ /* 0x020fc60000410000 */
[----:B------:R-:W-:Y:S01]  /*7860*/  LEA.HI.X R29, R30, c[0x0][0x304], R31, 0x2, P4 ;  /* 0x0000c1001e1d7a11 */ /* 0x000fe200020f141f */
[----:B------:R-:W-:Y:S01]  /*7870*/  FMUL.FTZ R27, R0, R27 ;  /* 0x0000001b001b7220 */ /* 0x000fe20000410000 */
[----:B------:R-:W-:Y:S02]  /*7880*/  IADD3.X R7, R31, c[0x0][0x4a4], RZ, P5, !PT ;  /* 0x000129001f077a10 */ /* 0x000fe40002ffe4ff */
[----:B------:R-:W-:Y:S02]  /*7890*/  SEL R31, RZ, 0x1, P3 ;  /* 0x00000001ff1f7807 */ /* 0x000fe40001800000 */
[----:B------:R0:W-:Y:S04]  /*78a0*/  STG.E [R28.64], R27 ;  /* 0x0000001b1c007986 */ /* 0x0001e8000c10190c */
[----:B------:R0:W-:Y:S02]  /*78b0*/  STG.E.U8 [R6.64], R31 ;  /* 0x0000001f06007986 */ /* 0x0001e4000c10110c */
.L_x_3596:
[----:B------:R-:W-:Y:S05]  /*78c0*/  BSYNC B0 ;  /* 0x0000000000007941 */ /* 0x000fea0003800000 */
.L_x_3595:
[----:B------:R-:W-:Y:S01]  /*78d0*/  BSSY B0, `(.L_x_3597) ;  /* 0x0000011000007945 */ /* 0x000fe20003800000 */
[----:B------:R-:W-:Y:S05]  /*78e0*/  @P0 BRA `(.L_x_3598) ;  /* 0x000000f000000947 */ /* 0x000fea0003800000 */
[----:B------:R-:W-:Y:S01]  /*78f0*/  IMAD R8, R23, c[0x0][0x3d0], RZ ;  /* 0x0000f40017087a24 */ /* 0x000fe200078e02ff */
[----:B------:R-:W-:Y:S01]  /*7900*/  FSETP.GEU.FTZ.AND P0, PT, R17, c[0x0][0x648], PT ;  /* 0x0001920011007a0b */ /* 0x000fe20003f1e000 */
[----:B0-----:R-:W-:-:S04]  /*7910*/  IMAD.WIDE.U32 R6, R21, c[0x0][0x3d0], RZ ;  /* 0x0000f40015067a25 */ /* 0x001fc800078e00ff */
[----:B------:R-:W-:Y:S01]  /*7920*/  IMAD R23, R21, c[0x0][0x3d4], R8 ;  /* 0x0000f50015177a24 */ /* 0x000fe200078e0208 */
[----:B------:R-:W-:Y:S02]  /*7930*/  FSET.BF.LT.FTZ.AND R21, R17, c[0x0][0x648], PT ;  /* 0x0001920011157a0a */ /* 0x000fe40003811000 */
[C---:B------:R-:W-:Y:S01]  /*7940*/  LEA R28, P3, R6.reuse, c[0x0][0x300], 0x2 ;  /* 0x0000c000061c7a11 */ /* 0x040fe200078610ff */
[----:B------:R-:W-:Y:S01]  /*7950*/  IMAD.IADD R7, R7, 0x1, R23 ;  /* 0x0000000107077824 */ /* 0x000fe200078e0217 */
[----:B------:R-:W-:Y:S01]  /*7960*/  IADD3 R16, P4, R6, c[0x0][0x4a0], RZ ;  /* 0x0001280006107a10 */ /* 0x000fe20007f9e0ff */
[----:B-----5:R-:W-:-:S03]  /*7970*/  FMUL.FTZ R21, R32, R21 ;  /* 0x0000001520157220 */ /* 0x020fc60000410000 */
[----:B------:R-:W-:Y:S01]  /*7980*/  LEA.HI.X R29, R6, c[0x0][0x304], R7, 0x2, P3 ;  /* 0x0000c100061d7a11 */ /* 0x000fe200018f1407 */
[----:B------:R-:W-:Y:S01]  /*7990*/  FMUL.FTZ R21, R0, R21 ;  /* 0x0000001500157220 */ /* 0x000fe20000410000 */
[----:B------:R-:W-:Y:S02]  /*79a0*/  IADD3.X R17, R7, c[0x0][0x4a4], RZ, P4, !PT ;  /* 0x0001290007117a10 */ /* 0x000fe400027fe4ff */
[----:B------:R-:W-:Y:S02]  /*79b0*/  SEL R7, RZ, 0x1, P0 ;  /* 0x00000001ff077807 */ /* 0x000fe40000000000 */
[----:B------:R0:W-:Y:S04]  /*79c0*/  STG.E [R28.64], R21 ;  /* 0x000000151c007986 */ /* 0x0001e8000c10190c */
[----:B------:R0:W-:Y:S02]  /*79d0*/  STG.E.U8 [R16.64], R7 ;  /* 0x0000000710007986 */ /* 0x0001e4000c10110c */
.L_x_3598:
[----:B------:R-:W-:Y:S05]  /*79e0*/  BSYNC B0 ;  /* 0x0000000000007941 */ /* 0x000fea0003800000 */
.L_x_3597:
[----:B------:R-:W-:Y:S01]  /*79f0*/  BSSY B0, `(.L_x_3599) ;  /* 0x0000011000007945 */ /* 0x000fe20003800000 */
[----:B------:R-:W-:Y:S05]  /*7a00*/  @P1 BRA `(.L_x_3600) ;  /* 0x000000f000001947 */ /* 0x000fea0003800000 */
[----:B------:R-:W-:Y:S01]  /*7a10*/  IMAD R34, R34, c[0x0][0x3d0], RZ ;  /* 0x0000f40022227a24 */ /* 0x000fe200078e02ff */
[C---:B------:R-:W-:Y:S01]  /*7a20*/  FSET.BF.LT.FTZ.AND R8, R18.reuse, c[0x0][0x648], PT ;  /* 0x0001920012087a0a */ /* 0x040fe20003811000 */
[----:B0-----:R-:W-:Y:S01]  /*7a30*/  IMAD.WIDE.U32 R6, R33, c[0x0][0x3d0], RZ ;  /* 0x0000f40021067a25 */ /* 0x001fe200078e00ff */
[----:B------:R-:W-:-:S03]  /*7a40*/  FSETP.GEU.FTZ.AND P0, PT, R18, c[0x0][0x648], PT ;  /* 0x0001920012007a0b */ /* 0x000fc60003f1e000 */
[----:B------:R-:W-:Y:S01]  /*7a50*/  IMAD R17, R33, c[0x0][0x3d4], R34 ;  /* 0x0000f50021117a24 */ /* 0x000fe200078e0222 */
[C---:B------:R-:W-:Y:S02]  /*7a60*/  LEA R28, P1, R6.reuse, c[0x0][0x300], 0x2 ;  /* 0x0000c000061c7a11 */ /* 0x040fe400078210ff */
[C---:B------:R-:W-:Y:S02]  /*7a70*/  IADD3 R16, P3, R6.reuse, c[0x0][0x4a0], RZ ;  /* 0x0001280006107a10 */ /* 0x040fe40007f7e0ff */
[----:B------:R-:W-:Y:S01]  /*7a80*/  IADD3 R17, R7, R17, RZ ;  /* 0x0000001107117210 */ /* 0x000fe20007ffe0ff */
[----:B-----5:R-:W-:Y:S01]  /*7a90*/  FMUL.FTZ R7, R35, R8 ;  /* 0x0000000823077220 */ /* 0x020fe20000410000 */
[----:B------:R-:W-:Y:S02]  /*7aa0*/  SEL R21, RZ, 0x1, P0 ;  /* 0x00000001ff157807 */ /* 0x000fe40000000000 */
[----:B------:R-:W-:Y:S01]  /*7ab0*/  LEA.HI.X R29, R6, c[0x0][0x304], R17, 0x2, P1 ;  /* 0x0000c100061d7a11 */ /* 0x000fe200008f1411 */
[----:B------:R-:W-:Y:S01]  /*7ac0*/  FMUL.FTZ R7, R0, R7 ;  /* 0x0000000700077220 */ /* 0x000fe20000410000 */
[----:B------:R-:W-:-:S04]  /*7ad0*/  IADD3.X R17, R17, c[0x0][0x4a4], RZ, P3, !PT ;  /* 0x0001290011117a10 */ /* 0x000fc80001ffe4ff */
[----:B------:R0:W-:Y:S04]  /*7ae0*/  STG.E [R28.64], R7 ;  /* 0x000000071c007986 */ /* 0x0001e8000c10190c */
[----:B------:R0:W-:Y:S02]  /*7af0*/  STG.E.U8 [R16.64], R21 ;  /* 0x0000001510007986 */ /* 0x0001e4000c10110c */
.L_x_3600:
[----:B------:R-:W-:Y:S05]  /*7b00*/  BSYNC B0 ;  /* 0x0000000000007941 */ /* 0x000fea0003800000 */
.L_x_3599:
[----:B------:R-:W-:Y:S05]  /*7b10*/  @P2 BRA `(.L_x_3601) ;  /* 0x000000f000002947 */ /* 0x000fea0003800000 */
[----:B------:R-:W-:Y:S01]  /*7b20*/  IMAD R37, R37, c[0x0][0x3d0], RZ ;  /* 0x0000f40025257a24 */ /* 0x000fe200078e02ff */
[C---:B0-----:R-:W-:Y:S01]  /*7b30*/  FSET.BF.LT.FTZ.AND R7, R19.reuse, c[0x0][0x648], PT ;  /* 0x0001920013077a0a */ /* 0x041fe20003811000 */
[----:B------:R-:W-:Y:S01]  /*7b40*/  IMAD.WIDE.U32 R28, R36, c[0x0][0x3d0], RZ ;  /* 0x0000f400241c7a25 */ /* 0x000fe200078e00ff */
[----:B------:R-:W-:-:S03]  /*7b50*/  FSETP.GEU.FTZ.AND P0, PT, R19, c[0x0][0x648], PT ;  /* 0x0001920013007a0b */ /* 0x000fc60003f1e000 */
[----:B------:R-:W-:Y:S01]  /*7b60*/  IMAD R17, R36, c[0x0][0x3d4], R37 ;  /* 0x0000f50024117a24 */ /* 0x000fe200078e0225 */
[----:B------:R-:W-:Y:S01]  /*7b70*/  LEA R6, P1, R28, c[0x0][0x300], 0x2 ;  /* 0x0000c0001c067a11 */ /* 0x000fe200078210ff */
[----:B-----5:R-:W-:Y:S01]  /*7b80*/  FMUL.FTZ R21, R26, R7 ;  /* 0x000000071a157220 */ /* 0x020fe20000410000 */
[----:B------:R-:W-:Y:S01]  /*7b90*/  IADD3 R16, P2, R28, c[0x0][0x4a0], RZ ;  /* 0x000128001c107a10 */ /* 0x000fe20007f5e0ff */
[----:B------:R-:W-:Y:S01]  /*7ba0*/  IMAD.IADD R17, R29, 0x1, R17 ;  /* 0x000000011d117824 */ /* 0x000fe200078e0211 */
[----:B------:R-:W-:Y:S01]  /*7bb0*/  SEL R19, RZ, 0x1, P0 ;  /* 0x00000001ff137807 */ /* 0x000fe20000000000 */
[----:B------:R-:W-:-:S03]  /*7bc0*/  FMUL.FTZ R21, R0, R21 ;  /* 0x0000001500157220 */ /* 0x000fc60000410000 */
[----:B------:R-:W-:Y:S02]  /*7bd0*/  LEA.HI.X R7, R28, c[0x0][0x304], R17, 0x2, P1 ;  /* 0x0000c1001c077a11 */ /* 0x000fe400008f1411 */
[----:B------:R-:W-:-:S03]  /*7be0*/  IADD3.X R17, R17, c[0x0][0x4a4], RZ, P2, !PT ;  /* 0x0001290011117a10 */ /* 0x000fc600017fe4ff */
[----:B------:R0:W-:Y:S04]  /*7bf0*/  STG.E [R6.64], R21 ;  /* 0x0000001506007986 */ /* 0x0001e8000c10190c */
[----:B------:R0:W-:Y:S02]  /*7c00*/  STG.E.U8 [R16.64], R19 ;  /* 0x0000001310007986 */ /* 0x0001e4000c10110c */
.L_x_3601:
        /* <DEDUP_REMOVED lines=11> */
.L_x_3602:
[----:B------:R-:W-:Y:S05]  /*7cc0*/  EXIT ;  /* 0x000000000000794d */ /* 0x000fea0003800000 */
        .weak           $__internal_90_$__cuda_sm20_dblrcp_rn_slowpath_v3
        .type           $__internal_90_$__cuda_sm20_dblrcp_rn_slowpath_v3,@function
        .size           $__internal_90_$__cuda_sm20_dblrcp_rn_slowpath_v3,($__internal_91_$__cuda_sm20_div_u64 - $__internal_90_$__cuda_sm20_dblrcp_rn_slowpath_v3)
$__internal_90_$__cuda_sm20_dblrcp_rn_slowpath_v3:
        /* <DEDUP_REMOVED lines=23> */
.L_x_3606:
        /* <DEDUP_REMOVED lines=10> */
.L_x_3604:
[----:B------:R-:W-:Y:S01]  /*7ee0*/  LOP3.LUT R9, R7, 0x80000, RZ, 0xfc, !PT ;  /* 0x0008000007097812 */ /* 0x000fe200078efcff */
[----:B------:R-:W-:Y:S02]  /*7ef0*/  IMAD.MOV.U32 R8, RZ, RZ, R6 ;  /* 0x000000ffff087224 */ /* 0x000fe400078e0006 */
.L_x_3605:
[----:B0-----:R-:W-:Y:S01]  /*7f00*/  MOV R6, R10 ;  /* 0x0000000a00067202 */ /* 0x001fe20000000f00 */
[----:B------:R-:W-:-:S04]  /*7f10*/  IMAD.MOV.U32 R7, RZ, RZ, 0x0 ;  /* 0x00000000ff077424 */ /* 0x000fc800078e00ff */
[----:B------:R-:W-:Y:S05]  /*7f20*/  RET.REL.NODEC R6 `(_ZN2at6native43_GLOBAL__N__7cc8d1ed_10_Dropout_cu_0e96ed3820fused_dropout_kernelIffmLin1ELi1EbEEvNS_4cuda6detail10TensorInfoIKT_T1_EENS5_IS6_S8_EENS5_IT4_S8_EES8_T0_NS_15PhiloxCudaStateE) ;  /* 0xffff80d006007950 */ /* 0x000fea0003c3ffff */
        .weak           $__internal_91_$__cuda_sm20_div_u64
        .type           $__internal_91_$__cuda_sm20_div_u64,@function
        .size           $__internal_91_$__cuda_sm20_div_u64,(.L_x_11477 - $__internal_91_$__cuda_sm20_div_u64)
$__internal_91_$__cuda_sm20_div_u64:
        /* <DEDUP_REMOVED lines=68> */
[----:B------:R-:W-:Y:S06]  /*8370*/  RET.REL.NODEC R6 `(_ZN2at6native43_GLOBAL__N__7cc8d1ed_10_Dropout_cu_0e96ed3820fused_dropout_kernelIffmLin1ELi1EbEEvNS_4cuda6detail10TensorInfoIKT_T1_EENS5_IS6_S8_EENS5_IT4_S8_EES8_T0_NS_15PhiloxCudaStateE) ;  /* 0xffff7c8006007950 */ /* 0x000fec0003c3ffff */
.L_x_3607:
        /* <DEDUP_REMOVED lines=16> */
.L_x_11477:


//--------------------- .text._ZN2at6native43_GLOBAL__N__7cc8d1ed_10_Dropout_cu_0e96ed3820fused_dropout_kernelIffmLi1ELi1EbEEvNS_4cuda6detail10TensorInfoIKT_T1_EENS5_IS6_S8_EENS5_IT4_S8_EES8_T0_NS_15PhiloxCudaStateE --------------------------
	.section	.text._ZN2at6native43_GLOBAL__N__7cc8d1ed_10_Dropout_cu_0e96ed3820fused_dropout_kernelIffmLi1ELi1EbEEvNS_4cuda6detail10TensorInfoIKT_T1_EENS5_IS6_S8_EENS5_IT4_S8_EES8_T0_NS_15PhiloxCudaStateE,"ax",@progbits
	.sectioninfo	@"SHI_REGISTERS=58"
	.align	128
.text._ZN2at6native43_GLOBAL__N__7cc8d1ed_10_Dropout_cu_0e96ed3820fused_dropout_kernelIffmLi1ELi1EbEEvNS_4cuda6detail10TensorInfoIKT_T1_EENS5_IS6_S8_EENS5_IT4_S8_EES8_T0_NS_15PhiloxCudaStateE:
        .type           _ZN2at6native43_GLOBAL__N__7cc8d1ed_10_Dropout_cu_0e96ed3820fused_dropout_kernelIffmLi1ELi1EbEEvNS_4cuda6detail10TensorInfoIKT_T1_EENS5_IS6_S8_EENS5_IT4_S8_EES8_T0_NS_15PhiloxCudaStateE,@function
        .size           _ZN2at6native43_GLOBAL__N__7cc8d1ed_10_Dropout_cu_0e96ed3820fused_dropout_kernelIffmLi1ELi1EbEEvNS_4cuda6detail10TensorInfoIKT_T1_EENS5_IS6_S8_EENS5_IT4_S8_EES8_T0_NS_15PhiloxCudaStateE,(.L_x_11480 - _ZN2at6native43_GLOBAL__N__7cc8d1ed_10_Dropout_cu_0e96ed3820fused_dropout_kernelIffmLi1ELi1EbEEvNS_4cuda6detail10TensorInfoIKT_T1_EENS5_IS6_S8_EENS5_IT4_S8_EES8_T0_NS_15PhiloxCudaStateE)
        .other          _ZN2at6native43_GLOBAL__N__7cc8d1ed_10_Dropout_cu_0e96ed3820fused_dropout_kernelIffmLi1ELi1EbEEvNS_4cuda6detail10TensorInfoIKT_T1_EENS5_IS6_S8_EENS5_IT4_S8_EES8_T0_NS_15PhiloxCudaStateE,@"STO_CUDA_ENTRY STV_DEFAULT"
_ZN2at6native43_GLOBAL__N__7cc8d1ed_10_Dropout_cu_0e96ed3820fused_dropout_kernelIffmLi1ELi1EbEEvNS_4cuda6detail10TensorInfoIKT_T1_EENS5_IS6_S8_EENS5_IT4_S8_EES8_T0_NS_15PhiloxCudaStateE:
        /* <DEDUP_REMOVED lines=92> */
[----:B------:R-:W-:Y:S05]  /*05c0*/  CALL.REL.NOINC `($__internal_92_$__cuda_sm20_dblrcp_rn_slowpath_v3) ;  /* 0x000011b000007944 */ /* 0x000fea0003c00000 */
.L_x_3608:
        /* <DEDUP_REMOVED lines=14> */
[----:B------:R-:W-:Y:S05]  /*06b0*/  CALL.REL.NOINC `($__internal_93_$__cuda_sm20_div_u64) ;  /* 0x0000133000007944 */ /* 0x000fea0003c00000 */
[----:B------:R-:W-:Y:S02]  /*06c0*/  IMAD.MOV.U32 R16, RZ, RZ, R15 ;  /* 0x000000ffff107224 */ /* 0x000fe400078e000f */
[----:B------:R-:W-:Y:S01]  /*06d0*/  IMAD.MOV.U32 R17, RZ, RZ, R20 ;  /* 0x000000ffff117224 */ /* 0x000fe200078e0014 */
[----:B------:R-:W-:Y:S05]  /*06e0*/  BRA `(.L_x_3610) ;  /* 0x0000016000007947 */ /* 0x000fea0003800000 */
.L_x_3609:
        /* <DEDUP_REMOVED lines=22> */
.L_x_3610:
        /* <DEDUP_REMOVED lines=19> */
.L_x_3623:
        /* <DEDUP_REMOVED lines=13> */
.L_x_3612:
[----:B------:R-:W-:Y:S05]  /*0a50*/  BSYNC B0 ;  /* 0x0000000000007941 */ /* 0x000fea0003800000 */
.L_x_3611:
        /* <DEDUP_REMOVED lines=70> */
.L_x_3614:
[----:B------:R-:W-:Y:S01]  /*0ec0*/  IMAD.MOV.U32 R49, RZ, RZ, R30 ;  /* 0x000000ffff317224 */ /* 0x000fe200078e001e */
[----:B------:R-:W-:Y:S01]  /*0ed0*/  MOV R46, R21 ;  /* 0x00000015002e7202 */ /* 0x000fe20000000f00 */
[----:B------:R-:W-:Y:S02]  /*0ee0*/  IMAD.MOV.U32 R48, RZ, RZ, R26 ;  /* 0x000000ffff307224 */ /* 0x000fe400078e001a */
[----:B------:R-:W-:-:S02]  /*0ef0*/  IMAD.MOV.U32 R47, RZ, RZ, R22 ;  /* 0x000000ffff2f7224 */ /* 0x000fc400078e0016 */
.L_x_3613:
        /* <DEDUP_REMOVED lines=53> */
[----:B0-2---:R-:W-:Y:S01]  /*1250*/  IMAD R25, R19, c[0x0][0x3d0], RZ ;  /* 0x0000f40013197a24 */ /* 0x005fe200078e02ff */
[----:B------:R-:W-:Y:S01]  /*1260*/  FSETP.GEU.FTZ.AND P0, PT, R52, c[0x0][0x648], PT ;  /* 0x0001920034007a0b */ /* 0x000fe20003f1e000 */
[----:B------:R-:W-:-:S04]  /*1270*/  IMAD.WIDE.U32 R28, R18, c[0x0][0x3d0], RZ ;  /* 0x0000f400121c7a25 */ /* 0x000fc800078e00ff */
        /* <DEDUP_REMOVED lines=12> */
.L_x_3616:
[----:B--2---:R-:W-:Y:S05]  /*1340*/  BSYNC B0 ;  /* 0x0000000000007941 */ /* 0x004fea0003800000 */
.L_x_3615:
[----:B------:R-:W-:Y:S01]  /*1350*/  BSSY B0, `(.L_x_3617) ;  /* 0x0000013000007945 */ /* 0x000fe20003800000 */
[----:B0--3--:R-:W-:-:S02]  /*1360*/  FFMA.FTZ R30, R46, R33, 1.1641532182693481445e-10 ;  /* 0x2f0000002e1e7423 */ /* 0x009fc40000010021 */
[----:B------:R-:W-:Y:S01]  /*1370*/  FFMA.FTZ R48, R48, R33, 1.1641532182693481445e-10 ;  /* 0x2f00000030307423 */ /* 0x000fe20000010021 */
[----:B------:R-:W-:Y:S05]  /*1380*/  @P1 BRA `(.L_x_3618) ;  /* 0x000000f000001947 */ /* 0x000fea0003800000 */
[----:B------:R-:W-:Y:S01]  /*1390*/  IMAD R27, R38, c[0x0][0x3d0], RZ ;  /* 0x0000f400261b7a24 */ /* 0x000fe200078e02ff */
[----:B------:R-:W-:Y:S01]  /*13a0*/  FSETP.GEU.FTZ.AND P0, PT, R48, c[0x0][0x648], PT ;  /* 0x0001920030007a0b */ /* 0x000fe20003f1e000 */
[----:B------:R-:W-:-:S03]  /*13b0*/  IMAD.WIDE.U32 R24, R36, c[0x0][0x3d0], RZ ;  /* 0x0000f40024187a25 */ /* 0x000fc600078e00ff */
[----:B------:R-:W-:Y:S01]  /*13c0*/  SEL R31, RZ, 0x1, P0 ;  /* 0x00000001ff1f7807 */ /* 0x000fe20000000000 */
        /* <DEDUP_REMOVED lines=8> */
[----:B------:R-:W-:-:S04]  /*1450*/  IADD3.X R27, R27, c[0x0][0x4a4], RZ, P4, !PT ;  /* 0x000129001b1b7a10 */ /* 0x000fc800027fe4ff */
[----:B------:R0:W-:Y:S04]  /*1460*/  STG.E [R28.64], R25 ;  /* 0x000000191c007986 */ /* 0x0001e8000c101908 */
[----:B------:R0:W-:Y:S02]  /*1470*/  STG.E.U8 [R26.64], R31 ;  /* 0x0000001f1a007986 */ /* 0x0001e4000c101108 */
.L_x_3618:
[----:B------:R-:W-:Y:S05]  /*1480*/  BSYNC B0 ;  /* 0x0000000000007941 */ /* 0x000fea0003800000 */
.L_x_3617:
[----:B------:R-:W-:Y:S01]  /*1490*/  BSSY B0, `(.L_x_3619) ;  /* 0x0000011000007945 */ /* 0x000fe20003800000 */
[----:B------:R-:W-:Y:S05]  /*14a0*/  @P2 BRA `(.L_x_3620) ;  /* 0x000000f000002947 */ /* 0x000fea0003800000 */
[----:B0-----:R-:W-:Y:S01]  /*14b0*/  IMAD R26, R39, c[0x0][0x3d0], RZ ;  /* 0x0000f400271a7a24 */ /* 0x001fe200078e02ff */
[C---:B------:R-:W-:Y:S01]  /*14c0*/  FSET.BF.LT.FTZ.AND R27, R30.reuse, c[0x0][0x648], PT ;  /* 0x000192001e1b7a0a */ /* 0x040fe20003811000 */
[----:B------:R-:W-:Y:S01]  /*14d0*/  IMAD.WIDE.U32 R24, R37, c[0x0][0x3d0], RZ ;  /* 0x0000f40025187a25 */ /* 0x000fe200078e00ff */
[----:B------:R-:W-:-:S03]  /*14e0*/  FSETP.GEU.FTZ.AND P0, PT, R30, c[0x0][0x648], PT ;  /* 0x000192001e007a0b */ /* 0x000fc60003f1e000 */
[----:B------:R-:W-:Y:S01]  /*14f0*/  IMAD R31, R37, c[0x0][0x3d4], R26 ;  /* 0x0000f500251f7a24 */ /* 0x000fe200078e021a */
        /* <DEDUP_REMOVED lines=10> */
.L_x_3620:
[----:B------:R-:W-:Y:S05]  /*15a0*/  BSYNC B0 ;  /* 0x0000000000007941 */ /* 0x000fea0003800000 */
.L_x_3619:
[----:B----4-:R-:W-:Y:S01]  /*15b0*/  FFMA.FTZ R32, R32, R33, 1.1641532182693481445e-10 ;  /* 0x2f00000020207423 */ /* 0x010fe20000010021 */
[----:B------:R-:W-:Y:S05]  /*15c0*/  @P3 BRA `(.L_x_3621) ;  /* 0x000000f000003947 */ /* 0x000fea0003800000 */
[----:B------:R-:W-:Y:S01]  /*15d0*/  IMAD R41, R41, c[0x0][0x3d0], RZ ;  /* 0x0000f40029297a24 */ /* 0x000fe200078e02ff */
[----:B------:R-:W-:Y:S01]  /*15e0*/  FSET.BF.LT.FTZ.AND R30, R32, c[0x0][0x648], PT ;  /* 0x00019200201e7a0a */ /* 0x000fe20003811000 */
[----:B0-----:R-:W-:Y:S01]  /*15f0*/  IMAD.WIDE.U32 R24, R40, c[0x0][0x3d0], RZ ;  /* 0x0000f40028187a25 */ /* 0x001fe200078e00ff */
[----:B------:R-:W-:-:S03]  /*1600*/  FSETP.GEU.FTZ.AND P0, PT, R32, c[0x0][0x648], PT ;  /* 0x0001920020007a0b */ /* 0x000fc60003f1e000 */
[----:B------:R-:W-:Y:S01]  /*1610*/  IMAD R27, R40, c[0x0][0x3d4], R41 ;  /* 0x0000f500281b7a24 */ /* 0x000fe200078e0229 */
[C---:B------:R-:W-:Y:S02]  /*1620*/  LEA R28, P1, R24.reuse, c[0x0][0x300], 0x2 ;  /* 0x0000c000181c7a11 */ /* 0x040fe400078210ff */
[----:B------:R-:W-:Y:S01]  /*1630*/  IADD3 R26, P2, R24, c[0x0][0x4a0], RZ ;  /* 0x00012800181a7a10 */ /* 0x000fe20007f5e0ff */
[----:B------:R-:W-:Y:S01]  /*1640*/  IMAD.IADD R27, R25, 0x1, R27 ;  /* 0x00000001191b7824 */ /* 0x000fe200078e021b */
[----:B------:R-:W-:Y:S01]  /*1650*/  SEL R31, RZ, 0x1, P0 ;  /* 0x00000001ff1f7807 */ /* 0x000fe20000000000 */
[----:B-----5:R-:W-:-:S03]  /*1660*/  FMUL.FTZ R25, R45, R30 ;  /* 0x0000001e2d197220 */ /* 0x020fc60000410000 */
[----:B------:R-:W-:Y:S01]  /*1670*/  LEA.HI.X R29, R24, c[0x0][0x304], R27, 0x2, P1 ;  /* 0x0000c100181d7a11 */ /* 0x000fe200008f141b */
[----:B------:R-:W-:Y:S01]  /*1680*/  FMUL.FTZ R25, R14, R25 ;  /* 0x000000190e197220 */ /* 0x000fe20000410000 */
[----:B------:R-:W-:-:S04]  /*1690*/  IADD3.X R27, R27, c[0x0][0x4a4], RZ, P2, !PT ;  /* 0x000129001b1b7a10 */ /* 0x000fc800017fe4ff */
[----:B------:R0:W-:Y:S04]  /*16a0*/  STG.E [R28.64], R25 ;  /* 0x000000191c007986 */ /* 0x0001e8000c101908 */
[----:B------:R0:W-:Y:S02]  /*16b0*/  STG.E.U8 [R26.64], R31 ;  /* 0x0000001f1a007986 */ /* 0x0001e4000c101108 */
.L_x_3621:
[----:B------:R-:W-:Y:S01]  /*16c0*/  LEA R18, P0, R35, R18, 0x2 ;  /* 0x0000001223127211 */ /* 0x000fe200078010ff */
[----:B------:R-:W-:Y:S01]  /*16d0*/  WARPSYNC 0xffffffff ;  /* 0xffffffff00007948 */ /* 0x000fe20003800000 */
[----:B------:R-:W-:Y:S01]  /*16e0*/  BAR.SYNC.DEFER_BLOCKING 0x0 ;  /* 0x0000000000007b1d */ /* 0x000fe20000010000 */
[----:B------:R-:W-:Y:S02]  /*16f0*/  IMAD.MOV.U32 R32, RZ, RZ, R22 ;  /* 0x000000ffff207224 */ /* 0x000fe400078e0016 */
[----:B------:R-:W-:Y:S01]  /*1700*/  IMAD.X R19, RZ, RZ, R19, P0 ;  /* 0x000000ffff137224 */ /* 0x000fe200000e0613 */
[----:B------:R-:W-:Y:S01]  /*1710*/  ISETP.GE.U32.AND P0, PT, R18, R15, PT ;  /* 0x0000000f1200720c */ /* 0x000fe20003f06070 */
[----:B0-----:R-:W-:-:S02]  /*1720*/  IMAD.MOV.U32 R31, RZ, RZ, R21 ;  /* 0x000000ffff1f7224 */ /* 0x001fc400078e0015 */
[----:B------:R-:W-:Y:S01]  /*1730*/  IMAD.MOV.U32 R30, RZ, RZ, R34 ;  /* 0x000000ffff1e7224 */ /* 0x000fe200078e0022 */
[----:B------:R-:W-:-:S13]  /*1740*/  ISETP.GE.U32.AND.EX P0, PT, R19, R16, PT, P0 ;  /* 0x000000101300720c */ /* 0x000fda0003f06100 */
[----:B------:R-:W-:Y:S01]  /*1750*/  @P0 CALL.REL.NOINC `(.L_x_3622) ;  /* 0x0000001000000944 */ /* 0x000fe20003c00000 */
[----:B------:R-:W-:Y:S05]  /*1760*/  BRA `(.L_x_3623) ;  /* 0xfffff21000007947 */ /* 0x000fea000383ffff */
.L_x_3622:
[----:B------:R-:W-:Y:S05]  /*1770*/  EXIT ;  /* 0x000000000000794d */ /* 0x000fea0003800000 */
        .weak           $__internal_92_$__cuda_sm20_dblrcp_rn_slowpath_v3
        .type           $__internal_92_$__cuda_sm20_dblrcp_rn_slowpath_v3,@function
        .size           $__internal_92_$__cuda_sm20_dblrcp_rn_slowpath_v3,($__internal_93_$__cuda_sm20_div_u64 - $__internal_92_$__cuda_sm20_dblrcp_rn_slowpath_v3)
$__internal_92_$__cuda_sm20_dblrcp_rn_slowpath_v3:
        /* <DEDUP_REMOVED lines=23> */
.L_x_3626:
        /* <DEDUP_REMOVED lines=10> */
.L_x_3624:
[----:B------:R-:W-:Y:S01]  /*1990*/  LOP3.LUT R21, R15, 0x80000, RZ, 0xfc, !PT ;  /* 0x000800000f157812 */ /* 0x000fe200078efcff */
[----:B------:R-:W-:Y:S02]  /*19a0*/  IMAD.MOV.U32 R20, RZ, RZ, R14 ;  /* 0x000000ffff147224 */ /* 0x000fe400078e000e */
.L_x_3625:
[----:B------:R-:W-:Y:S02]  /*19b0*/  IMAD.MOV.U32 R17, RZ, RZ, 0x0 ;  /* 0x00000000ff117424 */ /* 0x000fe400078e00ff */
[----:B01----:R-:W-:Y:S02]  /*19c0*/  IMAD.MOV.U32 R22, RZ, RZ, R20 ;  /* 0x000000ffff167224 */ /* 0x003fe400078e0014 */
[----:B------:R-:W-:Y:S01]  /*19d0*/  IMAD.MOV.U32 R23, RZ, RZ, R21 ;  /* 0x000000ffff177224 */ /* 0x000fe200078e0015 */
[----:B------:R-:W-:Y:S06]  /*19e0*/  RET.REL.NODEC R16 `(_ZN2at6native43_GLOBAL__N__7cc8d1ed_10_Dropout_cu_0e96ed3820fused_dropout_kernelIffmLi1ELi1EbEEvNS_4cuda6detail10TensorInfoIKT_T1_EENS5_IS6_S8_EENS5_IT4_S8_EES8_T0_NS_15PhiloxCudaStateE) ;  /* 0xffffe61010007950 */ /* 0x000fec0003c3ffff */
        .weak           $__internal_93_$__cuda_sm20_div_u64
        .type           $__internal_93_$__cuda_sm20_div_u64,@function
        .size           $__internal_93_$__cuda_sm20_div_u64,(.L_x_11480 - $__internal_93_$__cuda_sm20_div_u64)
$__internal_93_$__cuda_sm20_div_u64:
        /* <DEDUP_REMOVED lines=64> */
[----:B------:R-:W-:Y:S06]  /*1df0*/  RET.REL.NODEC R16 `(_ZN2at6native43_GLOBAL__N__7cc8d1ed_10_Dropout_cu_0e96ed3820fused_dropout_kernelIffmLi1ELi1EbEEvNS_4cuda6detail10TensorInfoIKT_T1_EENS5_IS6_S8_EENS5_IT4_S8_EES8_T0_NS_15PhiloxCudaStateE) ;  /* 0xffffe20010007950 */ /* 0x000fec0003c3ffff */
.L_x_3627:
        /* <DEDUP_REMOVED lines=16> */
.L_x_11480:


//--------------------- .text._ZN2at6native43_GLOBAL__N__7cc8d1ed_10_Dropout_cu_0e96ed3824fused_dropout_kernel_vecIffmLi1ELi2EbEEvNS_4cuda6detail10TensorInfoIKT_T1_EENS5_IS6_S8_EENS5_IT4_S8_EES8_T0_NS_15PhiloxCudaStateE --------------------------
	.section	.text._ZN2at6native43_GLOBAL__N__7cc8d1ed_10_Dropout_cu_0e96ed3824fused_dropout_kernel_vecIffmLi1ELi2EbEEvNS_4cuda6detail10TensorInfoIKT_T1_EENS5_IS6_S8_EENS5_IT4_S8_EES8_T0_NS_15PhiloxCudaStateE,"ax",@progbits
	.sectioninfo	@"SHI_REGISTERS=47"
	.align	128
.text._ZN2at6native43_GLOBAL__N__7cc8d1ed_10_Dropout_cu_0e96ed3824fused_dropout_kernel_vecIffmLi1ELi2EbEEvNS_4cuda6detail10TensorInfoIKT_T1_EENS5_IS6_S8_EENS5_IT4_S8_EES8_T0_NS_15PhiloxCudaStateE:
        .type           _ZN2at6native43_GLOBAL__N__7cc8d1ed_10_Dropout_cu_0e96ed3824fused_dropout_kernel_vecIffmLi1ELi2EbEEvNS_4cuda6detail10TensorInfoIKT_T1_EENS5_IS6_S8_EENS5_IT4_S8_EES8_T0_NS_15PhiloxCudaStateE,@function
        .size           _ZN2at6native43_GLOBAL__N__7cc8d1ed_10_Dropout_cu_0e96ed3824fused_dropout_kernel_vecIffmLi1ELi2EbEEvNS_4cuda6detail10TensorInfoIKT_T1_EENS5_IS6_S8_EENS5_IT4_S8_EES8_T0_NS_15PhiloxCudaStateE,(.L_x_11483 - _ZN2at6native43_GLOBAL__N__7cc8d1ed_10_Dropout_cu_0e96ed3824fused_dropout_kernel_vecIffmLi1ELi2EbEEvNS_4cuda6detail10TensorInfoIKT_T1_EENS5_IS6_S8_EENS5_IT4_S8_EES8_T0_NS_15PhiloxCudaStateE)
        .other          _ZN2at6native43_GLOBAL__N__7cc8d1ed_10_Dropout_cu_0e96ed3824fused_dropout_kernel_vecIffmLi1ELi2EbEEvNS_4cuda6detail10TensorInfoIKT_T1_EENS5_IS6_S8_EENS5_IT4_S8_EES8_T0_NS_15PhiloxCudaStateE,@"STO_CUDA_ENTRY STV_DEFAULT"
_ZN2at6native43_GLOBAL__N__7cc8d1ed_10_Dropout_cu_0e96ed3824fused_dropout_kernel_vecIffmLi1ELi2EbEEvNS_4cuda6detail10TensorInfoIKT_T1_EENS5_IS6_S8_EENS5_IT4_S8_EES8_T0_NS_15PhiloxCudaStateE:
        /* <DEDUP_REMOVED lines=100> */
[----:B------:R-:W-:Y:S05]  /*0640*/  CALL.REL.NOINC `($__internal_94_$__cuda_sm20_dblrcp_rn_slowpath_v3) ;  /* 0x0000074000007944 */ /* 0x000fea0003c00000 */
.L_x_3628:
        /* <DEDUP_REMOVED lines=8> */
.L_x_3633:
        /* <DEDUP_REMOVED lines=13> */
.L_x_3630:
[----:B------:R-:W-:Y:S05]  /*07a0*/  BSYNC B0 ;  /* 0x0000000000007941 */ /* 0x000fea0003800000 */
.L_x_3629:
        /* <DEDUP_REMOVED lines=54> */
.L_x_3632:
[----:B------:R-:W-:Y:S02]  /*0b10*/  IMAD.MOV.U32 R42, RZ, RZ, R38 ;  /* 0x000000ffff2a7224 */ /* 0x000fe400078e0026 */
[----:B------:R-:W-:Y:S02]  /*0b20*/  IMAD.MOV.U32 R38, RZ, RZ, R25 ;  /* 0x000000ffff267224 */ /* 0x000fe400078e0019 */
.L_x_3631:
        /* <DEDUP_REMOVED lines=8> */
[----:B------:R-:W-:Y:S05]  /*0bb0*/  WARPSYNC 0xffffffff ;  /* 0xffffffff00007948 */ /* 0x000fea0003800000 */
[----:B------:R-:W3:Y:S01]  /*0bc0*/  I2F.U32 R38, R38 ;  /* 0x0000002600267306 */ /* 0x000ee20000201000 */
[----:B0-----:R-:W-:-:S04]  /*0bd0*/  IADD3 R42, P3, R18, c[0x0][0x4a0], RZ ;  /* 0x00012800122a7a10 */ /* 0x001fc80007f7e0ff */
[----:B------:R-:W-:Y:S01]  /*0be0*/  IADD3.X R43, R17, c[0x0][0x4a4], RZ, P3, !PT ;  /* 0x00012900112b7a10 */ /* 0x000fe20001ffe4ff */
[----:B-1----:R-:W-:-:S05]  /*0bf0*/  FFMA.FTZ R27, R27, R40, 1.1641532182693481445e-10 ;  /* 0x2f0000001b1b7423 */ /* 0x002fca0000010028 */
[C---:B------:R-:W-:Y:S02]  /*0c00*/  FSETP.GEU.FTZ.AND P0, PT, R27.reuse, c[0x0][0x648], PT ;  /* 0x000192001b007a0b */ /* 0x040fe40003f1e000 */
[----:B------:R-:W-:Y:S01]  /*0c10*/  FSET.BF.LT.FTZ.AND R41, R27, c[0x0][0x648], PT ;  /* 0x000192001b297a0a */ /* 0x000fe20003811000 */
[----:B---3--:R-:W-:Y:S01]  /*0c20*/  FFMA.FTZ R40, R38, R40, 1.1641532182693481445e-10 ;  /* 0x2f00000026287423 */ /* 0x008fe20000010028 */
[----:B------:R-:W-:Y:S02]  /*0c30*/  IADD3.X R27, R23, c[0x0][0x304], RZ, P2, !PT ;  /* 0x0000c100171b7a10 */ /* 0x000fe400017fe4ff */
[----:B------:R-:W-:Y:S02]  /*0c40*/  SEL R23, RZ, 0x1, P0 ;  /* 0x00000001ff177807 */ /* 0x000fe40000000000 */
[----:B------:R-:W-:Y:S02]  /*0c50*/  LEA R18, P0, R39, R18, 0x1 ;  /* 0x0000001227127211 */ /* 0x000fe400078008ff */
[----:B------:R-:W-:-:S02]  /*0c60*/  FSET.BF.LT.FTZ.AND R44, R40, c[0x0][0x648], PT ;  /* 0x00019200282c7a0a */ /* 0x000fc40003811000 */
[----:B------:R-:W-:Y:S01]  /*0c70*/  FSETP.GEU.FTZ.AND P1, PT, R40, c[0x0][0x648], PT ;  /* 0x0001920028007a0b */ /* 0x000fe20003f3e000 */
[----:B------:R-:W-:Y:S01]  /*0c80*/  IMAD.X R17, RZ, RZ, R17, P0 ;  /* 0x000000ffff117224 */ /* 0x000fe200000e0611 */
[----:B------:R-:W-:Y:S01]  /*0c90*/  ISETP.GE.U32.AND P0, PT, R18, c[0x0][0x640], PT ;  /* 0x0001900012007a0c */ /* 0x000fe20003f06070 */
[----:B------:R-:W-:Y:S01]  /*0ca0*/  IMAD.MOV.U32 R40, RZ, RZ, R28 ;  /* 0x000000ffff287224 */ /* 0x000fe200078e001c */
[----:B------:R-:W-:Y:S02]  /*0cb0*/  SEL R38, RZ, 0x1, P1 ;  /* 0x00000001ff267807 */ /* 0x000fe40000800000 */
[----:B------:R-:W-:Y:S02]  /*0cc0*/  ISETP.GE.U32.AND.EX P0, PT, R17, c[0x0][0x644], PT, P0 ;  /* 0x0001910011007a0c */ /* 0x000fe40003f06100 */
[----:B------:R-:W-:Y:S01]  /*0cd0*/  PRMT R23, R38, 0x7604, R23 ;  /* 0x0000760426177816 */ /* 0x000fe20000000017 */
[----:B------:R-:W-:Y:S02]  /*0ce0*/  IMAD.MOV.U32 R38, RZ, RZ, R29 ;  /* 0x000000ffff267224 */ /* 0x000fe400078e001d */
[----:B--2---:R-:W-:-:S02]  /*0cf0*/  FMUL.FTZ R41, R41, R24 ;  /* 0x0000001829297220 */ /* 0x004fc40000410000 */
[----:B------:R-:W-:Y:S02]  /*0d00*/  FMUL.FTZ R25, R44, R25 ;  /* 0x000000192c197220 */ /* 0x000fe40000410000 */
[C---:B------:R-:W-:Y:S02]  /*0d10*/  FMUL.FTZ R24, R34.reuse, R41 ;  /* 0x0000002922187220 */ /* 0x040fe40000410000 */
[----:B------:R-:W-:Y:S02]  /*0d20*/  FMUL.FTZ R25, R34, R25 ;  /* 0x0000001922197220 */ /* 0x000fe40000410000 */
[----:B------:R-:W-:-:S03]  /*0d30*/  IMAD.MOV.U32 R41, RZ, RZ, R22 ;  /* 0x000000ffff297224 */ /* 0x000fc600078e0016 */
[----:B------:R0:W-:Y:S04]  /*0d40*/  STG.E.64 [R26.64], R24 ;  /* 0x000000181a007986 */ /* 0x0001e8000c101b04 */
[----:B------:R0:W-:Y:S04]  /*0d50*/  STG.E.U16 [R42.64], R23 ;  /* 0x000000172a007986 */ /* 0x0001e8000c101504 */
[----:B------:R-:W-:Y:S06]  /*0d60*/  BAR.SYNC.DEFER_BLOCKING 0x0 ;  /* 0x0000000000007b1d */ /* 0x000fec0000010000 */
[----:B------:R-:W-:Y:S05]  /*0d70*/  @!P0 BRA `(.L_x_3633) ;  /* 0xfffff95000008947 */ /* 0x000fea000383ffff */
[----:B------:R-:W-:Y:S05]  /*0d80*/  EXIT ;  /* 0x000000000000794d */ /* 0x000fea0003800000 */
        .weak           $__internal_94_$__cuda_sm20_dblrcp_rn_slowpath_v3
        .type           $__internal_94_$__cuda_sm20_dblrcp_rn_slowpath_v3,@function
        .size           $__internal_94_$__cuda_sm20_dblrcp_rn_slowpath_v3,(.L_x_11483 - $__internal_94_$__cuda_sm20_dblrcp_rn_slowpath_v3)
$__internal_94_$__cuda_sm20_dblrcp_rn_slowpath_v3:
        /* <DEDUP_REMOVED lines=25> */
.L_x_3636:
        /* <DEDUP_REMOVED lines=9> */
.L_x_3634:
[----:B------:R-:W-:Y:S01]  /*0fb0*/  LOP3.LUT R23, R29, 0x80000, RZ, 0xfc, !PT ;  /* 0x000800001d177812 */ /* 0x000fe200078efcff */
[----:B------:R-:W-:Y:S02]  /*0fc0*/  IMAD.MOV.U32 R22, RZ, RZ, R28 ;  /* 0x000000ffff167224 */ /* 0x000fe400078e001c */
.L_x_3635:
[----:B------:R-:W-:Y:S02]  /*0fd0*/  IMAD.MOV.U32 R35, RZ, RZ, 0x0 ;  /* 0x00000000ff237424 */ /* 0x000fe400078e00ff */
[----:B01----:R-:W-:Y:S02]  /*0fe0*/  IMAD.MOV.U32 R24, RZ, RZ, R22 ;  /* 0x000000ffff187224 */ /* 0x003fe400078e0016 */
[----:B------:R-:W-:Y:S01]  /*0ff0*/  IMAD.MOV.U32 R25, RZ, RZ, R23 ;  /* 0x000000ffff197224 */ /* 0x000fe200078e0017 */
[----:B------:R-:W-:Y:S06]  /*1000*/  RET.REL.NODEC R34 `(_ZN2at6native43_GLOBAL__N__7cc8d1ed_10_Dropout_cu_0e96ed3824fused_dropout_kernel_vecIffmLi1ELi2EbEEvNS_4cuda6detail10TensorInfoIKT_T1_EENS5_IS6_S8_EENS5_IT4_S8_EES8_T0_NS_15PhiloxCudaStateE) ;  /* 0xffffeff022007950 */ /* 0x000fec0003c3ffff */
.L_x_3637:
        /* <DEDUP_REMOVED lines=15> */
.L_x_11483:


//--------------------- .text._ZN2at6native43_GLOBAL__N__7cc8d1ed_10_Dropout_cu_0e96ed3824fused_dropout_kernel_vecIffmLi1ELi4EbEEvNS_4cuda6detail10TensorInfoIKT_T1_EENS5_IS6_S8_EENS5_IT4_S8_EES8_T0_NS_15PhiloxCudaStateE --------------------------
	.section	.text._ZN2at6native43_GLOBAL__N__7cc8d1ed_10_Dropout_cu_0e96ed3824fused_dropout_kernel_vecIffmLi1ELi4EbEEvNS_4cuda6detail10TensorInfoIKT_T1_EENS5_IS6_S8_EENS5_IT4_S8_EES8_T0_NS_15PhiloxCudaStateE,"ax",@progbits
	.sectioninfo	@"SHI_REGISTERS=52"
	.align	128
.text._ZN2at6native43_GLOBAL__N__7cc8d1ed_10_Dropout_cu_0e96ed3824fused_dropout_kernel_vecIffmLi1ELi4EbEEvNS_4cuda6detail10TensorInfoIKT_T1_EENS5_IS6_S8_EENS5_IT4_S8_EES8_T0_NS_15PhiloxCudaStateE:
        .type           _ZN2at6native43_GLOBAL__N__7cc8d1ed_10_Dropout_cu_0e96ed3824fused_dropout_kernel_vecIffmLi1ELi4EbEEvNS_4cuda6detail10TensorInfoIKT_T1_EENS5_IS6_S8_EENS5_IT4_S8_EES8_T0_NS_15PhiloxCudaStateE,@function
        .size           _ZN2at6native43_GLOBAL__N__7cc8d1ed_10_Dropout_cu_0e96ed3824fused_dropout_kernel_vecIffmLi1ELi4EbEEvNS_4cuda6detail10TensorInfoIKT_T1_EENS5_IS6_S8_EENS5_IT4_S8_EES8_T0_NS_15PhiloxCudaStateE,(.L_x_11485 - _ZN2at6native43_GLOBAL__N__7cc8d1ed_10_Dropout_cu_0e96ed3824fused_dropout_kernel_vecIffmLi1ELi4EbEEvNS_4cuda6detail10TensorInfoIKT_T1_EENS5_IS6_S8_EENS5_IT4_S8_EES8_T0_NS_15PhiloxCudaStateE)
        .other          _ZN2at6native43_GLOBAL__N__7cc8d1ed_10_Dropout_cu_0e96ed3824fused_dropout_kernel_vecIffmLi1ELi4EbEEvNS_4cuda6detail10TensorInfoIKT_T1_EENS5_IS6_S8_EENS5_IT4_S8_EES8_T0_NS_15PhiloxCudaStateE,@"STO_CUDA_ENTRY STV_DEFAULT"
_ZN2at6native43_GLOBAL__N__7cc8d1ed_10_Dropout_cu_0e96ed3824fused_dropout_kernel_vecIffmLi1ELi4EbEEvNS_4cuda6detail10TensorInfoIKT_T1_EENS5_IS6_S8_EENS5_IT4_S8_EES8_T0_NS_15PhiloxCudaStateE:
        /* <DEDUP_REMOVED lines=83> */
[----:B------:R-:W-:Y:S01]  /*0530*/  LOP3.LUT R29, R29, R24, R19, 0x96, !PT ;  /* 0x000000181d1d7212 */ /* 0x000fe200078e9613 */
[----:B0-----:R-:W0:Y:S01]  /*0540*/  DFMA R32, R34, R32, R34 ;  /* 0x000000202220722b */ /* 0x001e220000000022 */
[----:B------:R-:W-:Y:S02]  /*0550*/  IADD3 R24, R26, -0x700cb87f, RZ ;  /* 0x8ff347811a187810 */ /* 0x000fe40007ffe0ff */
[----:B------:R-:W-:Y:S01]  /*0560*/  LOP3.LUT R41, R31, R12, R20, 0x96, !PT ;  /* 0x0000000c1f297212 */ /* 0x000fe200078e9614 */
[----:B------:R-:W-:Y:S02]  /*0570*/  IMAD.HI.U32 R25, R29, -0x2daee0ad, RZ ;  /* 0xd2511f531d197827 */ /* 0x000fe400078e00ff */
[----:B0-----:R-:W0:Y:S02]  /*0580*/  DFMA R12, -R14, R32, 1 ;  /* 0x3ff000000e0c742b */ /* 0x001e240000000120 */
[----:B------:R-:W-:Y:S01]  /*0590*/  IMAD.HI.U32 R31, R41, -0x326172a9, RZ ;  /* 0xcd9e8d57291f7827 */ /* 0x000fe200078e00ff */
[----:B------:R-:W-:-:S03]  /*05a0*/  LOP3.LUT R30, R25, R30, R23, 0x96, !PT ;  /* 0x0000001e191e7212 */ /* 0x000fc600078e9617 */
[----:B0-----:R0:W1:Y:S01]  /*05b0*/  DFMA R12, R32, R12, R32 ;  /* 0x0000000c200c722b */ /* 0x0010620000000020 */
[----:B------:R-:W-:Y:S01]  /*05c0*/  IMAD.MOV.U32 R25, RZ, RZ, R38 ;  /* 0x000000ffff197224 */ /* 0x000fe200078e0026 */
[----:B------:R-:W-:Y:S01]  /*05d0*/  LOP3.LUT R40, R31, R28, R24, 0x96, !PT ;  /* 0x0000001c1f287212 */ /* 0x000fe200078e9618 */
[----:B0-----:R-:W-:Y:S02]  /*05e0*/  IMAD.MOV.U32 R32, RZ, RZ, R36 ;  /* 0x000000ffff207224 */ /* 0x001fe400078e0024 */
[----:B------:R-:W-:Y:S02]  /*05f0*/  IMAD.MOV.U32 R33, RZ, RZ, R37 ;  /* 0x000000ffff217224 */ /* 0x000fe400078e0025 */
[----:B------:R-:W-:Y:S02]  /*0600*/  IMAD.MOV.U32 R36, RZ, RZ, R29 ;  /* 0x000000ffff247224 */ /* 0x000fe400078e001d */
[----:B------:R-:W-:Y:S01]  /*0610*/  IMAD.MOV.U32 R38, RZ, RZ, R30 ;  /* 0x000000ffff267224 */ /* 0x000fe200078e001e */
[----:B------:R-:W-:Y:S05]  /*0620*/  @P0 BRA `(.L_x_3638) ;  /* 0x0000006000000947 */ /* 0x000fea0003800000 */
[----:B-1----:R-:W-:Y:S02]  /*0630*/  LOP3.LUT R12, R15, 0x7fffffff, RZ, 0xc0, !PT ;  /* 0x7fffffff0f0c7812 */ /* 0x002fe400078ec0ff */
[----:B------:R-:W-:-:S02]  /*0640*/  MOV R34, 0x670 ;  /* 0x0000067000227802 */ /* 0x000fc40000000f00 */
[----:B------:R-:W-:Y:S02]  /*0650*/  IADD3 R35, R12, -0x100000, RZ ;  /* 0xfff000000c237810 */ /* 0x000fe40007ffe0ff */
[----:B------:R-:W-:Y:S05]  /*0660*/  CALL.REL.NOINC `($__internal_95_$__cuda_sm20_dblrcp_rn_slowpath_v3) ;  /* 0x000008f000007944 */ /* 0x000fea0003c00000 */
[----:B------:R-:W-:Y:S02]  /*0670*/  IMAD.MOV.U32 R12, RZ, RZ, R14 ;  /* 0x000000ffff0c7224 */ /* 0x000fe400078e000e */
[----:B------:R-:W-:-:S05]  /*0680*/  IMAD.MOV.U32 R13, RZ, RZ, R15 ;  /* 0x000000ffff0d7224 */ /* 0x000fca00078e000f */
.L_x_3638:
[----:B-1----:R-:W0:Y:S01]  /*0690*/  F2F.F32.F64 R34, R12 ;  /* 0x0000000c00227310 */ /* 0x002e220000301000 */
[----:B------:R-:W0:Y:S01]  /*06a0*/  DSETP.GEU.AND P0, PT, |R12|, c[0x2][0x0], PT ;  /* 0x008000000c00762a */ /* 0x000e220003f0e200 */
[----:B------:R-:W-:Y:S01]  /*06b0*/  IMAD.MOV.U32 R39, RZ, RZ, c[0x0][0x0] ;  /* 0x00000000ff277624 */ /* 0x000fe200078e00ff */
[----:B------:R-:W-:Y:S01]  /*06c0*/  LOP3.LUT R35, R42, 0x3, RZ, 0xc0, !PT ;  /* 0x000000032a237812 */ /* 0x000fe200078ec0ff */
[----:B------:R-:W-:Y:S01]  /*06d0*/  IMAD R41, R41, -0x326172a9, RZ ;  /* 0xcd9e8d5729297824 */ /* 0x000fe200078e02ff */
[----:B------:R-:W-:Y:S01]  /*06e0*/  MOV R37, RZ ;  /* 0x000000ff00257202 */ /* 0x000fe20000000f00 */
[----:B------:R-:W-:-:S09]  /*06f0*/  IMAD R39, R39, c[0x0][0xc], RZ ;  /* 0x0000030027277a24 */ /* 0x000fd200078e02ff */
[----:B0-----:R-:W-:Y:S02]  /*0700*/  @!P0 FMUL R34, R34, 1.175494350822287508e-38 ;  /* 0x0080000022228820 */ /* 0x001fe40000400000 */
.L_x_3643:
        /* <DEDUP_REMOVED lines=13> */
.L_x_3640:
[----:B------:R-:W-:Y:S05]  /*07e0*/  BSYNC B0 ;  /* 0x0000000000007941 */ /* 0x000fea0003800000 */
.L_x_3639:
        /* <DEDUP_REMOVED lines=61> */
.L_x_3642:
[----:B------:R-:W-:Y:S02]  /*0bc0*/  IMAD.MOV.U32 R42, RZ, RZ, R38 ;  /* 0x000000ffff2a7224 */ /* 0x000fe400078e0026 */
[----:B------:R-:W-:Y:S02]  /*0bd0*/  IMAD.MOV.U32 R43, RZ, RZ, R31 ;  /* 0x000000ffff2b7224 */ /* 0x000fe400078e001f */
[----:B------:R-:W-:Y:S02]  /*0be0*/  IMAD.MOV.U32 R46, RZ, RZ, R44 ;  /* 0x000000ffff2e7224 */ /* 0x000fe400078e002c */
[----:B------:R-:W-:-:S02]  /*0bf0*/  IMAD.MOV.U32 R30, RZ, RZ, R28 ;  /* 0x000000ffff1e7224 */ /* 0x000fc400078e001c */
.L_x_3641:
        /* <DEDUP_REMOVED lines=14> */
[----:B------:R-:W-:-:S04]  /*0ce0*/  FSET.BF.LT.FTZ.AND R43, R38, c[0x0][0x648], PT ;  /* 0x00019200262b7a0a */ /* 0x000fc80003811000 */
[----:B------:R-:W-:Y:S01]  /*0cf0*/  FSETP.GEU.FTZ.AND P1, PT, R40, c[0x0][0x648], PT ;  /* 0x0001920028007a0b */ /* 0x000fe20003f3e000 */
[-C--:B---3--:R-:W-:Y:S01]  /*0d00*/  FFMA.FTZ R47, R29, R49.reuse, 1.1641532182693481445e-10 ;  /* 0x2f0000001d2f7423 */ /* 0x088fe20000010031 */
[----:B------:R-:W-:Y:S02]  /*0d10*/  SEL R29, RZ, 0x1, P0 ;  /* 0x00000001ff1d7807 */ /* 0x000fe40000000000 */
[----:B------:R-:W-:Y:S02]  /*0d20*/  SEL R42, RZ, 0x1, P1 ;  /* 0x00000001ff2a7807 */ /* 0x000fe40000800000 */
[----:B------:R-:W-:Y:S02]  /*0d30*/  FSETP.GEU.FTZ.AND P0, PT, R47, c[0x0][0x648], PT ;  /* 0x000192002f007a0b */ /* 0x000fe40003f1e000 */
[----:B------:R-:W-:Y:S01]  /*0d40*/  PRMT R46, R42, 0x7604, R29 ;  /* 0x000076042a2e7816 */ /* 0x000fe2000000001d */
[----:B0-----:R-:W-:Y:S01]  /*0d50*/  FFMA.FTZ R42, R30, R49, 1.1641532182693481445e-10 ;  /* 0x2f0000001e2a7423 */ /* 0x001fe20000010031 */
[----:B------:R-:W-:-:S02]  /*0d60*/  SEL R29, RZ, 0x1, P0 ;  /* 0x00000001ff1d7807 */ /* 0x000fc40000000000 */
[----:B------:R-:W-:Y:S02]  /*0d70*/  FSET.BF.LT.FTZ.AND R40, R40, c[0x0][0x648], PT ;  /* 0x0001920028287a0a */ /* 0x000fe40003811000 */
[C---:B------:R-:W-:Y:S02]  /*0d80*/  FSETP.GEU.FTZ.AND P0, PT, R42.reuse, c[0x0][0x648], PT ;  /* 0x000192002a007a0b */ /* 0x040fe40003f1e000 */
[----:B------:R-:W-:Y:S02]  /*0d90*/  FSET.BF.LT.FTZ.AND R42, R42, c[0x0][0x648], PT ;  /* 0x000192002a2a7a0a */ /* 0x000fe40003811000 */
[----:B------:R-:W-:Y:S02]  /*0da0*/  SEL R38, RZ, 0x1, P0 ;  /* 0x00000001ff267807 */ /* 0x000fe40000000000 */
[----:B------:R-:W-:Y:S02]  /*0db0*/  FSET.BF.LT.FTZ.AND R47, R47, c[0x0][0x648], PT ;  /* 0x000192002f2f7a0a */ /* 0x000fe40003811000 */
[----:B------:R-:W-:-:S02]  /*0dc0*/  IADD3 R30, P1, R31, c[0x0][0x300], RZ ;  /* 0x0000c0001f1e7a10 */ /* 0x000fc40007f3e0ff */
[----:B------:R-:W-:Y:S02]  /*0dd0*/  PRMT R29, R29, 0x7054, R46 ;  /* 0x000070541d1d7816 */ /* 0x000fe4000000002e */
[----:B------:R-:W-:Y:S01]  /*0de0*/  IADD3.X R31, R41, c[0x0][0x304], RZ, P1, !PT ;  /* 0x0000c100291f7a10 */ /* 0x000fe20000ffe4ff */
[----:B------:R-:W-:Y:S01]  /*0df0*/  IMAD.MOV.U32 R41, RZ, RZ, R28 ;  /* 0x000000ffff297224 */ /* 0x000fe200078e001c */
[----:B------:R-:W-:Y:S02]  /*0e00*/  PRMT R29, R38, 0x654, R29 ;  /* 0x00000654261d7816 */ /* 0x000fe4000000001d */
[----:B------:R-:W-:Y:S01]  /*0e10*/  MOV R38, R45 ;  /* 0x0000002d00267202 */ /* 0x000fe20000000f00 */
[----:B--2---:R-:W-:Y:S01]  /*0e20*/  FMUL.FTZ R15, R42, R15 ;  /* 0x0000000f2a0f7220 */ /* 0x004fe20000410000 */
[----:B------:R-:W-:Y:S01]  /*0e30*/  IADD3 R42, P2, R22, c[0x0][0x4a0], RZ ;  /* 0x00012800162a7a10 */ /* 0x000fe20007f5e0ff */
[----:B------:R-:W-:Y:S01]  /*0e40*/  FMUL.FTZ R43, R43, R12 ;  /* 0x0000000c2b2b7220 */ /* 0x000fe20000410000 */
[----:B------:R-:W-:Y:S01]  /*0e50*/  LEA R22, P0, R39, R22, 0x2 ;  /* 0x0000001627167211 */ /* 0x000fe200078010ff */
[----:B------:R-:W-:-:S02]  /*0e60*/  FMUL.FTZ R13, R40, R13 ;  /* 0x0000000d280d7220 */ /* 0x000fc40000410000 */
[----:B------:R-:W-:Y:S01]  /*0e70*/  FMUL.FTZ R12, R34, R43 ;  /* 0x0000002b220c7220 */ /* 0x000fe20000410000 */
[----:B------:R-:W-:Y:S01]  /*0e80*/  IADD3.X R43, R21, c[0x0][0x4a4], RZ, P2, !PT ;  /* 0x00012900152b7a10 */ /* 0x000fe200017fe4ff */
[----:B------:R-:W-:Y:S01]  /*0e90*/  IMAD.X R21, RZ, RZ, R21, P0 ;  /* 0x000000ffff157224 */ /* 0x000fe200000e0615 */
[----:B------:R-:W-:Y:S01]  /*0ea0*/  ISETP.GE.U32.AND P0, PT, R22, c[0x0][0x640], PT ;  /* 0x0001900016007a0c */ /* 0x000fe20003f06070 */
[----:B------:R-:W-:Y:S02]  /*0eb0*/  FMUL.FTZ R47, R47, R14 ;  /* 0x0000000e2f2f7220 */ /* 0x000fe40000410000 */
[C---:B------:R-:W-:Y:S01]  /*0ec0*/  FMUL.FTZ R13, R34.reuse, R13 ;  /* 0x0000000d220d7220 */ /* 0x040fe20000410000 */
[----:B------:R-:W-:Y:S01]  /*0ed0*/  ISETP.GE.U32.AND.EX P0, PT, R21, c[0x0][0x644], PT, P0 ;  /* 0x0001910015007a0c */ /* 0x000fe20003f06100 */
        /* <DEDUP_REMOVED lines=8> */
        .weak           $__internal_95_$__cuda_sm20_dblrcp_rn_slowpath_v3
        .type           $__internal_95_$__cuda_sm20_dblrcp_rn_slowpath_v3,@function
        .size           $__internal_95_$__cuda_sm20_dblrcp_rn_slowpath_v3,(.L_x_11485 - $__internal_95_$__cuda_sm20_dblrcp_rn_slowpath_v3)
$__internal_95_$__cuda_sm20_dblrcp_rn_slowpath_v3:
        /* <DEDUP_REMOVED lines=26> */
.L_x_3646:
        /* <DEDUP_REMOVED lines=10> */
.L_x_3644:
[----:B------:R-:W-:Y:S01]  /*11a0*/  LOP3.LUT R13, R31, 0x80000, RZ, 0xfc, !PT ;  /* 0x000800001f0d7812 */ /* 0x000fe200078efcff */
[----:B------:R-:W-:Y:S02]  /*11b0*/  IMAD.MOV.U32 R12, RZ, RZ, R30 ;  /* 0x000000ffff0c7224 */ /* 0x000fe400078e001e */
.L_x_3645:
[----:B------:R-:W-:Y:S02]  /*11c0*/  IMAD.MOV.U32 R35, RZ, RZ, 0x0 ;  /* 0x00000000ff237424 */ /* 0x000fe400078e00ff */
[----:B01----:R-:W-:Y:S02]  /*11d0*/  IMAD.MOV.U32 R14, RZ, RZ, R12 ;  /* 0x000000ffff0e7224 */ /* 0x003fe400078e000c */
[----:B------:R-:W-:Y:S01]  /*11e0*/  IMAD.MOV.U32 R15, RZ, RZ, R13 ;  /* 0x000000ffff0f7224 */ /* 0x000fe200078e000d */
[----:B------:R-:W-:Y:S06]  /*11f0*/  RET.REL.NODEC R34 `(_ZN2at6native43_GLOBAL__N__7cc8d1ed_10_Dropout_cu_0e96ed3824fused_dropout_kernel_vecIffmLi1ELi4EbEEvNS_4cuda6detail10TensorInfoIKT_T1_EENS5_IS6_S8_EENS5_IT4_S8_EES8_T0_NS_15PhiloxCudaStateE) ;  /* 0xffffee0022007950 */ /* 0x000fec0003c3ffff */
.L_x_3647:
        /* <DEDUP_REMOVED lines=16> */
.L_x_11485:


//--------------------- .text._ZN2at6native43_GLOBAL__N__7cc8d1ed_10_Dropout_cu_0e96ed3824fused_dropout_kernel_vecIffmLi1ELi8EbEEvNS_4cuda6detail10TensorInfoIKT_T1_EENS5_IS6_S8_EENS5_IT4_S8_EES8_T0_NS_15PhiloxCudaStateE --------------------------
	.section	.text._ZN2at6native43_GLOBAL__N__7cc8d1ed_10_Dropout_cu_0e96ed3824fused_dropout_kernel_vecIffmLi1ELi8EbEEvNS_4cuda6detail10TensorInfoIKT_T1_EENS5_IS6_S8_EENS5_IT4_S8_EES8_T0_NS_15PhiloxCudaStateE,"ax",@progbits
	.sectioninfo	@"SHI_REGISTERS=59"
	.align	128
.text._ZN2at6native43_GLOBAL__N__7cc8d1ed_10_Dropout_cu_0e96ed3824fused_dropout_kernel_vecIffmLi1ELi8EbEEvNS_4cuda6detail10TensorInfoIKT_T1_EENS5_IS6_S8_EENS5_IT4_S8_EES8_T0_NS_15PhiloxCudaStateE:
        .type           _ZN2at6native43_GLOBAL__N__7cc8d1ed_10_Dropout_cu_0e96ed3824fused_dropout_kernel_vecIffmLi1ELi8EbEEvNS_4cuda6detail10TensorInfoIKT_T1_EENS5_IS6_S8_EENS5_IT4_S8_EES8_T0_NS_15PhiloxCudaStateE,@function
        .size           _ZN2at6native43_GLOBAL__N__7cc8d1ed_10_Dropout_cu_0e96ed3824fused_dropout_kernel_vecIffmLi1ELi8EbEEvNS_4cuda6detail10TensorInfoIKT_T1_EENS5_IS6_S8_EENS5_IT4_S8_EES8_T0_NS_15PhiloxCudaStateE,(.L_x_11487 - _ZN2at6native43_GLOBAL__N__7cc8d1ed_10_Dropout_cu_0e96ed3824fused_dropout_kernel_vecIffmLi1ELi8EbEEvNS_4cuda6detail10TensorInfoIKT_T1_EENS5_IS6_S8_EENS5_IT4_S8_EES8_T0_NS_15PhiloxCudaStateE)
        .other          _ZN2at6native43_GLOBAL__N__7cc8d1ed_10_Dropout_cu_0e96ed3824fused_dropout_kernel_vecIffmLi1ELi8EbEEvNS_4cuda6detail10TensorInfoIKT_T1_EENS5_IS6_S8_EENS5_IT4_S8_EES8_T0_NS_15PhiloxCudaStateE,@"STO_CUDA_ENTRY STV_DEFAULT"
_ZN2at6native43_GLOBAL__N__7cc8d1ed_10_Dropout_cu_0e96ed3824fused_dropout_kernel_vecIffmLi1ELi8EbEEvNS_4cuda6detail10TensorInfoIKT_T1_EENS5_IS6_S8_EENS5_IT4_S8_EES8_T0_NS_15PhiloxCudaStateE:
        /* <DEDUP_REMOVED lines=75> */
[----:B------:R-:W-:-:S03]  /*04b0*/  LOP3.LUT R21, R47, R22, R13, 0x96, !PT ;  /* 0x000000162f157212 */ /* 0x000fc600078e960d */
[----:B------:R-:W-:Y:S01]  /*04c0*/  IMAD.MOV.U32 R47, RZ, RZ, R35 ;  /* 0x000000ffff2f7224 */ /* 0x000fe200078e0023 */
        /* <DEDUP_REMOVED lines=23> */
[----:B------:R-:W-:Y:S05]  /*0640*/  CALL.REL.NOINC `($__internal_96_$__cuda_sm20_dblrcp_rn_slowpath_v3) ;  /* 0x0000193000007944 */ /* 0x000fea0003c00000 */
[----:B-1----:R-:W-:Y:S01]  /*0650*/  IMAD.MOV.U32 R16, RZ, RZ, R18 ;  /* 0x000000ffff107224 */ /* 0x002fe200078e0012 */
[----:B------:R-:W-:-:S05]  /*0660*/  MOV R17, R19 ;  /* 0x0000001300117202 */ /* 0x000fca0000000f00 */
.L_x_3648:
[----:B-1----:R-:W0:Y:S01]  /*0670*/  F2F.F32.F64 R32, R16 ;  /* 0x0000001000207310 */ /* 0x002e220000301000 */
[----:B------:R-:W0:Y:S01]  /*0680*/  DSETP.GEU.AND P0, PT, |R16|, c[0x2][0x0], PT ;  /* 0x008000001000762a */ /* 0x000e220003f0e200 */
[----:B------:R-:W-:Y:S01]  /*0690*/  IMAD R46, R46, -0x326172a9, RZ ;  /* 0xcd9e8d572e2e7824 */ /* 0x000fe200078e02ff */
[----:B------:R-:W-:Y:S01]  /*06a0*/  LOP3.LUT R34, R34, 0x3, RZ, 0xc0, !PT ;  /* 0x0000000322227812 */ /* 0x000fe200078ec0ff */
[----:B------:R-:W-:-:S11]  /*06b0*/  IMAD.MOV.U32 R35, RZ, RZ, RZ ;  /* 0x000000ffff237224 */ /* 0x000fd600078e00ff */
[----:B0-----:R-:W-:Y:S02]  /*06c0*/  @!P0 FMUL R32, R32, 1.175494350822287508e-38 ;  /* 0x0080000020208820 */ /* 0x001fe40000400000 */
.L_x_3661:
        /* <DEDUP_REMOVED lines=18> */
.L_x_3651:
[----:B------:R-:W-:Y:S05]  /*07f0*/  BSYNC B0 ;  /* 0x0000000000007941 */ /* 0x000fea0003800000 */
.L_x_3650:
        /* <DEDUP_REMOVED lines=50> */
[----:B------:R-:W-:Y:S02]  /*0b20*/  IMAD.MOV.U32 R43, RZ, RZ, R42 ;  /* 0x000000ffff2b7224 */ /* 0x000fe400078e002a */
[----:B------:R-:W-:Y:S02]  /*0b30*/  IMAD.MOV.U32 R42, RZ, RZ, R22 ;  /* 0x000000ffff2a7224 */ /* 0x000fe400078e0016 */
[----:B------:R-:W-:Y:S02]  /*0b40*/  IMAD.MOV.U32 R37, RZ, RZ, R16 ;  /* 0x000000ffff257224 */ /* 0x000fe400078e0010 */
[----:B------:R-:W-:-:S06]  /*0b50*/  IMAD.MOV.U32 R39, RZ, RZ, R38 ;  /* 0x000000ffff277224 */ /* 0x000fcc00078e0026 */
[----:B------:R-:W-:Y:S01]  /*0b60*/  @P1 MOV R43, R22 ;  /* 0x00000016002b1202 */ /* 0x000fe20000000f00 */
[----:B------:R-:W-:Y:S02]  /*0b70*/  @P1 IMAD.MOV.U32 R42, RZ, RZ, R16 ;  /* 0x000000ffff2a1224 */ /* 0x000fe400078e0010 */
[----:B------:R-:W-:Y:S02]  /*0b80*/  @P1 IMAD.MOV.U32 R37, RZ, RZ, R38 ;  /* 0x000000ffff251224 */ /* 0x000fe400078e0026 */
[----:B------:R-:W-:Y:S02]  /*0b90*/  @P1 IMAD.MOV.U32 R39, RZ, RZ, R40 ;  /* 0x000000ffff271224 */ /* 0x000fe400078e0028 */
.L_x_3652:
        /* <DEDUP_REMOVED lines=21> */
.L_x_3654:
[----:B------:R-:W-:Y:S05]  /*0cf0*/  BSYNC B0 ;  /* 0x0000000000007941 */ /* 0x000fea0003800000 */
.L_x_3653:
        /* <DEDUP_REMOVED lines=61> */
.L_x_3649:
        /* <DEDUP_REMOVED lines=15> */
.L_x_3657:
[----:B------:R-:W-:Y:S05]  /*11c0*/  BSYNC B0 ;  /* 0x0000000000007941 */ /* 0x000fea0003800000 */
.L_x_3656:
        /* <DEDUP_REMOVED lines=27> */
.L_x_3659:
[----:B------:R-:W-:Y:S05]  /*1380*/  BSYNC B0 ;  /* 0x0000000000007941 */ /* 0x000fea0003800000 */
.L_x_3658:
        /* <DEDUP_REMOVED lines=89> */
[----:B------:R-:W-:-:S04]  /*1920*/  IMAD.HI.U32 R17, R44, -0x2daee0ad, RZ ;  /* 0xd2511f532c117827 */ /* 0x000fc800078e00ff */
[----:B------:R-:W-:Y:S01]  /*1930*/  IMAD.HI.U32 R51, R53, -0x2daee0ad, RZ ;  /* 0xd2511f5335337827 */ /* 0x000fe200078e00ff */
[----:B------:R-:W-:-:S03]  /*1940*/  LOP3.LUT R41, R17, R18, R27, 0x96, !PT ;  /* 0x0000001211297212 */ /* 0x000fc600078e961b */
[----:B------:R-:W-:Y:S01]  /*1950*/  IMAD.MOV.U32 R47, RZ, RZ, R45 ;  /* 0x000000ffff2f7224 */ /* 0x000fe200078e002d */
[----:B------:R-:W-:Y:S01]  /*1960*/  LOP3.LUT R51, R51, R20, R27, 0x96, !PT ;  /* 0x0000001433337212 */ /* 0x000fe200078e961b */
[----:B------:R-:W-:Y:S01]  /*1970*/  IMAD.MOV.U32 R49, RZ, RZ, R43 ;  /* 0x000000ffff317224 */ /* 0x000fe200078e002b */
[----:B------:R-:W-:Y:S01]  /*1980*/  MOV R45, R16 ;  /* 0x00000010002d7202 */ /* 0x000fe20000000f00 */
[----:B------:R-:W-:Y:S02]  /*1990*/  IMAD.MOV.U32 R37, RZ, RZ, R42 ;  /* 0x000000ffff257224 */ /* 0x000fe400078e002a */
[----:B------:R-:W-:Y:S02]  /*19a0*/  IMAD.MOV.U32 R39, RZ, RZ, R22 ;  /* 0x000000ffff277224 */ /* 0x000fe400078e0016 */
[----:B------:R-:W-:Y:S02]  /*19b0*/  IMAD R53, R53, -0x2daee0ad, RZ ;  /* 0xd2511f5335357824 */ /* 0x000fe400078e02ff */
.L_x_3655:
[C---:B------:R-:W-:Y:S01]  /*19c0*/  IMAD.SHL.U32 R48, R26.reuse, 0x4, RZ ;  /* 0x000000041a307824 */ /* 0x040fe200078e00ff */
[----:B------:R-:W-:-:S04]  /*19d0*/  SHF.L.U64.HI R52, R26, 0x2, R25 ;  /* 0x000000021a347819 */ /* 0x000fc80000010219 */
        /* <DEDUP_REMOVED lines=9> */
[----:B-1----:R-:W-:-:S05]  /*1a70*/  FFMA.FTZ R50, R50, R54, 1.1641532182693481445e-10 ;  /* 0x2f00000032327423 */ /* 0x002fca0000010036 */
[----:B------:R-:W-:Y:S02]  /*1a80*/  FSETP.GEU.FTZ.AND P0, PT, R50, c[0x0][0x648], PT ;  /* 0x0001920032007a0b */ /* 0x000fe40003f1e000 */
[----:B------:R-:W1:Y:S01]  /*1a90*/  I2F.U32 R38, R38 ;  /* 0x0000002600267306 */ /* 0x000e620000201000 */
[-C--:B0-----:R-:W-:Y:S01]  /*1aa0*/  FFMA.FTZ R43, R40, R54.reuse, 1.1641532182693481445e-10 ;  /* 0x2f000000282b7423 */ /* 0x081fe20000010036 */
[----:B------:R-:W-:Y:S02]  /*1ab0*/  SEL R40, RZ, 0xffffffff, P0 ;  /* 0xffffffffff287807 */ /* 0x000fe40000000000 */
[----:B------:R-:W-:Y:S02]  /*1ac0*/  FSET.BF.LT.FTZ.AND R50, R50, c[0x0][0x648], PT ;  /* 0x0001920032327a0a */ /* 0x000fe40003811000 */
[----:B------:R-:W-:Y:S02]  /*1ad0*/  FSETP.GEU.FTZ.AND P2, PT, R43, c[0x0][0x648], PT ;  /* 0x000192002b007a0b */ /* 0x000fe40003f5e000 */
[----:B------:R-:W0:Y:S01]  /*1ae0*/  I2F.U32 R39, R39 ;  /* 0x0000002700277306 */ /* 0x000e220000201000 */
[----:B----4-:R-:W-:-:S05]  /*1af0*/  FFMA.FTZ R42, R51, R54, 1.1641532182693481445e-10 ;  /* 0x2f000000332a7423 */ /* 0x010fca0000010036 */
[----:B------:R-:W-:Y:S02]  /*1b00*/  FSETP.GEU.FTZ.AND P1, PT, R42, c[0x0][0x648], PT ;  /* 0x000192002a007a0b */ /* 0x000fe40003f3e000 */
[----:B------:R-:W4:Y:S01]  /*1b10*/  I2F.U32 R49, R49 ;  /* 0x0000003100317306 */ /* 0x000f220000201000 */
[----:B-1----:R-:W-:-:S05]  /*1b20*/  FFMA.FTZ R51, R38, R54, 1.1641532182693481445e-10 ;  /* 0x2f00000026337423 */ /* 0x002fca0000010036 */
[----:B------:R-:W-:Y:S02]  /*1b30*/  FSETP.GEU.FTZ.AND P0, PT, R51, c[0x0][0x648], PT ;  /* 0x0001920033007a0b */ /* 0x000fe40003f1e000 */
[----:B------:R-:W1:Y:S01]  /*1b40*/  I2F.U32 R37, R37 ;  /* 0x0000002500257306 */ /* 0x000e620000201000 */
[----:B0-----:R-:W-:Y:S01]  /*1b50*/  FFMA.FTZ R53, R39, R54, 1.1641532182693481445e-10 ;  /* 0x2f00000027357423 */ /* 0x001fe20000010036 */
[----:B------:R-:W-:-:S06]  /*1b60*/  FSET.BF.LT.FTZ.AND R51, R51, c[0x0][0x648], PT ;  /* 0x0001920033337a0a */ /* 0x000fcc0003811000 */
[----:B------:R-:W0:Y:S01]  /*1b70*/  I2F.U32 R47, R47 ;  /* 0x0000002f002f7306 */ /* 0x000e220000201000 */
[-C--:B----4-:R-:W-:Y:S02]  /*1b80*/  FFMA.FTZ R39, R49, R54.reuse, 1.1641532182693481445e-10 ;  /* 0x2f00000031277423 */ /* 0x090fe40000010036 */
[----:B-1----:R-:W-:Y:S01]  /*1b90*/  FFMA.FTZ R38, R37, R54, 1.1641532182693481445e-10 ;  /* 0x2f00000025267423 */ /* 0x002fe20000010036 */
[----:B------:R-:W-:-:S04]  /*1ba0*/  SEL R37, RZ, 0x1, P1 ;  /* 0x00000001ff257807 */ /* 0x000fc80000800000 */
[C---:B------:R-:W-:Y:S02]  /*1bb0*/  FSETP.GEU.FTZ.AND P1, PT, R38.reuse, c[0x0][0x648], PT ;  /* 0x0001920026007a0b */ /* 0x040fe40003f3e000 */
[----:B------:R-:W-:Y:S01]  /*1bc0*/  FSET.BF.LT.FTZ.AND R55, R38, c[0x0][0x648], PT ;  /* 0x0001920026377a0a */ /* 0x000fe20003811000 */
[----:B0-----:R-:W-:Y:S01]  /*1bd0*/  FFMA.FTZ R49, R47, R54, 1.1641532182693481445e-10 ;  /* 0x2f0000002f317423 */ /* 0x001fe20000010036 */
[----:B------:R-:W-:Y:S01]  /*1be0*/  SEL R47, RZ, 0xffffffff, P2 ;  /* 0xffffffffff2f7807 */ /* 0x000fe20001000000 */
[----:B------:R-:W-:Y:S01]  /*1bf0*/  IMAD.SHL.U32 R54, R40, 0x100, RZ ;  /* 0x0000010028367824 */ /* 0x000fe200078e00ff */
[----:B------:R-:W-:Y:S02]  /*1c00*/  FSETP.GEU.FTZ.AND P2, PT, R53, c[0x0][0x648], PT ;  /* 0x0001920035007a0b */ /* 0x000fe40003f5e000 */
[----:B------:R-:W-:Y:S01]  /*1c10*/  SEL R40, RZ, 0x1, P0 ;  /* 0x00000001ff287807 */ /* 0x000fe20000000000 */
[----:B------:R-:W-:Y:S01]  /*1c20*/  IMAD.SHL.U32 R47, R47, 0x100, RZ ;  /* 0x000001002f2f7824 */ /* 0x000fe200078e00ff */
[----:B------:R-:W-:-:S02]  /*1c30*/  LOP3.LUT R37, R54, 0x100, R37, 0xe2, !PT ;  /* 0x0000010036257812 */ /* 0x000fc400078ee225 */
[----:B------:R-:W-:Y:S02]  /*1c40*/  SEL R54, RZ, 0xffffffff, P2 ;  /* 0xffffffffff367807 */ /* 0x000fe40001000000 */
[C---:B------:R-:W-:Y:S02]  /*1c50*/  FSETP.GEU.FTZ.AND P0, PT, R49.reuse, c[0x0][0x648], PT ;  /* 0x0001920031007a0b */ /* 0x040fe40003f1e000 */
[----:B------:R-:W-:Y:S01]  /*1c60*/  FSET.BF.LT.FTZ.AND R49, R49, c[0x0][0x648], PT ;  /* 0x0001920031317a0a */ /* 0x000fe20003811000 */
[----:B------:R-:W-:Y:S01]  /*1c70*/  IMAD.SHL.U32 R56, R54, 0x100, RZ ;  /* 0x0000010036387824 */ /* 0x000fe200078e00ff */
[----:B------:R-:W-:Y:S02]  /*1c80*/  LOP3.LUT R40, R47, 0x100, R40, 0xe2, !PT ;  /* 0x000001002f287812 */ /* 0x000fe400078ee228 */
[----:B------:R-:W-:Y:S02]  /*1c90*/  SEL R47, RZ, 0x1, P1 ;  /* 0x00000001ff2f7807 */ /* 0x000fe40000800000 */
[----:B------:R-:W-:-:S02]  /*1ca0*/  FSETP.GEU.FTZ.AND P1, PT, R39, c[0x0][0x648], PT ;  /* 0x0001920027007a0b */ /* 0x000fc40003f3e000 */
[----:B------:R-:W-:Y:S02]  /*1cb0*/  FSET.BF.LT.FTZ.AND R54, R39, c[0x0][0x648], PT ;  /* 0x0001920027367a0a */ /* 0x000fe40003811000 */
[----:B------:R-:W-:Y:S02]  /*1cc0*/  SEL R38, RZ, 0x1, P0 ;  /* 0x00000001ff267807 */ /* 0x000fe40000000000 */
[----:B------:R-:W-:Y:S01]  /*1cd0*/  LOP3.LUT R47, R56, 0x100, R47, 0xe2, !PT ;  /* 0x00000100382f7812 */ /* 0x000fe200078ee22f */
[----:B--2---:R-:W-:Y:S01]  /*1ce0*/  FMUL.FTZ R39, R49, R16 ;  /* 0x0000001031277220 */ /* 0x004fe20000410000 */
[----:B------:R-:W-:Y:S01]  /*1cf0*/  FSET.BF.LT.FTZ.AND R16, R53, c[0x0][0x648], PT ;  /* 0x0001920035107a0a */ /* 0x000fe20003811000 */
[----:B------:R-:W-:Y:S01]  /*1d00*/  FMUL.FTZ R49, R55, R18 ;  /* 0x0000001237317220 */ /* 0x000fe20000410000 */
[----:B------:R-:W-:Y:S01]  /*1d10*/  FSET.BF.LT.FTZ.AND R18, R43, c[0x0][0x648], PT ;  /* 0x000192002b127a0a */ /* 0x000fe20003811000 */
[----:B------:R-:W-:Y:S01]  /*1d20*/  FMUL.FTZ R17, R54, R17 ;  /* 0x0000001136117220 */ /* 0x000fe20000410000 */
[----:B------:R-:W-:Y:S01]  /*1d30*/  FSET.BF.LT.FTZ.AND R43, R42, c[0x0][0x648], PT ;  /* 0x000192002a2b7a0a */ /* 0x000fe20003811000 */
[----:B------:R-:W-:Y:S01]  /*1d40*/  FMUL.FTZ R19, R16, R19 ;  /* 0x0000001310137220 */ /* 0x000fe20000410000 */
[----:B------:R-:W-:Y:S01]  /*1d50*/  SEL R16, RZ, 0xffffffff, P1 ;  /* 0xffffffffff107807 */ /* 0x000fe20000800000 */
[----:B---3--:R-:W-:Y:S01]  /*1d60*/  FMUL.FTZ R21, R18, R21 ;  /* 0x0000001512157220 */ /* 0x008fe20000410000 */
[----:B------:R-:W-:Y:S01]  /*1d70*/  IADD3 R42, P2, R48, c[0x0][0x300], RZ ;  /* 0x0000c000302a7a10 */ /* 0x000fe20007f5e0ff */
[----:B------:R-:W-:-:S02]  /*1d80*/  FMUL.FTZ R53, R43, R22 ;  /* 0x000000162b357220 */ /* 0x000fc40000410000 */
[----:B------:R-:W-:Y:S01]  /*1d90*/  IMAD.SHL.U32 R55, R16, 0x100, RZ ;  /* 0x0000010010377824 */ /* 0x000fe200078e00ff */
[----:B------:R-:W-:Y:S01]  /*1da0*/  IADD3.X R43, R52, c[0x0][0x304], RZ, P2, !PT ;  /* 0x0000c100342b7a10 */ /* 0x000fe200017fe4ff */
[C---:B------:R-:W-:Y:S02]  /*1db0*/  FMUL.FTZ R16, R32.reuse, R39 ;  /* 0x0000002720107220 */ /* 0x040fe40000410000 */
[C---:B------:R-:W-:Y:S01]  /*1dc0*/  FMUL.FTZ R17, R32.reuse, R17 ;  /* 0x0000001120117220 */ /* 0x040fe20000410000 */
[----:B------:R-:W-:Y:S01]  /*1dd0*/  LOP3.LUT R48, R55, 0x100, R38, 0xe2, !PT ;  /* 0x0000010037307812 */ /* 0x000fe200078ee226 */
[C---:B------:R-:W-:Y:S01]  /*1de0*/  FMUL.FTZ R18, R32.reuse, R49 ;  /* 0x0000003120127220 */ /* 0x040fe20000410000 */
[----:B------:R-:W-:Y:S01]  /*1df0*/  MOV R49, c[0x0][0x0] ;  /* 0x0000000000317a02 */ /* 0x000fe20000000f00 */
[----:B------:R-:W-:Y:S01]  /*1e00*/  FMUL.FTZ R19, R32, R19 ;  /* 0x0000001320137220 */ /* 0x000fe20000410000 */
[----:B------:R-:W-:Y:S01]  /*1e10*/  IADD3 R38, P0, R26, c[0x0][0x4a0], RZ ;  /* 0x000128001a267a10 */ /* 0x000fe20007f1e0ff */
[----:B------:R-:W-:-:S02]  /*1e20*/  FMUL.FTZ R51, R51, R20 ;  /* 0x0000001433337220 */ /* 0x000fc40000410000 */
[----:B------:R-:W-:Y:S01]  /*1e30*/  FMUL.FTZ R23, R50, R23 ;  /* 0x0000001732177220 */ /* 0x000fe20000410000 */
[----:B------:R0:W-:Y:S01]  /*1e40*/  STG.E.128 [R42.64], R16 ;  /* 0x000000102a007986 */ /* 0x0001e2000c101d04 */
[----:B------:R-:W-:Y:S01]  /*1e50*/  IADD3.X R39, R25, c[0x0][0x4a4], RZ, P0, !PT ;  /* 0x0001290019277a10 */ /* 0x000fe200007fe4ff */
[C---:B------:R-:W-:Y:S02]  /*1e60*/  FMUL.FTZ R20, R32.reuse, R51 ;  /* 0x0000003320147220 */ /* 0x040fe40000410000 */
        /* <DEDUP_REMOVED lines=16> */
.L_x_3660:
[----:B------:R-:W-:Y:S05]  /*1f70*/  EXIT ;  /* 0x000000000000794d */ /* 0x000fea0003800000 */
        .weak           $__internal_96_$__cuda_sm20_dblrcp_rn_slowpath_v3
        .type           $__internal_96_$__cuda_sm20_dblrcp_rn_slowpath_v3,@function
        .size           $__internal_96_$__cuda_sm20_dblrcp_rn_slowpath_v3,(.L_x_11487 - $__internal_96_$__cuda_sm20_dblrcp_rn_slowpath_v3)
$__internal_96_$__cuda_sm20_dblrcp_rn_slowpath_v3:
        /* <DEDUP_REMOVED lines=26> */
.L_x_3664:
        /* <DEDUP_REMOVED lines=10> */
.L_x_3662:
[----:B------:R-:W-:Y:S01]  /*21c0*/  LOP3.LUT R19, R23, 0x80000, RZ, 0xfc, !PT ;  /* 0x0008000017137812 */ /* 0x000fe200078efcff */
[----:B------:R-:W-:Y:S02]  /*21d0*/  IMAD.MOV.U32 R18, RZ, RZ, R22 ;  /* 0x000000ffff127224 */ /* 0x000fe400078e0016 */
.L_x_3663:
[----:B0-----:R-:W-:Y:S02]  /*21e0*/  IMAD.MOV.U32 R16, RZ, RZ, R32 ;  /* 0x000000ffff107224 */ /* 0x001fe400078e0020 */
[----:B------:R-:W-:-:S04]  /*21f0*/  IMAD.MOV.U32 R17, RZ, RZ, 0x0 ;  /* 0x00000000ff117424 */ /* 0x000fc800078e00ff */
[----:B------:R-:W-:Y:S05]  /*2200*/  RET.REL.NODEC R16 `(_ZN2at6native43_GLOBAL__N__7cc8d1ed_10_Dropout_cu_0e96ed3824fused_dropout_kernel_vecIffmLi1ELi8EbEEvNS_4cuda6detail10TensorInfoIKT_T1_EENS5_IS6_S8_EENS5_IT4_S8_EES8_T0_NS_15PhiloxCudaStateE) ;  /* 0xffffddf010007950 */ /* 0x000fea0003c3ffff */
.L_x_3665:
        /* <DEDUP_REMOVED lines=15> */
.L_x_11487:


//--------------------- .text._ZN2at6native43_GLOBAL__N__7cc8d1ed_10_Dropout_cu_0e96ed3824fused_dropout_kernel_vecIffmLi1ELi16EbEEvNS_4cuda6detail10TensorInfoIKT_T1_EENS5_IS6_S8_EENS5_IT4_S8_EES8_T0_NS_15PhiloxCudaStateE --------------------------
	.section	.text._ZN2at6native43_GLOBAL__N__7cc8d1ed_10_Dropout_cu_0e96ed3824fused_dropout_kernel_vecIffmLi1ELi16EbEEvNS_4cuda6detail10TensorInfoIKT_T1_EENS5_IS6_S8_EENS5_IT4_S8_EES8_T0_NS_15PhiloxCudaStateE,"ax",@progbits
	.sectioninfo	@"SHI_REGISTERS=63"
	.align	128
.text._ZN2at6native43_GLOBAL__N__7cc8d1ed_10_Dropout_cu_0e96ed3824fused_dropout_kernel_vecIffmLi1ELi16EbEEvNS_4cuda6detail10TensorInfoIKT_T1_EENS5_IS6_S8_EENS5_IT4_S8_EES8_T0_NS_15PhiloxCudaStateE:
        .type           _ZN2at6native43_GLOBAL__N__7cc8d1ed_10_Dropout_cu_0e96ed3824fused_dropout_kernel_vecIffmLi1ELi16EbEEvNS_4cuda6detail10TensorInfoIKT_T1_EENS5_IS6_S8_EENS5_IT4_S8_EES8_T0_NS_15PhiloxCudaStateE,@function
        .size           _ZN2at6native43_GLOBAL__N__7cc8d1ed_10_Dropout_cu_0e96ed3824fused_dropout_kernel_vecIffmLi1ELi16EbEEvNS_4cuda6detail10TensorInfoIKT_T1_EENS5_IS6_S8_EENS5_IT4_S8_EES8_T0_NS_15PhiloxCudaStateE,(.L_x_11489 - _ZN2at6native43_GLOBAL__N__7cc8d1ed_10_Dropout_cu_0e96ed3824fused_dropout_kernel_vecIffmLi1ELi16EbEEvNS_4cuda6detail10TensorInfoIKT_T1_EENS5_IS6_S8_EENS5_IT4_S8_EES8_T0_NS_15PhiloxCudaStateE)
        .other          _ZN2at6native43_GLOBAL__N__7cc8d1ed_10_Dropout_cu_0e96ed3824fused_dropout_kernel_vecIffmLi1ELi16EbEEvNS_4cuda6detail10TensorInfoIKT_T1_EENS5_IS6_S8_EENS5_IT4_S8_EES8_T0_NS_15PhiloxCudaStateE,@"STO_CUDA_ENTRY STV_DEFAULT"
_ZN2at6native43_GLOBAL__N__7cc8d1ed_10_Dropout_cu_0e96ed3824fused_dropout_kernel_vecIffmLi1ELi16EbEEvNS_4cuda6detail10TensorInfoIKT_T1_EENS5_IS6_S8_EENS5_IT4_S8_EES8_T0_NS_15PhiloxCudaStateE:
        /* <DEDUP_REMOVED lines=9> */
[----:B------:R-:W2:Y:S04]  /*0090*/  @P0 LDG.E.64 R4, [R4.64] ;  /* 0x0000000804040981 */ /* 0x000ea8000c1e1b00 */
        /* <DEDUP_REMOVED lines=72> */
[----:B------:R-:W-:Y:S01]  /*0520*/  IMAD.MOV.U32 R4, RZ, RZ, c[0x0][0x648] ;  /* 0x00019200ff047624 */ /* 0x000fe200078e00ff */
[----:B------:R-:W-:-:S03]  /*0530*/  MOV R29, R31 ;  /* 0x0000001f001d7202 */ /* 0x000fc60000000f00 */
        /* <DEDUP_REMOVED lines=14> */
[----:B0-----:R-:W-:Y:S05]  /*0620*/  CALL.REL.NOINC `($__internal_97_$__cuda_sm20_dblrcp_rn_slowpath_v3) ;  /* 0x0000315000007944 */ /* 0x001fea0003c00000 */
.L_x_3666:
        /* <DEDUP_REMOVED lines=9> */
.L_x_3689:
        /* <DEDUP_REMOVED lines=18> */
.L_x_3669:
[----:B------:R-:W-:Y:S05]  /*07e0*/  BSYNC B0 ;  /* 0x0000000000007941 */ /* 0x000fea0003800000 */
.L_x_3668:
[C---:B0-----:R-:W-:Y:S01]  /*07f0*/  IMAD.HI.U32 R12, R28.reuse, -0x326172a9, RZ ;  /* 0xcd9e8d571c0c7827 */ /* 0x041fe200078e00ff */
        /* <DEDUP_REMOVED lines=8> */
[----:B------:R-:W-:-:S04]  /*0880*/  IMAD.WIDE.U32 R12, R12, -0x2daee0ad, RZ ;  /* 0xd2511f530c0c7825 */ /* 0x000fc800078e00ff */
[----:B------:R-:W-:Y:S01]  /*0890*/  IMAD.WIDE.U32 R16, R9, -0x2daee0ad, RZ ;  /* 0xd2511f5309107825 */ /* 0x000fe200078e00ff */
[----:B------:R-:W-:Y:S02]  /*08a0*/  LOP3.LUT R3, R13, UR10, R3, 0x96, !PT ;  /* 0x0000000a0d037c12 */ /* 0x000fe4000f8e9603 */
[----:B------:R-:W-:Y:S02]  /*08b0*/  LOP3.LUT R9, R0, UR5, RZ, 0x3c, !PT ;  /* 0x0000000500097c12 */ /* 0x000fe4000f8e3cff */
        /* <DEDUP_REMOVED lines=45> */
.L_x_3670:
        /* <DEDUP_REMOVED lines=23> */
.L_x_3672:
[----:B------:R-:W-:Y:S05]  /*0d00*/  BSYNC B0 ;  /* 0x0000000000007941 */ /* 0x000fea0003800000 */
.L_x_3671:
        /* <DEDUP_REMOVED lines=40> */
[----:B------:R-:W-:-:S03]  /*0f90*/  LOP3.LUT R34, R13, UR26, R34, 0x96, !PT ;  /* 0x0000001a0d227c12 */ /* 0x000fc6000f8e9622 */
[----:B------:R-:W-:Y:S01]  /*0fa0*/  IMAD.HI.U32 R13, R15, -0x2daee0ad, RZ ;  /* 0xd2511f530f0d7827 */ /* 0x000fe200078e00ff */
[----:B------:R-:W-:-:S03]  /*0fb0*/  LOP3.LUT R14, R37, UR25, R14, 0x96, !PT ;  /* 0x00000019250e7c12 */ /* 0x000fc6000f8e960e */
[----:B------:R-:W-:Y:S01]  /*0fc0*/  IMAD.MOV.U32 R35, RZ, RZ, R11 ;  /* 0x000000ffff237224 */ /* 0x000fe200078e000b */
        /* <DEDUP_REMOVED lines=11> */
.L_x_3673:
        /* <DEDUP_REMOVED lines=17> */
.L_x_3675:
[----:B------:R-:W-:Y:S05]  /*1190*/  BSYNC B0 ;  /* 0x0000000000007941 */ /* 0x000fea0003800000 */
.L_x_3674:
[----:B------:R-:W-:Y:S01]  /*11a0*/  LOP3.LUT R14, R12, UR4, R27, 0x96, !PT ;  /* 0x000000040c0e7c12 */ /* 0x000fe2000f8e961b */
[----:B------:R-:W-:Y:S01]  /*11b0*/  IMAD R11, R7, R10, -0x5b5dc15a ;  /* 0xa4a23ea6070b7424 */ /* 0x000fe200078e020a */
[----:B------:R-:W-:Y:S02]  /*11c0*/  LOP3.LUT R13, R6, R13, RZ, 0x3c, !PT ;  /* 0x0000000d060d7212 */ /* 0x000fe400078e3cff */
[----:B------:R-:W-:Y:S01]  /*11d0*/  ISETP.NE.AND P1, PT, R8, -0x4, PT ;  /* 0xfffffffc0800780c */ /* 0x000fe20003f25270 */
[----:B------:R-:W-:Y:S01]  /*11e0*/  IMAD.WIDE.U32 R14, R14, -0x2daee0ad, RZ ;  /* 0xd2511f530e0e7825 */ /* 0x000fe200078e00ff */
[----:B------:R-:W-:-:S03]  /*11f0*/  IADD3 R31, R8, 0x4, RZ ;  /* 0x00000004081f7810 */ /* 0x000fc60007ffe0ff */
[----:B------:R-:W-:Y:S01]  /*1200*/  IMAD.WIDE.U32 R20, R13, -0x326172a9, RZ ;  /* 0xcd9e8d570d147825 */ /* 0x000fe200078e00ff */
[----:B------:R-:W-:-:S03]  /*1210*/  LOP3.LUT R11, R15, UR10, R11, 0x96, !PT ;  /* 0x0000000a0f0b7c12 */ /* 0x000fc6000f8e960b */
[----:B------:R-:W-:Y:S01]  /*1220*/  IMAD R8, R9, -0x2daee0ad, RZ ;  /* 0xd2511f5309087824 */ /* 0x000fe200078e02ff */
[----:B------:R-:W-:Y:S01]  /*1230*/  LOP3.LUT R18, R3, R21, RZ, 0x3c, !PT ;  /* 0x0000001503127212 */ /* 0x000fe200078e3cff */
[----:B------:R-:W-:-:S04]  /*1240*/  IMAD.WIDE.U32 R16, R11, -0x326172a9, RZ ;  /* 0xcd9e8d570b107825 */ /* 0x000fc800078e00ff */
        /* <DEDUP_REMOVED lines=44> */
.L_x_3676:
        /* <DEDUP_REMOVED lines=17> */
.L_x_3678:
[----:B------:R-:W-:Y:S05]  /*1620*/  BSYNC B0 ;  /* 0x0000000000007941 */ /* 0x000fea0003800000 */
.L_x_3677:
[----:B------:R-:W-:Y:S01]  /*1630*/  LOP3.LUT R12, R12, UR4, R27, 0x96, !PT ;  /* 0x000000040c0c7c12 */ /* 0x000fe2000f8e961b */
[----:B------:R-:W-:Y:S01]  /*1640*/  IMAD R11, R11, -0x2daee0ad, RZ ;  /* 0xd2511f530b0b7824 */ /* 0x000fe200078e02ff */
[----:B------:R-:W-:Y:S01]  /*1650*/  LOP3.LUT R13, R6, R9, RZ, 0x3c, !PT ;  /* 0x00000009060d7212 */ /* 0x000fe200078e3cff */
[----:B------:R-:W-:Y:S01]  /*1660*/  IMAD R9, R7, R10, 0x76f35df9 ;  /* 0x76f35df907097424 */ /* 0x000fe200078e020a */
        /* <DEDUP_REMOVED lines=56> */
.L_x_3667:
        /* <DEDUP_REMOVED lines=14> */
.L_x_3681:
[----:B------:R-:W-:Y:S05]  /*1ad0*/  BSYNC B0 ;  /* 0x0000000000007941 */ /* 0x000fea0003800000 */
.L_x_3680:
[----:B------:R-:W-:Y:S01]  /*1ae0*/  IADD3 R21, R8, 0x2, RZ ;  /* 0x0000000208157810 */ /* 0x000fe20007ffe0ff */
[----:B------:R-:W-:Y:S01]  /*1af0*/  IMAD.WIDE.U32 R10, R28, -0x326172a9, RZ ;  /* 0xcd9e8d571c0a7825 */ /* 0x000fe200078e00ff */
[----:B0-----:R-:W-:Y:S01]  /*1b00*/  LOP3.LUT R12, R0, UR5, RZ, 0x3c, !PT ;  /* 0x00000005000c7c12 */ /* 0x001fe2000f8e3cff */
[----:B------:R-:W-:Y:S01]  /*1b10*/  BSSY B0, `(.L_x_3682) ;  /* 0x000001b000007945 */ /* 0x000fe20003800000 */
[----:B------:R-:W-:Y:S01]  /*1b20*/  ISETP.NE.AND P1, PT, R21, RZ, PT ;  /* 0x000000ff1500720c */ /* 0x000fe20003f25270 */
[----:B------:R-:W-:Y:S01]  /*1b30*/  IMAD.MOV.U32 R16, RZ, RZ, R9 ;  /* 0x000000ffff107224 */ /* 0x000fe200078e0009 */
[----:B------:R-:W-:Y:S01]  /*1b40*/  LOP3.LUT R7, R12, R3, RZ, 0x3c, !PT ;  /* 0x000000030c077212 */ /* 0x000fe200078e3cff */
        /* <DEDUP_REMOVED lines=9> */
[----:B------:R-:W-:Y:S02]  /*1be0*/  IADD3 R16, R9, 0x1, RZ ;  /* 0x0000000109107810 */ /* 0x000fe40007ffe0ff */
        /* <DEDUP_REMOVED lines=13> */
.L_x_3683:
[----:B------:R-:W-:Y:S05]  /*1cc0*/  BSYNC B0 ;  /* 0x0000000000007941 */ /* 0x000fea0003800000 */
.L_x_3682:
        /* <DEDUP_REMOVED lines=25> */
.L_x_3685:
[----:B------:R-:W-:Y:S05]  /*1e60*/  BSYNC B0 ;  /* 0x0000000000007941 */ /* 0x000fea0003800000 */
.L_x_3684:
        /* <DEDUP_REMOVED lines=24> */
.L_x_3687:
[----:B------:R-:W-:Y:S05]  /*1ff0*/  BSYNC B0 ;  /* 0x0000000000007941 */ /* 0x000fea0003800000 */
.L_x_3686:
        /* <DEDUP_REMOVED lines=11> */
[----:B------:R-:W-:Y:S01]  /*20b0*/  IADD3 R9, R8, -0x2daee0ad, RZ ;  /* 0xd2511f5308097810 */ /* 0x000fe20007ffe0ff */
[----:B------:R-:W-:Y:S01]  /*20c0*/  IMAD.HI.U32 R19, R18, -0x2daee0ad, RZ ;  /* 0xd2511f5312137827 */ /* 0x000fe200078e00ff */
[----:B------:R-:W-:Y:S02]  /*20d0*/  IADD3 R12, R8, -0x5b5dc15a, RZ ;  /* 0xa4a23ea6080c7810 */ /* 0x000fe40007ffe0ff */
[----:B------:R-:W-:Y:S01]  /*20e0*/  LOP3.LUT R32, R10, UR10, R9, 0x96, !PT ;  /* 0x0000000a0a207c12 */ /* 0x000fe2000f8e9609 */
[----:B------:R-:W-:Y:S01]  /*20f0*/  IMAD.WIDE.U32 R10, R11, -0x326172a9, RZ ;  /* 0xcd9e8d570b0a7825 */ /* 0x000fe200078e00ff */
[----:B------:R-:W-:Y:S02]  /*2100*/  LOP3.LUT R19, R19, UR10, R12, 0x96, !PT ;  /* 0x0000000a13137c12 */ /* 0x000fe4000f8e960c */
[----:B------:R-:W-:Y:S01]  /*2110*/  LOP3.LUT R12, R24, UR4, R27, 0x96, !PT ;  /* 0x00000004180c7c12 */ /* 0x000fe2000f8e961b */
[----:B------:R-:W-:Y:S01]  /*2120*/  IMAD.HI.U32 R22, R34, -0x326172a9, RZ ;  /* 0xcd9e8d5722167827 */ /* 0x000fe200078e00ff */
[----:B------:R-:W-:-:S02]  /*2130*/  IADD3 R17, R8, 0x76f35df9, RZ ;  /* 0x76f35df908117810 */ /* 0x000fc40007ffe0ff */
[----:B------:R-:W-:Y:S01]  /*2140*/  IADD3 R35, R8, 0x49447d4c, RZ ;  /* 0x49447d4c08237810 */ /* 0x000fe20007ffe0ff */
[----:B------:R-:W-:Y:S01]  /*2150*/  IMAD.HI.U32 R16, R20, -0x2daee0ad, RZ ;  /* 0xd2511f5314107827 */ /* 0x000fe200078e00ff */
[----:B------:R-:W-:Y:S02]  /*2160*/  LOP3.LUT R8, R23, R11, RZ, 0x3c, !PT ;  /* 0x0000000b17087212 */ /* 0x000fe400078e3cff */
[----:B------:R-:W-:Y:S01]  /*2170*/  LOP3.LUT R23, R15, R22, RZ, 0x3c, !PT ;  /* 0x000000160f177212 */ /* 0x000fe200078e3cff */
[----:B------:R-:W-:Y:S01]  /*2180*/  IMAD.HI.U32 R11, R21, -0x326172a9, RZ ;  /* 0xcd9e8d57150b7827 */ /* 0x000fe200078e00ff */
[----:B------:R-:W-:-:S03]  /*2190*/  LOP3.LUT R17, R16, UR10, R17, 0x96, !PT ;  /* 0x0000000a10117c12 */ /* 0x000fc6000f8e9611 */
[----:B------:R-:W-:Y:S01]  /*21a0*/  IMAD.WIDE.U32 R12, R12, -0x2daee0ad, RZ ;  /* 0xd2511f530c0c7825 */ /* 0x000fe200078e00ff */
[----:B------:R-:W-:-:S03]  /*21b0*/  LOP3.LUT R22, R14, R11, RZ, 0x3c, !PT ;  /* 0x0000000b0e167212 */ /* 0x000fc600078e3cff */
[----:B------:R-:W-:Y:S01]  /*21c0*/  IMAD.HI.U32 R33, R3, -0x2daee0ad, RZ ;  /* 0xd2511f5303217827 */ /* 0x000fe200078e00ff */
[----:B------:R-:W-:-:S03]  /*21d0*/  LOP3.LUT R14, R13, UR10, R35, 0x96, !PT ;  /* 0x0000000a0d0e7c12 */ /* 0x000fc6000f8e9623 */
[----:B------:R-:W-:Y:S02]  /*21e0*/  IMAD R16, R26, -0x2daee0ad, RZ ;  /* 0xd2511f531a107824 */ /* 0x000fe400078e02ff */
[----:B------:R-:W-:-:S03]  /*21f0*/  IMAD.WIDE.U32 R8, R8, -0x2daee0ad, RZ ;  /* 0xd2511f5308087825 */ /* 0x000fc600078e00ff */
[----:B------:R-:W-:Y:S01]  /*2200*/  LOP3.LUT R16, R33, UR12, R16, 0x96, !PT ;  /* 0x0000000c21107c12 */ /* 0x000fe2000f8e9610 */
        /* <DEDUP_REMOVED lines=52> */
[----:B------:R-:W-:-:S04]  /*2550*/  IMAD.HI.U32 R13, R24, -0x326172a9, RZ ;  /* 0xcd9e8d57180d7827 */ /* 0x000fc800078e00ff */
[----:B------:R-:W-:Y:S01]  /*2560*/  IMAD R16, R16, -0x326172a9, RZ ;  /* 0xcd9e8d5710107824 */ /* 0x000fe200078e02ff */
[----:B------:R-:W-:Y:S01]  /*2570*/  LOP3.LUT R22, R13, UR15, R32, 0x96, !PT ;  /* 0x0000000f0d167c12 */ /* 0x000fe2000f8e9620 */
[----:B------:R-:W-:Y:S02]  /*2580*/  IMAD R9, R18, -0x2daee0ad, RZ ;  /* 0xd2511f5312097824 */ /* 0x000fe400078e02ff */
        /* <DEDUP_REMOVED lines=39> */
[----:B------:R-:W-:Y:S02]  /*2800*/  IMAD R21, R20, -0x2daee0ad, RZ ;  /* 0xd2511f5314157824 */ /* 0x000fe400078e02ff */
        /* <DEDUP_REMOVED lines=65> */
[----:B------:R-:W-:Y:S01]  /*2c20*/  IMAD R23, R23, -0x326172a9, RZ ;  /* 0xcd9e8d5717177824 */ /* 0x000fe200078e02ff */
[----:B------:R-:W-:Y:S01]  /*2c30*/  MOV R33, R6 ;  /* 0x0000000600217202 */ /* 0x000fe20000000f00 */
        /* <DEDUP_REMOVED lines=9> */
[----:B------:R-:W-:Y:S01]  /*2cd0*/  IMAD.MOV.U32 R24, RZ, RZ, R16 ;  /* 0x000000ffff187224 */ /* 0x000fe200078e0010 */
[----:B------:R-:W-:Y:S01]  /*2ce0*/  LOP3.LUT R43, R14, UR26, R15, 0x96, !PT ;  /* 0x0000001a0e2b7c12 */ /* 0x000fe2000f8e960f */
[----:B------:R-:W-:Y:S02]  /*2cf0*/  IMAD.MOV.U32 R38, RZ, RZ, R10 ;  /* 0x000000ffff267224 */ /* 0x000fe400078e000a */
[----:B------:R-:W-:Y:S02]  /*2d00*/  IMAD.MOV.U32 R45, RZ, RZ, R5 ;  /* 0x000000ffff2d7224 */ /* 0x000fe400078e0005 */
[----:B------:R-:W-:Y:S02]  /*2d10*/  IMAD.MOV.U32 R23, RZ, RZ, R4 ;  /* 0x000000ffff177224 */ /* 0x000fe400078e0004 */
[----:B------:R-:W-:Y:S02]  /*2d20*/  IMAD R41, R41, -0x2daee0ad, RZ ;  /* 0xd2511f5329297824 */ /* 0x000fe400078e02ff */
[----:B------:R-:W-:-:S02]  /*2d30*/  IMAD R37, R37, -0x2daee0ad, RZ ;  /* 0xd2511f5325257824 */ /* 0x000fc400078e02ff */
[----:B------:R-:W-:Y:S02]  /*2d40*/  IMAD R47, R9, -0x2daee0ad, RZ ;  /* 0xd2511f53092f7824 */ /* 0x000fe400078e02ff */
[----:B------:R-:W-:Y:S02]  /*2d50*/  IMAD.MOV.U32 R25, RZ, RZ, R8 ;  /* 0x000000ffff197224 */ /* 0x000fe400078e0008 */
.L_x_3679:
[C---:B------:R-:W-:Y:S01]  /*2d60*/  IMAD.SHL.U32 R42, R30.reuse, 0x4, RZ ;  /* 0x000000041e2a7824 */ /* 0x040fe200078e00ff */
[----:B------:R-:W-:-:S04]  /*2d70*/  SHF.L.U64.HI R44, R30, 0x2, R29 ;  /* 0x000000021e2c7819 */ /* 0x000fc8000001021d */
[----:B------:R-:W-:-:S04]  /*2d80*/  IADD3 R20, P0, R42, c[0x0][0x160], RZ ;  /* 0x000058002a147a10 */ /* 0x000fc80007f1e0ff */
[----:B------:R-:W-:-:S05]  /*2d90*/  IADD3.X R21, R44, c[0x0][0x164], RZ, P0, !PT ;  /* 0x000059002c157a10 */ /* 0x000fca00007fe4ff */
[----:B------:R0:W3:Y:S04]  /*2da0*/  LDG.E.128 R16, [R20.64+0x20] ;  /* 0x0000200814107981 */ /* 0x0000e8000c1e1d00 */
[----:B------:R0:W4:Y:S04]  /*2db0*/  LDG.E.128 R8, [R20.64] ;  /* 0x0000000814087981 */ /* 0x000128000c1e1d00 */
[----:B------:R0:W5:Y:S04]  /*2dc0*/  LDG.E.128 R4, [R20.64+0x30] ;  /* 0x0000300814047981 */ /* 0x000168000c1e1d00 */
[----:B--2---:R0:W2:Y:S01]  /*2dd0*/  LDG.E.128 R12, [R20.64+0x10] ;  /* 0x00001008140c7981 */ /* 0x0040a2000c1e1d00 */
[----:B------:R1:W0:Y:S08]  /*2de0*/  I2F.U32 R48, R47 ;  /* 0x0000002f00307306 */ /* 0x0002300000201000 */
[----:B------:R-:W0:Y:S01]  /*2df0*/  I2F.U32 R49, R32 ;  /* 0x0000002000317306 */ /* 0x000e220000201000 */
[----:B-1----:R-:W-:-:S07]  /*2e00*/  HFMA2.MMA R47, -RZ, RZ, 0.1171875, 0 ;  /* 0x2f800000ff2f7435 */ /* 0x002fce00000001ff */
[----:B0-----:R-:W0:Y:S08]  /*2e10*/  I2F.U32 R21, R33 ;  /* 0x0000002100157306 */ /* 0x001e300000201000 */
[----:B------:R-:W1:Y:S08]  /*2e20*/  I2F.U32 R52, R43 ;  /* 0x0000002b00347306 */ /* 0x000e700000201000 */
[----:B------:R-:W-:Y:S08]  /*2e30*/  I2F.U32 R51, R23 ;  /* 0x0000001700337306 */ /* 0x000ff00000201000 */
[----:B------:R-:W0:Y:S08]  /*2e40*/  I2F.U32 R53, R45 ;  /* 0x0000002d00357306 */ /* 0x000e300000201000 */
[----:B------:R0:W1:Y:S08]  /*2e50*/  I2F.U32 R54, R38 ;  /* 0x0000002600367306 */ /* 0x0000700000201000 */
[----:B------:R-:W1:Y:S01]  /*2e60*/  I2F.U32 R56, R40 ;  /* 0x0000002800387306 */ /* 0x000e620000201000 */
[----:B0-----:R-:W-:-:S02]  /*2e70*/  FFMA.FTZ R38, R48, R47, 1.1641532182693481445e-10 ;  /* 0x2f00000030267423 */ /* 0x001fc4000001002f */
[----:B------:R-:W-:-:S05]  /*2e80*/  FFMA.FTZ R48, R49, R47, 1.1641532182693481445e-10 ;  /* 0x2f00000031307423 */ /* 0x000fca000001002f */
[----:B------:R-:W0:Y:S01]  /*2e90*/  I2F.U32 R58, R41 ;  /* 0x00000029003a7306 */ /* 0x000e220000201000 */
[----:B------:R-:W-:-:S07]  /*2ea0*/  FFMA.FTZ R49, R21, R47, 1.1641532182693481445e-10 ;  /* 0x2f00000015317423 */ /* 0x000fce000001002f */
[----:B------:R1:W0:Y:S08]  /*2eb0*/  I2F.U32 R60, R39 ;  /* 0x00000027003c7306 */ /* 0x0002300000201000 */
[----:B------:R-:W0:Y:S08]  /*2ec0*/  I2F.U32 R34, R34 ;  /* 0x0000002200227306 */ /* 0x000e300000201000 */
[----:B------:R-:W0:Y:S08]  /*2ed0*/  I2F.U32 R36, R36 ;  /* 0x0000002400247306 */ /* 0x000e300000201000 */
[----:B------:R-:W0:Y:S08]  /*2ee0*/  I2F.U32 R35, R35 ;  /* 0x0000002300237306 */ /* 0x000e300000201000 */
[----:B------:R0:W-:Y:S08]  /*2ef0*/  I2F.U32 R20, R22 ;  /* 0x0000001600147306 */ /* 0x0001f00000201000 */
[----:B------:R0:W0:Y:S08]  /*2f00*/  I2F.U32 R55, R46 ;  /* 0x0000002e00377306 */ /* 0x0000300000201000 */
[----:B------:R-:W0:Y:S01]  /*2f10*/  I2F.U32 R50, R37 ;  /* 0x0000002500327306 */ /* 0x000e220000201000 */
[-C--:B-1----:R-:W-:Y:S01]  /*2f20*/  FFMA.FTZ R39, R52, R47.reuse, 1.1641532182693481445e-10 ;  /* 0x2f00000034277423 */ /* 0x082fe2000001002f */
[----:B------:R-:W-:Y:S01]  /*2f30*/  FSETP.GEU.FTZ.AND P3, PT, R49, c[0x0][0x648], PT ;  /* 0x0001920031007a0b */ /* 0x000fe20003f7e000 */
[----:B------:R-:W-:-:S02]  /*2f40*/  FFMA.FTZ R53, R53, R47, 1.1641532182693481445e-10 ;  /* 0x2f00000035357423 */ /* 0x000fc4000001002f */
[-C--:B------:R-:W-:Y:S01]  /*2f50*/  FFMA.FTZ R52, R51, R47.reuse, 1.1641532182693481445e-10 ;  /* 0x2f00000033347423 */ /* 0x080fe2000001002f */
[----:B0-----:R-:W-:Y:S01]  /*2f60*/  SEL R22, RZ, 0xffffffff, P3 ;  /* 0xffffffffff167807 */ /* 0x001fe20001800000 */
[-C--:B------:R-:W-:Y:S01]  /*2f70*/  FFMA.FTZ R40, R54, R47.reuse, 1.1641532182693481445e-10 ;  /* 0x2f00000036287423 */ /* 0x080fe2000001002f */
[----:B------:R-:W-:Y:S01]  /*2f80*/  FSETP.GEU.FTZ.AND P1, PT, R53, c[0x0][0x648], PT ;  /* 0x0001920035007a0b */ /* 0x000fe20003f3e000 */
[-C--:B------:R-:W-:Y:S01]  /*2f90*/  FFMA.FTZ R32, R56, R47.reuse, 1.1641532182693481445e-10 ;  /* 0x2f00000038207423 */ /* 0x080fe2000001002f */
[----:B------:R-:W-:Y:S01]  /*2fa0*/  FSETP.GEU.FTZ.AND P2, PT, R52, c[0x0][0x648], PT ;  /* 0x0001920034007a0b */ /* 0x000fe20003f5e000 */
[-C--:B------:R-:W-:Y:S02]  /*2fb0*/  FFMA.FTZ R41, R58, R47.reuse, 1.1641532182693481445e-10 ;  /* 0x2f0000003a297423 */ /* 0x080fe4000001002f */
[-C--:B------:R-:W-:Y:S02]  /*2fc0*/  FFMA.FTZ R33, R60, R47.reuse, 1.1641532182693481445e-10 ;  /* 0x2f0000003c217423 */ /* 0x080fe4000001002f */
[----:B------:R-:W-:-:S02]  /*2fd0*/  FFMA.FTZ R43, R34, R47, 1.1641532182693481445e-10 ;  /* 0x2f000000222b7423 */ /* 0x000fc4000001002f */
[-C--:B------:R-:W-:Y:S02]  /*2fe0*/  FFMA.FTZ R45, R36, R47.reuse, 1.1641532182693481445e-10 ;  /* 0x2f000000242d7423 */ /* 0x080fe4000001002f */
[-C--:B------:R-:W-:Y:S02]  /*2ff0*/  FFMA.FTZ R46, R35, R47.reuse, 1.1641532182693481445e-10 ;  /* 0x2f000000232e7423 */ /* 0x080fe4000001002f */
[-C--:B------:R-:W-:Y:S02]  /*3000*/  FFMA.FTZ R23, R55, R47.reuse, 1.1641532182693481445e-10 ;  /* 0x2f00000037177423 */ /* 0x080fe4000001002f */
[-C--:B------:R-:W-:Y:S02]  /*3010*/  FFMA.FTZ R51, R20, R47.reuse, 1.1641532182693481445e-10 ;  /* 0x2f00000014337423 */ /* 0x080fe4000001002f */
[----:B------:R-:W-:Y:S01]  /*3020*/  FFMA.FTZ R47, R50, R47, 1.1641532182693481445e-10 ;  /* 0x2f000000322f7423 */ /* 0x000fe2000001002f */
[----:B------:R-:W-:Y:S01]  /*3030*/  SEL R21, RZ, 0xffffffff, P1 ;  /* 0xffffffffff157807 */ /* 0x000fe20000800000 */
[----:B------:R-:W-:Y:S01]  /*3040*/  IMAD.SHL.U32 R22, R22, 0x100, RZ ;  /* 0x0000010016167824 */ /* 0x000fe200078e00ff */
[----:B------:R-:W-:-:S02]  /*3050*/  SEL R35, RZ, 0x1, P2 ;  /* 0x00000001ff237807 */ /* 0x000fc40001000000 */
[----:B------:R-:W-:Y:S02]  /*3060*/  FSETP.GEU.FTZ.AND P5, PT, R48, c[0x0][0x648], PT ;  /* 0x0001920030007a0b */ /* 0x000fe40003fbe000 */
[----:B------:R-:W-:Y:S02]  /*3070*/  FSETP.GEU.FTZ.AND P1, PT, R47, c[0x0][0x648], PT ;  /* 0x000192002f007a0b */ /* 0x000fe40003f3e000 */
[----:B------:R-:W-:Y:S02]  /*3080*/  LOP3.LUT R35, R22, 0x100, R35, 0xe2, !PT ;  /* 0x0000010016237812 */ /* 0x000fe400078ee223 */
[----:B------:R-:W-:Y:S02]  /*3090*/  FSETP.GEU.FTZ.AND P4, PT, R51, c[0x0][0x648], PT ;  /* 0x0001920033007a0b */ /* 0x000fe40003f9e000 */
[----:B------:R-:W-:Y:S02]  /*30a0*/  SEL R36, RZ, 0xffffffff, P5 ;  /* 0xffffffffff247807 */ /* 0x000fe40002800000 */
[----:B------:R-:W-:-:S02]  /*30b0*/  SEL R22, RZ, 0xffffffff, P1 ;  /* 0xffffffffff167807 */ /* 0x000fc40000800000 */
[----:B------:R-:W-:Y:S02]  /*30c0*/  FSETP.GEU.FTZ.AND P0, PT, R23, c[0x0][0x648], PT ;  /* 0x0001920017007a0b */ /* 0x000fe40003f1e000 */
[----:B------:R-:W-:Y:S01]  /*30d0*/  FSETP.GEU.FTZ.AND P1, PT, R41, c[0x0][0x648], PT ;  /* 0x0001920029007a0b */ /* 0x000fe20003f3e000 */
[----:B------:R-:W-:Y:S01]  /*30e0*/  IMAD.SHL.U32 R21, R21, 0x100, RZ ;  /* 0x0000010015157824 */ /* 0x000fe200078e00ff */
[----:B------:R-:W-:Y:S02]  /*30f0*/  SEL R34, RZ, 0x1, P4 ;  /* 0x00000001ff227807 */ /* 0x000fe40002000000 */
[----:B------:R-:W-:Y:S02]  /*3100*/  SHF.L.U32 R37, R36, 0x8, RZ ;  /* 0x0000000824257819 */ /* 0x000fe400000006ff */
[----:B------:R-:W-:Y:S02]  /*3110*/  SEL R20, RZ, 0x1, P0 ;  /* 0x00000001ff147807 */ /* 0x000fe40000000000 */
[----:B------:R-:W-:-:S02]  /*3120*/  FSETP.GEU.FTZ.AND P4, PT, R33, c[0x0][0x648], PT ;  /* 0x0001920021007a0b */ /* 0x000fc40003f9e000 */
[----:B------:R-:W-:Y:S02]  /*3130*/  SEL R50, RZ, 0xffffffff, P1 ;  /* 0xffffffffff327807 */ /* 0x000fe40000800000 */
[----:B------:R-:W-:Y:S02]  /*3140*/  FSETP.GEU.FTZ.AND P0, PT, R46, c[0x0][0x648], PT ;  /* 0x000192002e007a0b */ /* 0x000fe40003f1e000 */
[----:B------:R-:W-:Y:S01]  /*3150*/  FSETP.GEU.FTZ.AND P2, PT, R45, c[0x0][0x648], PT ;  /* 0x000192002d007a0b */ /* 0x000fe20003f5e000 */
[----:B------:R-:W-:Y:S01]  /*3160*/  IMAD.SHL.U32 R54, R22, 0x100, RZ ;  /* 0x0000010016367824 */ /* 0x000fe200078e00ff */
[----:B------:R-:W-:Y:S02]  /*3170*/  LOP3.LUT R34, R37, 0x100, R34, 0xe2, !PT ;  /* 0x0000010025227812 */ /* 0x000fe400078ee222 */
[----:B------:R-:W-:Y:S02]  /*3180*/  FSETP.GEU.FTZ.AND P3, PT, R43, c[0x0][0x648], PT ;  /* 0x000192002b007a0b */ /* 0x000fe40003f7e000 */
[----:B------:R-:W-:-:S02]  /*3190*/  LOP3.LUT R20, R21, 0x100, R20, 0xe2, !PT ;  /* 0x0000010015147812 */ /* 0x000fc400078ee214 */
[----:B------:R-:W-:Y:S02]  /*31a0*/  SEL R37, RZ, 0x1, P4 ;  /* 0x00000001ff257807 */ /* 0x000fe40002000000 */
[----:B------:R-:W-:Y:S02]  /*31b0*/  SHF.L.U32 R50, R50, 0x8, RZ ;  /* 0x0000000832327819 */ /* 0x000fe400000006ff */
[----:B------:R-:W-:Y:S02]  /*31c0*/  SEL R21, RZ, 0x1, P0 ;  /* 0x00000001ff157807 */ /* 0x000fe40000000000 */
[----:B------:R-:W-:Y:S02]  /*31d0*/  SEL R22, RZ, 0x1, P2 ;  /* 0x00000001ff167807 */ /* 0x000fe40001000000 */
[----:B------:R-:W-:Y:S02]  /*31e0*/  FSETP.GEU.FTZ.AND P1, PT, R40, c[0x0][0x648], PT ;  /* 0x0001920028007a0b */ /* 0x000fe40003f3e000 */
[----:B------:R-:W-:-:S02]  /*31f0*/  FSETP.GEU.FTZ.AND P2, PT, R38, c[0x0][0x648], PT ;  /* 0x0001920026007a0b */ /* 0x000fc40003f5e000 */
[----:B------:R-:W-:Y:S02]  /*3200*/  SEL R36, RZ, 0xffffffff, P3 ;  /* 0xffffffffff247807 */ /* 0x000fe40001800000 */
[----:B------:R-:W-:Y:S02]  /*3210*/  LOP3.LUT R37, R50, 0x100, R37, 0xe2, !PT ;  /* 0x0000010032257812 */ /* 0x000fe400078ee225 */
[----:B------:R-:W-:Y:S02]  /*3220*/  LOP3.LUT R21, R54, 0x100, R21, 0xe2, !PT ;  /* 0x0000010036157812 */ /* 0x000fe400078ee215 */
[----:B------:R-:W-:Y:S02]  /*3230*/  SEL R50, RZ, 0xffffffff, P1 ;  /* 0xffffffffff327807 */ /* 0x000fe40000800000 */
[----:B------:R-:W-:Y:S01]  /*3240*/  SEL R54, RZ, 0xffffffff, P2 ;  /* 0xffffffffff367807 */ /* 0x000fe20001000000 */
[----:B------:R-:W-:Y:S01]  /*3250*/  IMAD.SHL.U32 R55, R36, 0x100, RZ ;  /* 0x0000010024377824 */ /* 0x000fe200078e00ff */
[----:B------:R-:W-:-:S02]  /*3260*/  FSETP.GEU.FTZ.AND P0, PT, R32, c[0x0][0x648], PT ;  /* 0x0001920020007a0b */ /* 0x000fc40003f1e000 */
[----:B------:R-:W-:Y:S01]  /*3270*/  FSETP.GEU.FTZ.AND P1, PT, R39, c[0x0][0x648], PT ;  /* 0x0001920027007a0b */ /* 0x000fe20003f3e000 */
[----:B------:R-:W-:Y:S01]  /*3280*/  IMAD.SHL.U32 R57, R50, 0x100, RZ ;  /* 0x0000010032397824 */ /* 0x000fe200078e00ff */
[----:B------:R-:W-:Y:S01]  /*3290*/  SEL R36, RZ, 0x1, P0 ;  /* 0x00000001ff247807 */ /* 0x000fe20000000000 */
[----:B------:R-:W-:Y:S01]  /*32a0*/  IMAD.SHL.U32 R59, R54, 0x100, RZ ;  /* 0x00000100363b7824 */ /* 0x000fe200078e00ff */
[----:B------:R-:W-:Y:S02]  /*32b0*/  SEL R50, RZ, 0x1, P1 ;  /* 0x00000001ff327807 */ /* 0x000fe40000800000 */
[----:B------:R-:W-:Y:S02]  /*32c0*/  LOP3.LUT R22, R55, 0x100, R22, 0xe2, !PT ;  /* 0x0000010037167812 */ /* 0x000fe400078ee216 */
[----:B------:R-:W-:Y:S02]  /*32d0*/  FSET.BF.LT.FTZ.AND R55, R23, c[0x0][0x648], PT ;  /* 0x0001920017377a0a */ /* 0x000fe40003811000 */
[----:B------:R-:W-:-:S02]  /*32e0*/  LOP3.LUT R23, R57, 0x100, R36, 0xe2, !PT ;  /* 0x0000010039177812 */ /* 0x000fc400078ee224 */
[----:B------:R-:W-:Y:S02]  /*32f0*/  LOP3.LUT R36, R59, 0x100, R50, 0xe2, !PT ;  /* 0x000001003b247812 */ /* 0x000fe400078ee232 */
[----:B------:R-:W-:Y:S02]  /*3300*/  FSET.BF.LT.FTZ.AND R33, R33, c[0x0][0x648], PT ;  /* 0x0001920021217a0a */ /* 0x000fe40003811000 */
[----:B------:R-:W-:Y:S02]  /*3310*/  FSET.BF.LT.FTZ.AND R50, R53, c[0x0][0x648], PT ;  /* 0x0001920035327a0a */ /* 0x000fe40003811000 */
[----:B------:R-:W-:Y:S02]  /*3320*/  FSET.BF.LT.FTZ.AND R53, R52, c[0x0][0x648], PT ;  /* 0x0001920034357a0a */ /* 0x000fe40003811000 */
[----:B------:R-:W-:Y:S02]  /*3330*/  FSET.BF.LT.FTZ.AND R52, R49, c[0x0][0x648], PT ;  /* 0x0001920031347a0a */ /* 0x000fe40003811000 */
[----:B------:R-:W-:-:S02]  /*3340*/  PRMT R23, R36, 0x1054, R23 ;  /* 0x0000105424177816 */ /* 0x000fc40000000017 */
[----:B------:R-:W-:Y:S02]  /*3350*/  PRMT R22, R37, 0x1054, R22 ;  /* 0x0000105425167816 */ /* 0x000fe40000000016 */
[----:B------:R-:W-:Y:S02]  /*3360*/  FSET.BF.LT.FTZ.AND R49, R46, c[0x0][0x648], PT ;  /* 0x000192002e317a0a */ /* 0x000fe40003811000 */
[----:B------:R-:W-:Y:S02]  /*3370*/  FSET.BF.LT.FTZ.AND R48, R48, c[0x0][0x648], PT ;  /* 0x0001920030307a0a */ /* 0x000fe40003811000 */
[----:B------:R-:W-:Y:S02]  /*3380*/  FSET.BF.LT.FTZ.AND R46, R47, c[0x0][0x648], PT ;  /* 0x000192002f2e7a0a */ /* 0x000fe40003811000 */
[----:B------:R-:W-:Y:S02]  /*3390*/  FSET.BF.LT.FTZ.AND R51, R51, c[0x0][0x648], PT ;  /* 0x0001920033337a0a */ /* 0x000fe40003811000 */
[----:B------:R-:W-:-:S02]  /*33a0*/  FSET.BF.LT.FTZ.AND R45, R45, c[0x0][0x648], PT ;  /* 0x000192002d2d7a0a */ /* 0x000fc40003811000 */
[----:B------:R-:W-:Y:S02]  /*33b0*/  FSET.BF.LT.FTZ.AND R40, R40, c[0x0][0x648], PT ;  /* 0x0001920028287a0a */ /* 0x000fe40003811000 */
[----:B------:R-:W-:Y:S02]  /*33c0*/  FSET.BF.LT.FTZ.AND R39, R39, c[0x0][0x648], PT ;  /* 0x0001920027277a0a */ /* 0x000fe40003811000 */
[----:B------:R-:W-:Y:S01]  /*33d0*/  FSET.BF.LT.FTZ.AND R38, R38, c[0x0][0x648], PT ;  /* 0x0001920026267a0a */ /* 0x000fe20003811000 */
[----:B---3--:R-:W-:Y:S01]  /*33e0*/  FMUL.FTZ R18, R33, R18 ;  /* 0x0000001221127220 */ /* 0x008fe20000410000 */
[----:B------:R-:W-:Y:S02]  /*33f0*/  FSET.BF.LT.FTZ.AND R33, R32, c[0x0][0x648], PT ;  /* 0x0001920020217a0a */ /* 0x000fe40003811000 */
[----:B------:R-:W-:Y:S01]  /*3400*/  IADD3 R32, P0, R42, c[0x0][0x300], RZ ;  /* 0x0000c0002a207a10 */ /* 0x000fe20007f1e0ff */
[----:B----4-:R-:W-:Y:S02]  /*3410*/  FMUL.FTZ R8, R55, R8 ;  /* 0x0000000837087220 */ /* 0x010fe40000410000 */
[----:B------:R-:W-:-:S02]  /*3420*/  FMUL.FTZ R9, R50, R9 ;  /* 0x0000000932097220 */ /* 0x000fc40000410000 */
[----:B------:R-:W-:Y:S02]  /*3430*/  FMUL.FTZ R10, R53, R10 ;  /* 0x0000000a350a7220 */ /* 0x000fe40000410000 */
[----:B------:R-:W-:Y:S02]  /*3440*/  FMUL.FTZ R11, R52, R11 ;  /* 0x0000000b340b7220 */ /* 0x000fe40000410000 */
[----:B-----5:R-:W-:Y:S01]  /*3450*/  FMUL.FTZ R4, R33, R4 ;  /* 0x0000000421047220 */ /* 0x020fe20000410000 */
[----:B------:R-:W-:Y:S01]  /*3460*/  IADD3.X R33, R44, c[0x0][0x304], RZ, P0, !PT ;  /* 0x0000c1002c217a10 */ /* 0x000fe200007fe4ff */
[----:B------:R-:W-:Y:S02]  /*3470*/  FMUL.FTZ R8, R8, UR6 ;  /* 0x0000000608087c20 */ /* 0x000fe40008410000 */
[----:B------:R-:W-:Y:S02]  /*3480*/  FMUL.FTZ R9, R9, UR6 ;  /* 0x0000000609097c20 */ /* 0x000fe40008410000 */
[----:B------:R-:W-:-:S02]  /*3490*/  FMUL.FTZ R10, R10, UR6 ;  /* 0x000000060a0a7c20 */ /* 0x000fc40008410000 */
[----:B------:R-:W-:-:S05]  /*34a0*/  FMUL.FTZ R11, R11, UR6 ;  /* 0x000000060b0b7c20 */ /* 0x000fca0008410000 */
[----:B------:R0:W-:Y:S01]  /*34b0*/  STG.E.128 [R32.64], R8 ;  /* 0x0000000820007986 */ /* 0x0001e2000c101d08 */
[----:B------:R-:W-:-:S04]  /*34c0*/  IADD3 R36, P0, R30, c[0x0][0x4a0], RZ ;  /* 0x000128001e247a10 */ /* 0x000fc80007f1e0ff */
[----:B------:R-:W-:Y:S02]  /*34d0*/  IADD3.X R37, R29, c[0x0][0x4a4], RZ, P0, !PT ;  /* 0x000129001d257a10 */ /* 0x000fe400007fe4ff */
[----:B0-----:R-:W-:-:S05]  /*34e0*/  MOV R9, c[0x0][0x0] ;  /* 0x0000000000097a02 */ /* 0x001fca0000000f00 */
[----:B------:R-:W-:-:S05]  /*34f0*/  IMAD R9, R9, c[0x0][0xc], RZ ;  /* 0x0000030009097a24 */ /* 0x000fca00078e02ff */
[----:B------:R-:W-:Y:S01]  /*3500*/  LEA R30, P0, R9, R30, 0x4 ;  /* 0x0000001e091e7211 */ /* 0x000fe200078020ff */
[----:B--2---:R-:W-:Y:S01]  /*3510*/  FMUL.FTZ R13, R48, R13 ;  /* 0x0000000d300d7220 */ /* 0x004fe20000410000 */
[----:B------:R-:W-:Y:S01]  /*3520*/  FSET.BF.LT.FTZ.AND R48, R43, c[0x0][0x648], PT ;  /* 0x000192002b307a0a */ /* 0x000fe20003811000 */
[----:B------:R-:W-:Y:S01]  /*3530*/  FMUL.FTZ R15, R46, R15 ;  /* 0x0000000f2e0f7220 */ /* 0x000fe20000410000 */
[----:B------:R-:W-:Y:S01]  /*3540*/  FSET.BF.LT.FTZ.AND R46, R41, c[0x0][0x648], PT ;  /* 0x00019200292e7a0a */ /* 0x000fe20003811000 */
[----:B------:R-:W-:Y:S01]  /*3550*/  IMAD.X R29, RZ, RZ, R29, P0 ;  /* 0x000000ffff1d7224 */ /* 0x000fe200000e061d */
[----:B------:R-:W-:Y:S01]  /*3560*/  ISETP.GE.U32.AND P0, PT, R30, c[0x0][0x640], PT ;  /* 0x000190001e007a0c */ /* 0x000fe20003f06070 */
[----:B------:R-:W-:Y:S02]  /*3570*/  FMUL.FTZ R12, R51, R12 ;  /* 0x0000000c330c7220 */ /* 0x000fe40000410000 */
[----:B------:R-:W-:Y:S01]  /*3580*/  FMUL.FTZ R14, R49, R14 ;  /* 0x0000000e310e7220 */ /* 0x000fe20000410000 */
[----:B------:R-:W-:Y:S01]  /*3590*/  ISETP.GE.U32.AND.EX P0, PT, R29, c[0x0][0x644], PT, P0 ;  /* 0x000191001d007a0c */ /* 0x000fe20003f06100 */
[----:B------:R-:W-:-:S02]  /*35a0*/  FMUL.FTZ R16, R45, R16 ;  /* 0x000000102d107220 */ /* 0x000fc40000410000 */
[----:B------:R-:W-:Y:S02]  /*35b0*/  FMUL.FTZ R17, R48, R17 ;  /* 0x0000001130117220 */ /* 0x000fe40000410000 */
[----:B------:R-:W-:Y:S02]  /*35c0*/  FMUL.FTZ R19, R46, R19 ;  /* 0x000000132e137220 */ /* 0x000fe40000410000 */
[----:B------:R-:W-:Y:S02]  /*35d0*/  FMUL.FTZ R5, R40, R5 ;  /* 0x0000000528057220 */ /* 0x000fe40000410000 */
[----:B------:R-:W-:Y:S02]  /*35e0*/  FMUL.FTZ R6, R39, R6 ;  /* 0x0000000627067220 */ /* 0x000fe40000410000 */
[----:B------:R-:W-:Y:S01]  /*35f0*/  FMUL.FTZ R7, R38, R7 ;  /* 0x0000000726077220 */ /* 0x000fe20000410000 */
        /* <DEDUP_REMOVED lines=19> */
[----:B------:R-:W-:-:S03]  /*3730*/  IMAD.MOV.U32 R8, RZ, RZ, R31 ;  /* 0x000000ffff087224 */ /* 0x000fc600078e001f */
[----:B------:R-:W-:Y:S06]  /*3740*/  BAR.SYNC.DEFER_BLOCKING 0x0 ;  /* 0x0000000000007b1d */ /* 0x000fec0000010000 */
[----:B------:R-:W-:Y:S01]  /*3750*/  @P0 CALL.REL.NOINC `(.L_x_3688) ;  /* 0x0000001000000944 */ /* 0x000fe20003c00000 */
[----:B------:R-:W-:Y:S05]  /*3760*/  BRA `(.L_x_3689) ;  /* 0xffffcf5000007947 */ /* 0x000fea000383ffff */
.L_x_3688:
[----:B------:R-:W-:Y:S05]  /*3770*/  EXIT ;  /* 0x000000000000794d */ /* 0x000fea0003800000 */
        .weak           $__internal_97_$__cuda_sm20_dblrcp_rn_slowpath_v3
        .type           $__internal_97_$__cuda_sm20_dblrcp_rn_slowpath_v3,@function
        .size           $__internal_97_$__cuda_sm20_dblrcp_rn_slowpath_v3,(.L_x_11489 - $__internal_97_$__cuda_sm20_dblrcp_rn_slowpath_v3)
$__internal_97_$__cuda_sm20_dblrcp_rn_slowpath_v3:
        /* <DEDUP_REMOVED lines=22> */
[----:B------:R-:W-:Y:S06]  /*38e0*/  BRA `(.L_x_3691) ;  /* 0x000000c000007947 */ /* 0x000fec0003800000 */
.L_x_3692:
        /* <DEDUP_REMOVED lines=9> */
[----:B------:R-:W-:Y:S06]  /*3980*/  BRA `(.L_x_3691) ;  /* 0x0000002000007947 */ /* 0x000fec0003800000 */
.L_x_3690:
[----:B------:R-:W-:Y:S02]  /*3990*/  LOP3.LUT R7, R5, 0x80000, RZ, 0xfc, !PT ;  /* 0x0008000005077812 */ /* 0x000fe400078efcff */
[----:B------:R-:W-:Y:S02]  /*39a0*/  MOV R6, R4 ;  /* 0x0000000400067202 */ /* 0x000fe40000000f00 */
.L_x_3691:
[----:B0-----:R-:W-:Y:S01]  /*39b0*/  MOV R4, R9 ;  /* 0x0000000900047202 */ /* 0x001fe20000000f00 */
[----:B------:R-:W-:Y:S02]  /*39c0*/  IMAD.MOV.U32 R5, RZ, RZ, 0x0 ;  /* 0x00000000ff057424 */ /* 0x000fe400078e00ff */
[----:B-1----:R-:W-:Y:S02]  /*39d0*/  IMAD.MOV.U32 R10, RZ, RZ, R6 ;  /* 0x000000ffff0a7224 */ /* 0x002fe400078e0006 */
[----:B------:R-:W-:Y:S01]  /*39e0*/  IMAD.MOV.U32 R11, RZ, RZ, R7 ;  /* 0x000000ffff0b7224 */ /* 0x000fe200078e0007 */
[----:B------:R-:W-:Y:S06]  /*39f0*/  RET.REL.NODEC R4 `(_ZN2at6native43_GLOBAL__N__7cc8d1ed_10_Dropout_cu_0e96ed3824fused_dropout_kernel_vecIffmLi1ELi16EbEEvNS_4cuda6detail10TensorInfoIKT_T1_EENS5_IS6_S8_EENS5_IT4_S8_EES8_T0_NS_15PhiloxCudaStateE) ;  /* 0xffffc60004007950 */ /* 0x000fec0003c3ffff */
.L_x_3693:
        /* <DEDUP_REMOVED lines=16> */
.L_x_11489:


//--------------------- .text._ZN2at6native43_GLOBAL__N__7cc8d1ed_10_Dropout_cu_0e96ed3820fused_dropout_kernelIddmLin1ELin1EbEEvNS_4cuda6detail10TensorInfoIKT_T1_EENS5_IS6_S8_EENS5_IT4_S8_EES8_T0_NS_15PhiloxCudaStateE --------------------------
	.section	.text._ZN2at6native43_GLOBAL__N__7cc8d1ed_10_Dropout_cu_0e96ed3820fused_dropout_kernelIddmLin1ELin1EbEEvNS_4cuda6detail10TensorInfoIKT_T1_EENS5_IS6_S8_EENS5_IT4_S8_EES8_T0_NS_15PhiloxCudaStateE,"ax",@progbits
	.sectioninfo	@"SHI_REGISTERS=62"
	.align	128
.text._ZN2at6native43_GLOBAL__N__7cc8d1ed_10_Dropout_cu_0e96ed3820fused_dropout_kernelIddmLin1ELin1EbEEvNS_4cuda6detail10TensorInfoIKT_T1_EENS5_IS6_S8_EENS5_IT4_S8_EES8_T0_NS_15PhiloxCudaStateE:
        .type           _ZN2at6native43_GLOBAL__N__7cc8d1ed_10_Dropout_cu_0e96ed3820fused_dropout_kernelIddmLin1ELin1EbEEvNS_4cuda6detail10TensorInfoIKT_T1_EENS5_IS6_S8_EENS5_IT4_S8_EES8_T0_NS_15PhiloxCudaStateE,@function
        .size           _ZN2at6native43_GLOBAL__N__7cc8d1ed_10_Dropout_cu_0e96ed3820fused_dropout_kernelIddmLin1ELin1EbEEvNS_4cuda6detail10TensorInfoIKT_T1_EENS5_IS6_S8_EENS5_IT4_S8_EES8_T0_NS_15PhiloxCudaStateE,(.L_x_11491 - _ZN2at6native43_GLOBAL__N__7cc8d1ed_10_Dropout_cu_0e96ed3820fused_dropout_kernelIddmLin1ELin1EbEEvNS_4cuda6detail10TensorInfoIKT_T1_EENS5_IS6_S8_EENS5_IT4_S8_EES8_T0_NS_15PhiloxCudaStateE)
        .other          _ZN2at6native43_GLOBAL__N__7cc8d1ed_10_Dropout_cu_0e96ed3820fused_dropout_kernelIddmLin1ELin1EbEEvNS_4cuda6detail10TensorInfoIKT_T1_EENS5_IS6_S8_EENS5_IT4_S8_EES8_T0_NS_15PhiloxCudaStateE,@"STO_CUDA_ENTRY STV_DEFAULT"
_ZN2at6native43_GLOBAL__N__7cc8d1ed_10_Dropout_cu_0e96ed3820fused_dropout_kernelIddmLin1ELin1EbEEvNS_4cuda6detail10TensorInfoIKT_T1_EENS5_IS6_S8_EENS5_IT4_S8_EES8_T0_NS_15PhiloxCudaStateE:
        /* <DEDUP_REMOVED lines=110> */
[----:B------:R-:W-:Y:S05]  /*06e0*/  CALL.REL.NOINC `($__internal_98_$__cuda_sm20_dblrcp_rn_slowpath_v3) ;  /* 0x0000d6f000007944 */ /* 0x000fea0003c00000 */
.L_x_3694:
        /* <DEDUP_REMOVED lines=15> */
[----:B------:R-:W-:Y:S05]  /*07e0*/  CALL.REL.NOINC `($__internal_99_$__cuda_sm20_div_u64) ;  /* 0x0000d8e000007944 */ /* 0x000fea0003c00000 */
[----:B------:R-:W-:Y:S05]  /*07f0*/  BRA `(.L_x_3696) ;  /* 0x0000016000007947 */ /* 0x000fea0003800000 */
.L_x_3695:
        /* <DEDUP_REMOVED lines=22> */
.L_x_3696:
        /* <DEDUP_REMOVED lines=33> */
.L_x_3909:
        /* <DEDUP_REMOVED lines=13> */
.L_x_3698:
[----:B------:R-:W-:Y:S05]  /*0c40*/  BSYNC B0 ;  /* 0x0000000000007941 */ /* 0x000fea0003800000 */
.L_x_3697:
        /* <DEDUP_REMOVED lines=72> */
.L_x_3700:
[----:B------:R-:W-:Y:S01]  /*10d0*/  MOV R17, R13 ;  /* 0x0000000d00117202 */ /* 0x000fe20000000f00 */
[----:B------:R-:W-:Y:S01]  /*10e0*/  IMAD.MOV.U32 R18, RZ, RZ, R16 ;  /* 0x000000ffff127224 */ /* 0x000fe200078e0010 */
[----:B------:R-:W-:Y:S01]  /*10f0*/  MOV R20, R28 ;  /* 0x0000001c00147202 */ /* 0x000fe20000000f00 */
[----:B------:R-:W-:Y:S02]  /*1100*/  IMAD.MOV.U32 R19, RZ, RZ, R11 ;  /* 0x000000ffff137224 */ /* 0x000fe400078e000b */
.L_x_3699:
        /* <DEDUP_REMOVED lines=31> */
.L_x_3717:
        /* <DEDUP_REMOVED lines=11> */
[----:B------:R-:W-:Y:S05]  /*13b0*/  CALL.REL.NOINC `($__internal_99_$__cuda_sm20_div_u64) ;  /* 0x0000cd1000007944 */ /* 0x000fea0003c00000 */
        /* <DEDUP_REMOVED lines=11> */
.L_x_3706:
        /* <DEDUP_REMOVED lines=22> */
.L_x_3707:
[----:B------:R-:W-:Y:S05]  /*15d0*/  BSYNC B1 ;  /* 0x0000000000017941 */ /* 0x000fea0003800000 */
.L_x_3705:
        /* <DEDUP_REMOVED lines=17> */
[----:B------:R-:W-:Y:S05]  /*16f0*/  CALL.REL.NOINC `($__internal_99_$__cuda_sm20_div_u64) ;  /* 0x0000c9d000007944 */ /* 0x000fea0003c00000 */
        /* <DEDUP_REMOVED lines=12> */
.L_x_3709:
        /* <DEDUP_REMOVED lines=23> */
.L_x_3710:
[----:B------:R-:W-:Y:S05]  /*1930*/  BSYNC B1 ;  /* 0x0000000000017941 */ /* 0x000fea0003800000 */
.L_x_3708:
        /* <DEDUP_REMOVED lines=29> */
.L_x_3712:
        /* <DEDUP_REMOVED lines=23> */
.L_x_3713:
[----:B------:R-:W-:Y:S05]  /*1c80*/  BSYNC B1 ;  /* 0x0000000000017941 */ /* 0x000fea0003800000 */
.L_x_3711:
        /* <DEDUP_REMOVED lines=27> */
.L_x_3715:
        /* <DEDUP_REMOVED lines=22> */
.L_x_3716:
[----:B------:R-:W-:Y:S05]  /*1fa0*/  BSYNC B1 ;  /* 0x0000000000017941 */ /* 0x000fea0003800000 */
.L_x_3714:
        /* <DEDUP_REMOVED lines=10> */
.L_x_3704:
        /* <DEDUP_REMOVED lines=11> */
[----:B------:R-:W-:Y:S05]  /*2100*/  CALL.REL.NOINC `($__internal_99_$__cuda_sm20_div_u64) ;  /* 0x0000bfc000007944 */ /* 0x000fea0003c00000 */
        /* <DEDUP_REMOVED lines=10> */
.L_x_3719:
        /* <DEDUP_REMOVED lines=23> */
.L_x_3720:
[----:B------:R-:W-:Y:S05]  /*2320*/  BSYNC B1 ;  /* 0x0000000000017941 */ /* 0x000fea0003800000 */
.L_x_3718:
        /* <DEDUP_REMOVED lines=17> */
[----:B------:R-:W-:Y:S05]  /*2440*/  CALL.REL.NOINC `($__internal_99_$__cuda_sm20_div_u64) ;  /* 0x0000bc8000007944 */ /* 0x000fea0003c00000 */
        /* <DEDUP_REMOVED lines=10> */
.L_x_3722:
        /* <DEDUP_REMOVED lines=23> */
.L_x_3723:
[----:B------:R-:W-:Y:S05]  /*2660*/  BSYNC B1 ;  /* 0x0000000000017941 */ /* 0x000fea0003800000 */
.L_x_3721:
        /* <DEDUP_REMOVED lines=17> */
[----:B------:R-:W-:Y:S05]  /*2780*/  CALL.REL.NOINC `($__internal_99_$__cuda_sm20_div_u64) ;  /* 0x0000b94000007944 */ /* 0x000fea0003c00000 */
        /* <DEDUP_REMOVED lines=10> */
.L_x_3725:
        /* <DEDUP_REMOVED lines=23> */
.L_x_3726:
[----:B------:R-:W-:Y:S05]  /*29a0*/  BSYNC B1 ;  /* 0x0000000000017941 */ /* 0x000fea0003800000 */
.L_x_3724:
[----:B------:R-:W0:Y:S01]  /*29b0*/  LDC.64 R20, c[0x0][R20+0x218] ;  /* 0x0000860014147b82 */ /* 0x000e220000000a00 */
[----:B------:R-:W-:Y:S02]  /*29c0*/  IMAD.MOV.U32 R19, RZ, RZ, R17 ;  /* 0x000000ffff137224 */ /* 0x000fe400078e0011 */
[-C--:B0-----:R-:W-:Y:S02]  /*29d0*/  IMAD R6, R21, R24.reuse, RZ ;  /* 0x0000001815067224 */ /* 0x081fe400078e02ff */
[----:B------:R-:W-:-:S04]  /*29e0*/  IMAD.WIDE.U32 R18, R20, R24, R18 ;  /* 0x0000001814127225 */ /* 0x000fc800078e0012 */
[----:B------:R-:W-:-:S05]  /*29f0*/  IMAD R23, R20, R23, R6 ;  /* 0x0000001714177224 */ /* 0x000fca00078e0206 */
[----:B------:R-:W-:-:S03]  /*2a00*/  IADD3 R17, R19, R23, RZ ;  /* 0x0000001713117210 */ /* 0x000fc60007ffe0ff */
.L_x_3703:
        /* <DEDUP_REMOVED lines=8> */
.L_x_3702:
[----:B------:R-:W-:Y:S05]  /*2a90*/  BSYNC B0 ;  /* 0x0000000000007941 */ /* 0x000fea0003800000 */
.L_x_3701:
        /* <DEDUP_REMOVED lines=22> */
.L_x_3743:
        /* <DEDUP_REMOVED lines=9> */
[----:B-----5:R-:W-:Y:S05]  /*2c90*/  CALL.REL.NOINC `($__internal_99_$__cuda_sm20_div_u64) ;  /* 0x0000b43000007944 */ /* 0x020fea0003c00000 */
        /* <DEDUP_REMOVED lines=11> */
.L_x_3732:
        /* <DEDUP_REMOVED lines=22> */
.L_x_3733:
[----:B------:R-:W-:Y:S05]  /*2eb0*/  BSYNC B1 ;  /* 0x0000000000017941 */ /* 0x000fea0003800000 */
.L_x_3731:
        /* <DEDUP_REMOVED lines=15> */
[----:B-----5:R-:W-:Y:S05]  /*2fb0*/  CALL.REL.NOINC `($__internal_99_$__cuda_sm20_div_u64) ;  /* 0x0000b11000007944 */ /* 0x020fea0003c00000 */
        /* <DEDUP_REMOVED lines=12> */
.L_x_3735:
        /* <DEDUP_REMOVED lines=23> */
.L_x_3736:
[----:B------:R-:W-:Y:S05]  /*31f0*/  BSYNC B1 ;  /* 0x0000000000017941 */ /* 0x000fea0003800000 */
.L_x_3734:
        /* <DEDUP_REMOVED lines=29> */
.L_x_3738:
        /* <DEDUP_REMOVED lines=23> */
.L_x_3739:
[----:B------:R-:W-:Y:S05]  /*3540*/  BSYNC B1 ;  /* 0x0000000000017941 */ /* 0x000fea0003800000 */
.L_x_3737:
        /* <DEDUP_REMOVED lines=28> */
.L_x_3741:
        /* <DEDUP_REMOVED lines=22> */
.L_x_3742:
[----:B------:R-:W-:Y:S05]  /*3870*/  BSYNC B1 ;  /* 0x0000000000017941 */ /* 0x000fea0003800000 */
.L_x_3740:
        /* <DEDUP_REMOVED lines=11> */
.L_x_3730:
        /* <DEDUP_REMOVED lines=11> */
[----:B-----5:R-:W-:Y:S05]  /*39e0*/  CALL.REL.NOINC `($__internal_99_$__cuda_sm20_div_u64) ;  /* 0x0000a6e000007944 */ /* 0x020fea0003c00000 */
        /* <DEDUP_REMOVED lines=10> */
.L_x_3745:
        /* <DEDUP_REMOVED lines=23> */
.L_x_3746:
[----:B------:R-:W-:Y:S05]  /*3c00*/  BSYNC B1 ;  /* 0x0000000000017941 */ /* 0x000fea0003800000 */
.L_x_3744:
        /* <DEDUP_REMOVED lines=27> */
.L_x_3748:
        /* <DEDUP_REMOVED lines=23> */
.L_x_3749:
[----:B------:R-:W-:Y:S05]  /*3f30*/  BSYNC B1 ;  /* 0x0000000000017941 */ /* 0x000fea0003800000 */
.L_x_3747:
        /* <DEDUP_REMOVED lines=27> */
.L_x_3751:
        /* <DEDUP_REMOVED lines=23> */
.L_x_3752:
[----:B------:R-:W-:Y:S05]  /*4260*/  BSYNC B1 ;  /* 0x0000000000017941 */ /* 0x000fea0003800000 */
.L_x_3750:
[----:B------:R-:W0:Y:S02]  /*4270*/  LDC.64 R22, c[0x0][R23+0x218] ;  /* 0x0000860017167b82 */ /* 0x000e240000000a00 */
[-C--:B0-----:R-:W-:Y:S02]  /*4280*/  IMAD R6, R23, R32.reuse, RZ ;  /* 0x0000002017067224 */ /* 0x081fe400078e02ff */
[----:B------:R-:W-:-:S04]  /*4290*/  IMAD.WIDE.U32 R20, R22, R32, R20 ;  /* 0x0000002016147225 */ /* 0x000fc800078e0014 */
[----:B------:R-:W-:-:S04]  /*42a0*/  IMAD R25, R22, R25, R6 ;  /* 0x0000001916197224 */ /* 0x000fc800078e0206 */
[----:B------:R-:W-:Y:S02]  /*42b0*/  IMAD.IADD R21, R21, 0x1, R25 ;  /* 0x0000000115157824 */ /* 0x000fe400078e0219 */
.L_x_3729:
[----:B------:R-:W-:Y:S02]  /*42c0*/  IMAD R43, R43, c[0x0][0x230], RZ ;  /* 0x00008c002b2b7a24 */ /* 0x000fe400078e02ff */
[----:B------:R-:W-:-:S04]  /*42d0*/  IMAD.WIDE.U32 R20, R26, c[0x0][0x230], R20 ;  /* 0x00008c001a147a25 */ /* 0x000fc800078e0014 */
[----:B------:R-:W-:Y:S01]  /*42e0*/  IMAD R43, R26, c[0x0][0x234], R43 ;  /* 0x00008d001a2b7a24 */ /* 0x000fe200078e022b */
[----:B------:R-:W-:-:S04]  /*42f0*/  LEA R32, P0, R20, c[0x0][0x160], 0x3 ;  /* 0x0000580014207a11 */ /* 0x000fc800078018ff */
[----:B------:R-:W-:-:S04]  /*4300*/  IADD3 R21, R21, R43, RZ ;  /* 0x0000002b15157210 */ /* 0x000fc80007ffe0ff */
[----:B------:R-:W-:-:S06]  /*4310*/  LEA.HI.X R33, R20, c[0x0][0x164], R21, 0x3, P0 ;  /* 0x0000590014217a11 */ /* 0x000fcc00000f1c15 */
[----:B------:R-:W5:Y:S02]  /*4320*/  LDG.E.64 R32, [R32.64] ;  /* 0x0000000c20207981 */ /* 0x000f64000c1e1b00 */
.L_x_3728:
[----:B------:R-:W-:Y:S05]  /*4330*/  BSYNC B0 ;  /* 0x0000000000007941 */ /* 0x000fea0003800000 */
.L_x_3727:
        /* <DEDUP_REMOVED lines=21> */
.L_x_3769:
        /* <DEDUP_REMOVED lines=20> */
.L_x_3758:
        /* <DEDUP_REMOVED lines=22> */
.L_x_3759:
[----:B------:R-:W-:Y:S05]  /*4730*/  BSYNC B1 ;  /* 0x0000000000017941 */ /* 0x000fea0003800000 */
.L_x_3757:
        /* <DEDUP_REMOVED lines=27> */
.L_x_3761:
        /* <DEDUP_REMOVED lines=23> */
.L_x_3762:
[----:B------:R-:W-:Y:S05]  /*4a60*/  BSYNC B1 ;  /* 0x0000000000017941 */ /* 0x000fea0003800000 */
.L_x_3760:
        /* <DEDUP_REMOVED lines=28> */
.L_x_3764:
        /* <DEDUP_REMOVED lines=23> */
.L_x_3765:
[----:B------:R-:W-:Y:S05]  /*4da0*/  BSYNC B1 ;  /* 0x0000000000017941 */ /* 0x000fea0003800000 */
.L_x_3763:
        /* <DEDUP_REMOVED lines=28> */
.L_x_3767:
        /* <DEDUP_REMOVED lines=22> */
.L_x_3768:
[----:B------:R-:W-:Y:S05]  /*50d0*/  BSYNC B1 ;  /* 0x0000000000017941 */ /* 0x000fea0003800000 */
.L_x_3766:
        /* <DEDUP_REMOVED lines=10> */
.L_x_3756:
        /* <DEDUP_REMOVED lines=22> */
.L_x_3771:
        /* <DEDUP_REMOVED lines=23> */
.L_x_3772:
[----:B------:R-:W-:Y:S05]  /*5450*/  BSYNC B1 ;  /* 0x0000000000017941 */ /* 0x000fea0003800000 */
.L_x_3770:
        /* <DEDUP_REMOVED lines=27> */
.L_x_3774:
        /* <DEDUP_REMOVED lines=23> */
.L_x_3775:
[----:B------:R-:W-:Y:S05]  /*5780*/  BSYNC B1 ;  /* 0x0000000000017941 */ /* 0x000fea0003800000 */
.L_x_3773:
        /* <DEDUP_REMOVED lines=27> */
.L_x_3777:
        /* <DEDUP_REMOVED lines=23> */
.L_x_3778:
[----:B------:R-:W-:Y:S05]  /*5ab0*/  BSYNC B1 ;  /* 0x0000000000017941 */ /* 0x000fea0003800000 */
.L_x_3776:
[----:B------:R-:W0:Y:S02]  /*5ac0*/  LDC.64 R34, c[0x0][R27+0x218] ;  /* 0x000086001b227b82 */ /* 0x000e240000000a00 */
[-C--:B0-----:R-:W-:Y:S02]  /*5ad0*/  IMAD R6, R35, R40.reuse, RZ ;  /* 0x0000002823067224 */ /* 0x081fe400078e02ff */
[----:B------:R-:W-:-:S04]  /*5ae0*/  IMAD.WIDE.U32 R24, R34, R40, R24 ;  /* 0x0000002822187225 */ /* 0x000fc800078e0018 */
[----:B------:R-:W-:-:S04]  /*5af0*/  IMAD R41, R34, R41, R6 ;  /* 0x0000002922297224 */ /* 0x000fc800078e0206 */
[----:B------:R-:W-:Y:S02]  /*5b00*/  IMAD.IADD R25, R25, 0x1, R41 ;  /* 0x0000000119197824 */ /* 0x000fe400078e0229 */
.L_x_3755:
[----:B------:R-:W-:Y:S02]  /*5b10*/  IMAD R43, R43, c[0x0][0x230], RZ ;  /* 0x00008c002b2b7a24 */ /* 0x000fe400078e02ff */
[----:B------:R-:W-:-:S04]  /*5b20*/  IMAD.WIDE.U32 R24, R26, c[0x0][0x230], R24 ;  /* 0x00008c001a187a25 */ /* 0x000fc800078e0018 */
[----:B------:R-:W-:Y:S01]  /*5b30*/  IMAD R43, R26, c[0x0][0x234], R43 ;  /* 0x00008d001a2b7a24 */ /* 0x000fe200078e022b */
[----:B------:R-:W-:-:S04]  /*5b40*/  LEA R34, P0, R24, c[0x0][0x160], 0x3 ;  /* 0x0000580018227a11 */ /* 0x000fc800078018ff */
[----:B------:R-:W-:-:S04]  /*5b50*/  IADD3 R25, R25, R43, RZ ;  /* 0x0000002b19197210 */ /* 0x000fc80007ffe0ff */
[----:B------:R-:W-:-:S06]  /*5b60*/  LEA.HI.X R35, R24, c[0x0][0x164], R25, 0x3, P0 ;  /* 0x0000590018237a11 */ /* 0x000fcc00000f1c19 */
[----:B------:R-:W5:Y:S02]  /*5b70*/  LDG.E.64 R34, [R34.64] ;  /* 0x0000000c22227981 */ /* 0x000f64000c1e1b00 */
.L_x_3754:
[----:B------:R-:W-:Y:S05]  /*5b80*/  BSYNC B0 ;  /* 0x0000000000007941 */ /* 0x000fea0003800000 */
.L_x_3753:
        /* <DEDUP_REMOVED lines=21> */
.L_x_3795:
        /* <DEDUP_REMOVED lines=20> */
.L_x_3784:
        /* <DEDUP_REMOVED lines=22> */
.L_x_3785:
[----:B------:R-:W-:Y:S05]  /*5f80*/  BSYNC B1 ;  /* 0x0000000000017941 */ /* 0x000fea0003800000 */
.L_x_3783:
        /* <DEDUP_REMOVED lines=15> */
[----:B-----5:R-:W-:Y:S05]  /*6080*/  CALL.REL.NOINC `($__internal_99_$__cuda_sm20_div_u64) ;  /* 0x0000804000007944 */ /* 0x020fea0003c00000 */
        /* <DEDUP_REMOVED lines=11> */
.L_x_3787:
        /* <DEDUP_REMOVED lines=23> */
.L_x_3788:
[----:B------:R-:W-:Y:S05]  /*62b0*/  BSYNC B1 ;  /* 0x0000000000017941 */ /* 0x000fea0003800000 */
.L_x_3786:
        /* <DEDUP_REMOVED lines=28> */
.L_x_3790:
        /* <DEDUP_REMOVED lines=23> */
.L_x_3791:
[----:B------:R-:W-:Y:S05]  /*65f0*/  BSYNC B1 ;  /* 0x0000000000017941 */ /* 0x000fea0003800000 */
.L_x_3789:
        /* <DEDUP_REMOVED lines=28> */
.L_x_3793:
        /* <DEDUP_REMOVED lines=22> */
.L_x_3794:
[----:B------:R-:W-:Y:S05]  /*6920*/  BSYNC B1 ;  /* 0x0000000000017941 */ /* 0x000fea0003800000 */
.L_x_3792:
        /* <DEDUP_REMOVED lines=10> */
.L_x_3782:
        /* <DEDUP_REMOVED lines=22> */
.L_x_3797:
        /* <DEDUP_REMOVED lines=23> */
.L_x_3798:
[----:B------:R-:W-:Y:S05]  /*6ca0*/  BSYNC B1 ;  /* 0x0000000000017941 */ /* 0x000fea0003800000 */
.L_x_3796:
        /* <DEDUP_REMOVED lines=27> */
.L_x_3800:
        /* <DEDUP_REMOVED lines=23> */
.L_x_3801:
[----:B------:R-:W-:Y:S05]  /*6fd0*/  BSYNC B1 ;  /* 0x0000000000017941 */ /* 0x000fea0003800000 */
.L_x_3799:
        /* <DEDUP_REMOVED lines=27> */
.L_x_3803:
        /* <DEDUP_REMOVED lines=23> */
.L_x_3804:
[----:B------:R-:W-:Y:S05]  /*7300*/  BSYNC B1 ;  /* 0x0000000000017941 */ /* 0x000fea0003800000 */
.L_x_3802:
[----:B------:R-:W0:Y:S02]  /*7310*/  LDC.64 R36, c[0x0][R37+0x218] ;  /* 0x0000860025247b82 */ /* 0x000e240000000a00 */
[-C--:B0-----:R-:W-:Y:S02]  /*7320*/  IMAD R6, R37, R42.reuse, RZ ;  /* 0x0000002a25067224 */ /* 0x081fe400078e02ff */
[----:B------:R-:W-:-:S04]  /*7330*/  IMAD.WIDE.U32 R40, R36, R42, R40 ;  /* 0x0000002a24287225 */ /* 0x000fc800078e0028 */
[----:B------:R-:W-:-:S05]  /*7340*/  IMAD R45, R36, R45, R6 ;  /* 0x0000002d242d7224 */ /* 0x000fca00078e0206 */
[----:B------:R-:W-:-:S03]  /*7350*/  IADD3 R41, R41, R45, RZ ;  /* 0x0000002d29297210 */ /* 0x000fc60007ffe0ff */
.L_x_3781:
[----:B------:R-:W-:Y:S02]  /*7360*/  IMAD R43, R43, c[0x0][0x230], RZ ;  /* 0x00008c002b2b7a24 */ /* 0x000fe400078e02ff */
[----:B------:R-:W-:-:S04]  /*7370*/  IMAD.WIDE.U32 R36, R26, c[0x0][0x230], R40 ;  /* 0x00008c001a247a25 */ /* 0x000fc800078e0028 */
[----:B------:R-:W-:Y:S01]  /*7380*/  IMAD R43, R26, c[0x0][0x234], R43 ;  /* 0x00008d001a2b7a24 */ /* 0x000fe200078e022b */
[----:B------:R-:W-:-:S03]  /*7390*/  LEA R38, P0, R36, c[0x0][0x160], 0x3 ;  /* 0x0000580024267a11 */ /* 0x000fc600078018ff */
[----:B------:R-:W-:-:S05]  /*73a0*/  IMAD.IADD R37, R37, 0x1, R43 ;  /* 0x0000000125257824 */ /* 0x000fca00078e022b */
[----:B------:R-:W-:-:S05]  /*73b0*/  LEA.HI.X R39, R36, c[0x0][0x164], R37, 0x3, P0 ;  /* 0x0000590024277a11 */ /* 0x000fca00000f1c25 */
[----:B------:R0:W5:Y:S02]  /*73c0*/  LDG.E.64 R36, [R38.64] ;  /* 0x0000000c26247981 */ /* 0x000164000c1e1b00 */
.L_x_3780:
[----:B------:R-:W-:Y:S05]  /*73d0*/  BSYNC B0 ;  /* 0x0000000000007941 */ /* 0x000fea0003800000 */
.L_x_3779:
        /* <DEDUP_REMOVED lines=22> */
.L_x_3821:
        /* <DEDUP_REMOVED lines=22> */
.L_x_3810:
        /* <DEDUP_REMOVED lines=22> */
.L_x_3811:
[----:B------:R-:W-:Y:S05]  /*7800*/  BSYNC B1 ;  /* 0x0000000000017941 */ /* 0x000fea0003800000 */
.L_x_3809:
        /* <DEDUP_REMOVED lines=29> */
.L_x_3813:
        /* <DEDUP_REMOVED lines=23> */
.L_x_3814:
[----:B------:R-:W-:Y:S05]  /*7b50*/  BSYNC B1 ;  /* 0x0000000000017941 */ /* 0x000fea0003800000 */
.L_x_3812:
        /* <DEDUP_REMOVED lines=28> */
.L_x_3816:
        /* <DEDUP_REMOVED lines=23> */
.L_x_3817:
[----:B------:R-:W-:Y:S05]  /*7e90*/  BSYNC B1 ;  /* 0x0000000000017941 */ /* 0x000fea0003800000 */
.L_x_3815:
        /* <DEDUP_REMOVED lines=28> */
.L_x_3819:
        /* <DEDUP_REMOVED lines=22> */
.L_x_3820:
[----:B------:R-:W-:Y:S05]  /*81c0*/  BSYNC B1 ;  /* 0x0000000000017941 */ /* 0x000fea0003800000 */
.L_x_3818:
        /* <DEDUP_REMOVED lines=13> */
.L_x_3808:
        /* <DEDUP_REMOVED lines=23> */
.L_x_3823:
        /* <DEDUP_REMOVED lines=23> */
.L_x_3824:
[----:B------:R-:W-:Y:S05]  /*8580*/  BSYNC B1 ;  /* 0x0000000000017941 */ /* 0x000fea0003800000 */
.L_x_3822:
        /* <DEDUP_REMOVED lines=30> */
.L_x_3826:
        /* <DEDUP_REMOVED lines=23> */
.L_x_3827:
[----:B------:R-:W-:Y:S05]  /*88e0*/  BSYNC B1 ;  /* 0x0000000000017941 */ /* 0x000fea0003800000 */
.L_x_3825:
        /* <DEDUP_REMOVED lines=30> */
.L_x_3829:
        /* <DEDUP_REMOVED lines=23> */
.L_x_3830:
[----:B------:R-:W-:Y:S05]  /*8c40*/  BSYNC B1 ;  /* 0x0000000000017941 */ /* 0x000fea0003800000 */
.L_x_3828:
[----:B------:R0:W1:Y:S02]  /*8c50*/  LDC.64 R38, c[0x0][R40+0x218] ;  /* 0x0000860028267b82 */ /* 0x0000640000000a00 */
[----:B0-----:R-:W-:Y:S02]  /*8c60*/  IMAD.MOV.U32 R40, RZ, RZ, R24 ;  /* 0x000000ffff287224 */ /* 0x001fe400078e0018 */
[-C--:B-1----:R-:W-:Y:S02]  /*8c70*/  IMAD R6, R39, R42.reuse, RZ ;  /* 0x0000002a27067224 */ /* 0x082fe400078e02ff */
[----:B------:R-:W-:-:S04]  /*8c80*/  IMAD.WIDE.U32 R44, R38, R42, R40 ;  /* 0x0000002a262c7225 */ /* 0x000fc800078e0028 */
[----:B------:R-:W-:Y:S01]  /*8c90*/  IMAD R47, R38, R47, R6 ;  /* 0x0000002f262f7224 */ /* 0x000fe200078e0206 */
[----:B------:R-:W-:-:S03]  /*8ca0*/  MOV R24, R44 ;  /* 0x0000002c00187202 */ /* 0x000fc60000000f00 */
[----:B------:R-:W-:Y:S02]  /*8cb0*/  IMAD.IADD R41, R45, 0x1, R47 ;  /* 0x000000012d297824 */ /* 0x000fe400078e022f */
.L_x_3807:
[----:B------:R-:W-:Y:S01]  /*8cc0*/  FMUL.FTZ R13, R13, 1 ;  /* 0x3f8000000d0d7820 */ /* 0x000fe20000410000 */
[----:B------:R-:W-:Y:S01]  /*8cd0*/  MOV R40, R24 ;  /* 0x0000001800287202 */ /* 0x000fe20000000f00 */
[----:B------:R-:W-:Y:S02]  /*8ce0*/  IMAD R43, R43, c[0x0][0x3d0], RZ ;  /* 0x0000f4002b2b7a24 */ /* 0x000fe400078e02ff */
[----:B0-----:R-:W0:Y:S02]  /*8cf0*/  F2F.F64.F32 R38, R13 ;  /* 0x0000000d00267310 */ /* 0x001e240000201800 */
[----:B------:R-:W-:-:S04]  /*8d00*/  IMAD.WIDE.U32 R40, R26, c[0x0][0x3d0], R40 ;  /* 0x0000f4001a287a25 */ /* 0x000fc800078e0028 */
[----:B------:R-:W-:Y:S01]  /*8d10*/  IMAD R43, R26, c[0x0][0x3d4], R43 ;  /* 0x0000f5001a2b7a24 */ /* 0x000fe200078e022b */
[----:B------:R-:W-:-:S03]  /*8d20*/  LEA R42, P1, R40, c[0x0][0x300], 0x3 ;  /* 0x0000c000282a7a11 */ /* 0x000fc600078218ff */
[----:B------:R-:W-:-:S05]  /*8d30*/  IMAD.IADD R41, R41, 0x1, R43 ;  /* 0x0000000129297824 */ /* 0x000fca00078e022b */
[----:B------:R-:W-:Y:S01]  /*8d40*/  LEA.HI.X R43, R40, c[0x0][0x304], R41, 0x3, P1 ;  /* 0x0000c100282b7a11 */ /* 0x000fe200008f1c29 */
[----:B0-----:R-:W0:-:S06]  /*8d50*/  DSETP.GEU.AND P0, PT, R38, c[0x0][0x648], PT ;  /* 0x000192002600762a */ /* 0x001e0c0003f0e000 */
[----:B0-----:R-:W-:Y:S02]  /*8d60*/  FSEL R6, RZ, 1, P0 ;  /* 0x3f800000ff067808 */ /* 0x001fe40000000000 */
[----:B------:R-:W-:-:S03]  /*8d70*/  SEL R13, RZ, 0x1, P0 ;  /* 0x00000001ff0d7807 */ /* 0x000fc60000000000 */
[----:B------:R-:W-:-:S04]  /*8d80*/  FMUL.FTZ R6, R6, 1 ;  /* 0x3f80000006067820 */ /* 0x000fc80000410000 */
[----:B------:R-:W0:Y:S02]  /*8d90*/  F2F.F64.F32 R38, R6 ;  /* 0x0000000600267310 */ /* 0x000e240000201800 */
[----:B0----5:R0:W1:Y:S02]  /*8da0*/  DMUL R44, R30, R38 ;  /* 0x000000261e2c7228 */ /* 0x0210640000000000 */
[----:B0-----:R-:W-:-:S04]  /*8db0*/  IADD3 R38, P2, R40, c[0x0][0x4a0], RZ ;  /* 0x0001280028267a10 */ /* 0x001fc80007f5e0ff */
[----:B-1----:R-:W0:Y:S01]  /*8dc0*/  DMUL R44, R44, UR4 ;  /* 0x000000042c2c7c28 */ /* 0x002e220008000000 */
[----:B------:R-:W-:-:S06]  /*8dd0*/  IADD3.X R39, R41, c[0x0][0x4a4], RZ, P2, !PT ;  /* 0x0001290029277a10 */ /* 0x000fcc00017fe4ff */
[----:B0-----:R0:W-:Y:S04]  /*8de0*/  STG.E.64 [R42.64], R44 ;  /* 0x0000002c2a007986 */ /* 0x0011e8000c101b0c */
[----:B------:R0:W-:Y:S02]  /*8df0*/  STG.E.U8 [R38.64], R13 ;  /* 0x0000000d26007986 */ /* 0x0001e4000c10110c */
.L_x_3806:
[----:B------:R-:W-:Y:S05]  /*8e00*/  BSYNC B0 ;  /* 0x0000000000007941 */ /* 0x000fea0003800000 */
.L_x_3805:
[----:B------:R-:W-:Y:S01]  /*8e10*/  BSSY B0, `(.L_x_3831) ;  /* 0x00001a9000007945 */ /* 0x000fe20003800000 */
[----:B------:R-:W-:Y:S05]  /*8e20*/  @P5 BRA `(.L_x_3832) ;  /* 0x00001a7000005947 */ /* 0x000fea0003800000 */
[----:B------:R-:W-:Y:S01]  /*8e30*/  MOV R6, c[0x0][0x498] ;  /* 0x0001260000067a02 */ /* 0x000fe20000000f00 */
[----:B0-----:R-:W-:Y:S01]  /*8e40*/  HFMA2.MMA R13, -RZ, RZ, 0, 0 ;  /* 0x00000000ff0d7435 */ /* 0x001fe200000001ff */
        /* <DEDUP_REMOVED lines=14> */
.L_x_3847:
        /* <DEDUP_REMOVED lines=12> */
[----:B-----5:R-:W-:Y:S05]  /*8ff0*/  CALL.REL.NOINC `($__internal_99_$__cuda_sm20_div_u64) ;  /* 0x000050d000007944 */ /* 0x020fea0003c00000 */
        /* <DEDUP_REMOVED lines=10> */
.L_x_3836:
        /* <DEDUP_REMOVED lines=22> */
.L_x_3837:
[----:B------:R-:W-:Y:S05]  /*9200*/  BSYNC B1 ;  /* 0x0000000000017941 */ /* 0x000fea0003800000 */
.L_x_3835:
        /* <DEDUP_REMOVED lines=29> */
.L_x_3839:
        /* <DEDUP_REMOVED lines=23> */
.L_x_3840:
[----:B------:R-:W-:Y:S05]  /*9550*/  BSYNC B1 ;  /* 0x0000000000017941 */ /* 0x000fea0003800000 */
.L_x_3838:
        /* <DEDUP_REMOVED lines=28> */
.L_x_3842:
        /* <DEDUP_REMOVED lines=23> */
.L_x_3843:
[----:B------:R-:W-:Y:S05]  /*9890*/  BSYNC B1 ;  /* 0x0000000000017941 */ /* 0x000fea0003800000 */
.L_x_3841:
        /* <DEDUP_REMOVED lines=29> */
.L_x_3845:
        /* <DEDUP_REMOVED lines=23> */
.L_x_3846:
[----:B------:R-:W-:Y:S05]  /*9be0*/  BSYNC B1 ;  /* 0x0000000000017941 */ /* 0x000fea0003800000 */
.L_x_3844:
        /* <DEDUP_REMOVED lines=13> */
.L_x_3834:
        /* <DEDUP_REMOVED lines=14> */
[----:B-----5:R-:W-:Y:S05]  /*9da0*/  CALL.REL.NOINC `($__internal_99_$__cuda_sm20_div_u64) ;  /* 0x0000432000007944 */ /* 0x020fea0003c00000 */
        /* <DEDUP_REMOVED lines=10> */
.L_x_3849:
        /* <DEDUP_REMOVED lines=23> */
.L_x_3850:
[----:B------:R-:W-:Y:S05]  /*9fc0*/  BSYNC B1 ;  /* 0x0000000000017941 */ /* 0x000fea0003800000 */
.L_x_3848:
        /* <DEDUP_REMOVED lines=32> */
.L_x_3852:
        /* <DEDUP_REMOVED lines=23> */
.L_x_3853:
[----:B------:R-:W-:Y:S05]  /*a340*/  BSYNC B1 ;  /* 0x0000000000017941 */ /* 0x000fea0003800000 */
.L_x_3851:
        /* <DEDUP_REMOVED lines=32> */
.L_x_3855:
        /* <DEDUP_REMOVED lines=23> */
.L_x_3856:
[----:B------:R-:W-:Y:S05]  /*a6c0*/  BSYNC B1 ;  /* 0x0000000000017941 */ /* 0x000fea0003800000 */
.L_x_3854:
        /* <DEDUP_REMOVED lines=8> */
.L_x_3833:
[----:B------:R-:W-:Y:S01]  /*a750*/  FMUL.FTZ R14, R14, 1 ;  /* 0x3f8000000e0e7820 */ /* 0x000fe20000410000 */
[----:B------:R-:W-:Y:S01]  /*a760*/  MOV R41, R13 ;  /* 0x0000000d00297202 */ /* 0x000fe20000000f00 */
[----:B------:R-:W-:Y:S02]  /*a770*/  IMAD R19, R19, c[0x0][0x3d0], RZ ;  /* 0x0000f40013137a24 */ /* 0x000fe400078e02ff */
[----:B------:R-:W0:Y:S01]  /*a780*/  F2F.F64.F32 R38, R14 ;  /* 0x0000000e00267310 */ /* 0x000e220000201800 */
[----:B------:R-:W-:Y:S02]  /*a790*/  IMAD.MOV.U32 R40, RZ, RZ, R24 ;  /* 0x000000ffff287224 */ /* 0x000fe400078e0018 */
[C---:B------:R-:W-:Y:S02]  /*a7a0*/  IMAD R13, R18.reuse, c[0x0][0x3d4], R19 ;  /* 0x0000f500120d7a24 */ /* 0x040fe400078e0213 */
[----:B------:R-:W-:-:S04]  /*a7b0*/  IMAD.WIDE.U32 R40, R18, c[0x0][0x3d0], R40 ;  /* 0x0000f40012287a25 */ /* 0x000fc800078e0028 */
[----:B------:R-:W-:Y:S01]  /*a7c0*/  IMAD.IADD R13, R41, 0x1, R13 ;  /* 0x00000001290d7824 */ /* 0x000fe200078e020d */
[----:B------:R-:W-:-:S04]  /*a7d0*/  IADD3 R18, P2, R40, c[0x0][0x4a0], RZ ;  /* 0x0001280028127a10 */ /* 0x000fc80007f5e0ff */
[----:B------:R-:W-:Y:S01]  /*a7e0*/  IADD3.X R19, R13, c[0x0][0x4a4], RZ, P2, !PT ;  /* 0x000129000d137a10 */ /* 0x000fe200017fe4ff */
[----:B0-----:R-:W0:-:S06]  /*a7f0*/  DSETP.GEU.AND P0, PT, R38, c[0x0][0x648], PT ;  /* 0x000192002600762a */ /* 0x001e0c0003f0e000 */
[----:B0-----:R-:W-:-:S05]  /*a800*/  FSEL R6, RZ, 1, P0 ;  /* 0x3f800000ff067808 */ /* 0x001fca0000000000 */
[----:B------:R-:W-:-:S04]  /*a810*/  FMUL.FTZ R6, R6, 1 ;  /* 0x3f80000006067820 */ /* 0x000fc80000410000 */
[----:B------:R-:W0:Y:S02]  /*a820*/  F2F.F64.F32 R38, R6 ;  /* 0x0000000600267310 */ /* 0x000e240000201800 */
[----:B0----5:R0:W1:Y:S02]  /*a830*/  DMUL R42, R32, R38 ;  /* 0x00000026202a7228 */ /* 0x0210640000000000 */
[----:B0-----:R-:W-:-:S04]  /*a840*/  LEA R38, P1, R40, c[0x0][0x300], 0x3 ;  /* 0x0000c00028267a11 */ /* 0x001fc800078218ff */
[----:B-1----:R-:W0:Y:S01]  /*a850*/  DMUL R42, R42, UR4 ;  /* 0x000000042a2a7c28 */ /* 0x002e220008000000 */
[----:B------:R-:W-:Y:S02]  /*a860*/  LEA.HI.X R39, R40, c[0x0][0x304], R13, 0x3, P1 ;  /* 0x0000c10028277a11 */ /* 0x000fe400008f1c0d */
[----:B------:R-:W-:-:S04]  /*a870*/  SEL R13, RZ, 0x1, P0 ;  /* 0x00000001ff0d7807 */ /* 0x000fc80000000000 */
[----:B0-----:R0:W-:Y:S04]  /*a880*/  STG.E.64 [R38.64], R42 ;  /* 0x0000002a26007986 */ /* 0x0011e8000c101b0c */
[----:B------:R0:W-:Y:S02]  /*a890*/  STG.E.U8 [R18.64], R13 ;  /* 0x0000000d12007986 */ /* 0x0001e4000c10110c */
.L_x_3832:
[----:B------:R-:W-:Y:S05]  /*a8a0*/  BSYNC B0 ;  /* 0x0000000000007941 */ /* 0x000fea0003800000 */
.L_x_3831:
        /* <DEDUP_REMOVED lines=18> */
.L_x_3873:
        /* <DEDUP_REMOVED lines=24> */
.L_x_3862:
        /* <DEDUP_REMOVED lines=22> */
.L_x_3863:
[----:B------:R-:W-:Y:S05]  /*acb0*/  BSYNC B1 ;  /* 0x0000000000017941 */ /* 0x000fea0003800000 */
.L_x_3861:
        /* <DEDUP_REMOVED lines=29> */
.L_x_3865:
        /* <DEDUP_REMOVED lines=23> */
.L_x_3866:
[----:B------:R-:W-:Y:S05]  /*b000*/  BSYNC B1 ;  /* 0x0000000000017941 */ /* 0x000fea0003800000 */
.L_x_3864:
        /* <DEDUP_REMOVED lines=28> */
.L_x_3868:
        /* <DEDUP_REMOVED lines=23> */
.L_x_3869:
[----:B------:R-:W-:Y:S05]  /*b340*/  BSYNC B1 ;  /* 0x0000000000017941 */ /* 0x000fea0003800000 */
.L_x_3867:
        /* <DEDUP_REMOVED lines=28> */
.L_x_3871:
        /* <DEDUP_REMOVED lines=22> */
.L_x_3872:
[----:B------:R-:W-:Y:S05]  /*b670*/  BSYNC B1 ;  /* 0x0000000000017941 */ /* 0x000fea0003800000 */
.L_x_3870:
        /* <DEDUP_REMOVED lines=12> */
.L_x_3860:
        /* <DEDUP_REMOVED lines=25> */
.L_x_3875:
        /* <DEDUP_REMOVED lines=23> */
.L_x_3876:
[----:B------:R-:W-:Y:S05]  /*ba40*/  BSYNC B1 ;  /* 0x0000000000017941 */ /* 0x000fea0003800000 */
.L_x_3874:
        /* <DEDUP_REMOVED lines=32> */
.L_x_3878:
        /* <DEDUP_REMOVED lines=23> */
.L_x_3879:
[----:B------:R-:W-:Y:S05]  /*bdc0*/  BSYNC B1 ;  /* 0x0000000000017941 */ /* 0x000fea0003800000 */
.L_x_3877:
        /* <DEDUP_REMOVED lines=32> */
.L_x_3881:
        /* <DEDUP_REMOVED lines=23> */
.L_x_3882:
[----:B------:R-:W-:Y:S05]  /*c140*/  BSYNC B1 ;  /* 0x0000000000017941 */ /* 0x000fea0003800000 */
.L_x_3880:
        /* <DEDUP_REMOVED lines=8> */
.L_x_3859:
[----:B------:R-:W-:Y:S02]  /*c1d0*/  FMUL.FTZ R6, R15, 1 ;  /* 0x3f8000000f067820 */ /* 0x000fe40000410000 */
[----:B------:R-:W-:Y:S02]  /*c1e0*/  IMAD R23, R23, c[0x0][0x3d0], RZ ;  /* 0x0000f40017177a24 */ /* 0x000fe400078e02ff */
[----:B------:R-:W0:Y:S02]  /*c1f0*/  F2F.F64.F32 R18, R6 ;  /* 0x0000000600127310 */ /* 0x000e240000201800 */
[----:B0-----:R-:W0:-:S06]  /*c200*/  DSETP.GEU.AND P0, PT, R18, c[0x0][0x648], PT ;  /* 0x000192001200762a */ /* 0x001e0c0003f0e000 */
[----:B0-----:R-:W-:-:S05]  /*c210*/  FSEL R15, RZ, 1, P0 ;  /* 0x3f800000ff0f7808 */ /* 0x001fca0000000000 */
[----:B------:R-:W-:Y:S02]  /*c220*/  FMUL.FTZ R24, R15, 1 ;  /* 0x3f8000000f187820 */ /* 0x000fe40000410000 */
[----:B------:R-:W-:Y:S02]  /*c230*/  IMAD.MOV.U32 R15, RZ, RZ, R13 ;  /* 0x000000ffff0f7224 */ /* 0x000fe400078e000d */
[----:B------:R-:W0:Y:S01]  /*c240*/  F2F.F64.F32 R18, R24 ;  /* 0x0000001800127310 */ /* 0x000e220000201800 */
[C---:B------:R-:W-:Y:S02]  /*c250*/  IMAD R13, R20.reuse, c[0x0][0x3d4], R23 ;  /* 0x0000f500140d7a24 */ /* 0x040fe400078e0217 */
[----:B------:R-:W-:-:S05]  /*c260*/  IMAD.WIDE.U32 R14, R20, c[0x0][0x3d0], R14 ;  /* 0x0000f400140e7a25 */ /* 0x000fca00078e000e */
[----:B------:R-:W-:Y:S02]  /*c270*/  IADD3 R13, R15, R13, RZ ;  /* 0x0000000d0f0d7210 */ /* 0x000fe40007ffe0ff */
[C---:B------:R-:W-:Y:S02]  /*c280*/  LEA R20, P1, R14.reuse, c[0x0][0x300], 0x3 ;  /* 0x0000c0000e147a11 */ /* 0x040fe400078218ff */
[C---:B------:R-:W-:Y:S02]  /*c290*/  IADD3 R38, P2, R14.reuse, c[0x0][0x4a0], RZ ;  /* 0x000128000e267a10 */ /* 0x040fe40007f5e0ff */
[----:B------:R-:W-:Y:S01]  /*c2a0*/  LEA.HI.X R21, R14, c[0x0][0x304], R13, 0x3, P1 ;  /* 0x0000c1000e157a11 */ /* 0x000fe200008f1c0d */
[----:B0----5:R-:W0:Y:S01]  /*c2b0*/  DMUL R18, R34, R18 ;  /* 0x0000001222127228 */ /* 0x021e220000000000 */
[----:B------:R-:W-:Y:S02]  /*c2c0*/  IADD3.X R39, R13, c[0x0][0x4a4], RZ, P2, !PT ;  /* 0x000129000d277a10 */ /* 0x000fe400017fe4ff */
[----:B------:R-:W-:-:S03]  /*c2d0*/  SEL R13, RZ, 0x1, P0 ;  /* 0x00000001ff0d7807 */ /* 0x000fc60000000000 */
[----:B0-----:R-:W0:-:S07]  /*c2e0*/  DMUL R18, R18, UR4 ;  /* 0x0000000412127c28 */ /* 0x001e0e0008000000 */
[----:B0-----:R0:W-:Y:S04]  /*c2f0*/  STG.E.64 [R20.64], R18 ;  /* 0x0000001214007986 */ /* 0x0011e8000c101b0c */
[----:B------:R0:W-:Y:S02]  /*c300*/  STG.E.U8 [R38.64], R13 ;  /* 0x0000000d26007986 */ /* 0x0001e4000c10110c */
.L_x_3858:
[----:B------:R-:W-:Y:S05]  /*c310*/  BSYNC B0 ;  /* 0x0000000000007941 */ /* 0x000fea0003800000 */
.L_x_3857:
[----:B------:R-:W-:Y:S05]  /*c320*/  @P4 BRA `(.L_x_3883) ;  /* 0x000019f000004947 */ /* 0x000fea0003800000 */
[----:B------:R-:W-:Y:S01]  /*c330*/  IMAD.MOV.U32 R6, RZ, RZ, c[0x0][0x498] ;  /* 0x00012600ff067624 */ /* 0x000fe200078e00ff */
[----:B------:R-:W-:Y:S01]  /*c340*/  MOV R14, RZ ;  /* 0x000000ff000e7202 */ /* 0x000fe20000000f00 */
[----:B0-----:R-:W-:-:S03]  /*c350*/  IMAD.MOV.U32 R13, RZ, RZ, RZ ;  /* 0x000000ffff0d7224 */ /* 0x001fc600078e00ff */
        /* <DEDUP_REMOVED lines=13> */
.L_x_3898:
        /* <DEDUP_REMOVED lines=26> */
.L_x_3887:
        /* <DEDUP_REMOVED lines=23> */
.L_x_3888:
[----:B------:R-:W-:Y:S05]  /*c740*/  BSYNC B0 ;  /* 0x0000000000007941 */ /* 0x000fea0003800000 */
.L_x_3886:
        /* <DEDUP_REMOVED lines=28> */
.L_x_3890:
        /* <DEDUP_REMOVED lines=23> */
.L_x_3891:
[----:B------:R-:W-:Y:S05]  /*ca80*/  BSYNC B0 ;  /* 0x0000000000007941 */ /* 0x000fea0003800000 */
.L_x_3889:
        /* <DEDUP_REMOVED lines=27> */
.L_x_3893:
        /* <DEDUP_REMOVED lines=23> */
.L_x_3894:
[----:B------:R-:W-:Y:S05]  /*cdb0*/  BSYNC B0 ;  /* 0x0000000000007941 */ /* 0x000fea0003800000 */
.L_x_3892:
        /* <DEDUP_REMOVED lines=29> */
.L_x_3896:
        /* <DEDUP_REMOVED lines=23> */
.L_x_3897:
[----:B------:R-:W-:Y:S05]  /*d100*/  BSYNC B0 ;  /* 0x0000000000007941 */ /* 0x000fea0003800000 */
.L_x_3895:
[----:B------:R-:W0:Y:S01]  /*d110*/  LDC.64 R14, c[0x0][R15+0x210] ;  /* 0x000084000f0e7b82 */ /* 0x000e220000000a00 */
[----:B------:R-:W-:Y:S01]  /*d120*/  MOV R21, R13 ;  /* 0x0000000d00157202 */ /* 0x000fe20000000f00 */
[----:B------:R-:W-:Y:S02]  /*d130*/  IMAD.MOV.U32 R20, RZ, RZ, R24 ;  /* 0x000000ffff147224 */ /* 0x000fe400078e0018 */
[-C--:B0-----:R-:W-:Y:S02]  /*d140*/  IMAD R6, R15, R26.reuse, RZ ;  /* 0x0000001a0f067224 */ /* 0x081fe400078e02ff */
[----:B------:R-:W-:-:S04]  /*d150*/  IMAD.WIDE.U32 R20, R14, R26, R20 ;  /* 0x0000001a0e147225 */ /* 0x000fc800078e0014 */
[----:B------:R-:W-:Y:S02]  /*d160*/  IMAD R23, R14, R23, R6 ;  /* 0x000000170e177224 */ /* 0x000fe400078e0206 */
[----:B------:R-:W-:-:S03]  /*d170*/  IMAD.MOV.U32 R14, RZ, RZ, R20 ;  /* 0x000000ffff0e7224 */ /* 0x000fc600078e0014 */
[----:B------:R-:W-:Y:S01]  /*d180*/  IADD3 R13, R21, R23, RZ ;  /* 0x00000017150d7210 */ /* 0x000fe20007ffe0ff */
[----:B------:R-:W-:Y:S01]  /*d190*/  @!P3 CALL.REL.NOINC `(.L_x_3885) ;  /* 0x000000100000b944 */ /* 0x000fe20003c00000 */
[----:B------:R-:W-:Y:S05]  /*d1a0*/  BRA `(.L_x_3898) ;  /* 0xfffff28000007947 */ /* 0x000fea000383ffff */
.L_x_3885:
        /* <DEDUP_REMOVED lines=25> */
.L_x_3900:
        /* <DEDUP_REMOVED lines=23> */
.L_x_3901:
[----:B------:R-:W-:Y:S05]  /*d4b0*/  BSYNC B0 ;  /* 0x0000000000007941 */ /* 0x000fea0003800000 */
.L_x_3899:
        /* <DEDUP_REMOVED lines=30> */
.L_x_3903:
        /* <DEDUP_REMOVED lines=23> */
.L_x_3904:
[----:B------:R-:W-:Y:S05]  /*d810*/  BSYNC B0 ;  /* 0x0000000000007941 */ /* 0x000fea0003800000 */
.L_x_3902:
        /* <DEDUP_REMOVED lines=30> */
.L_x_3906:
        /* <DEDUP_REMOVED lines=23> */
.L_x_3907:
[----:B------:R-:W-:Y:S05]  /*db70*/  BSYNC B0 ;  /* 0x0000000000007941 */ /* 0x000fea0003800000 */
.L_x_3905:
[----:B------:R-:W0:Y:S01]  /*db80*/  LDC.64 R18, c[0x0][R18+0x218] ;  /* 0x0000860012127b82 */ /* 0x000e220000000a00 */
[----:B------:R-:W-:Y:S02]  /*db90*/  IMAD.MOV.U32 R15, RZ, RZ, R13 ;  /* 0x000000ffff0f7224 */ /* 0x000fe400078e000d */
[-C--:B0-----:R-:W-:Y:S02]  /*dba0*/  IMAD R6, R19, R24.reuse, RZ ;  /* 0x0000001813067224 */ /* 0x081fe400078e02ff */
[----:B------:R-:W-:-:S04]  /*dbb0*/  IMAD.WIDE.U32 R14, R18, R24, R14 ;  /* 0x00000018120e7225 */ /* 0x000fc800078e000e */
[----:B------:R-:W-:-:S05]  /*dbc0*/  IMAD R21, R18, R21, R6 ;  /* 0x0000001512157224 */ /* 0x000fca00078e0206 */
[----:B------:R-:W-:Y:S02]  /*dbd0*/  IADD3 R13, R15, R21, RZ ;  /* 0x000000150f0d7210 */ /* 0x000fe40007ffe0ff */
.L_x_3884:
[----:B------:R-:W-:Y:S02]  /*dbe0*/  FMUL.FTZ R16, R16, 1 ;  /* 0x3f80000010107820 */ /* 0x000fe40000410000 */
[----:B------:R-:W-:Y:S02]  /*dbf0*/  IMAD R27, R27, c[0x0][0x3d0], RZ ;  /* 0x0000f4001b1b7a24 */ /* 0x000fe400078e02ff */
[----:B------:R-:W0:Y:S01]  /*dc00*/  F2F.F64.F32 R18, R16 ;  /* 0x0000001000127310 */ /* 0x000e220000201800 */
[----:B------:R-:W-:Y:S02]  /*dc10*/  IMAD.MOV.U32 R15, RZ, RZ, R13 ;  /* 0x000000ffff0f7224 */ /* 0x000fe400078e000d */
[C---:B------:R-:W-:Y:S02]  /*dc20*/  IMAD R13, R22.reuse, c[0x0][0x3d4], R27 ;  /* 0x0000f500160d7a24 */ /* 0x040fe400078e021b */
[----:B------:R-:W-:-:S05]  /*dc30*/  IMAD.WIDE.U32 R14, R22, c[0x0][0x3d0], R14 ;  /* 0x0000f400160e7a25 */ /* 0x000fca00078e000e */
[----:B------:R-:W-:Y:S02]  /*dc40*/  IADD3 R13, R15, R13, RZ ;  /* 0x0000000d0f0d7210 */ /* 0x000fe40007ffe0ff */
[C---:B------:R-:W-:Y:S02]  /*dc50*/  LEA R20, P1, R14.reuse, c[0x0][0x300], 0x3 ;  /* 0x0000c0000e147a11 */ /* 0x040fe400078218ff */
[C---:B------:R-:W-:Y:S01]  /*dc60*/  IADD3 R22, P2, R14.reuse, c[0x0][0x4a0], RZ ;  /* 0x000128000e167a10 */ /* 0x040fe20007f5e0ff */
[----:B0-----:R-:W0:Y:S01]  /*dc70*/  DSETP.GEU.AND P0, PT, R18, c[0x0][0x648], PT ;  /* 0x000192001200762a */ /* 0x001e220003f0e000 */
[----:B------:R-:W-:Y:S02]  /*dc80*/  LEA.HI.X R21, R14, c[0x0][0x304], R13, 0x3, P1 ;  /* 0x0000c1000e157a11 */ /* 0x000fe400008f1c0d */
[----:B------:R-:W-:-:S03]  /*dc90*/  IADD3.X R23, R13, c[0x0][0x4a4], RZ, P2, !PT ;  /* 0x000129000d177a10 */ /* 0x000fc600017fe4ff */
[----:B0-----:R-:W-:Y:S02]  /*dca0*/  FSEL R6, RZ, 1, P0 ;  /* 0x3f800000ff067808 */ /* 0x001fe40000000000 */
[----:B------:R-:W-:-:S03]  /*dcb0*/  SEL R13, RZ, 0x1, P0 ;  /* 0x00000001ff0d7807 */ /* 0x000fc60000000000 */
[----:B------:R-:W-:-:S04]  /*dcc0*/  FMUL.FTZ R6, R6, 1 ;  /* 0x3f80000006067820 */ /* 0x000fc80000410000 */
[----:B------:R-:W0:Y:S02]  /*dcd0*/  F2F.F64.F32 R18, R6 ;  /* 0x0000000600127310 */ /* 0x000e240000201800 */
[----:B0----5:R-:W0:-:S06]  /*dce0*/  DMUL R18, R36, R18 ;  /* 0x0000001224127228 */ /* 0x021e0c0000000000 */
[----:B0-----:R-:W0:-:S07]  /*dcf0*/  DMUL R18, R18, UR4 ;  /* 0x0000000412127c28 */ /* 0x001e0e0008000000 */
[----:B0-----:R0:W-:Y:S04]  /*dd00*/  STG.E.64 [R20.64], R18 ;  /* 0x0000001214007986 */ /* 0x0011e8000c101b0c */
[----:B------:R0:W-:Y:S02]  /*dd10*/  STG.E.U8 [R22.64], R13 ;  /* 0x0000000d16007986 */ /* 0x0001e4000c10110c */
.L_x_3883:
[----:B------:R-:W-:Y:S01]  /*dd20*/  LEA R8, P0, R17, R8, 0x2 ;  /* 0x0000000811087211 */ /* 0x000fe200078010ff */
[----:B------:R-:W-:Y:S01]  /*dd30*/  WARPSYNC 0xffffffff ;  /* 0xffffffff00007948 */ /* 0x000fe20003800000 */
[----:B------:R-:W-:Y:S01]  /*dd40*/  BAR.SYNC.DEFER_BLOCKING 0x0 ;  /* 0x0000000000007b1d */ /* 0x000fe20000010000 */
[----:B------:R-:W-:Y:S01]  /*dd50*/  MOV R6, R28 ;  /* 0x0000001c00067202 */ /* 0x000fe20000000f00 */
[----:B------:R-:W-:Y:S01]  /*dd60*/  IMAD.MOV.U32 R14, RZ, RZ, R11 ;  /* 0x000000ffff0e7224 */ /* 0x000fe200078e000b */
[----:B0-----:R-:W-:Y:S01]  /*dd70*/  MOV R13, R12 ;  /* 0x0000000c000d7202 */ /* 0x001fe20000000f00 */
[----:B------:R-:W-:Y:S01]  /*dd80*/  IMAD.X R10, RZ, RZ, R10, P0 ;  /* 0x000000ffff0a7224 */ /* 0x000fe200000e060a */
[----:B------:R-:W-:-:S04]  /*dd90*/  ISETP.GE.U32.AND P0, PT, R8, R5, PT ;  /* 0x000000050800720c */ /* 0x000fc80003f06070 */
[----:B------:R-:W-:-:S13]  /*dda0*/  ISETP.GE.U32.AND.EX P0, PT, R10, R7, PT, P0 ;  /* 0x000000070a00720c */ /* 0x000fda0003f06100 */
[----:B------:R-:W-:Y:S01]  /*ddb0*/  @P0 CALL.REL.NOINC `(.L_x_3908) ;  /* 0x0000001000000944 */ /* 0x000fe20003c00000 */
[----:B------:R-:W-:Y:S05]  /*ddc0*/  BRA `(.L_x_3909) ;  /* 0xffff2da000007947 */ /* 0x000fea000383ffff */
.L_x_3908:
[----:B------:R-:W-:Y:S05]  /*ddd0*/  EXIT ;  /* 0x000000000000794d */ /* 0x000fea0003800000 */
        .weak           $__internal_98_$__cuda_sm20_dblrcp_rn_slowpath_v3
        .type           $__internal_98_$__cuda_sm20_dblrcp_rn_slowpath_v3,@function
        .size           $__internal_98_$__cuda_sm20_dblrcp_rn_slowpath_v3,($__internal_99_$__cuda_sm20_div_u64 - $__internal_98_$__cuda_sm20_dblrcp_rn_slowpath_v3)
$__internal_98_$__cuda_sm20_dblrcp_rn_slowpath_v3:
        /* <DEDUP_REMOVED lines=31> */
.L_x_3912:
        /* <DEDUP_REMOVED lines=11> */
.L_x_3910:
[----:B------:R-:W-:Y:S02]  /*e080*/  ULOP3.LUT UR5, UR7, 0x80000, URZ, 0xfc, !UPT ;  /* 0x0008000007057892 */ /* 0x000fe4000f8efc3f */
[----:B------:R-:W-:-:S02]  /*e090*/  ULDC UR4, c[0x0][0x648] ;  /* 0x0001920000047ab9 */ /* 0x000fc40000000800 */
.L_x_3911:
[----:B------:R-:W-:Y:S01]  /*e0a0*/  IMAD.MOV.U32 R6, RZ, RZ, R5 ;  /* 0x000000ffff067224 */ /* 0x000fe200078e0005 */
[----:B------:R-:W-:-:S04]  /*e0b0*/  MOV R7, 0x0 ;  /* 0x0000000000077802 */ /* 0x000fc80000000f00 */
[----:B------:R-:W-:Y:S05]  /*e0c0*/  RET.REL.NODEC R6 `(_ZN2at6native43_GLOBAL__N__7cc8d1ed_10_Dropout_cu_0e96ed3820fused_dropout_kernelIddmLin1ELin1EbEEvNS_4cuda6detail10TensorInfoIKT_T1_EENS5_IS6_S8_EENS5_IT4_S8_EES8_T0_NS_15PhiloxCudaStateE) ;  /* 0xffff1f3006007950 */ /* 0x000fea0003c3ffff */
        .weak           $__internal_99_$__cuda_sm20_div_u64
        .type           $__internal_99_$__cuda_sm20_div_u64,@function
        .size           $__internal_99_$__cuda_sm20_div_u64,(.L_x_11491 - $__internal_99_$__cuda_sm20_div_u64)
$__internal_99_$__cuda_sm20_div_u64:
        /* <DEDUP_REMOVED lines=67> */
[----:B------:R-:W-:Y:S05]  /*e500*/  RET.REL.NODEC R46 `(_ZN2at6native43_GLOBAL__N__7cc8d1ed_10_Dropout_cu_0e96ed3820fused_dropout_kernelIddmLin1ELin1EbEEvNS_4cuda6detail10TensorInfoIKT_T1_EENS5_IS6_S8_EENS5_IT4_S8_EES8_T0_NS_15PhiloxCudaStateE) ;  /* 0xffff1af02e007950 */ /* 0x000fea0003c3ffff */
.L_x_3913:
        /* <DEDUP_REMOVED lines=15> */
.L_x_11491:


//--------------------- .text._ZN2at6native43_GLOBAL__N__7cc8d1ed_10_Dropout_cu_0e96ed3820fused_dropout_kernelIddmLin1ELi1EbEEvNS_4cuda6detail10TensorInfoIKT_T1_EENS5_IS6_S8_EENS5_IT4_S8_EES8_T0_NS_15PhiloxCudaStateE --------------------------
	.section	.text._ZN2at6native43_GLOBAL__N__7cc8d1ed_10_Dropout_cu_0e96ed3820fused_dropout_kernelIddmLin1ELi1EbEEvNS_4cuda6detail10TensorInfoIKT_T1_EENS5_IS6_S8_EENS5_IT4_S8_EES8_T0_NS_15PhiloxCudaStateE,"ax",@progbits
	.sectioninfo	@"SHI_REGISTERS=64"
	.align	128
.text._ZN2at6native43_GLOBAL__N__7cc8d1ed_10_Dropout_cu_0e96ed3820fused_dropout_kernelIddmLin1ELi1EbEEvNS_4cuda6detail10TensorInfoIKT_T1_EENS5_IS6_S8_EENS5_IT4_S8_EES8_T0_NS_15PhiloxCudaStateE:
        .type           _ZN2at6native43_GLOBAL__N__7cc8d1ed_10_Dropout_cu_0e96ed3820fused_dropout_kernelIddmLin1ELi1EbEEvNS_4cuda6detail10TensorInfoIKT_T1_EENS5_IS6_S8_EENS5_IT4_S8_EES8_T0_NS_15PhiloxCudaStateE,@function
        .size           _ZN2at6native43_GLOBAL__N__7cc8d1ed_10_Dropout_cu_0e96ed3820fused_dropout_kernelIddmLin1ELi1EbEEvNS_4cuda6detail10TensorInfoIKT_T1_EENS5_IS6_S8_EENS5_IT4_S8_EES8_T0_NS_15PhiloxCudaStateE,(.L_x_11494 - _ZN2at6native43_GLOBAL__N__7cc8d1ed_10_Dropout_cu_0e96ed3820fused_dropout_kernelIddmLin1ELi1EbEEvNS_4cuda6detail10TensorInfoIKT_T1_EENS5_IS6_S8_EENS5_IT4_S8_EES8_T0_NS_15PhiloxCudaStateE)
        .other          _ZN2at6native43_GLOBAL__N__7cc8d1ed_10_Dropout_cu_0e96ed3820fused_dropout_kernelIddmLin1ELi1EbEEvNS_4cuda6detail10TensorInfoIKT_T1_EENS5_IS6_S8_EENS5_IT4_S8_EES8_T0_NS_15PhiloxCudaStateE,@"STO_CUDA_ENTRY STV_DEFAULT"
_ZN2at6native43_GLOBAL__N__7cc8d1ed_10_Dropout_cu_0e96ed3820fused_dropout_kernelIddmLin1ELi1EbEEvNS_4cuda6detail10TensorInfoIKT_T1_EENS5_IS6_S8_EENS5_IT4_S8_EES8_T0_NS_15PhiloxCudaStateE:
        /* <DEDUP_REMOVED lines=108> */
[----:B------:R-:W-:Y:S05]  /*06c0*/  CALL.REL.NOINC `($__internal_100_$__cuda_sm20_dblrcp_rn_slowpath_v3) ;  /* 0x0000716000007944 */ /* 0x000fea0003c00000 */
.L_x_3914:
        /* <DEDUP_REMOVED lines=15> */
[----:B------:R-:W-:Y:S05]  /*07c0*/  CALL.REL.NOINC `($__internal_101_$__cuda_sm20_div_u64) ;  /* 0x0000732000007944 */ /* 0x000fea0003c00000 */
[----:B------:R-:W-:Y:S05]  /*07d0*/  BRA `(.L_x_3916) ;  /* 0x0000016000007947 */ /* 0x000fea0003800000 */
.L_x_3915:
        /* <DEDUP_REMOVED lines=22> */
.L_x_3916:
        /* <DEDUP_REMOVED lines=25> */
.L_x_4033:
        /* <DEDUP_REMOVED lines=13> */
.L_x_3918:
[----:B------:R-:W-:Y:S05]  /*0ba0*/  BSYNC B0 ;  /* 0x0000000000007941 */ /* 0x000fea0003800000 */
.L_x_3917:
        /* <DEDUP_REMOVED lines=72> */
.L_x_3920:
[----:B------:R-:W-:Y:S01]  /*1030*/  IMAD.MOV.U32 R4, RZ, RZ, R0 ;  /* 0x000000ffff047224 */ /* 0x000fe200078e0000 */
[----:B------:R-:W-:Y:S01]  /*1040*/  MOV R6, R13 ;  /* 0x0000000d00067202 */ /* 0x000fe20000000f00 */
[----:B------:R-:W-:Y:S02]  /*1050*/  IMAD.MOV.U32 R5, RZ, RZ, R8 ;  /* 0x000000ffff057224 */ /* 0x000fe400078e0008 */
[----:B------:R-:W-:Y:S02]  /*1060*/  IMAD.MOV.U32 R7, RZ, RZ, R24 ;  /* 0x000000ffff077224 */ /* 0x000fe400078e0018 */
.L_x_3919:
        /* <DEDUP_REMOVED lines=29> */
.L_x_3937:
        /* <DEDUP_REMOVED lines=9> */
[----:B------:R-:W-:Y:S05]  /*12d0*/  CALL.REL.NOINC `($__internal_101_$__cuda_sm20_div_u64) ;  /* 0x0000681000007944 */ /* 0x000fea0003c00000 */
        /* <DEDUP_REMOVED lines=9> */
.L_x_3926:
        /* <DEDUP_REMOVED lines=22> */
.L_x_3927:
[----:B------:R-:W-:Y:S05]  /*14d0*/  BSYNC B1 ;  /* 0x0000000000017941 */ /* 0x000fea0003800000 */
.L_x_3925:
        /* <DEDUP_REMOVED lines=15> */
[----:B------:R-:W-:Y:S05]  /*15d0*/  CALL.REL.NOINC `($__internal_101_$__cuda_sm20_div_u64) ;  /* 0x0000651000007944 */ /* 0x000fea0003c00000 */
        /* <DEDUP_REMOVED lines=11> */
.L_x_3929:
        /* <DEDUP_REMOVED lines=23> */
.L_x_3930:
[----:B------:R-:W-:Y:S05]  /*1800*/  BSYNC B1 ;  /* 0x0000000000017941 */ /* 0x000fea0003800000 */
.L_x_3928:
        /* <DEDUP_REMOVED lines=16> */
[----:B------:R-:W-:Y:S05]  /*1910*/  CALL.REL.NOINC `($__internal_101_$__cuda_sm20_div_u64) ;  /* 0x000061d000007944 */ /* 0x000fea0003c00000 */
        /* <DEDUP_REMOVED lines=11> */
.L_x_3932:
        /* <DEDUP_REMOVED lines=23> */
.L_x_3933:
[----:B------:R-:W-:Y:S05]  /*1b40*/  BSYNC B1 ;  /* 0x0000000000017941 */ /* 0x000fea0003800000 */
.L_x_3931:
        /* <DEDUP_REMOVED lines=16> */
[----:B------:R-:W-:Y:S05]  /*1c50*/  CALL.REL.NOINC `($__internal_101_$__cuda_sm20_div_u64) ;  /* 0x00005e9000007944 */ /* 0x000fea0003c00000 */
        /* <DEDUP_REMOVED lines=11> */
.L_x_3935:
        /* <DEDUP_REMOVED lines=22> */
.L_x_3936:
[----:B------:R-:W-:Y:S05]  /*1e70*/  BSYNC B1 ;  /* 0x0000000000017941 */ /* 0x000fea0003800000 */
.L_x_3934:
        /* <DEDUP_REMOVED lines=10> */
.L_x_3924:
        /* <DEDUP_REMOVED lines=11> */
[----:B------:R-:W-:Y:S05]  /*1fd0*/  CALL.REL.NOINC `($__internal_101_$__cuda_sm20_div_u64) ;  /* 0x00005b1000007944 */ /* 0x000fea0003c00000 */
        /* <DEDUP_REMOVED lines=9> */
.L_x_3939:
        /* <DEDUP_REMOVED lines=23> */
.L_x_3940:
[----:B------:R-:W-:Y:S05]  /*21e0*/  BSYNC B1 ;  /* 0x0000000000017941 */ /* 0x000fea0003800000 */
.L_x_3938:
        /* <DEDUP_REMOVED lines=26> */
.L_x_3942:
        /* <DEDUP_REMOVED lines=23> */
.L_x_3943:
[----:B------:R-:W-:Y:S05]  /*2500*/  BSYNC B1 ;  /* 0x0000000000017941 */ /* 0x000fea0003800000 */
.L_x_3941:
        /* <DEDUP_REMOVED lines=26> */
.L_x_3945:
        /* <DEDUP_REMOVED lines=23> */
.L_x_3946:
[----:B------:R-:W-:Y:S05]  /*2820*/  BSYNC B1 ;  /* 0x0000000000017941 */ /* 0x000fea0003800000 */
.L_x_3944:
[----:B------:R-:W0:Y:S02]  /*2830*/  LDC.64 R4, c[0x0][R4+0x218] ;  /* 0x0000860004047b82 */ /* 0x000e240000000a00 */
[-C--:B0-----:R-:W-:Y:S02]  /*2840*/  IMAD R0, R5, R26.reuse, RZ ;  /* 0x0000001a05007224 */ /* 0x081fe400078e02ff */
[----:B------:R-:W-:-:S04]  /*2850*/  IMAD.WIDE.U32 R2, R4, R26, R2 ;  /* 0x0000001a04027225 */ /* 0x000fc800078e0002 */
[----:B------:R-:W-:-:S05]  /*2860*/  IMAD R7, R4, R7, R0 ;  /* 0x0000000704077224 */ /* 0x000fca00078e0200 */
[----:B------:R-:W-:-:S03]  /*2870*/  IADD3 R3, R3, R7, RZ ;  /* 0x0000000703037210 */ /* 0x000fc60007ffe0ff */
.L_x_3923:
[----:B------:R-:W-:Y:S02]  /*2880*/  IMAD R5, R49, c[0x0][0x230], RZ ;  /* 0x00008c0031057a24 */ /* 0x000fe400078e02ff */
[----:B------:R-:W-:-:S04]  /*2890*/  IMAD.WIDE.U32 R2, R48, c[0x0][0x230], R2 ;  /* 0x00008c0030027a25 */ /* 0x000fc800078e0002 */
[----:B------:R-:W-:Y:S01]  /*28a0*/  IMAD R5, R48, c[0x0][0x234], R5 ;  /* 0x00008d0030057a24 */ /* 0x000fe200078e0205 */
[----:B------:R-:W-:-:S03]  /*28b0*/  LEA R26, P0, R2, c[0x0][0x160], 0x3 ;  /* 0x00005800021a7a11 */ /* 0x000fc600078018ff */
[----:B------:R-:W-:-:S05]  /*28c0*/  IMAD.IADD R3, R3, 0x1, R5 ;  /* 0x0000000103037824 */ /* 0x000fca00078e0205 */
[----:B------:R-:W-:-:S06]  /*28d0*/  LEA.HI.X R27, R2, c[0x0][0x164], R3, 0x3, P0 ;  /* 0x00005900021b7a11 */ /* 0x000fcc00000f1c03 */
[----:B------:R-:W5:Y:S02]  /*28e0*/  LDG.E.64 R26, [R26.64] ;  /* 0x0000000c1a1a7981 */ /* 0x000f64000c1e1b00 */
.L_x_3922:
[----:B------:R-:W-:Y:S05]  /*28f0*/  BSYNC B0 ;  /* 0x0000000000007941 */ /* 0x000fea0003800000 */
.L_x_3921:
        /* <DEDUP_REMOVED lines=26> */
.L_x_3963:
        /* <DEDUP_REMOVED lines=9> */
[----:B-----5:R-:W-:Y:S05]  /*2b30*/  CALL.REL.NOINC `($__internal_101_$__cuda_sm20_div_u64) ;  /* 0x00004fb000007944 */ /* 0x020fea0003c00000 */
        /* <DEDUP_REMOVED lines=9> */
.L_x_3952:
        /* <DEDUP_REMOVED lines=22> */
.L_x_3953:
[----:B------:R-:W-:Y:S05]  /*2d30*/  BSYNC B1 ;  /* 0x0000000000017941 */ /* 0x000fea0003800000 */
.L_x_3951:
        /* <DEDUP_REMOVED lines=15> */
[----:B-----5:R-:W-:Y:S05]  /*2e30*/  CALL.REL.NOINC `($__internal_101_$__cuda_sm20_div_u64) ;  /* 0x00004cb000007944 */ /* 0x020fea0003c00000 */
        /* <DEDUP_REMOVED lines=11> */
.L_x_3955:
        /* <DEDUP_REMOVED lines=23> */
.L_x_3956:
[----:B------:R-:W-:Y:S05]  /*3060*/  BSYNC B1 ;  /* 0x0000000000017941 */ /* 0x000fea0003800000 */
.L_x_3954:
        /* <DEDUP_REMOVED lines=28> */
.L_x_3958:
        /* <DEDUP_REMOVED lines=23> */
.L_x_3959:
[----:B------:R-:W-:Y:S05]  /*33a0*/  BSYNC B1 ;  /* 0x0000000000017941 */ /* 0x000fea0003800000 */
.L_x_3957:
        /* <DEDUP_REMOVED lines=28> */
.L_x_3961:
        /* <DEDUP_REMOVED lines=22> */
.L_x_3962:
[----:B------:R-:W-:Y:S05]  /*36d0*/  BSYNC B1 ;  /* 0x0000000000017941 */ /* 0x000fea0003800000 */
.L_x_3960:
        /* <DEDUP_REMOVED lines=10> */
.L_x_3950:
        /* <DEDUP_REMOVED lines=11> */
[----:B-----5:R-:W-:Y:S05]  /*3830*/  CALL.REL.NOINC `($__internal_101_$__cuda_sm20_div_u64) ;  /* 0x000042b000007944 */ /* 0x020fea0003c00000 */
        /* <DEDUP_REMOVED lines=9> */
.L_x_3965:
        /* <DEDUP_REMOVED lines=23> */
.L_x_3966:
[----:B------:R-:W-:Y:S05]  /*3a40*/  BSYNC B1 ;  /* 0x0000000000017941 */ /* 0x000fea0003800000 */
.L_x_3964:
        /* <DEDUP_REMOVED lines=16> */
[----:B-----5:R-:W-:Y:S05]  /*3b50*/  CALL.REL.NOINC `($__internal_101_$__cuda_sm20_div_u64) ;  /* 0x00003f9000007944 */ /* 0x020fea0003c00000 */
        /* <DEDUP_REMOVED lines=9> */
.L_x_3968:
        /* <DEDUP_REMOVED lines=23> */
.L_x_3969:
[----:B------:R-:W-:Y:S05]  /*3d60*/  BSYNC B1 ;  /* 0x0000000000017941 */ /* 0x000fea0003800000 */
.L_x_3967:
        /* <DEDUP_REMOVED lines=26> */
.L_x_3971:
        /* <DEDUP_REMOVED lines=23> */
.L_x_3972:
[----:B------:R-:W-:Y:S05]  /*4080*/  BSYNC B1 ;  /* 0x0000000000017941 */ /* 0x000fea0003800000 */
.L_x_3970:
[----:B------:R-:W0:Y:S02]  /*4090*/  LDC.64 R20, c[0x0][R4+0x218] ;  /* 0x0000860004147b82 */ /* 0x000e240000000a00 */
[-C--:B0-----:R-:W-:Y:S02]  /*40a0*/  IMAD R0, R21, R36.reuse, RZ ;  /* 0x0000002415007224 */ /* 0x081fe400078e02ff */
[----:B------:R-:W-:-:S04]  /*40b0*/  IMAD.WIDE.U32 R2, R20, R36, R2 ;  /* 0x0000002414027225 */ /* 0x000fc800078e0002 */
[----:B------:R-:W-:-:S04]  /*40c0*/  IMAD R29, R20, R29, R0 ;  /* 0x0000001d141d7224 */ /* 0x000fc800078e0200 */
[----:B------:R-:W-:Y:S02]  /*40d0*/  IMAD.IADD R3, R3, 0x1, R29 ;  /* 0x0000000103037824 */ /* 0x000fe400078e021d */
.L_x_3949:
[----:B------:R-:W-:Y:S02]  /*40e0*/  IMAD R21, R49, c[0x0][0x230], RZ ;  /* 0x00008c0031157a24 */ /* 0x000fe400078e02ff */
[----:B------:R-:W-:-:S04]  /*40f0*/  IMAD.WIDE.U32 R2, R48, c[0x0][0x230], R2 ;  /* 0x00008c0030027a25 */ /* 0x000fc800078e0002 */
[----:B------:R-:W-:Y:S01]  /*4100*/  IMAD R21, R48, c[0x0][0x234], R21 ;  /* 0x00008d0030157a24 */ /* 0x000fe200078e0215 */
[----:B------:R-:W-:-:S04]  /*4110*/  LEA R28, P1, R2, c[0x0][0x160], 0x3 ;  /* 0x00005800021c7a11 */ /* 0x000fc800078218ff */
[----:B------:R-:W-:-:S04]  /*4120*/  IADD3 R3, R3, R21, RZ ;  /* 0x0000001503037210 */ /* 0x000fc80007ffe0ff */
[----:B------:R-:W-:-:S06]  /*4130*/  LEA.HI.X R29, R2, c[0x0][0x164], R3, 0x3, P1 ;  /* 0x00005900021d7a11 */ /* 0x000fcc00008f1c03 */
[----:B------:R-:W5:Y:S02]  /*4140*/  LDG.E.64 R28, [R28.64] ;  /* 0x0000000c1c1c7981 */ /* 0x000f64000c1e1b00 */
.L_x_3948:
[----:B------:R-:W-:Y:S05]  /*4150*/  BSYNC B0 ;  /* 0x0000000000007941 */ /* 0x000fea0003800000 */
.L_x_3947:
        /* <DEDUP_REMOVED lines=26> */
.L_x_3989:
        /* <DEDUP_REMOVED lines=19> */
.L_x_3978:
        /* <DEDUP_REMOVED lines=22> */
.L_x_3979:
[----:B------:R-:W-:Y:S05]  /*4590*/  BSYNC B1 ;  /* 0x0000000000017941 */ /* 0x000fea0003800000 */
.L_x_3977:
        /* <DEDUP_REMOVED lines=27> */
.L_x_3981:
        /* <DEDUP_REMOVED lines=23> */
.L_x_3982:
[----:B------:R-:W-:Y:S05]  /*48c0*/  BSYNC B1 ;  /* 0x0000000000017941 */ /* 0x000fea0003800000 */
.L_x_3980:
        /* <DEDUP_REMOVED lines=28> */
.L_x_3984:
        /* <DEDUP_REMOVED lines=23> */
.L_x_3985:
[----:B------:R-:W-:Y:S05]  /*4c00*/  BSYNC B1 ;  /* 0x0000000000017941 */ /* 0x000fea0003800000 */
.L_x_3983:
        /* <DEDUP_REMOVED lines=28> */
.L_x_3987:
        /* <DEDUP_REMOVED lines=22> */
.L_x_3988:
[----:B------:R-:W-:Y:S05]  /*4f30*/  BSYNC B1 ;  /* 0x0000000000017941 */ /* 0x000fea0003800000 */
.L_x_3986:
        /* <DEDUP_REMOVED lines=10> */
.L_x_3976:
        /* <DEDUP_REMOVED lines=21> */
.L_x_3991:
        /* <DEDUP_REMOVED lines=23> */
.L_x_3992:
[----:B------:R-:W-:Y:S05]  /*52a0*/  BSYNC B1 ;  /* 0x0000000000017941 */ /* 0x000fea0003800000 */
.L_x_3990:
        /* <DEDUP_REMOVED lines=26> */
.L_x_3994:
        /* <DEDUP_REMOVED lines=23> */
.L_x_3995:
[----:B------:R-:W-:Y:S05]  /*55c0*/  BSYNC B1 ;  /* 0x0000000000017941 */ /* 0x000fea0003800000 */
.L_x_3993:
        /* <DEDUP_REMOVED lines=26> */
.L_x_3997:
        /* <DEDUP_REMOVED lines=23> */
.L_x_3998:
[----:B------:R-:W-:Y:S05]  /*58e0*/  BSYNC B1 ;  /* 0x0000000000017941 */ /* 0x000fea0003800000 */
.L_x_3996:
[----:B------:R-:W0:Y:S02]  /*58f0*/  LDC.64 R20, c[0x0][R2+0x218] ;  /* 0x0000860002147b82 */ /* 0x000e240000000a00 */
[-C--:B0-----:R-:W-:Y:S02]  /*5900*/  IMAD R0, R21, R36.reuse, RZ ;  /* 0x0000002415007224 */ /* 0x081fe400078e02ff */
[----:B------:R-:W-:-:S04]  /*5910*/  IMAD.WIDE.U32 R30, R20, R36, R30 ;  /* 0x00000024141e7225 */ /* 0x000fc800078e001e */
[----:B------:R-:W-:-:S04]  /*5920*/  IMAD R35, R20, R35, R0 ;  /* 0x0000002314237224 */ /* 0x000fc800078e0200 */
[----:B------:R-:W-:Y:S02]  /*5930*/  IMAD.IADD R31, R31, 0x1, R35 ;  /* 0x000000011f1f7824 */ /* 0x000fe400078e0223 */
.L_x_3975:
[----:B------:R-:W-:Y:S02]  /*5940*/  IMAD R35, R49, c[0x0][0x230], RZ ;  /* 0x00008c0031237a24 */ /* 0x000fe400078e02ff */
[----:B------:R-:W-:-:S04]  /*5950*/  IMAD.WIDE.U32 R20, R48, c[0x0][0x230], R30 ;  /* 0x00008c0030147a25 */ /* 0x000fc800078e001e */
[----:B------:R-:W-:Y:S01]  /*5960*/  IMAD R35, R48, c[0x0][0x234], R35 ;  /* 0x00008d0030237a24 */ /* 0x000fe200078e0223 */
[----:B------:R-:W-:-:S04]  /*5970*/  LEA R30, P2, R20, c[0x0][0x160], 0x3 ;  /* 0x00005800141e7a11 */ /* 0x000fc800078418ff */
[----:B------:R-:W-:-:S04]  /*5980*/  IADD3 R21, R21, R35, RZ ;  /* 0x0000002315157210 */ /* 0x000fc80007ffe0ff */
[----:B------:R-:W-:-:S06]  /*5990*/  LEA.HI.X R31, R20, c[0x0][0x164], R21, 0x3, P2 ;  /* 0x00005900141f7a11 */ /* 0x000fcc00010f1c15 */
[----:B------:R-:W5:Y:S02]  /*59a0*/  LDG.E.64 R30, [R30.64] ;  /* 0x0000000c1e1e7981 */ /* 0x000f64000c1e1b00 */
.L_x_3974:
[----:B------:R-:W-:Y:S05]  /*59b0*/  BSYNC B0 ;  /* 0x0000000000007941 */ /* 0x000fea0003800000 */
.L_x_3973:
        /* <DEDUP_REMOVED lines=23> */
.L_x_4015:
        /* <DEDUP_REMOVED lines=19> */
.L_x_4004:
        /* <DEDUP_REMOVED lines=22> */
.L_x_4005:
[----:B------:R-:W-:Y:S05]  /*5dc0*/  BSYNC B1 ;  /* 0x0000000000017941 */ /* 0x000fea0003800000 */
.L_x_4003:
        /* <DEDUP_REMOVED lines=15> */
[----:B-----5:R-:W-:Y:S05]  /*5ec0*/  CALL.REL.NOINC `($__internal_101_$__cuda_sm20_div_u64) ;  /* 0x00001c2000007944 */ /* 0x020fea0003c00000 */
        /* <DEDUP_REMOVED lines=11> */
.L_x_4007:
        /* <DEDUP_REMOVED lines=23> */
.L_x_4008:
[----:B------:R-:W-:Y:S05]  /*60f0*/  BSYNC B1 ;  /* 0x0000000000017941 */ /* 0x000fea0003800000 */
.L_x_4006:
        /* <DEDUP_REMOVED lines=28> */
.L_x_4010:
        /* <DEDUP_REMOVED lines=23> */
.L_x_4011:
[----:B------:R-:W-:Y:S05]  /*6430*/  BSYNC B1 ;  /* 0x0000000000017941 */ /* 0x000fea0003800000 */
.L_x_4009:
        /* <DEDUP_REMOVED lines=28> */
.L_x_4013:
        /* <DEDUP_REMOVED lines=22> */
.L_x_4014:
[----:B------:R-:W-:Y:S05]  /*6760*/  BSYNC B1 ;  /* 0x0000000000017941 */ /* 0x000fea0003800000 */
.L_x_4012:
        /* <DEDUP_REMOVED lines=10> */
.L_x_4002:
        /* <DEDUP_REMOVED lines=21> */
.L_x_4017:
        /* <DEDUP_REMOVED lines=23> */
.L_x_4018:
[----:B------:R-:W-:Y:S05]  /*6ad0*/  BSYNC B1 ;  /* 0x0000000000017941 */ /* 0x000fea0003800000 */
.L_x_4016:
        /* <DEDUP_REMOVED lines=26> */
.L_x_4020:
        /* <DEDUP_REMOVED lines=23> */
.L_x_4021:
[----:B------:R-:W-:Y:S05]  /*6df0*/  BSYNC B1 ;  /* 0x0000000000017941 */ /* 0x000fea0003800000 */
.L_x_4019:
        /* <DEDUP_REMOVED lines=26> */
.L_x_4023:
        /* <DEDUP_REMOVED lines=23> */
.L_x_4024:
[----:B------:R-:W-:Y:S05]  /*7110*/  BSYNC B1 ;  /* 0x0000000000017941 */ /* 0x000fea0003800000 */
.L_x_4022:
[----:B------:R-:W0:Y:S02]  /*7120*/  LDC.64 R44, c[0x0][R44+0x218] ;  /* 0x000086002c2c7b82 */ /* 0x000e240000000a00 */
[-C--:B0-----:R-:W-:Y:S02]  /*7130*/  IMAD R20, R45, R36.reuse, RZ ;  /* 0x000000242d147224 */ /* 0x081fe400078e02ff */
[----:B------:R-:W-:-:S04]  /*7140*/  IMAD.WIDE.U32 R50, R44, R36, R50 ;  /* 0x000000242c327225 */ /* 0x000fc800078e0032 */
[----:B------:R-:W-:-:S05]  /*7150*/  IMAD R35, R44, R35, R20 ;  /* 0x000000232c237224 */ /* 0x000fca00078e0214 */
[----:B------:R-:W-:-:S03]  /*7160*/  IADD3 R51, R51, R35, RZ ;  /* 0x0000002333337210 */ /* 0x000fc60007ffe0ff */
.L_x_4001:
[----:B------:R-:W-:Y:S02]  /*7170*/  IMAD R35, R49, c[0x0][0x230], RZ ;  /* 0x00008c0031237a24 */ /* 0x000fe400078e02ff */
[----:B------:R-:W-:-:S04]  /*7180*/  IMAD.WIDE.U32 R20, R48, c[0x0][0x230], R50 ;  /* 0x00008c0030147a25 */ /* 0x000fc800078e0032 */
[----:B------:R-:W-:Y:S01]  /*7190*/  IMAD R35, R48, c[0x0][0x234], R35 ;  /* 0x00008d0030237a24 */ /* 0x000fe200078e0223 */
[----:B------:R-:W-:-:S03]  /*71a0*/  LEA R50, P3, R20, c[0x0][0x160], 0x3 ;  /* 0x0000580014327a11 */ /* 0x000fc600078618ff */
[----:B------:R-:W-:-:S05]  /*71b0*/  IMAD.IADD R21, R21, 0x1, R35 ;  /* 0x0000000115157824 */ /* 0x000fca00078e0223 */
[----:B------:R-:W-:-:S06]  /*71c0*/  LEA.HI.X R51, R20, c[0x0][0x164], R21, 0x3, P3 ;  /* 0x0000590014337a11 */ /* 0x000fcc00018f1c15 */
[----:B------:R-:W5:Y:S02]  /*71d0*/  LDG.E.64 R50, [R50.64] ;  /* 0x0000000c32327981 */ /* 0x000f64000c1e1b00 */
.L_x_4000:
[----:B------:R-:W-:Y:S05]  /*71e0*/  BSYNC B0 ;  /* 0x0000000000007941 */ /* 0x000fea0003800000 */
.L_x_3999:
[----:B------:R-:W-:Y:S01]  /*71f0*/  ISETP.GE.U32.AND P3, PT, R16, c[0x0][0x640], PT ;  /* 0x0001900010007a0c */ /* 0x000fe20003f66070 */
[----:B------:R-:W-:Y:S03]  /*7200*/  BSSY B0, `(.L_x_4025) ;  /* 0x0000016000007945 */ /* 0x000fe60003800000 */
[----:B------:R-:W-:-:S13]  /*7210*/  ISETP.GE.U32.AND.EX P3, PT, R15, c[0x0][0x644], PT, P3 ;  /* 0x000191000f007a0c */ /* 0x000fda0003f66130 */
[----:B------:R-:W-:Y:S05]  /*7220*/  @P3 BRA `(.L_x_4026) ;  /* 0x0000013000003947 */ /* 0x000fea0003800000 */
[----:B------:R-:W-:Y:S02]  /*7230*/  FMUL.FTZ R11, R11, 1 ;  /* 0x3f8000000b0b7820 */ /* 0x000fe40000410000 */
[----:B------:R-:W-:Y:S02]  /*7240*/  IMAD.WIDE.U32 R38, R16, c[0x0][0x3d0], RZ ;  /* 0x0000f40010267a25 */ /* 0x000fe400078e00ff */
[----:B------:R-:W0:Y:S03]  /*7250*/  F2F.F64.F32 R20, R11 ;  /* 0x0000000b00147310 */ /* 0x000e260000201800 */
[----:B------:R-:W-:Y:S01]  /*7260*/  LEA R36, P4, R38, c[0x0][0x300], 0x3 ;  /* 0x0000c00026247a11 */ /* 0x000fe200078818ff */
[----:B0-----:R0:W1:Y:S02]  /*7270*/  DSETP.GEU.AND P3, PT, R20, c[0x0][0x648], PT ;  /* 0x000192001400762a */ /* 0x0010640003f6e000 */
[----:B0-----:R-:W-:-:S04]  /*7280*/  IMAD R21, R15, c[0x0][0x3d0], RZ ;  /* 0x0000f4000f157a24 */ /* 0x001fc800078e02ff */
[----:B-1----:R-:W-:Y:S01]  /*7290*/  FSEL R20, RZ, 1, P3 ;  /* 0x3f800000ff147808 */ /* 0x002fe20001800000 */
[----:B------:R-:W-:Y:S01]  /*72a0*/  IMAD R21, R16, c[0x0][0x3d4], R21 ;  /* 0x0000f50010157a24 */ /* 0x000fe200078e0215 */
[----:B------:R-:W-:-:S03]  /*72b0*/  SEL R11, RZ, 0x1, P3 ;  /* 0x00000001ff0b7807 */ /* 0x000fc60001800000 */
[----:B------:R-:W-:Y:S01]  /*72c0*/  FMUL.FTZ R35, R20, 1 ;  /* 0x3f80000014237820 */ /* 0x000fe20000410000 */
[----:B------:R-:W-:Y:S02]  /*72d0*/  IADD3 R21, R39, R21, RZ ;  /* 0x0000001527157210 */ /* 0x000fe40007ffe0ff */
[C---:B------:R-:W-:Y:S01]  /*72e0*/  IADD3 R20, P5, R38.reuse, c[0x0][0x4a0], RZ ;  /* 0x0001280026147a10 */ /* 0x040fe20007fbe0ff */
[----:B------:R-:W0:Y:S01]  /*72f0*/  F2F.F64.F32 R40, R35 ;  /* 0x0000002300287310 */ /* 0x000e220000201800 */
[----:B------:R-:W-:Y:S02]  /*7300*/  LEA.HI.X R37, R38, c[0x0][0x304], R21, 0x3, P4 ;  /* 0x0000c10026257a11 */ /* 0x000fe400020f1c15 */
[----:B------:R-:W-:Y:S01]  /*7310*/  IADD3.X R21, R21, c[0x0][0x4a4], RZ, P5, !PT ;  /* 0x0001290015157a10 */ /* 0x000fe20002ffe4ff */
[----:B0----5:R-:W0:-:S06]  /*7320*/  DMUL R40, R26, R40 ;  /* 0x000000281a287228 */ /* 0x021e0c0000000000 */
[----:B0-----:R-:W0:-:S07]  /*7330*/  DMUL R40, R40, R22 ;  /* 0x0000001628287228 */ /* 0x001e0e0000000000 */
[----:B0-----:R0:W-:Y:S04]  /*7340*/  STG.E.64 [R36.64], R40 ;  /* 0x0000002824007986 */ /* 0x0011e8000c101b0c */
[----:B------:R0:W-:Y:S02]  /*7350*/  STG.E.U8 [R20.64], R11 ;  /* 0x0000000b14007986 */ /* 0x0001e4000c10110c */
.L_x_4026:
[----:B------:R-:W-:Y:S05]  /*7360*/  BSYNC B0 ;  /* 0x0000000000007941 */ /* 0x000fea0003800000 */
.L_x_4025:
[----:B------:R-:W-:Y:S01]  /*7370*/  BSSY B0, `(.L_x_4027) ;  /* 0x0000015000007945 */ /* 0x000fe20003800000 */
[----:B------:R-:W-:Y:S05]  /*7380*/  @P0 BRA `(.L_x_4028) ;  /* 0x0000013000000947 */ /* 0x000fea0003800000 */
[----:B------:R-:W-:Y:S02]  /*7390*/  FMUL.FTZ R35, R10, 1 ;  /* 0x3f8000000a237820 */ /* 0x000fe40000410000 */
[----:B------:R-:W-:Y:S02]  /*73a0*/  IMAD R5, R5, c[0x0][0x3d0], RZ ;  /* 0x0000f40005057a24 */ /* 0x000fe400078e02ff */
[----:B0-----:R-:W0:Y:S01]  /*73b0*/  F2F.F64.F32 R10, R35 ;  /* 0x00000023000a7310 */ /* 0x001e220000201800 */
[----:B------:R-:W-:-:S04]  /*73c0*/  IMAD.WIDE.U32 R20, R6, c[0x0][0x3d0], RZ ;  /* 0x0000f40006147a25 */ /* 0x000fc800078e00ff */
[----:B------:R-:W-:Y:S01]  /*73d0*/  IMAD R5, R6, c[0x0][0x3d4], R5 ;  /* 0x0000f50006057a24 */ /* 0x000fe200078e0205 */
[----:B------:R-:W-:-:S03]  /*73e0*/  LEA R36, P3, R20, c[0x0][0x300], 0x3 ;  /* 0x0000c00014247a11 */ /* 0x000fc600078618ff */
[----:B------:R-:W-:-:S05]  /*73f0*/  IMAD.IADD R5, R21, 0x1, R5 ;  /* 0x0000000115057824 */ /* 0x000fca00078e0205 */
[----:B------:R-:W-:Y:S01]  /*7400*/  LEA.HI.X R37, R20, c[0x0][0x304], R5, 0x3, P3 ;  /* 0x0000c10014257a11 */ /* 0x000fe200018f1c05 */
[----:B0-----:R-:W0:-:S06]  /*7410*/  DSETP.GEU.AND P0, PT, R10, c[0x0][0x648], PT ;  /* 0x000192000a00762a */ /* 0x001e0c0003f0e000 */
[----:B0-----:R-:W-:-:S05]  /*7420*/  FSEL R10, RZ, 1, P0 ;  /* 0x3f800000ff0a7808 */ /* 0x001fca0000000000 */
[----:B------:R-:W-:-:S04]  /*7430*/  FMUL.FTZ R40, R10, 1 ;  /* 0x3f8000000a287820 */ /* 0x000fc80000410000 */
[----:B------:R-:W0:Y:S02]  /*7440*/  F2F.F64.F32 R10, R40 ;  /* 0x00000028000a7310 */ /* 0x000e240000201800 */
[----:B0----5:R0:W1:Y:S02]  /*7450*/  DMUL R38, R28, R10 ;  /* 0x0000000a1c267228 */ /* 0x0210640000000000 */
[----:B0-----:R-:W-:-:S04]  /*7460*/  IADD3 R10, P4, R20, c[0x0][0x4a0], RZ ;  /* 0x00012800140a7a10 */ /* 0x001fc80007f9e0ff */
[----:B-1----:R-:W0:Y:S01]  /*7470*/  DMUL R38, R38, R22 ;  /* 0x0000001626267228 */ /* 0x002e220000000000 */
[----:B------:R-:W-:Y:S02]  /*7480*/  IADD3.X R11, R5, c[0x0][0x4a4], RZ, P4, !PT ;  /* 0x00012900050b7a10 */ /* 0x000fe400027fe4ff */
[----:B------:R-:W-:-:S04]  /*7490*/  SEL R5, RZ, 0x1, P0 ;  /* 0x00000001ff057807 */ /* 0x000fc80000000000 */
[----:B0-----:R0:W-:Y:S04]  /*74a0*/  STG.E.64 [R36.64], R38 ;  /* 0x0000002624007986 */ /* 0x0011e8000c101b0c */
[----:B------:R0:W-:Y:S02]  /*74b0*/  STG.E.U8 [R10.64], R5 ;  /* 0x000000050a007986 */ /* 0x0001e4000c10110c */
.L_x_4028:
[----:B------:R-:W-:Y:S05]  /*74c0*/  BSYNC B0 ;  /* 0x0000000000007941 */ /* 0x000fea0003800000 */
.L_x_4027:
[----:B------:R-:W-:Y:S01]  /*74d0*/  BSSY B0, `(.L_x_4029) ;  /* 0x0000015000007945 */ /* 0x000fe20003800000 */
[----:B------:R-:W-:Y:S05]  /*74e0*/  @P1 BRA `(.L_x_4030) ;  /* 0x0000013000001947 */ /* 0x000fea0003800000 */
[----:B------:R-:W-:Y:S02]  /*74f0*/  FMUL.FTZ R9, R9, 1 ;  /* 0x3f80000009097820 */ /* 0x000fe40000410000 */
[----:B------:R-:W-:Y:S02]  /*7500*/  IMAD R3, R3, c[0x0][0x3d0], RZ ;  /* 0x0000f40003037a24 */ /* 0x000fe400078e02ff */
[----:B0-----:R-:W0:Y:S02]  /*7510*/  F2F.F64.F32 R10, R9 ;  /* 0x00000009000a7310 */ /* 0x001e240000201800 */
[----:B------:R-:W-:Y:S01]  /*7520*/  IMAD R3, R4, c[0x0][0x3d4], R3 ;  /* 0x0000f50004037a24 */ /* 0x000fe200078e0203 */
[----:B0-----:R0:W1:-:S02]  /*7530*/  DSETP.GEU.AND P0, PT, R10, c[0x0][0x648], PT ;  /* 0x000192000a00762a */ /* 0x0010440003f0e000 */
[----:B0-----:R-:W-:-:S04]  /*7540*/  IMAD.WIDE.U32 R10, R4, c[0x0][0x3d0], RZ ;  /* 0x0000f400040a7a25 */ /* 0x001fc800078e00ff */
[----:B-1----:R-:W-:Y:S02]  /*7550*/  FSEL R5, RZ, 1, P0 ;  /* 0x3f800000ff057808 */ /* 0x002fe40000000000 */
[----:B------:R-:W-:Y:S02]  /*7560*/  LEA R4, P1, R10, c[0x0][0x300], 0x3 ;  /* 0x0000c0000a047a11 */ /* 0x000fe400078218ff */
[----:B------:R-:W-:Y:S01]  /*7570*/  IADD3 R3, R11, R3, RZ ;  /* 0x000000030b037210 */ /* 0x000fe20007ffe0ff */
[----:B------:R-:W-:-:S03]  /*7580*/  FMUL.FTZ R6, R5, 1 ;  /* 0x3f80000005067820 */ /* 0x000fc60000410000 */
[C---:B------:R-:W-:Y:S01]  /*7590*/  LEA.HI.X R5, R10.reuse, c[0x0][0x304], R3, 0x3, P1 ;  /* 0x0000c1000a057a11 */ /* 0x040fe200008f1c03 */
        /* <DEDUP_REMOVED lines=8> */
.L_x_4030:
[----:B------:R-:W-:Y:S05]  /*7620*/  BSYNC B0 ;  /* 0x0000000000007941 */ /* 0x000fea0003800000 */
.L_x_4029:
[----:B------:R-:W-:Y:S05]  /*7630*/  @P2 BRA `(.L_x_4031) ;  /* 0x0000013000002947 */ /* 0x000fea0003800000 */
[----:B------:R-:W-:-:S04]  /*7640*/  FMUL.FTZ R6, R8, 1 ;  /* 0x3f80000008067820 */ /* 0x000fc80000410000 */
[----:B0-----:R-:W0:Y:S02]  /*7650*/  F2F.F64.F32 R4, R6 ;  /* 0x0000000600047310 */ /* 0x001e240000201800 */
[----:B0-----:R0:W1:Y:S02]  /*7660*/  DSETP.GEU.AND P0, PT, R4, c[0x0][0x648], PT ;  /* 0x000192000400762a */ /* 0x0010640003f0e000 */
[----:B0-----:R-:W-:-:S04]  /*7670*/  IMAD.WIDE.U32 R4, R2, c[0x0][0x3d0], RZ ;  /* 0x0000f40002047a25 */ /* 0x001fc800078e00ff */
[----:B-1----:R-:W-:Y:S02]  /*7680*/  FSEL R3, RZ, 1, P0 ;  /* 0x3f800000ff037808 */ /* 0x002fe40000000000 */
[----:B------:R-:W-:-:S03]  /*7690*/  IADD3 R10, P2, R4, c[0x0][0x4a0], RZ ;  /* 0x00012800040a7a10 */ /* 0x000fc60007f5e0ff */
[----:B------:R-:W-:Y:S02]  /*76a0*/  FMUL.FTZ R20, R3, 1 ;  /* 0x3f80000003147820 */ /* 0x000fe40000410000 */
[----:B------:R-:W-:Y:S02]  /*76b0*/  IMAD R3, R0, c[0x0][0x3d0], RZ ;  /* 0x0000f40000037a24 */ /* 0x000fe400078e02ff */
[----:B------:R-:W0:Y:S02]  /*76c0*/  F2F.F64.F32 R8, R20 ;  /* 0x0000001400087310 */ /* 0x000e240000201800 */
[----:B------:R-:W-:Y:S01]  /*76d0*/  IMAD R3, R2, c[0x0][0x3d4], R3 ;  /* 0x0000f50002037a24 */ /* 0x000fe200078e0203 */
[----:B------:R-:W-:-:S03]  /*76e0*/  LEA R2, P1, R4, c[0x0][0x300], 0x3 ;  /* 0x0000c00004027a11 */ /* 0x000fc600078218ff */
[----:B------:R-:W-:-:S05]  /*76f0*/  IMAD.IADD R5, R5, 0x1, R3 ;  /* 0x0000000105057824 */ /* 0x000fca00078e0203 */
[----:B------:R-:W-:Y:S02]  /*7700*/  LEA.HI.X R3, R4, c[0x0][0x304], R5, 0x3, P1 ;  /* 0x0000c10004037a11 */ /* 0x000fe400008f1c05 */
[----:B------:R-:W-:Y:S02]  /*7710*/  IADD3.X R11, R5, c[0x0][0x4a4], RZ, P2, !PT ;  /* 0x00012900050b7a10 */ /* 0x000fe400017fe4ff */
[----:B------:R-:W-:Y:S01]  /*7720*/  SEL R5, RZ, 0x1, P0 ;  /* 0x00000001ff057807 */ /* 0x000fe20000000000 */
[----:B0----5:R-:W0:-:S06]  /*7730*/  DMUL R8, R50, R8 ;  /* 0x0000000832087228 */ /* 0x021e0c0000000000 */
[----:B0-----:R-:W0:-:S07]  /*7740*/  DMUL R8, R8, R22 ;  /* 0x0000001608087228 */ /* 0x001e0e0000000000 */
[----:B0-----:R0:W-:Y:S04]  /*7750*/  STG.E.64 [R2.64], R8 ;  /* 0x0000000802007986 */ /* 0x0011e8000c101b0c */
[----:B------:R0:W-:Y:S02]  /*7760*/  STG.E.U8 [R10.64], R5 ;  /* 0x000000050a007986 */ /* 0x0001e4000c10110c */
.L_x_4031:
        /* <DEDUP_REMOVED lines=11> */
.L_x_4032:
[----:B------:R-:W-:Y:S05]  /*7820*/  EXIT ;  /* 0x000000000000794d */ /* 0x000fea0003800000 */
        .weak           $__internal_100_$__cuda_sm20_dblrcp_rn_slowpath_v3
        .type           $__internal_100_$__cuda_sm20_dblrcp_rn_slowpath_v3,@function
        .size           $__internal_100_$__cuda_sm20_dblrcp_rn_slowpath_v3,($__internal_101_$__cuda_sm20_div_u64 - $__internal_100_$__cuda_sm20_dblrcp_rn_slowpath_v3)
$__internal_100_$__cuda_sm20_dblrcp_rn_slowpath_v3:
        /* <DEDUP_REMOVED lines=27> */
.L_x_4036:
        /* <DEDUP_REMOVED lines=10> */
.L_x_4034:
[----:B------:R-:W-:Y:S01]  /*7a80*/  LOP3.LUT R5, R6, 0x80000, RZ, 0xfc, !PT ;  /* 0x0008000006057812 */ /* 0x000fe200078efcff */
[----:B------:R-:W-:-:S05]  /*7a90*/  IMAD.MOV.U32 R4, RZ, RZ, c[0x0][0x648] ;  /* 0x00019200ff047624 */ /* 0x000fca00078e00ff */
.L_x_4035:
[----:B01----:R-:W-:Y:S01]  /*7aa0*/  MOV R22, R4 ;  /* 0x0000000400167202 */ /* 0x003fe20000000f00 */
[----:B------:R-:W-:Y:S01]  /*7ab0*/  IMAD.MOV.U32 R23, RZ, RZ, R5 ;  /* 0x000000ffff177224 */ /* 0x000fe200078e0005 */
[----:B------:R-:W-:Y:S01]  /*7ac0*/  MOV R4, R12 ;  /* 0x0000000c00047202 */ /* 0x000fe20000000f00 */
[----:B------:R-:W-:-:S04]  /*7ad0*/  IMAD.MOV.U32 R5, RZ, RZ, 0x0 ;  /* 0x00000000ff057424 */ /* 0x000fc800078e00ff */
[----:B------:R-:W-:Y:S05]  /*7ae0*/  RET.REL.NODEC R4 `(_ZN2at6native43_GLOBAL__N__7cc8d1ed_10_Dropout_cu_0e96ed3820fused_dropout_kernelIddmLin1ELi1EbEEvNS_4cuda6detail10TensorInfoIKT_T1_EENS5_IS6_S8_EENS5_IT4_S8_EES8_T0_NS_15PhiloxCudaStateE) ;  /* 0xffff851004007950 */ /* 0x000fea0003c3ffff */
        .weak           $__internal_101_$__cuda_sm20_div_u64
        .type           $__internal_101_$__cuda_sm20_div_u64,@function
        .size           $__internal_101_$__cuda_sm20_div_u64,(.L_x_11494 - $__internal_101_$__cuda_sm20_div_u64)
$__internal_101_$__cuda_sm20_div_u64:
        /* <DEDUP_REMOVED lines=66> */
[----:B------:R-:W-:Y:S05]  /*7f10*/  RET.REL.NODEC R36 `(_ZN2at6native43_GLOBAL__N__7cc8d1ed_10_Dropout_cu_0e96ed3820fused_dropout_kernelIddmLin1ELi1EbEEvNS_4cuda6detail10TensorInfoIKT_T1_EENS5_IS6_S8_EENS5_IT4_S8_EES8_T0_NS_15PhiloxCudaStateE) ;  /* 0xffff80e024007950 */ /* 0x000fea0003c3ffff */
.L_x_4037:
        /* <DEDUP_REMOVED lines=14> */
.L_x_11494:


//--------------------- .text._ZN2at6native43_GLOBAL__N__7cc8d1ed_10_Dropout_cu_0e96ed3820fused_dropout_kernelIddmLi1ELi1EbEEvNS_4cuda6detail10TensorInfoIKT_T1_EENS5_IS6_S8_EENS5_IT4_S8_EES8_T0_NS_15PhiloxCudaStateE --------------------------
	.section	.text._ZN2at6native43_GLOBAL__N__7cc8d1ed_10_Dropout_cu_0e96ed3820fused_dropout_kernelIddmLi1ELi1EbEEvNS_4cuda6detail10TensorInfoIKT_T1_EENS5_IS6_S8_EENS5_IT4_S8_EES8_T0_NS_15PhiloxCudaStateE,"ax",@progbits
	.sectioninfo	@"SHI_REGISTERS=60"
	.align	128
.text._ZN2at6native43_GLOBAL__N__7cc8d1ed_10_Dropout_cu_0e96ed3820fused_dropout_kernelIddmLi1ELi1EbEEvNS_4cuda6detail10TensorInfoIKT_T1_EENS5_IS6_S8_EENS5_IT4_S8_EES8_T0_NS_15PhiloxCudaStateE:
        .type           _ZN2at6native43_GLOBAL__N__7cc8d1ed_10_Dropout_cu_0e96ed3820fused_dropout_kernelIddmLi1ELi1EbEEvNS_4cuda6detail10TensorInfoIKT_T1_EENS5_IS6_S8_EENS5_IT4_S8_EES8_T0_NS_15PhiloxCudaStateE,@function
        .size           _ZN2at6native43_GLOBAL__N__7cc8d1ed_10_Dropout_cu_0e96ed3820fused_dropout_kernelIddmLi1ELi1EbEEvNS_4cuda6detail10TensorInfoIKT_T1_EENS5_IS6_S8_EENS5_IT4_S8_EES8_T0_NS_15PhiloxCudaStateE,(.L_x_11497 - _ZN2at6native43_GLOBAL__N__7cc8d1ed_10_Dropout_cu_0e96ed3820fused_dropout_kernelIddmLi1ELi1EbEEvNS_4cuda6detail10TensorInfoIKT_T1_EENS5_IS6_S8_EENS5_IT4_S8_EES8_T0_NS_15PhiloxCudaStateE)
        .other          _ZN2at6native43_GLOBAL__N__7cc8d1ed_10_Dropout_cu_0e96ed3820fused_dropout_kernelIddmLi1ELi1EbEEvNS_4cuda6detail10TensorInfoIKT_T1_EENS5_IS6_S8_EENS5_IT4_S8_EES8_T0_NS_15PhiloxCudaStateE,@"STO_CUDA_ENTRY STV_DEFAULT"
_ZN2at6native43_GLOBAL__N__7cc8d1ed_10_Dropout_cu_0e96ed3820fused_dropout_kernelIddmLi1ELi1EbEEvNS_4cuda6detail10TensorInfoIKT_T1_EENS5_IS6_S8_EENS5_IT4_S8_EES8_T0_NS_15PhiloxCudaStateE:
        /* <DEDUP_REMOVED lines=90> */
[----:B------:R-:W-:Y:S05]  /*05a0*/  CALL.REL.NOINC `($__internal_102_$__cuda_sm20_dblrcp_rn_slowpath_v3) ;  /* 0x0000128000007944 */ /* 0x000fea0003c00000 */
.L_x_4038:
        /* <DEDUP_REMOVED lines=11> */
[----:B------:R-:W-:Y:S05]  /*0660*/  CALL.REL.NOINC `($__internal_103_$__cuda_sm20_div_u64) ;  /* 0x0000146000007944 */ /* 0x000fea0003c00000 */
[----:B------:R-:W-:Y:S02]  /*0670*/  IMAD.MOV.U32 R18, RZ, RZ, R3 ;  /* 0x000000ffff127224 */ /* 0x000fe400078e0003 */
[----:B------:R-:W-:Y:S01]  /*0680*/  IMAD.MOV.U32 R19, RZ, RZ, R20 ;  /* 0x000000ffff137224 */ /* 0x000fe200078e0014 */
[----:B------:R-:W-:Y:S05]  /*0690*/  BRA `(.L_x_4040) ;  /* 0x0000016000007947 */ /* 0x000fea0003800000 */
.L_x_4039:
        /* <DEDUP_REMOVED lines=22> */
.L_x_4040:
        /* <DEDUP_REMOVED lines=14> */
[----:B------:R-:W-:Y:S01]  /*08e0*/  HFMA2.MMA R43, -RZ, RZ, 0, 0 ;  /* 0x00000000ff2b7435 */ /* 0x000fe200000001ff */
[----:B------:R-:W-:Y:S01]  /*08f0*/  IMAD R39, R39, -0x326172a9, RZ ;  /* 0xcd9e8d5727277824 */ /* 0x000fe200078e02ff */
[----:B------:R-:W-:Y:S01]  /*0900*/  LOP3.LUT R19, R2, 0x3, RZ, 0xc0, !PT ;  /* 0x0000000302137812 */ /* 0x000fe200078ec0ff */
[----:B------:R-:W-:Y:S02]  /*0910*/  IMAD.MOV.U32 R42, RZ, RZ, R4 ;  /* 0x000000ffff2a7224 */ /* 0x000fe400078e0004 */
[----:B------:R-:W-:Y:S02]  /*0920*/  IMAD.MOV.U32 R47, RZ, RZ, RZ ;  /* 0x000000ffff2f7224 */ /* 0x000fe400078e00ff */
.L_x_4053:
        /* <DEDUP_REMOVED lines=13> */
.L_x_4042:
[----:B------:R-:W-:Y:S05]  /*0a00*/  BSYNC B0 ;  /* 0x0000000000007941 */ /* 0x000fea0003800000 */
.L_x_4041:
        /* <DEDUP_REMOVED lines=70> */
.L_x_4044:
[----:B------:R-:W-:Y:S01]  /*0e70*/  IMAD.MOV.U32 R53, RZ, RZ, R0 ;  /* 0x000000ffff357224 */ /* 0x000fe200078e0000 */
[----:B------:R-:W-:Y:S01]  /*0e80*/  MOV R55, R28 ;  /* 0x0000001c00377202 */ /* 0x000fe20000000f00 */
[----:B------:R-:W-:Y:S02]  /*0e90*/  IMAD.MOV.U32 R56, RZ, RZ, R34 ;  /* 0x000000ffff387224 */ /* 0x000fe400078e0022 */
[----:B------:R-:W-:-:S02]  /*0ea0*/  IMAD.MOV.U32 R54, RZ, RZ, R46 ;  /* 0x000000ffff367224 */ /* 0x000fc400078e002e */
.L_x_4043:
        /* <DEDUP_REMOVED lines=41> */
[C---:B------:R-:W-:Y:S01]  /*1140*/  @!P3 LEA R40, P4, R38.reuse, c[0x0][0x160], 0x3 ;  /* 0x000058002628ba11 */ /* 0x040fe200078818ff */
[----:B------:R-:W-:Y:S02]  /*1150*/  @!P3 IMAD.IADD R39, R39, 0x1, R57 ;  /* 0x000000012727b824 */ /* 0x000fe400078e0239 */
        /* <DEDUP_REMOVED lines=12> */
[----:B------:R-:W1:Y:S01]  /*1220*/  F2F.F64.F32 R34, R34 ;  /* 0x0000002200227310 */ /* 0x000e620000201800 */
[C---:B------:R-:W-:Y:S01]  /*1230*/  LEA R36, P4, R38.reuse, c[0x0][0x300], 0x3 ;  /* 0x0000c00026247a11 */ /* 0x040fe200078818ff */
[----:B-1----:R1:W2:Y:S02]  /*1240*/  DSETP.GEU.AND P0, PT, R34, c[0x0][0x648], PT ;  /* 0x000192002200762a */ /* 0x0022a40003f0e000 */
[----:B-1----:R-:W-:-:S04]  /*1250*/  IADD3 R34, P5, R38, c[0x0][0x4a0], RZ ;  /* 0x0001280026227a10 */ /* 0x002fc80007fbe0ff */
[----:B--2---:R-:W-:-:S05]  /*1260*/  FSEL R35, RZ, 1, P0 ;  /* 0x3f800000ff237808 */ /* 0x004fca0000000000 */
[----:B------:R-:W-:Y:S02]  /*1270*/  FMUL.FTZ R53, R35, 1 ;  /* 0x3f80000023357820 */ /* 0x000fe40000410000 */
[----:B------:R-:W-:Y:S02]  /*1280*/  IMAD R35, R43, c[0x0][0x3d0], RZ ;  /* 0x0000f4002b237a24 */ /* 0x000fe400078e02ff */
[----:B------:R-:W1:Y:S02]  /*1290*/  F2F.F64.F32 R40, R53 ;  /* 0x0000003500287310 */ /* 0x000e640000201800 */
[----:B------:R-:W-:-:S05]  /*12a0*/  IMAD R35, R42, c[0x0][0x3d4], R35 ;  /* 0x0000f5002a237a24 */ /* 0x000fca00078e0223 */
[----:B------:R-:W-:Y:S02]  /*12b0*/  IADD3 R35, R39, R35, RZ ;  /* 0x0000002327237210 */ /* 0x000fe40007ffe0ff */
[----:B------:R-:W-:Y:S02]  /*12c0*/  SEL R39, RZ, 0x1, P0 ;  /* 0x00000001ff277807 */ /* 0x000fe40000000000 */
[----:B------:R-:W-:Y:S02]  /*12d0*/  LEA.HI.X R37, R38, c[0x0][0x304], R35, 0x3, P4 ;  /* 0x0000c10026257a11 */ /* 0x000fe400020f1c23 */
[----:B------:R-:W-:Y:S01]  /*12e0*/  IADD3.X R35, R35, c[0x0][0x4a4], RZ, P5, !PT ;  /* 0x0001290023237a10 */ /* 0x000fe20002ffe4ff */
[----:B-1---5:R-:W1:-:S06]  /*12f0*/  DMUL R40, R30, R40 ;  /* 0x000000281e287228 */ /* 0x022e4c0000000000 */
[----:B-1----:R-:W1:-:S07]  /*1300*/  DMUL R40, R40, R26 ;  /* 0x0000001a28287228 */ /* 0x002e4e0000000000 */
[----:B-1----:R1:W-:Y:S04]  /*1310*/  STG.E.64 [R36.64], R40 ;  /* 0x0000002824007986 */ /* 0x0023e8000c101b08 */
[----:B------:R1:W-:Y:S02]  /*1320*/  STG.E.U8 [R34.64], R39 ;  /* 0x0000002722007986 */ /* 0x0003e4000c101108 */
.L_x_4046:
[----:B------:R-:W-:Y:S05]  /*1330*/  BSYNC B0 ;  /* 0x0000000000007941 */ /* 0x000fea0003800000 */
.L_x_4045:
[----:B------:R-:W-:Y:S01]  /*1340*/  BSSY B0, `(.L_x_4047) ;  /* 0x0000017000007945 */ /* 0x000fe20003800000 */
[-C--:B---3--:R-:W-:Y:S02]  /*1350*/  FFMA.FTZ R54, R54, R45.reuse, 1.1641532182693481445e-10 ;  /* 0x2f00000036367423 */ /* 0x088fe4000001002d */
[----:B------:R-:W-:Y:S01]  /*1360*/  FFMA.FTZ R53, R56, R45, 1.1641532182693481445e-10 ;  /* 0x2f00000038357423 */ /* 0x000fe2000001002d */
[----:B------:R-:W-:Y:S05]  /*1370*/  @P1 BRA `(.L_x_4048) ;  /* 0x0000013000001947 */ /* 0x000fea0003800000 */
[----:B------:R-:W-:Y:S02]  /*1380*/  FMUL.FTZ R53, R53, 1 ;  /* 0x3f80000035357820 */ /* 0x000fe40000410000 */
[----:B------:R-:W-:-:S02]  /*1390*/  IMAD R51, R51, c[0x0][0x3d0], RZ ;  /* 0x0000f40033337a24 */ /* 0x000fc400078e02ff */
[----:B-1----:R-:W1:Y:S01]  /*13a0*/  F2F.F64.F32 R34, R53 ;  /* 0x0000003500227310 */ /* 0x002e620000201800 */
[----:B------:R-:W-:-:S04]  /*13b0*/  IMAD.WIDE.U32 R36, R50, c[0x0][0x3d0], RZ ;  /* 0x0000f40032247a25 */ /* 0x000fc800078e00ff */
[----:B------:R-:W-:Y:S01]  /*13c0*/  IMAD R51, R50, c[0x0][0x3d4], R51 ;  /* 0x0000f50032337a24 */ /* 0x000fe200078e0233 */
[----:B------:R-:W-:Y:S01]  /*13d0*/  LEA R38, P1, R36, c[0x0][0x300], 0x3 ;  /* 0x0000c00024267a11 */ /* 0x000fe200078218ff */
[----:B-1----:R-:W1:-:S06]  /*13e0*/  DSETP.GEU.AND P0, PT, R34, c[0x0][0x648], PT ;  /* 0x000192002200762a */ /* 0x002e4c0003f0e000 */
[----:B-1----:R-:W-:-:S05]  /*13f0*/  FSEL R34, RZ, 1, P0 ;  /* 0x3f800000ff227808 */ /* 0x002fca0000000000 */
[----:B------:R-:W-:-:S04]  /*1400*/  FMUL.FTZ R55, R34, 1 ;  /* 0x3f80000022377820 */ /* 0x000fc80000410000 */
[----:B------:R-:W1:Y:S02]  /*1410*/  F2F.F64.F32 R34, R55 ;  /* 0x0000003700227310 */ /* 0x000e640000201800 */
[----:B-1---5:R1:W2:Y:S02]  /*1420*/  DMUL R40, R22, R34 ;  /* 0x0000002216287228 */ /* 0x0222a40000000000 */
[----:B-1----:R-:W-:Y:S01]  /*1430*/  IMAD.IADD R35, R37, 0x1, R51 ;  /* 0x0000000125237824 */ /* 0x002fe200078e0233 */
[C---:B------:R-:W-:Y:S02]  /*1440*/  IADD3 R34, P4, R36.reuse, c[0x0][0x4a0], RZ ;  /* 0x0001280024227a10 */ /* 0x040fe40007f9e0ff */
[----:B------:R-:W-:Y:S01]  /*1450*/  SEL R37, RZ, 0x1, P0 ;  /* 0x00000001ff257807 */ /* 0x000fe20000000000 */
[----:B--2---:R-:W1:Y:S01]  /*1460*/  DMUL R40, R40, R26 ;  /* 0x0000001a28287228 */ /* 0x004e620000000000 */
[----:B------:R-:W-:Y:S02]  /*1470*/  LEA.HI.X R39, R36, c[0x0][0x304], R35, 0x3, P1 ;  /* 0x0000c10024277a11 */ /* 0x000fe400008f1c23 */
[----:B------:R-:W-:-:S04]  /*1480*/  IADD3.X R35, R35, c[0x0][0x4a4], RZ, P4, !PT ;  /* 0x0001290023237a10 */ /* 0x000fc800027fe4ff */
[----:B-1----:R1:W-:Y:S04]  /*1490*/  STG.E.64 [R38.64], R40 ;  /* 0x0000002826007986 */ /* 0x0023e8000c101b08 */
[----:B------:R1:W-:Y:S02]  /*14a0*/  STG.E.U8 [R34.64], R37 ;  /* 0x0000002522007986 */ /* 0x0003e4000c101108 */
.L_x_4048:
[----:B------:R-:W-:Y:S05]  /*14b0*/  BSYNC B0 ;  /* 0x0000000000007941 */ /* 0x000fea0003800000 */
.L_x_4047:
[----:B------:R-:W-:Y:S01]  /*14c0*/  BSSY B0, `(.L_x_4049) ;  /* 0x0000015000007945 */ /* 0x000fe20003800000 */
[----:B------:R-:W-:Y:S05]  /*14d0*/  @P2 BRA `(.L_x_4050) ;  /* 0x0000013000002947 */ /* 0x000fea0003800000 */
[----:B------:R-:W-:Y:S02]  /*14e0*/  FMUL.FTZ R54, R54, 1 ;  /* 0x3f80000036367820 */ /* 0x000fe40000410000 */
[----:B------:R-:W-:Y:S02]  /*14f0*/  IMAD R3, R3, c[0x0][0x3d0], RZ ;  /* 0x0000f40003037a24 */ /* 0x000fe400078e02ff */
[----:B-1----:R-:W1:Y:S01]  /*1500*/  F2F.F64.F32 R34, R54 ;  /* 0x0000003600227310 */ /* 0x002e620000201800 */
[----:B------:R-:W-:-:S04]  /*1510*/  IMAD.WIDE.U32 R36, R52, c[0x0][0x3d0], RZ ;  /* 0x0000f40034247a25 */ /* 0x000fc800078e00ff */
[----:B------:R-:W-:Y:S01]  /*1520*/  IMAD R3, R52, c[0x0][0x3d4], R3 ;  /* 0x0000f50034037a24 */ /* 0x000fe200078e0203 */
[----:B------:R-:W-:-:S03]  /*1530*/  LEA R38, P1, R36, c[0x0][0x300], 0x3 ;  /* 0x0000c00024267a11 */ /* 0x000fc600078218ff */
[----:B------:R-:W-:-:S05]  /*1540*/  IMAD.IADD R3, R37, 0x1, R3 ;  /* 0x0000000125037824 */ /* 0x000fca00078e0203 */
[----:B------:R-:W-:Y:S01]  /*1550*/  LEA.HI.X R39, R36, c[0x0][0x304], R3, 0x3, P1 ;  /* 0x0000c10024277a11 */ /* 0x000fe200008f1c03 */
[----:B-1----:R-:W1:-:S06]  /*1560*/  DSETP.GEU.AND P0, PT, R34, c[0x0][0x648], PT ;  /* 0x000192002200762a */ /* 0x002e4c0003f0e000 */
[----:B-1----:R-:W-:-:S05]  /*1570*/  FSEL R34, RZ, 1, P0 ;  /* 0x3f800000ff227808 */ /* 0x002fca0000000000 */
[----:B------:R-:W-:-:S04]  /*1580*/  FMUL.FTZ R50, R34, 1 ;  /* 0x3f80000022327820 */ /* 0x000fc80000410000 */
[----:B------:R-:W1:Y:S02]  /*1590*/  F2F.F64.F32 R34, R50 ;  /* 0x0000003200227310 */ /* 0x000e640000201800 */
[----:B-1---5:R1:W2:Y:S02]  /*15a0*/  DMUL R40, R20, R34 ;  /* 0x0000002214287228 */ /* 0x0222a40000000000 */
[----:B-1----:R-:W-:-:S04]  /*15b0*/  IADD3 R34, P2, R36, c[0x0][0x4a0], RZ ;  /* 0x0001280024227a10 */ /* 0x002fc80007f5e0ff */
[----:B--2---:R-:W1:Y:S01]  /*15c0*/  DMUL R40, R40, R26 ;  /* 0x0000001a28287228 */ /* 0x004e620000000000 */
[----:B------:R-:W-:Y:S02]  /*15d0*/  IADD3.X R35, R3, c[0x0][0x4a4], RZ, P2, !PT ;  /* 0x0001290003237a10 */ /* 0x000fe400017fe4ff */
[----:B------:R-:W-:-:S04]  /*15e0*/  SEL R3, RZ, 0x1, P0 ;  /* 0x00000001ff037807 */ /* 0x000fc80000000000 */
[----:B-1----:R1:W-:Y:S04]  /*15f0*/  STG.E.64 [R38.64], R40 ;  /* 0x0000002826007986 */ /* 0x0023e8000c101b08 */
[----:B------:R1:W-:Y:S02]  /*1600*/  STG.E.U8 [R34.64], R3 ;  /* 0x0000000322007986 */ /* 0x0003e4000c101108 */
.L_x_4050:
[----:B------:R-:W-:Y:S05]  /*1610*/  BSYNC B0 ;  /* 0x0000000000007941 */ /* 0x000fea0003800000 */
.L_x_4049:
[----:B01----:R-:W-:Y:S01]  /*1620*/  FFMA.FTZ R40, R44, R45, 1.1641532182693481445e-10 ;  /* 0x2f0000002c287423 */ /* 0x003fe2000001002d */
[----:B------:R-:W-:Y:S05]  /*1630*/  @P3 BRA `(.L_x_4051) ;  /* 0x0000013000003947 */ /* 0x000fea0003800000 */
[----:B------:R-:W-:Y:S02]  /*1640*/  FMUL.FTZ R40, R40, 1 ;  /* 0x3f80000028287820 */ /* 0x000fe40000410000 */
[----:B------:R-:W-:Y:S02]  /*1650*/  IMAD.WIDE.U32 R36, R2, c[0x0][0x3d0], RZ ;  /* 0x0000f40002247a25 */ /* 0x000fe400078e00ff */
[----:B------:R-:W0:Y:S02]  /*1660*/  F2F.F64.F32 R34, R40 ;  /* 0x0000002800227310 */ /* 0x000e240000201800 */
[----:B0-----:R-:W0:-:S06]  /*1670*/  DSETP.GEU.AND P0, PT, R34, c[0x0][0x648], PT ;  /* 0x000192002200762a */ /* 0x001e0c0003f0e000 */
[----:B0-----:R-:W-:-:S05]  /*1680*/  FSEL R3, RZ, 1, P0 ;  /* 0x3f800000ff037808 */ /* 0x001fca0000000000 */
[----:B------:R-:W-:Y:S02]  /*1690*/  FMUL.FTZ R41, R3, 1 ;  /* 0x3f80000003297820 */ /* 0x000fe40000410000 */
[----:B------:R-:W-:Y:S02]  /*16a0*/  IMAD R3, R0, c[0x0][0x3d0], RZ ;  /* 0x0000f40000037a24 */ /* 0x000fe400078e02ff */
[----:B------:R-:W0:Y:S02]  /*16b0*/  F2F.F64.F32 R34, R41 ;  /* 0x0000002900227310 */ /* 0x000e240000201800 */
[----:B------:R-:W-:Y:S01]  /*16c0*/  IMAD R3, R2, c[0x0][0x3d4], R3 ;  /* 0x0000f50002037a24 */ /* 0x000fe200078e0203 */
[C---:B------:R-:W-:Y:S01]  /*16d0*/  LEA R2, P1, R36.reuse, c[0x0][0x300], 0x3 ;  /* 0x0000c00024027a11 */ /* 0x040fe200078218ff */
[----:B0----5:R0:W1:Y:S02]  /*16e0*/  DMUL R38, R32, R34 ;  /* 0x0000002220267228 */ /* 0x0210640000000000 */
[----:B0-----:R-:W-:Y:S01]  /*16f0*/  IMAD.IADD R35, R37, 0x1, R3 ;  /* 0x0000000125237824 */ /* 0x001fe200078e0203 */
[----:B------:R-:W-:-:S02]  /*1700*/  IADD3 R34, P2, R36, c[0x0][0x4a0], RZ ;  /* 0x0001280024227a10 */ /* 0x000fc40007f5e0ff */
[----:B------:R-:W-:Y:S01]  /*1710*/  SEL R37, RZ, 0x1, P0 ;  /* 0x00000001ff257807 */ /* 0x000fe20000000000 */
[----:B-1----:R-:W0:Y:S01]  /*1720*/  DMUL R38, R38, R26 ;  /* 0x0000001a26267228 */ /* 0x002e220000000000 */
[----:B------:R-:W-:Y:S02]  /*1730*/  LEA.HI.X R3, R36, c[0x0][0x304], R35, 0x3, P1 ;  /* 0x0000c10024037a11 */ /* 0x000fe400008f1c23 */
[----:B------:R-:W-:-:S04]  /*1740*/  IADD3.X R35, R35, c[0x0][0x4a4], RZ, P2, !PT ;  /* 0x0001290023237a10 */ /* 0x000fc800017fe4ff */
[----:B0-----:R0:W-:Y:S04]  /*1750*/  STG.E.64 [R2.64], R38 ;  /* 0x0000002602007986 */ /* 0x0011e8000c101b08 */
[----:B------:R0:W-:Y:S02]  /*1760*/  STG.E.U8 [R34.64], R37 ;  /* 0x0000002522007986 */ /* 0x0001e4000c101108 */
.L_x_4051:
[----:B------:R-:W-:Y:S01]  /*1770*/  LEA R42, P0, R49, R42, 0x2 ;  /* 0x0000002a312a7211 */ /* 0x000fe200078010ff */
[----:B------:R-:W-:Y:S01]  /*1780*/  WARPSYNC 0xffffffff ;  /* 0xffffffff00007948 */ /* 0x000fe20003800000 */
[----:B------:R-:W-:Y:S01]  /*1790*/  BAR.SYNC.DEFER_BLOCKING 0x0 ;  /* 0x0000000000007b1d */ /* 0x000fe20000010000 */
[----:B0-----:R-:W-:Y:S02]  /*17a0*/  IMAD.MOV.U32 R39, RZ, RZ, R28 ;  /* 0x000000ffff277224 */ /* 0x001fe400078e001c */
[----:B------:R-:W-:Y:S01]  /*17b0*/  IMAD.X R43, RZ, RZ, R43, P0 ;  /* 0x000000ffff2b7224 */ /* 0x000fe200000e062b */
[----:B------:R-:W-:Y:S01]  /*17c0*/  ISETP.GE.U32.AND P0, PT, R42, R17, PT ;  /* 0x000000112a00720c */ /* 0x000fe20003f06070 */
[----:B------:R-:W-:-:S02]  /*17d0*/  IMAD.MOV.U32 R38, RZ, RZ, R46 ;  /* 0x000000ffff267224 */ /* 0x000fc400078e002e */
[----:B------:R-:W-:Y:S01]  /*17e0*/  IMAD.MOV.U32 R0, RZ, RZ, R48 ;  /* 0x000000ffff007224 */ /* 0x000fe200078e0030 */
[----:B------:R-:W-:-:S13]  /*17f0*/  ISETP.GE.U32.AND.EX P0, PT, R43, R18, PT, P0 ;  /* 0x000000122b00720c */ /* 0x000fda0003f06100 */
[----:B------:R-:W-:Y:S01]  /*1800*/  @P0 CALL.REL.NOINC `(.L_x_4052) ;  /* 0x0000001000000944 */ /* 0x000fe20003c00000 */
[----:B------:R-:W-:Y:S05]  /*1810*/  BRA `(.L_x_4053) ;  /* 0xfffff11000007947 */ /* 0x000fea000383ffff */
.L_x_4052:
[----:B------:R-:W-:Y:S05]  /*1820*/  EXIT ;  /* 0x000000000000794d */ /* 0x000fea0003800000 */
        .weak           $__internal_102_$__cuda_sm20_dblrcp_rn_slowpath_v3
        .type           $__internal_102_$__cuda_sm20_dblrcp_rn_slowpath_v3,@function
        .size           $__internal_102_$__cuda_sm20_dblrcp_rn_slowpath_v3,($__internal_103_$__cuda_sm20_div_u64 - $__internal_102_$__cuda_sm20_dblrcp_rn_slowpath_v3)
$__internal_102_$__cuda_sm20_dblrcp_rn_slowpath_v3:
[----:B------:R-:W-:Y:S01]  /*1830*/  IMAD.MOV.U32 R18, RZ, RZ, c[0x0][0x648] ;  /* 0x00019200ff127624 */ /* 0x000fe200078e00ff */
[----:B------:R-:W-:Y:S01]  /*1840*/  MOV R3, c[0x0][0x64c] ;  /* 0x0001930000037a02 */ /* 0x000fe20000000f00 */
[----:B------:R-:W-:-:S06]  /*1850*/  IMAD.MOV.U32 R19, RZ, RZ, c[0x0][0x64c] ;  /* 0x00019300ff137624 */ /* 0x000fcc00078e00ff */
        /* <DEDUP_REMOVED lines=23> */
.L_x_4056:
        /* <DEDUP_REMOVED lines=10> */
.L_x_4054:
[----:B------:R-:W-:Y:S01]  /*1a70*/  LOP3.LUT R23, R3, 0x80000, RZ, 0xfc, !PT ;  /* 0x0008000003177812 */ /* 0x000fe200078efcff */
[----:B------:R-:W-:Y:S02]  /*1a80*/  IMAD.MOV.U32 R22, RZ, RZ, c[0x0][0x648] ;  /* 0x00019200ff167624 */ /* 0x000fe400078e00ff */
.L_x_4055:
[----:B------:R-:W-:Y:S02]  /*1a90*/  IMAD.MOV.U32 R21, RZ, RZ, 0x0 ;  /* 0x00000000ff157424 */ /* 0x000fe400078e00ff */
[----:B01----:R-:W-:Y:S02]  /*1aa0*/  IMAD.MOV.U32 R26, RZ, RZ, R22 ;  /* 0x000000ffff1a7224 */ /* 0x003fe400078e0016 */
[----:B------:R-:W-:Y:S01]  /*1ab0*/  IMAD.MOV.U32 R27, RZ, RZ, R23 ;  /* 0x000000ffff1b7224 */ /* 0x000fe200078e0017 */
[----:B------:R-:W-:Y:S06]  /*1ac0*/  RET.REL.NODEC R20 `(_ZN2at6native43_GLOBAL__N__7cc8d1ed_10_Dropout_cu_0e96ed3820fused_dropout_kernelIddmLi1ELi1EbEEvNS_4cuda6detail10TensorInfoIKT_T1_EENS5_IS6_S8_EENS5_IT4_S8_EES8_T0_NS_15PhiloxCudaStateE) ;  /* 0xffffe53014007950 */ /* 0x000fec0003c3ffff */
        .weak           $__internal_103_$__cuda_sm20_div_u64
        .type           $__internal_103_$__cuda_sm20_div_u64,@function
        .size           $__internal_103_$__cuda_sm20_div_u64,(.L_x_11497 - $__internal_103_$__cuda_sm20_div_u64)
$__internal_103_$__cuda_sm20_div_u64:
        /* <DEDUP_REMOVED lines=14> */
[----:B------:R-:W-:Y:S01]  /*1bb0*/  IMAD.HI.U32 R22, P1, R21, R17, R22 ;  /* 0x0000001115167227 */ /* 0x000fe20007820016 */
[----:B------:R-:W-:-:S04]  /*1bc0*/  IADD3.X R3, R3, R21, RZ, P0, !PT ;  /* 0x0000001503037210 */ /* 0x000fc800007fe4ff */
        /* <DEDUP_REMOVED lines=48> */
[----:B------:R-:W-:Y:S06]  /*1ed0*/  RET.REL.NODEC R18 `(_ZN2at6native43_GLOBAL__N__7cc8d1ed_10_Dropout_cu_0e96ed3820fused_dropout_kernelIddmLi1ELi1EbEEvNS_4cuda6detail10TensorInfoIKT_T1_EENS5_IS6_S8_EENS5_IT4_S8_EES8_T0_NS_15PhiloxCudaStateE) ;  /* 0xffffe12012007950 */ /* 0x000fec0003c3ffff */
.L_x_4057:
        /* <DEDUP_REMOVED lines=10> */
.L_x_11497:


//--------------------- .text._ZN2at6native43_GLOBAL__N__7cc8d1ed_10_Dropout_cu_0e96ed3824fused_dropout_kernel_vecIddmLi1ELi2EbEEvNS_4cuda6detail10TensorInfoIKT_T1_EENS5_IS6_S8_EENS5_IT4_S8_EES8_T0_NS_15PhiloxCudaStateE --------------------------
	.section	.text._ZN2at6native43_GLOBAL__N__7cc8d1ed_10_Dropout_cu_0e96ed3824fused_dropout_kernel_vecIddmLi1ELi2EbEEvNS_4cuda6detail10TensorInfoIKT_T1_EENS5_IS6_S8_EENS5_IT4_S8_EES8_T0_NS_15PhiloxCudaStateE,"ax",@progbits
	.sectioninfo	@"SHI_REGISTERS=48"
	.align	128
.text._ZN2at6native43_GLOBAL__N__7cc8d1ed_10_Dropout_cu_0e96ed3824fused_dropout_kernel_vecIddmLi1ELi2EbEEvNS_4cuda6detail10TensorInfoIKT_T1_EENS5_IS6_S8_EENS5_IT4_S8_EES8_T0_NS_15PhiloxCudaStateE:
        .type           _ZN2at6native43_GLOBAL__N__7cc8d1ed_10_Dropout_cu_0e96ed3824fused_dropout_kernel_vecIddmLi1ELi2EbEEvNS_4cuda6detail10TensorInfoIKT_T1_EENS5_IS6_S8_EENS5_IT4_S8_EES8_T0_NS_15PhiloxCudaStateE,@function
        .size           _ZN2at6native43_GLOBAL__N__7cc8d1ed_10_Dropout_cu_0e96ed3824fused_dropout_kernel_vecIddmLi1ELi2EbEEvNS_4cuda6detail10TensorInfoIKT_T1_EENS5_IS6_S8_EENS5_IT4_S8_EES8_T0_NS_15PhiloxCudaStateE,(.L_x_11500 - _ZN2at6native43_GLOBAL__N__7cc8d1ed_10_Dropout_cu_0e96ed3824fused_dropout_kernel_vecIddmLi1ELi2EbEEvNS_4cuda6detail10TensorInfoIKT_T1_EENS5_IS6_S8_EENS5_IT4_S8_EES8_T0_NS_15PhiloxCudaStateE)
        .other          _ZN2at6native43_GLOBAL__N__7cc8d1ed_10_Dropout_cu_0e96ed3824fused_dropout_kernel_vecIddmLi1ELi2EbEEvNS_4cuda6detail10TensorInfoIKT_T1_EENS5_IS6_S8_EENS5_IT4_S8_EES8_T0_NS_15PhiloxCudaStateE,@"STO_CUDA_ENTRY STV_DEFAULT"
_ZN2at6native43_GLOBAL__N__7cc8d1ed_10_Dropout_cu_0e96ed3824fused_dropout_kernel_vecIddmLi1ELi2EbEEvNS_4cuda6detail10TensorInfoIKT_T1_EENS5_IS6_S8_EENS5_IT4_S8_EES8_T0_NS_15PhiloxCudaStateE:
        /* <DEDUP_REMOVED lines=29> */
[----:B------:R-:W-:Y:S02]  /*01d0*/  ISETP.GE.U32.AND.EX P0, PT, R41, c[0x0][0x644], PT, P0 ;  /* 0x0001910029007a0c */ /* 0x000fe40003f06100 */
[----:B------:R-:W-:Y:S01]  /*01e0*/  IADD3 R5, R21, 0x32370b8f, RZ ;  /* 0x32370b8f15057810 */ /* 0x000fe20007ffe0ff */
        /* <DEDUP_REMOVED lines=24> */
[----:B------:R-:W-:Y:S02]  /*0370*/  IADD3 R16, R20, -0x4ab325aa, RZ ;  /* 0xb54cda5614107810 */ /* 0x000fe40007ffe0ff */
[----:B------:R-:W-:Y:S01]  /*0380*/  IMAD.WIDE.U32 R18, R18, -0x326172a9, RZ ;  /* 0xcd9e8d5712127825 */ /* 0x000fe200078e00ff */
[----:B------:R-:W-:Y:S02]  /*0390*/  LOP3.LUT R13, R25, R14, R9, 0x96, !PT ;  /* 0x0000000e190d7212 */ /* 0x000fe400078e9609 */
[----:B------:R-:W-:Y:S01]  /*03a0*/  IADD3 R11, R21, 0x646e171e, RZ ;  /* 0x646e171e150b7810 */ /* 0x000fe20007ffe0ff */
[----:B------:R-:W-:Y:S01]  /*03b0*/  IMAD.MOV.U32 R36, RZ, RZ, c[0x0][0x64c] ;  /* 0x00019300ff247624 */ /* 0x000fe200078e00ff */
[----:B------:R-:W-:Y:S01]  /*03c0*/  LOP3.LUT R14, R19, R12, R10, 0x96, !PT ;  /* 0x0000000c130e7212 */ /* 0x000fe200078e960a */
[----:B------:R-:W-:Y:S01]  /*03d0*/  IMAD.WIDE.U32 R12, R13, -0x326172a9, RZ ;  /* 0xcd9e8d570d0c7825 */ /* 0x000fe200078e00ff */
[----:B------:R-:W-:-:S02]  /*03e0*/  IADD3 R17, R21, 0x1fd5c5a3, RZ ;  /* 0x1fd5c5a315117810 */ /* 0x000fc40007ffe0ff */
[----:B------:R-:W-:Y:S01]  /*03f0*/  IADD3 R32, R36, 0x300402, RZ ;  /* 0x0030040224207810 */ /* 0x000fe20007ffe0ff */
[----:B------:R-:W-:Y:S01]  /*0400*/  IMAD.WIDE.U32 R14, R14, -0x2daee0ad, RZ ;  /* 0xd2511f530e0e7825 */ /* 0x000fe200078e00ff */
[----:B------:R-:W-:Y:S02]  /*0410*/  LOP3.LUT R30, R13, R18, R16, 0x96, !PT ;  /* 0x000000120d1e7212 */ /* 0x000fe400078e9610 */
[----:B------:R-:W-:Y:S01]  /*0420*/  IADD3 R18, R20, 0x5384540f, RZ ;  /* 0x5384540f14127810 */ /* 0x000fe20007ffe0ff */
[----:B------:R-:W-:Y:S01]  /*0430*/  IMAD.MOV.U32 R22, RZ, RZ, c[0x0][0x648] ;  /* 0x00019200ff167624 */ /* 0x000fe200078e00ff */
[----:B------:R-:W-:Y:S01]  /*0440*/  LOP3.LUT R42, R15, R24, R11, 0x96, !PT ;  /* 0x000000180f2a7212 */ /* 0x000fe200078e960b */
[----:B------:R-:W-:Y:S01]  /*0450*/  IMAD.MOV.U32 R23, RZ, RZ, c[0x0][0x64c] ;  /* 0x00019300ff177624 */ /* 0x000fe200078e00ff */
[----:B------:R-:W-:Y:S01]  /*0460*/  FSETP.GEU.AND P0, PT, |R32|, 5.8789094863358348022e-39, PT ;  /* 0x004004022000780b */ /* 0x000fe20003f0e200 */
[----:B------:R-:W-:Y:S01]  /*0470*/  IMAD.WIDE.U32 R30, R30, -0x2daee0ad, RZ ;  /* 0xd2511f531e1e7825 */ /* 0x000fe200078e00ff */
[----:B------:R-:W-:-:S02]  /*0480*/  IADD3 R19, R20, -0xe443238, RZ ;  /* 0xf1bbcdc814137810 */ /* 0x000fc40007ffe0ff */
[----:B------:R-:W-:Y:S01]  /*0490*/  IADD3 R26, R21, -0x24c28bd8, RZ ;  /* 0xdb3d7428151a7810 */ /* 0x000fe20007ffe0ff */
[----:B0-----:R-:W0:Y:S01]  /*04a0*/  DFMA R24, R32, -R22, 1 ;  /* 0x3ff000002018742b */ /* 0x001e220000000816 */
[----:B------:R-:W-:Y:S01]  /*04b0*/  IMAD.WIDE.U32 R42, R42, -0x326172a9, RZ ;  /* 0xcd9e8d572a2a7825 */ /* 0x000fe200078e00ff */
[----:B------:R-:W-:Y:S02]  /*04c0*/  LOP3.LUT R13, R31, R14, R17, 0x96, !PT ;  /* 0x0000000e1f0d7212 */ /* 0x000fe400078e9611 */
[----:B------:R-:W-:Y:S01]  /*04d0*/  IADD3 R31, R20, -0x700cb87f, RZ ;  /* 0x8ff34781141f7810 */ /* 0x000fe20007ffe0ff */
[----:B------:R-:W-:Y:S01]  /*04e0*/  IMAD.MOV.U32 R27, RZ, RZ, R41 ;  /* 0x000000ffff1b7224 */ /* 0x000fe200078e0029 */
[----:B------:R-:W-:Y:S01]  /*04f0*/  LOP3.LUT R14, R43, R12, R18, 0x96, !PT ;  /* 0x0000000c2b0e7212 */ /* 0x000fe200078e9612 */
[----:B0-----:R-:W0:Y:S01]  /*0500*/  DFMA R24, R24, R24, R24 ;  /* 0x000000181818722b */ /* 0x001e220000000018 */
[----:B------:R-:W-:-:S04]  /*0510*/  IMAD.WIDE.U32 R12, R13, -0x326172a9, RZ ;  /* 0xcd9e8d570d0c7825 */ /* 0x000fc800078e00ff */
[----:B------:R-:W-:Y:S01]  /*0520*/  IMAD.WIDE.U32 R14, R14, -0x2daee0ad, RZ ;  /* 0xd2511f530e0e7825 */ /* 0x000fe200078e00ff */
[----:B0-----:R0:W1:Y:S01]  /*0530*/  DFMA R24, R32, R24, R32 ;  /* 0x000000182018722b */ /* 0x0010620000000020 */
[----:B------:R-:W-:Y:S02]  /*0540*/  LOP3.LUT R34, R13, R42, R19, 0x96, !PT ;  /* 0x0000002a0d227212 */ /* 0x000fe400078e9613 */
[----:B0-----:R-:W-:Y:S01]  /*0550*/  IMAD.MOV.U32 R32, RZ, RZ, R38 ;  /* 0x000000ffff207224 */ /* 0x001fe200078e0026 */
[----:B------:R-:W-:Y:S01]  /*0560*/  LOP3.LUT R29, R15, R30, R26, 0x96, !PT ;  /* 0x0000001e0f1d7212 */ /* 0x000fe200078e961a */
[----:B------:R-:W-:Y:S01]  /*0570*/  IMAD.MOV.U32 R33, RZ, RZ, R37 ;  /* 0x000000ffff217224 */ /* 0x000fe200078e0025 */
[----:B-1----:R-:W0:Y:S01]  /*0580*/  DFMA R22, R24, -R22, 1 ;  /* 0x3ff000001816742b */ /* 0x002e220000000816 */
[----:B------:R-:W-:Y:S01]  /*0590*/  IMAD.HI.U32 R13, R34, -0x2daee0ad, RZ ;  /* 0xd2511f53220d7827 */ /* 0x000fe200078e00ff */
[----:B------:R-:W-:-:S03]  /*05a0*/  IADD3 R30, R21, -0x695add53, RZ ;  /* 0x96a522ad151e7810 */ /* 0x000fc60007ffe0ff */
        /* <DEDUP_REMOVED lines=8> */
[----:B------:R-:W-:Y:S05]  /*0630*/  CALL.REL.NOINC `($__internal_104_$__cuda_sm20_dblrcp_rn_slowpath_v3) ;  /* 0x0000079000007944 */ /* 0x000fea0003c00000 */
.L_x_4058:
[----:B01----:R-:W-:Y:S01]  /*0640*/  IMAD.MOV.U32 R36, RZ, RZ, c[0x0][0x0] ;  /* 0x00000000ff247624 */ /* 0x003fe200078e00ff */
[----:B------:R-:W-:Y:S01]  /*0650*/  LOP3.LUT R39, R28, 0x3, RZ, 0xc0, !PT ;  /* 0x000000031c277812 */ /* 0x000fe200078ec0ff */
[----:B------:R-:W-:Y:S02]  /*0660*/  IMAD R29, R29, -0x326172a9, RZ ;  /* 0xcd9e8d571d1d7824 */ /* 0x000fe400078e02ff */
[----:B------:R-:W-:Y:S02]  /*0670*/  IMAD.MOV.U32 R41, RZ, RZ, RZ ;  /* 0x000000ffff297224 */ /* 0x000fe400078e00ff */
[----:B------:R-:W-:-:S02]  /*0680*/  IMAD R36, R36, c[0x0][0xc], RZ ;  /* 0x0000030024247a24 */ /* 0x000fc400078e02ff */
.L_x_4063:
        /* <DEDUP_REMOVED lines=13> */
.L_x_4060:
[----:B------:R-:W-:Y:S05]  /*0760*/  BSYNC B0 ;  /* 0x0000000000007941 */ /* 0x000fea0003800000 */
.L_x_4059:
        /* <DEDUP_REMOVED lines=54> */
.L_x_4062:
[----:B------:R-:W-:Y:S02]  /*0ad0*/  IMAD.MOV.U32 R43, RZ, RZ, R44 ;  /* 0x000000ffff2b7224 */ /* 0x000fe400078e002c */
[----:B------:R-:W-:Y:S02]  /*0ae0*/  IMAD.MOV.U32 R44, RZ, RZ, R28 ;  /* 0x000000ffff2c7224 */ /* 0x000fe400078e001c */
.L_x_4061:
        /* <DEDUP_REMOVED lines=9> */
[----:B------:R-:W1:Y:S01]  /*0b80*/  I2F.U32 R43, R43 ;  /* 0x0000002b002b7306 */ /* 0x000e620000201000 */
[----:B0-----:R-:W-:-:S02]  /*0b90*/  FFMA.FTZ R28, R28, R29, 1.1641532182693481445e-10 ;  /* 0x2f0000001c1c7423 */ /* 0x001fc4000001001d */
[----:B-1----:R-:W-:Y:S02]  /*0ba0*/  FFMA.FTZ R45, R43, R29, 1.1641532182693481445e-10 ;  /* 0x2f0000002b2d7423 */ /* 0x002fe4000001001d */
[----:B------:R-:W-:Y:S02]  /*0bb0*/  FMUL.FTZ R43, R28, 1 ;  /* 0x3f8000001c2b7820 */ /* 0x000fe40000410000 */
[----:B------:R-:W-:Y:S02]  /*0bc0*/  FMUL.FTZ R45, R45, 1 ;  /* 0x3f8000002d2d7820 */ /* 0x000fe40000410000 */
[----:B------:R0:W1:Y:S08]  /*0bd0*/  F2F.F64.F32 R28, R43 ;  /* 0x0000002b001c7310 */ /* 0x0000700000201800 */
[----:B------:R-:W3:Y:S01]  /*0be0*/  F2F.F64.F32 R44, R45 ;  /* 0x0000002d002c7310 */ /* 0x000ee20000201800 */
[----:B0-----:R-:W-:Y:S01]  /*0bf0*/  IADD3.X R43, R25, c[0x0][0x304], RZ, P2, !PT ;  /* 0x0000c100192b7a10 */ /* 0x001fe200017fe4ff */
[----:B-1----:R-:W0:-:S06]  /*0c00*/  DSETP.GEU.AND P1, PT, R28, c[0x0][0x648], PT ;  /* 0x000192001c00762a */ /* 0x002e0c0003f2e000 */
[----:B0-----:R-:W-:Y:S01]  /*0c10*/  FSEL R28, RZ, 1, P1 ;  /* 0x3f800000ff1c7808 */ /* 0x001fe20000800000 */
[----:B---3--:R-:W0:-:S04]  /*0c20*/  DSETP.GEU.AND P0, PT, R44, c[0x0][0x648], PT ;  /* 0x000192002c00762a */ /* 0x008e080003f0e000 */
[----:B------:R-:W-:Y:S02]  /*0c30*/  FMUL.FTZ R28, R28, 1 ;  /* 0x3f8000001c1c7820 */ /* 0x000fe40000410000 */
[----:B0-----:R-:W-:Y:S02]  /*0c40*/  FSEL R29, RZ, 1, P0 ;  /* 0x3f800000ff1d7808 */ /* 0x001fe40000000000 */
[----:B------:R-:W-:-:S03]  /*0c50*/  SEL R25, RZ, 0x1, P0 ;  /* 0x00000001ff197807 */ /* 0x000fc60000000000 */
[----:B------:R-:W-:Y:S02]  /*0c60*/  FMUL.FTZ R44, R29, 1 ;  /* 0x3f8000001d2c7820 */ /* 0x000fe40000410000 */
[----:B------:R-:W2:Y:S08]  /*0c70*/  F2F.F64.F32 R28, R28 ;  /* 0x0000001c001c7310 */ /* 0x000eb00000201800 */
[----:B------:R-:W0:Y:S01]  /*0c80*/  F2F.F64.F32 R44, R44 ;  /* 0x0000002c002c7310 */ /* 0x000e220000201800 */
[----:B--2---:R1:W-:-:S02]  /*0c90*/  DMUL R14, R14, R28 ;  /* 0x0000001c0e0e7228 */ /* 0x0043c40000000000 */
[----:B-1----:R-:W-:Y:S02]  /*0ca0*/  IADD3 R28, P3, R40, c[0x0][0x4a0], RZ ;  /* 0x00012800281c7a10 */ /* 0x002fe40007f7e0ff */
[----:B------:R-:W-:Y:S01]  /*0cb0*/  LEA R40, P0, R36, R40, 0x1 ;  /* 0x0000002824287211 */ /* 0x000fe200078008ff */
[----:B0-----:R0:W1:Y:S01]  /*0cc0*/  DMUL R12, R12, R44 ;  /* 0x0000002c0c0c7228 */ /* 0x0010620000000000 */
[----:B------:R-:W-:Y:S01]  /*0cd0*/  IADD3.X R29, R27, c[0x0][0x4a4], RZ, P3, !PT ;  /* 0x000129001b1d7a10 */ /* 0x000fe20001ffe4ff */
[----:B0-----:R-:W-:Y:S01]  /*0ce0*/  IMAD.MOV.U32 R45, RZ, RZ, R38 ;  /* 0x000000ffff2d7224 */ /* 0x001fe200078e0026 */
[----:B------:R-:W-:Y:S01]  /*0cf0*/  SEL R44, RZ, 0x1, P1 ;  /* 0x00000001ff2c7807 */ /* 0x000fe20000800000 */
[----:B------:R-:W-:Y:S01]  /*0d00*/  IMAD.X R27, RZ, RZ, R27, P0 ;  /* 0x000000ffff1b7224 */ /* 0x000fe200000e061b */
[----:B------:R-:W-:Y:S01]  /*0d10*/  ISETP.GE.U32.AND P0, PT, R40, c[0x0][0x640], PT ;  /* 0x0001900028007a0c */ /* 0x000fe20003f06070 */
[-C--:B-1----:R-:W-:Y:S01]  /*0d20*/  DMUL R12, R12, R22.reuse ;  /* 0x000000160c0c7228 */ /* 0x082fe20000000000 */
[----:B------:R-:W-:Y:S01]  /*0d30*/  PRMT R25, R44, 0x7604, R25 ;  /* 0x000076042c197816 */ /* 0x000fe20000000019 */
[----:B------:R-:W-:Y:S01]  /*0d40*/  IMAD.MOV.U32 R44, RZ, RZ, R37 ;  /* 0x000000ffff2c7224 */ /* 0x000fe200078e0025 */
[----:B------:R-:W-:Y:S01]  /*0d50*/  ISETP.GE.U32.AND.EX P0, PT, R27, c[0x0][0x644], PT, P0 ;  /* 0x000191001b007a0c */ /* 0x000fe20003f06100 */
[----:B------:R-:W0:-:S07]  /*0d60*/  DMUL R14, R14, R22 ;  /* 0x000000160e0e7228 */ /* 0x000e0e0000000000 */
[----:B0-----:R-:W-:Y:S04]  /*0d70*/  STG.E.128 [R42.64], R12 ;  /* 0x0000000c2a007986 */ /* 0x001fe8000c101d04 */
[----:B------:R0:W-:Y:S02]  /*0d80*/  STG.E.U16 [R28.64], R25 ;  /* 0x000000191c007986 */ /* 0x0001e4000c101504 */
[----:B0-----:R-:W-:Y:S02]  /*0d90*/  IMAD.MOV.U32 R29, RZ, RZ, R24 ;  /* 0x000000ffff1d7224 */ /* 0x001fe400078e0018 */
[----:B------:R-:W-:Y:S06]  /*0da0*/  BAR.SYNC.DEFER_BLOCKING 0x0 ;  /* 0x0000000000007b1d */ /* 0x000fec0000010000 */
[----:B------:R-:W-:Y:S05]  /*0db0*/  @!P0 BRA `(.L_x_4063) ;  /* 0xfffff8d000008947 */ /* 0x000fea000383ffff */
[----:B------:R-:W-:Y:S05]  /*0dc0*/  EXIT ;  /* 0x000000000000794d */ /* 0x000fea0003800000 */
        .weak           $__internal_104_$__cuda_sm20_dblrcp_rn_slowpath_v3
        .type           $__internal_104_$__cuda_sm20_dblrcp_rn_slowpath_v3,@function
        .size           $__internal_104_$__cuda_sm20_dblrcp_rn_slowpath_v3,(.L_x_11500 - $__internal_104_$__cuda_sm20_dblrcp_rn_slowpath_v3)
$__internal_104_$__cuda_sm20_dblrcp_rn_slowpath_v3:
        /* <DEDUP_REMOVED lines=27> */
.L_x_4066:
        /* <DEDUP_REMOVED lines=10> */
.L_x_4064:
[----:B------:R-:W-:Y:S01]  /*1020*/  LOP3.LUT R15, R24, 0x80000, RZ, 0xfc, !PT ;  /* 0x00080000180f7812 */ /* 0x000fe200078efcff */
[----:B------:R-:W-:Y:S02]  /*1030*/  IMAD.MOV.U32 R14, RZ, RZ, c[0x0][0x648] ;  /* 0x00019200ff0e7624 */ /* 0x000fe400078e00ff */
.L_x_4065:
[----:B------:R-:W-:Y:S02]  /*1040*/  IMAD.MOV.U32 R37, RZ, RZ, 0x0 ;  /* 0x00000000ff257424 */ /* 0x000fe400078e00ff */
[----:B01----:R-:W-:Y:S02]  /*1050*/  IMAD.MOV.U32 R22, RZ, RZ, R14 ;  /* 0x000000ffff167224 */ /* 0x003fe400078e000e */
[----:B------:R-:W-:Y:S01]  /*1060*/  IMAD.MOV.U32 R23, RZ, RZ, R15 ;  /* 0x000000ffff177224 */ /* 0x000fe200078e000f */
[----:B------:R-:W-:Y:S06]  /*1070*/  RET.REL.NODEC R36 `(_ZN2at6native43_GLOBAL__N__7cc8d1ed_10_Dropout_cu_0e96ed3824fused_dropout_kernel_vecIddmLi1ELi2EbEEvNS_4cuda6detail10TensorInfoIKT_T1_EENS5_IS6_S8_EENS5_IT4_S8_EES8_T0_NS_15PhiloxCudaStateE) ;  /* 0xffffef8024007950 */ /* 0x000fec0003c3ffff */
.L_x_4067:
        /* <DEDUP_REMOVED lines=16> */
.L_x_11500:


//--------------------- .text._ZN2at6native43_GLOBAL__N__7cc8d1ed_10_Dropout_cu_0e96ed3824fused_dropout_kernel_vecIddmLi1ELi4EbEEvNS_4cuda6detail10TensorInfoIKT_T1_EENS5_IS6_S8_EENS5_IT4_S8_EES8_T0_NS_15PhiloxCudaStateE --------------------------
	.section	.text._ZN2at6native43_GLOBAL__N__7cc8d1ed_10_Dropout_cu_0e96ed3824fused_dropout_kernel_vecIddmLi1ELi4EbEEvNS_4cuda6detail10TensorInfoIKT_T1_EENS5_IS6_S8_EENS5_IT4_S8_EES8_T0_NS_15PhiloxCudaStateE,"ax",@progbits
	.sectioninfo	@"SHI_REGISTERS=56"
	.align	128
.text._ZN2at6native43_GLOBAL__N__7cc8d1ed_10_Dropout_cu_0e96ed3824fused_dropout_kernel_vecIddmLi1ELi4EbEEvNS_4cuda6detail10TensorInfoIKT_T1_EENS5_IS6_S8_EENS5_IT4_S8_EES8_T0_NS_15PhiloxCudaStateE:
        .type           _ZN2at6native43_GLOBAL__N__7cc8d1ed_10_Dropout_cu_0e96ed3824fused_dropout_kernel_vecIddmLi1ELi4EbEEvNS_4cuda6detail10TensorInfoIKT_T1_EENS5_IS6_S8_EENS5_IT4_S8_EES8_T0_NS_15PhiloxCudaStateE,@function
        .size           _ZN2at6native43_GLOBAL__N__7cc8d1ed_10_Dropout_cu_0e96ed3824fused_dropout_kernel_vecIddmLi1ELi4EbEEvNS_4cuda6detail10TensorInfoIKT_T1_EENS5_IS6_S8_EENS5_IT4_S8_EES8_T0_NS_15PhiloxCudaStateE,(.L_x_11502 - _ZN2at6native43_GLOBAL__N__7cc8d1ed_10_Dropout_cu_0e96ed3824fused_dropout_kernel_vecIddmLi1ELi4EbEEvNS_4cuda6detail10TensorInfoIKT_T1_EENS5_IS6_S8_EENS5_IT4_S8_EES8_T0_NS_15PhiloxCudaStateE)
        .other          _ZN2at6native43_GLOBAL__N__7cc8d1ed_10_Dropout_cu_0e96ed3824fused_dropout_kernel_vecIddmLi1ELi4EbEEvNS_4cuda6detail10TensorInfoIKT_T1_EENS5_IS6_S8_EENS5_IT4_S8_EES8_T0_NS_15PhiloxCudaStateE,@"STO_CUDA_ENTRY STV_DEFAULT"
_ZN2at6native43_GLOBAL__N__7cc8d1ed_10_Dropout_cu_0e96ed3824fused_dropout_kernel_vecIddmLi1ELi4EbEEvNS_4cuda6detail10TensorInfoIKT_T1_EENS5_IS6_S8_EENS5_IT4_S8_EES8_T0_NS_15PhiloxCudaStateE:
        /* <DEDUP_REMOVED lines=97> */
[----:B------:R-:W-:Y:S05]  /*0610*/  CALL.REL.NOINC `($__internal_105_$__cuda_sm20_dblrcp_rn_slowpath_v3) ;  /* 0x000009d000007944 */ /* 0x000fea0003c00000 */
[----:B01----:R-:W-:Y:S02]  /*0620*/  IMAD.MOV.U32 R26, RZ, RZ, R14 ;  /* 0x000000ffff1a7224 */ /* 0x003fe400078e000e */
[----:B------:R-:W-:Y:S02]  /*0630*/  IMAD.MOV.U32 R27, RZ, RZ, R15 ;  /* 0x000000ffff1b7224 */ /* 0x000fe400078e000f */
.L_x_4068:
[----:B01----:R-:W-:Y:S01]  /*0640*/  IMAD R48, R48, -0x326172a9, RZ ;  /* 0xcd9e8d5730307824 */ /* 0x003fe200078e02ff */
[----:B------:R-:W-:Y:S01]  /*0650*/  LOP3.LUT R43, R28, 0x3, RZ, 0xc0, !PT ;  /* 0x000000031c2b7812 */ /* 0x000fe200078ec0ff */
[----:B------:R-:W-:-:S03]  /*0660*/  IMAD.MOV.U32 R41, RZ, RZ, RZ ;  /* 0x000000ffff297224 */ /* 0x000fc600078e00ff */
.L_x_4073:
        /* <DEDUP_REMOVED lines=13> */
.L_x_4070:
[----:B------:R-:W-:Y:S05]  /*0740*/  BSYNC B0 ;  /* 0x0000000000007941 */ /* 0x000fea0003800000 */
.L_x_4069:
        /* <DEDUP_REMOVED lines=60> */
.L_x_4072:
[----:B------:R-:W-:Y:S02]  /*0b10*/  IMAD.MOV.U32 R49, RZ, RZ, R34 ;  /* 0x000000ffff317224 */ /* 0x000fe400078e0022 */
[----:B------:R-:W-:Y:S02]  /*0b20*/  IMAD.MOV.U32 R52, RZ, RZ, R17 ;  /* 0x000000ffff347224 */ /* 0x000fe400078e0011 */
[----:B------:R-:W-:-:S02]  /*0b30*/  IMAD.MOV.U32 R51, RZ, RZ, R42 ;  /* 0x000000ffff337224 */ /* 0x000fc400078e002a */
[----:B------:R-:W-:Y:S02]  /*0b40*/  IMAD.MOV.U32 R50, RZ, RZ, R28 ;  /* 0x000000ffff327224 */ /* 0x000fe400078e001c */
.L_x_4071:
        /* <DEDUP_REMOVED lines=8> */
[----:B------:R-:W4:Y:S01]  /*0bd0*/  I2F.U32 R52, R52 ;  /* 0x0000003400347306 */ /* 0x000f220000201000 */
[----:B-1----:R-:W-:-:S07]  /*0be0*/  FFMA.FTZ R34, R34, R53, 1.1641532182693481445e-10 ;  /* 0x2f00000022227423 */ /* 0x002fce0000010035 */
[----:B------:R-:W0:Y:S01]  /*0bf0*/  I2F.U32 R48, R51 ;  /* 0x0000003300307306 */ /* 0x000e220000201000 */
[----:B------:R-:W-:-:S07]  /*0c00*/  FMUL.FTZ R34, R34, 1 ;  /* 0x3f80000022227820 */ /* 0x000fce0000410000 */
[----:B------:R-:W1:Y:S08]  /*0c10*/  I2F.U32 R50, R50 ;  /* 0x0000003200327306 */ /* 0x000e700000201000 */
[----:B------:R-:W5:Y:S01]  /*0c20*/  F2F.F64.F32 R34, R34 ;  /* 0x0000002200227310 */ /* 0x000f620000201800 */
[-C--:B----4-:R-:W-:Y:S02]  /*0c30*/  FFMA.FTZ R52, R52, R53.reuse, 1.1641532182693481445e-10 ;  /* 0x2f00000034347423 */ /* 0x090fe40000010035 */
[----:B0-----:R-:W-:-:S02]  /*0c40*/  FFMA.FTZ R46, R48, R53, 1.1641532182693481445e-10 ;  /* 0x2f000000302e7423 */ /* 0x001fc40000010035 */
[----:B-1----:R-:W-:Y:S02]  /*0c50*/  FFMA.FTZ R53, R50, R53, 1.1641532182693481445e-10 ;  /* 0x2f00000032357423 */ /* 0x002fe40000010035 */
[----:B------:R-:W-:Y:S02]  /*0c60*/  FMUL.FTZ R47, R46, 1 ;  /* 0x3f8000002e2f7820 */ /* 0x000fe40000410000 */
[----:B------:R-:W-:Y:S02]  /*0c70*/  FMUL.FTZ R53, R53, 1 ;  /* 0x3f80000035357820 */ /* 0x000fe40000410000 */
[----:B------:R-:W-:Y:S01]  /*0c80*/  FMUL.FTZ R49, R52, 1 ;  /* 0x3f80000034317820 */ /* 0x000fe20000410000 */
[----:B-----5:R0:W-:Y:S01]  /*0c90*/  DSETP.GEU.AND P1, PT, R34, c[0x0][0x648], PT ;  /* 0x000192002200762a */ /* 0x0201e20003f2e000 */
[----:B------:R-:W1:Y:S08]  /*0ca0*/  F2F.F64.F32 R46, R47 ;  /* 0x0000002f002e7310 */ /* 0x000e700000201800 */
[----:B0-----:R-:W0:Y:S08]  /*0cb0*/  F2F.F64.F32 R34, R53 ;  /* 0x0000003500227310 */ /* 0x001e300000201800 */
[----:B------:R-:W4:Y:S01]  /*0cc0*/  F2F.F64.F32 R48, R49 ;  /* 0x0000003100307310 */ /* 0x000f220000201800 */
[----:B-1----:R-:W1:-:S04]  /*0cd0*/  DSETP.GEU.AND P3, PT, R46, c[0x0][0x648], PT ;  /* 0x000192002e00762a */ /* 0x002e480003f6e000 */
[----:B0-----:R1:W0:Y:S02]  /*0ce0*/  DSETP.GEU.AND P0, PT, R34, c[0x0][0x648], PT ;  /* 0x000192002200762a */ /* 0x0012240003f0e000 */
[----:B-1----:R-:W-:-:S04]  /*0cf0*/  FSEL R34, RZ, 1, P3 ;  /* 0x3f800000ff227808 */ /* 0x002fc80001800000 */
[----:B0-----:R-:W-:Y:S01]  /*0d00*/  FSEL R35, RZ, 1, P0 ;  /* 0x3f800000ff237808 */ /* 0x001fe20000000000 */
[----:B----4-:R0:W1:Y:S02]  /*0d10*/  DSETP.GEU.AND P2, PT, R48, c[0x0][0x648], PT ;  /* 0x000192003000762a */ /* 0x0100640003f4e000 */
[----:B0-----:R-:W-:Y:S02]  /*0d20*/  FSEL R48, RZ, 1, P1 ;  /* 0x3f800000ff307808 */ /* 0x001fe40000800000 */
[----:B------:R-:W-:Y:S02]  /*0d30*/  FMUL.FTZ R35, R35, 1 ;  /* 0x3f80000023237820 */ /* 0x000fe40000410000 */
[----:B-1----:R-:W-:Y:S01]  /*0d40*/  FSEL R46, RZ, 1, P2 ;  /* 0x3f800000ff2e7808 */ /* 0x002fe20001000000 */
[----:B------:R-:W-:Y:S02]  /*0d50*/  FMUL.FTZ R52, R34, 1 ;  /* 0x3f80000022347820 */ /* 0x000fe40000410000 */
[----:B------:R-:W-:-:S02]  /*0d60*/  FMUL.FTZ R50, R48, 1 ;  /* 0x3f80000030327820 */ /* 0x000fc40000410000 */
[----:B------:R-:W-:Y:S01]  /*0d70*/  FMUL.FTZ R48, R46, 1 ;  /* 0x3f8000002e307820 */ /* 0x000fe20000410000 */
[----:B------:R-:W-:Y:S08]  /*0d80*/  F2F.F64.F32 R34, R35 ;  /* 0x0000002300227310 */ /* 0x000ff00000201800 */
[----:B------:R-:W2:Y:S08]  /*0d90*/  F2F.F64.F32 R46, R52 ;  /* 0x00000034002e7310 */ /* 0x000eb00000201800 */
[----:B------:R-:W3:Y:S08]  /*0da0*/  F2F.F64.F32 R48, R48 ;  /* 0x0000003000307310 */ /* 0x000ef00000201800 */
[----:B------:R-:W0:Y:S01]  /*0db0*/  F2F.F64.F32 R50, R50 ;  /* 0x0000003200327310 */ /* 0x000e220000201800 */
[----:B------:R-:W-:Y:S01]  /*0dc0*/  WARPSYNC 0xffffffff ;  /* 0xffffffff00007948 */ /* 0x000fe20003800000 */
[----:B--2---:R1:W-:-:S02]  /*0dd0*/  DMUL R16, R16, R46 ;  /* 0x0000002e10107228 */ /* 0x0043c40000000000 */
[----:B-1----:R-:W-:Y:S02]  /*0de0*/  SEL R46, RZ, 0x1, P1 ;  /* 0x00000001ff2e7807 */ /* 0x002fe40000800000 */
[----:B------:R1:W-:Y:S02]  /*0df0*/  DMUL R18, R18, R34 ;  /* 0x0000002212127228 */ /* 0x0003e40000000000 */
[----:B-1----:R-:W-:Y:S02]  /*0e00*/  IADD3 R34, P1, R45, c[0x0][0x300], RZ ;  /* 0x0000c0002d227a10 */ /* 0x002fe40007f3e0ff */
[----:B------:R-:W-:Y:S02]  /*0e10*/  SEL R47, RZ, 0x1, P2 ;  /* 0x00000001ff2f7807 */ /* 0x000fe40001000000 */
[----:B------:R-:W-:Y:S01]  /*0e20*/  IADD3.X R35, R29, c[0x0][0x304], RZ, P1, !PT ;  /* 0x0000c1001d237a10 */ /* 0x000fe20000ffe4ff */
[----:B------:R-:W-:Y:S01]  /*0e30*/  IMAD.MOV.U32 R29, RZ, RZ, c[0x0][0x0] ;  /* 0x00000000ff1d7624 */ /* 0x000fe200078e00ff */
[----:B------:R-:W-:-:S02]  /*0e40*/  PRMT R46, R47, 0x7604, R46 ;  /* 0x000076042f2e7816 */ /* 0x000fc4000000002e */
[----:B------:R-:W-:Y:S01]  /*0e50*/  SEL R47, RZ, 0x1, P3 ;  /* 0x00000001ff2f7807 */ /* 0x000fe20001800000 */
[----:B------:R-:W-:Y:S01]  /*0e60*/  IMAD R29, R29, c[0x0][0xc], RZ ;  /* 0x000003001d1d7a24 */ /* 0x000fe200078e02ff */
[----:B---3--:R1:W2:Y:S02]  /*0e70*/  DMUL R14, R14, R48 ;  /* 0x000000300e0e7228 */ /* 0x0082a40000000000 */
[----:B------:R-:W-:Y:S02]  /*0e80*/  PRMT R47, R47, 0x7054, R46 ;  /* 0x000070542f2f7816 */ /* 0x000fe4000000002e */
[----:B------:R-:W-:Y:S02]  /*0e90*/  IADD3 R46, P2, R44, c[0x0][0x4a0], RZ ;  /* 0x000128002c2e7a10 */ /* 0x000fe40007f5e0ff */
[----:B-1----:R-:W-:Y:S02]  /*0ea0*/  SEL R48, RZ, 0x1, P0 ;  /* 0x00000001ff307807 */ /* 0x002fe40000000000 */
[----:B------:R-:W-:-:S02]  /*0eb0*/  LEA R44, P0, R29, R44, 0x2 ;  /* 0x0000002c1d2c7211 */ /* 0x000fc400078010ff */
[----:B------:R-:W-:Y:S02]  /*0ec0*/  PRMT R49, R48, 0x654, R47 ;  /* 0x0000065430317816 */ /* 0x000fe4000000002f */
[----:B------:R-:W-:Y:S01]  /*0ed0*/  IADD3.X R47, R31, c[0x0][0x4a4], RZ, P2, !PT ;  /* 0x000129001f2f7a10 */ /* 0x000fe200017fe4ff */
[----:B------:R-:W-:Y:S01]  /*0ee0*/  IMAD.X R31, RZ, RZ, R31, P0 ;  /* 0x000000ffff1f7224 */ /* 0x000fe200000e061f */
[----:B------:R-:W-:Y:S01]  /*0ef0*/  ISETP.GE.U32.AND P0, PT, R44, c[0x0][0x640], PT ;  /* 0x000190002c007a0c */ /* 0x000fe20003f06070 */
[----:B0-----:R-:W0:-:S03]  /*0f00*/  DMUL R12, R12, R50 ;  /* 0x000000320c0c7228 */ /* 0x001e060000000000 */
[----:B------:R-:W-:Y:S01]  /*0f10*/  ISETP.GE.U32.AND.EX P0, PT, R31, c[0x0][0x644], PT, P0 ;  /* 0x000191001f007a0c */ /* 0x000fe20003f06100 */
[----:B--2---:R-:W-:-:S04]  /*0f20*/  DMUL R14, R14, R26 ;  /* 0x0000001a0e0e7228 */ /* 0x004fc80000000000 */
[----:B0-----:R-:W0:-:S04]  /*0f30*/  DMUL R12, R12, R26 ;  /* 0x0000001a0c0c7228 */ /* 0x001e080000000000 */
[----:B------:R-:W-:-:S04]  /*0f40*/  DMUL R16, R16, R26 ;  /* 0x0000001a10107228 */ /* 0x000fc80000000000 */
[----:B------:R-:W1:Y:S01]  /*0f50*/  DMUL R18, R18, R26 ;  /* 0x0000001a12127228 */ /* 0x000e620000000000 */
[----:B0-----:R-:W-:Y:S01]  /*0f60*/  STG.E.128 [R34.64], R12 ;  /* 0x0000000c22007986 */ /* 0x001fe2000c101d04 */
[----:B------:R-:W-:-:S05]  /*0f70*/  MOV R48, R28 ;  /* 0x0000001c00307202 */ /* 0x000fca0000000f00 */
[----:B-1----:R0:W-:Y:S04]  /*0f80*/  STG.E.128 [R34.64+0x10], R16 ;  /* 0x0000101022007986 */ /* 0x0021e8000c101d04 */
[----:B------:R1:W-:Y:S01]  /*0f90*/  STG.E [R46.64], R49 ;  /* 0x000000312e007986 */ /* 0x0003e2000c101904 */
[----:B------:R-:W-:Y:S02]  /*0fa0*/  IMAD.MOV.U32 R45, RZ, RZ, R42 ;  /* 0x000000ffff2d7224 */ /* 0x000fe400078e002a */
[----:B0-----:R-:W-:Y:S01]  /*0fb0*/  IMAD.MOV.U32 R34, RZ, RZ, R40 ;  /* 0x000000ffff227224 */ /* 0x001fe200078e0028 */
[----:B------:R-:W-:Y:S06]  /*0fc0*/  BAR.SYNC.DEFER_BLOCKING 0x0 ;  /* 0x0000000000007b1d */ /* 0x000fec0000010000 */
[----:B-1----:R-:W-:Y:S05]  /*0fd0*/  @!P0 BRA `(.L_x_4073) ;  /* 0xfffff69000008947 */ /* 0x002fea000383ffff */
[----:B------:R-:W-:Y:S05]  /*0fe0*/  EXIT ;  /* 0x000000000000794d */ /* 0x000fea0003800000 */
        .weak           $__internal_105_$__cuda_sm20_dblrcp_rn_slowpath_v3
        .type           $__internal_105_$__cuda_sm20_dblrcp_rn_slowpath_v3,@function
        .size           $__internal_105_$__cuda_sm20_dblrcp_rn_slowpath_v3,(.L_x_11502 - $__internal_105_$__cuda_sm20_dblrcp_rn_slowpath_v3)
$__internal_105_$__cuda_sm20_dblrcp_rn_slowpath_v3:
        /* <DEDUP_REMOVED lines=27> */
.L_x_4076:
        /* <DEDUP_REMOVED lines=10> */
.L_x_4074:
[----:B------:R-:W-:Y:S01]  /*1240*/  LOP3.LUT R15, R18, 0x80000, RZ, 0xfc, !PT ;  /* 0x00080000120f7812 */ /* 0x000fe200078efcff */
[----:B------:R-:W-:Y:S02]  /*1250*/  IMAD.MOV.U32 R14, RZ, RZ, c[0x0][0x648] ;  /* 0x00019200ff0e7624 */ /* 0x000fe400078e00ff */
.L_x_4075:
[----:B------:R-:W-:-:S04]  /*1260*/  IMAD.MOV.U32 R27, RZ, RZ, 0x0 ;  /* 0x00000000ff1b7424 */ /* 0x000fc800078e00ff */
[----:B------:R-:W-:Y:S05]  /*1270*/  RET.REL.NODEC R26 `(_ZN2at6native43_GLOBAL__N__7cc8d1ed_10_Dropout_cu_0e96ed3824fused_dropout_kernel_vecIddmLi1ELi4EbEEvNS_4cuda6detail10TensorInfoIKT_T1_EENS5_IS6_S8_EENS5_IT4_S8_EES8_T0_NS_15PhiloxCudaStateE) ;  /* 0xffffed801a007950 */ /* 0x000fea0003c3ffff */
.L_x_4077:
        /* <DEDUP_REMOVED lines=16> */
.L_x_11502:


//--------------------- .text._ZN2at6native43_GLOBAL__N__7cc8d1ed_10_Dropout_cu_0e96ed3824fused_dropout_kernel_vecIddmLi1ELi8EbEEvNS_4cuda6detail10TensorInfoIKT_T1_EENS5_IS6_S8_EENS5_IT4_S8_EES8_T0_NS_15PhiloxCudaStateE --------------------------
	.section	.text._ZN2at6native43_GLOBAL__N__7cc8d1ed_10_Dropout_cu_0e96ed3824fused_dropout_kernel_vecIddmLi1ELi8EbEEvNS_4cuda6detail10TensorInfoIKT_T1_EENS5_IS6_S8_EENS5_IT4_S8_EES8_T0_NS_15PhiloxCudaStateE,"ax",@progbits
	.sectioninfo	@"SHI_REGISTERS=52"
	.align	128
.text._ZN2at6native43_GLOBAL__N__7cc8d1ed_10_Dropout_cu_0e96ed3824fused_dropout_kernel_vecIddmLi1ELi8EbEEvNS_4cuda6detail10TensorInfoIKT_T1_EENS5_IS6_S8_EENS5_IT4_S8_EES8_T0_NS_15PhiloxCudaStateE:
        .type           _ZN2at6native43_GLOBAL__N__7cc8d1ed_10_Dropout_cu_0e96ed3824fused_dropout_kernel_vecIddmLi1ELi8EbEEvNS_4cuda6detail10TensorInfoIKT_T1_EENS5_IS6_S8_EENS5_IT4_S8_EES8_T0_NS_15PhiloxCudaStateE,@function
        .size           _ZN2at6native43_GLOBAL__N__7cc8d1ed_10_Dropout_cu_0e96ed3824fused_dropout_kernel_vecIddmLi1ELi8EbEEvNS_4cuda6detail10TensorInfoIKT_T1_EENS5_IS6_S8_EENS5_IT4_S8_EES8_T0_NS_15PhiloxCudaStateE,(.L_x_11504 - _ZN2at6native43_GLOBAL__N__7cc8d1ed_10_Dropout_cu_0e96ed3824fused_dropout_kernel_vecIddmLi1ELi8EbEEvNS_4cuda6detail10TensorInfoIKT_T1_EENS5_IS6_S8_EENS5_IT4_S8_EES8_T0_NS_15PhiloxCudaStateE)
        .other          _ZN2at6native43_GLOBAL__N__7cc8d1ed_10_Dropout_cu_0e96ed3824fused_dropout_kernel_vecIddmLi1ELi8EbEEvNS_4cuda6detail10TensorInfoIKT_T1_EENS5_IS6_S8_EENS5_IT4_S8_EES8_T0_NS_15PhiloxCudaStateE,@"STO_CUDA_ENTRY STV_DEFAULT"
_ZN2at6native43_GLOBAL__N__7cc8d1ed_10_Dropout_cu_0e96ed3824fused_dropout_kernel_vecIddmLi1ELi8EbEEvNS_4cuda6detail10TensorInfoIKT_T1_EENS5_IS6_S8_EENS5_IT4_S8_EES8_T0_NS_15PhiloxCudaStateE:
        /* <DEDUP_REMOVED lines=103> */
[----:B------:R-:W-:Y:S05]  /*0670*/  CALL.REL.NOINC `($__internal_106_$__cuda_sm20_dblrcp_rn_slowpath_v3) ;  /* 0x00001b2000007944 */ /* 0x000fea0003c00000 */
.L_x_4078:
[----:B-1----:R-:W-:Y:S01]  /*0680*/  IMAD R10, R10, -0x326172a9, RZ ;  /* 0xcd9e8d570a0a7824 */ /* 0x002fe200078e02ff */
[----:B------:R-:W-:Y:S02]  /*0690*/  LOP3.LUT R9, R0, 0x3, RZ, 0xc0, !PT ;  /* 0x0000000300097812 */ /* 0x000fe400078ec0ff */
[----:B------:R-:W-:Y:S02]  /*06a0*/  MOV R4, RZ ;  /* 0x000000ff00047202 */ /* 0x000fe40000000f00 */
.L_x_4091:
[----:B------:R-:W-:Y:S01]  /*06b0*/  ISETP.NE.AND P0, PT, R9, RZ, PT ;  /* 0x000000ff0900720c */ /* 0x000fe20003f05270 */
[----:B------:R-:W-:Y:S02]  /*06c0*/  IMAD R11, R6, -0x2daee0ad, RZ ;  /* 0xd2511f53060b7824 */ /* 0x000fe400078e02ff */
[----:B------:R-:W-:Y:S02]  /*06d0*/  IMAD.MOV.U32 R13, RZ, RZ, R8 ;  /* 0x000000ffff0d7224 */ /* 0x000fe400078e0008 */
[----:B------:R-:W-:-:S08]  /*06e0*/  IMAD.MOV.U32 R12, RZ, RZ, R10 ;  /* 0x000000ffff0c7224 */ /* 0x000fd000078e000a */
[----:B--2---:R-:W-:Y:S05]  /*06f0*/  @!P0 BRA `(.L_x_4079) ;  /* 0x000009a000008947 */ /* 0x004fea0003800000 */
        /* <DEDUP_REMOVED lines=13> */
.L_x_4081:
[----:B------:R-:W-:Y:S05]  /*07d0*/  BSYNC B0 ;  /* 0x0000000000007941 */ /* 0x000fea0003800000 */
.L_x_4080:
        /* <DEDUP_REMOVED lines=10> */
[----:B------:R-:W-:Y:S01]  /*0880*/  IMAD.WIDE.U32 R16, R0, -0x2daee0ad, RZ ;  /* 0xd2511f5300107825 */ /* 0x000fe200078e00ff */
[----:B------:R-:W-:Y:S02]  /*0890*/  IADD3 R0, R14, 0x2, RZ ;  /* 0x000000020e007810 */ /* 0x000fe40007ffe0ff */
        /* <DEDUP_REMOVED lines=46> */
.L_x_4082:
        /* <DEDUP_REMOVED lines=21> */
.L_x_4084:
[----:B------:R-:W-:Y:S05]  /*0cd0*/  BSYNC B0 ;  /* 0x0000000000007941 */ /* 0x000fea0003800000 */
.L_x_4083:
[----:B------:R-:W-:Y:S01]  /*0ce0*/  LOP3.LUT R16, R16, UR4, R5, 0x96, !PT ;  /* 0x0000000410107c12 */ /* 0x000fe2000f8e9605 */
[----:B------:R-:W-:Y:S01]  /*0cf0*/  IMAD.MOV.U32 R38, RZ, RZ, R12 ;  /* 0x000000ffff267224 */ /* 0x000fe200078e000c */
[----:B------:R-:W-:Y:S01]  /*0d00*/  LOP3.LUT R10, R14, R17, RZ, 0x3c, !PT ;  /* 0x000000110e0a7212 */ /* 0x000fe200078e3cff */
[----:B------:R-:W-:Y:S01]  /*0d10*/  IMAD R17, R6, R7, -0x2daee0ad ;  /* 0xd2511f5306117424 */ /* 0x000fe200078e0207 */
        /* <DEDUP_REMOVED lines=38> */
[----:B------:R-:W-:-:S04]  /*0f80*/  IMAD.MOV.U32 R39, RZ, RZ, R15 ;  /* 0x000000ffff277224 */ /* 0x000fc800078e000f */
[----:B------:R-:W-:Y:S01]  /*0f90*/  IMAD.MOV.U32 R42, RZ, RZ, R7 ;  /* 0x000000ffff2a7224 */ /* 0x000fe200078e0007 */
[----:B------:R-:W-:Y:S05]  /*0fa0*/  @!P0 BRA `(.L_x_4085) ;  /* 0x000009f000008947 */ /* 0x000fea0003800000 */
[----:B------:R-:W-:Y:S01]  /*0fb0*/  ISETP.NE.AND P0, PT, R9, 0x2, PT ;  /* 0x000000020900780c */ /* 0x000fe20003f05270 */
[----:B------:R-:W-:Y:S01]  /*0fc0*/  IMAD.MOV.U32 R32, RZ, RZ, R34 ;  /* 0x000000ffff207224 */ /* 0x000fe200078e0022 */
[----:B------:R-:W-:Y:S01]  /*0fd0*/  MOV R40, R13 ;  /* 0x0000000d00287202 */ /* 0x000fe20000000f00 */
[----:B------:R-:W-:Y:S02]  /*0fe0*/  IMAD.MOV.U32 R38, RZ, RZ, R12 ;  /* 0x000000ffff267224 */ /* 0x000fe400078e000c */
[----:B------:R-:W-:Y:S02]  /*0ff0*/  IMAD.MOV.U32 R39, RZ, RZ, R7 ;  /* 0x000000ffff277224 */ /* 0x000fe400078e0007 */
[----:B------:R-:W-:Y:S02]  /*1000*/  IMAD.MOV.U32 R42, RZ, RZ, R10 ;  /* 0x000000ffff2a7224 */ /* 0x000fe400078e000a */
[----:B------:R-:W-:-:S04]  /*1010*/  IMAD.MOV.U32 R34, RZ, RZ, R15 ;  /* 0x000000ffff227224 */ /* 0x000fc800078e000f */
        /* <DEDUP_REMOVED lines=8> */
.L_x_4079:
        /* <DEDUP_REMOVED lines=15> */
.L_x_4087:
[----:B------:R-:W-:Y:S05]  /*1190*/  BSYNC B0 ;  /* 0x0000000000007941 */ /* 0x000fea0003800000 */
.L_x_4086:
        /* <DEDUP_REMOVED lines=27> */
.L_x_4089:
[----:B------:R-:W-:Y:S05]  /*1350*/  BSYNC B0 ;  /* 0x0000000000007941 */ /* 0x000fea0003800000 */
.L_x_4088:
[----:B------:R-:W-:Y:S01]  /*1360*/  LOP3.LUT R10, R8, UR4, R5, 0x96, !PT ;  /* 0x00000004080a7c12 */ /* 0x000fe2000f8e9605 */
[----:B------:R-:W-:Y:S01]  /*1370*/  IMAD R8, R14, -0x2daee0ad, RZ ;  /* 0xd2511f530e087824 */ /* 0x000fe200078e02ff */
[----:B------:R-:W-:Y:S01]  /*1380*/  LOP3.LUT R17, R6, R17, RZ, 0x3c, !PT ;  /* 0x0000001106117212 */ /* 0x000fe200078e3cff */
[----:B------:R-:W-:Y:S01]  /*1390*/  IMAD R22, R22, -0x326172a9, RZ ;  /* 0xcd9e8d5716167824 */ /* 0x000fe200078e02ff */
[----:B------:R-:W-:Y:S01]  /*13a0*/  LOP3.LUT R6, R16, R15, RZ, 0x3c, !PT ;  /* 0x0000000f10067212 */ /* 0x000fe200078e3cff */
[----:B------:R-:W-:Y:S01]  /*13b0*/  IMAD.WIDE.U32 R14, R10, -0x2daee0ad, RZ ;  /* 0xd2511f530a0e7825 */ /* 0x000fe200078e00ff */
[----:B------:R-:W-:Y:S02]  /*13c0*/  IADD3 R25, R8, -0x5b5dc15a, RZ ;  /* 0xa4a23ea608197810 */ /* 0x000fe40007ffe0ff */
[----:B------:R-:W-:Y:S01]  /*13d0*/  LOP3.LUT R18, R19, UR4, R21, 0x96, !PT ;  /* 0x0000000413127c12 */ /* 0x000fe2000f8e9615 */
[----:B------:R-:W-:Y:S01]  /*13e0*/  IMAD.WIDE.U32 R16, R17, -0x326172a9, RZ ;  /* 0xcd9e8d5711107825 */ /* 0x000fe200078e00ff */
[----:B------:R-:W-:-:S02]  /*13f0*/  LOP3.LUT R20, R15, UR9, R25, 0x96, !PT ;  /* 0x000000090f147c12 */ /* 0x000fc4000f8e9619 */
[----:B------:R-:W-:Y:S01]  /*1400*/  IADD3 R8, R8, -0x2daee0ad, RZ ;  /* 0xd2511f5308087810 */ /* 0x000fe20007ffe0ff */
[----:B------:R-:W-:Y:S01]  /*1410*/  IMAD.HI.U32 R15, R18, -0x2daee0ad, RZ ;  /* 0xd2511f53120f7827 */ /* 0x000fe200078e00ff */
[----:B------:R-:W-:Y:S02]  /*1420*/  LOP3.LUT R19, R23, R17, RZ, 0x3c, !PT ;  /* 0x0000001117137212 */ /* 0x000fe400078e3cff */
[----:B------:R-:W-:Y:S01]  /*1430*/  MOV R38, R7 ;  /* 0x0000000700267202 */ /* 0x000fe20000000f00 */
[----:B------:R-:W-:Y:S01]  /*1440*/  IMAD.HI.U32 R17, R6, -0x2daee0ad, RZ ;  /* 0xd2511f5306117827 */ /* 0x000fe200078e00ff */
[----:B------:R-:W-:Y:S02]  /*1450*/  LOP3.LUT R8, R15, UR9, R8, 0x96, !PT ;  /* 0x000000090f087c12 */ /* 0x000fe4000f8e9608 */
[----:B------:R-:W-:Y:S01]  /*1460*/  MOV R33, R11 ;  /* 0x0000000b00217202 */ /* 0x000fe20000000f00 */
[----:B------:R-:W-:Y:S02]  /*1470*/  IMAD R10, R18, -0x2daee0ad, RZ ;  /* 0xd2511f53120a7824 */ /* 0x000fe400078e02ff */
[----:B------:R-:W-:-:S03]  /*1480*/  IMAD.WIDE.U32 R20, R20, -0x326172a9, RZ ;  /* 0xcd9e8d5714147825 */ /* 0x000fc600078e00ff */
[----:B------:R-:W-:Y:S01]  /*1490*/  LOP3.LUT R10, R17, UR11, R10, 0x96, !PT ;  /* 0x0000000b110a7c12 */ /* 0x000fe2000f8e960a */
[----:B------:R-:W-:Y:S01]  /*14a0*/  IMAD.WIDE.U32 R18, R19, -0x2daee0ad, RZ ;  /* 0xd2511f5313127825 */ /* 0x000fe200078e00ff */
[----:B------:R-:W-:-:S03]  /*14b0*/  LOP3.LUT R16, R21, UR10, R16, 0x96, !PT ;  /* 0x0000000a15107c12 */ /* 0x000fc6000f8e9610 */
        /* <DEDUP_REMOVED lines=78> */
.L_x_4085:
[C---:B------:R-:W-:Y:S01]  /*19a0*/  IMAD.SHL.U32 R31, R30.reuse, 0x8, RZ ;  /* 0x000000081e1f7824 */ /* 0x040fe200078e00ff */
[----:B------:R-:W-:-:S04]  /*19b0*/  SHF.L.U64.HI R11, R30, 0x3, R3 ;  /* 0x000000031e0b7819 */ /* 0x000fc80000010203 */
[----:B------:R-:W-:-:S04]  /*19c0*/  IADD3 R36, P0, R31, c[0x0][0x160], RZ ;  /* 0x000058001f247a10 */ /* 0x000fc80007f1e0ff */
[----:B------:R-:W-:-:S05]  /*19d0*/  IADD3.X R37, R11, c[0x0][0x164], RZ, P0, !PT ;  /* 0x000059000b257a10 */ /* 0x000fca00007fe4ff */
[----:B------:R0:W2:Y:S04]  /*19e0*/  LDG.E.128 R16, [R36.64+0x10] ;  /* 0x0000100624107981 */ /* 0x0000a8000c1e1d00 */
[----:B------:R0:W3:Y:S04]  /*19f0*/  LDG.E.128 R20, [R36.64+0x20] ;  /* 0x0000200624147981 */ /* 0x0000e8000c1e1d00 */
[----:B------:R0:W4:Y:S04]  /*1a00*/  LDG.E.128 R12, [R36.64] ;  /* 0x00000006240c7981 */ /* 0x000128000c1e1d00 */
[----:B------:R0:W5:Y:S01]  /*1a10*/  LDG.E.128 R24, [R36.64+0x30] ;  /* 0x0000300624187981 */ /* 0x000162000c1e1d00 */
[----:B------:R-:W-:Y:S01]  /*1a20*/  I2F.U32 R35, R35 ;  /* 0x0000002300237306 */ /* 0x000fe20000201000 */
[----:B------:R-:W-:-:S07]  /*1a30*/  HFMA2.MMA R46, -RZ, RZ, 0.1171875, 0 ;  /* 0x2f800000ff2e7435 */ /* 0x000fce00000001ff */
[----:B------:R-:W1:Y:S08]  /*1a40*/  I2F.U32 R49, R38 ;  /* 0x0000002600317306 */ /* 0x000e700000201000 */
[----:B------:R-:W0:Y:S08]  /*1a50*/  I2F.U32 R43, R40 ;  /* 0x00000028002b7306 */ /* 0x000e300000201000 */
[----:B------:R-:W0:Y:S08]  /*1a60*/  I2F.U32 R33, R33 ;  /* 0x0000002100217306 */ /* 0x000e300000201000 */
[----:B------:R0:W0:Y:S01]  /*1a70*/  I2F.U32 R41, R32 ;  /* 0x0000002000297306 */ /* 0x0000220000201000 */
[----:B-1----:R-:W-:-:S02]  /*1a80*/  FFMA.FTZ R49, R49, R46, 1.1641532182693481445e-10 ;  /* 0x2f00000031317423 */ /* 0x002fc4000001002e */
[----:B0-----:R-:W-:-:S05]  /*1a90*/  FFMA.FTZ R43, R43, R46, 1.1641532182693481445e-10 ;  /* 0x2f0000002b2b7423 */ /* 0x001fca000001002e */
[----:B------:R-:W0:Y:S01]  /*1aa0*/  I2F.U32 R47, R34 ;  /* 0x00000022002f7306 */ /* 0x000e220000201000 */
[----:B------:R-:W-:Y:S02]  /*1ab0*/  FFMA.FTZ R32, R35, R46, 1.1641532182693481445e-10 ;  /* 0x2f00000023207423 */ /* 0x000fe4000001002e */
[----:B------:R-:W-:-:S05]  /*1ac0*/  FMUL.FTZ R36, R49, 1 ;  /* 0x3f80000031247820 */ /* 0x000fca0000410000 */
[----:B------:R1:W-:Y:S02]  /*1ad0*/  I2F.U32 R44, R42 ;  /* 0x0000002a002c7306 */ /* 0x0003e40000201000 */
[----:B-1----:R-:W-:Y:S02]  /*1ae0*/  FMUL.FTZ R42, R32, 1 ;  /* 0x3f800000202a7820 */ /* 0x002fe40000410000 */
[----:B------:R-:W-:-:S04]  /*1af0*/  FFMA.FTZ R32, R33, R46, 1.1641532182693481445e-10 ;  /* 0x2f00000021207423 */ /* 0x000fc8000001002e */
[----:B------:R1:W0:Y:S01]  /*1b00*/  I2F.U32 R45, R39 ;  /* 0x00000027002d7306 */ /* 0x0002220000201000 */
[----:B------:R-:W-:Y:S02]  /*1b10*/  FMUL.FTZ R40, R32, 1 ;  /* 0x3f80000020287820 */ /* 0x000fe40000410000 */
[----:B------:R-:W-:Y:S02]  /*1b20*/  FFMA.FTZ R32, R41, R46, 1.1641532182693481445e-10 ;  /* 0x2f00000029207423 */ /* 0x000fe4000001002e */
[----:B-1----:R-:W-:-:S03]  /*1b30*/  FMUL.FTZ R39, R43, 1 ;  /* 0x3f8000002b277820 */ /* 0x002fc60000410000 */
[----:B------:R-:W1:Y:S01]  /*1b40*/  F2F.F64.F32 R42, R42 ;  /* 0x0000002a002a7310 */ /* 0x000e620000201800 */
[----:B------:R-:W-:Y:S02]  /*1b50*/  FMUL.FTZ R32, R32, 1 ;  /* 0x3f80000020207820 */ /* 0x000fe40000410000 */
[----:B0-----:R-:W-:-:S05]  /*1b60*/  FFMA.FTZ R47, R47, R46, 1.1641532182693481445e-10 ;  /* 0x2f0000002f2f7423 */ /* 0x001fca000001002e */
[----:B------:R-:W0:Y:S01]  /*1b70*/  F2F.F64.F32 R36, R36 ;  /* 0x0000002400247310 */ /* 0x000e220000201800 */
[----:B------:R-:W-:-:S07]  /*1b80*/  FMUL.FTZ R34, R47, 1 ;  /* 0x3f8000002f227820 */ /* 0x000fce0000410000 */
[----:B------:R-:W0:Y:S08]  /*1b90*/  F2F.F64.F32 R38, R39 ;  /* 0x0000002700267310 */ /* 0x000e300000201800 */
[----:B------:R-:W0:Y:S01]  /*1ba0*/  F2F.F64.F32 R40, R40 ;  /* 0x0000002800287310 */ /* 0x000e220000201800 */
[----:B------:R-:W-:Y:S01]  /*1bb0*/  FFMA.FTZ R45, R45, R46, 1.1641532182693481445e-10 ;  /* 0x2f0000002d2d7423 */ /* 0x000fe2000001002e */
[----:B-1----:R-:W1:-:S06]  /*1bc0*/  DSETP.GEU.AND P3, PT, R42, c[0x0][0x648], PT ;  /* 0x000192002a00762a */ /* 0x002e4c0003f6e000 */
[----:B------:R-:W1:Y:S01]  /*1bd0*/  F2F.F64.F32 R32, R32 ;  /* 0x0000002000207310 */ /* 0x000e620000201800 */
[----:B------:R-:W-:Y:S02]  /*1be0*/  FMUL.FTZ R45, R45, 1 ;  /* 0x3f8000002d2d7820 */ /* 0x000fe40000410000 */
[----:B------:R-:W-:Y:S01]  /*1bf0*/  FFMA.FTZ R44, R44, R46, 1.1641532182693481445e-10 ;  /* 0x2f0000002c2c7423 */ /* 0x000fe2000001002e */
[----:B0-----:R-:W-:-:S04]  /*1c00*/  DSETP.GEU.AND P1, PT, R36, c[0x0][0x648], PT ;  /* 0x000192002400762a */ /* 0x001fc80003f2e000 */
[----:B------:R-:W0:Y:S01]  /*1c10*/  F2F.F64.F32 R34, R34 ;  /* 0x0000002200227310 */ /* 0x000e220000201800 */
[----:B------:R1:W-:Y:S02]  /*1c20*/  DSETP.GEU.AND P0, PT, R38, c[0x0][0x648], PT ;  /* 0x000192002600762a */ /* 0x0003e40003f0e000 */
[----:B-1----:R-:W-:Y:S02]  /*1c30*/  FMUL.FTZ R38, R44, 1 ;  /* 0x3f8000002c267820 */ /* 0x002fe40000410000 */
[----:B------:R1:W1:Y:S02]  /*1c40*/  DSETP.GEU.AND P2, PT, R40, c[0x0][0x648], PT ;  /* 0x000192002800762a */ /* 0x0002640003f4e000 */
[----:B-1----:R-:W-:Y:S01]  /*1c50*/  FSEL R40, RZ, 1, P3 ;  /* 0x3f800000ff287808 */ /* 0x002fe20001800000 */
[----:B------:R-:W1:Y:S01]  /*1c60*/  F2F.F64.F32 R36, R45 ;  /* 0x0000002d00247310 */ /* 0x000e620000201800 */
[----:B------:R0:W0:-:S03]  /*1c70*/  DSETP.GEU.AND P5, PT, R32, c[0x0][0x648], PT ;  /* 0x000192002000762a */ /* 0x0000060003fae000 */
[----:B0-----:R-:W-:Y:S01]  /*1c80*/  FMUL.FTZ R32, R40, 1 ;  /* 0x3f80000028207820 */ /* 0x001fe20000410000 */
[----:B------:R-:W-:-:S03]  /*1c90*/  FSEL R40, RZ, 1, P2 ;  /* 0x3f800000ff287808 */ /* 0x000fc60001000000 */
[----:B------:R-:W0:Y:S01]  /*1ca0*/  F2F.F64.F32 R38, R38 ;  /* 0x0000002600267310 */ /* 0x000e220000201800 */
[----:B------:R1:W1:Y:S02]  /*1cb0*/  DSETP.GEU.AND P4, PT, R34, c[0x0][0x648], PT ;  /* 0x000192002200762a */ /* 0x0002640003f8e000 */
[----:B-1----:R-:W-:Y:S01]  /*1cc0*/  FMUL.FTZ R34, R40, 1 ;  /* 0x3f80000028227820 */ /* 0x002fe20000410000 */
[----:B------:R-:W-:Y:S01]  /*1cd0*/  FSEL R40, RZ, 1, P5 ;  /* 0x3f800000ff287808 */ /* 0x000fe20002800000 */
[----:B------:R1:W1:-:S03]  /*1ce0*/  DSETP.GEU.AND P6, PT, R36, c[0x0][0x648], PT ;  /* 0x000192002400762a */ /* 0x0002460003fce000 */
[----:B------:R-:W2:Y:S01]  /*1cf0*/  F2F.F64.F32 R32, R32 ;  /* 0x0000002000207310 */ /* 0x000ea20000201800 */
[----:B-1----:R-:W-:Y:S01]  /*1d00*/  FMUL.FTZ R36, R40, 1 ;  /* 0x3f80000028247820 */ /* 0x002fe20000410000 */
[----:B------:R-:W-:Y:S02]  /*1d10*/  FSEL R40, RZ, 1, P4 ;  /* 0x3f800000ff287808 */ /* 0x000fe40002000000 */
[----:B------:R-:W-:Y:S02]  /*1d20*/  FSEL R41, RZ, 1, P6 ;  /* 0x3f800000ff297808 */ /* 0x000fe40003000000 */
[----:B------:R-:W-:Y:S01]  /*1d30*/  SEL R46, RZ, 0x1, P6 ;  /* 0x00000001ff2e7807 */ /* 0x000fe20003000000 */
[----:B0-----:R0:W1:Y:S02]  /*1d40*/  DSETP.GEU.AND P6, PT, R38, c[0x0][0x648], PT ;  /* 0x000192002600762a */ /* 0x0010640003fce000 */
[----:B0-----:R-:W-:Y:S01]  /*1d50*/  FMUL.FTZ R38, R40, 1 ;  /* 0x3f80000028267820 */ /* 0x001fe20000410000 */
[----:B------:R-:W3:Y:S01]  /*1d60*/  F2F.F64.F32 R36, R36 ;  /* 0x0000002400247310 */ /* 0x000ee20000201800 */
[----:B------:R-:W-:-:S02]  /*1d70*/  FSEL R42, RZ, 1, P0 ;  /* 0x3f800000ff2a7808 */ /* 0x000fc40000000000 */
[----:B------:R-:W-:-:S05]  /*1d80*/  FSEL R44, RZ, 1, P1 ;  /* 0x3f800000ff2c7808 */ /* 0x000fca0000800000 */
[----:B------:R-:W0:Y:S01]  /*1d90*/  F2F.F64.F32 R38, R38 ;  /* 0x0000002600267310 */ /* 0x000e220000201800 */
[----:B------:R-:W-:-:S07]  /*1da0*/  FMUL.FTZ R42, R42, 1 ;  /* 0x3f8000002a2a7820 */ /* 0x000fce0000410000 */
[----:B------:R-:W0:Y:S01]  /*1db0*/  F2F.F64.F32 R34, R34 ;  /* 0x0000002200227310 */ /* 0x000e220000201800 */
[----:B------:R-:W-:-:S07]  /*1dc0*/  FMUL.FTZ R48, R44, 1 ;  /* 0x3f8000002c307820 */ /* 0x000fce0000410000 */
[----:B------:R1:W-:Y:S01]  /*1dd0*/  F2F.F64.F32 R44, R42 ;  /* 0x0000002a002c7310 */ /* 0x0003e20000201800 */
[----:B------:R-:W-:Y:S01]  /*1de0*/  FMUL.FTZ R41, R41, 1 ;  /* 0x3f80000029297820 */ /* 0x000fe20000410000 */
[----:B-1----:R-:W-:-:S05]  /*1df0*/  FSEL R42, RZ, 1, P6 ;  /* 0x3f800000ff2a7808 */ /* 0x002fca0003000000 */
[----:B------:R-:W-:Y:S01]  /*1e00*/  FMUL.FTZ R42, R42, 1 ;  /* 0x3f8000002a2a7820 */ /* 0x000fe20000410000 */
[----:B------:R-:W4:Y:S08]  /*1e10*/  F2F.F64.F32 R48, R48 ;  /* 0x0000003000307310 */ /* 0x000f300000201800 */
[----:B------:R-:W5:Y:S08]  /*1e20*/  F2F.F64.F32 R40, R41 ;  /* 0x0000002900287310 */ /* 0x000f700000201800 */
[----:B------:R-:W1:Y:S01]  /*1e30*/  F2F.F64.F32 R42, R42 ;  /* 0x0000002a002a7310 */ /* 0x000e620000201800 */
[----:B------:R-:W-:Y:S01]  /*1e40*/  WARPSYNC 0xffffffff ;  /* 0xffffffff00007948 */ /* 0x000fe20003800000 */
[----:B--2---:R2:W-:-:S02]  /*1e50*/  DMUL R16, R16, R32 ;  /* 0x0000002010107228 */ /* 0x0045c40000000000 */
[----:B--2---:R-:W-:-:S05]  /*1e60*/  SEL R32, RZ, 0xffffffff, P6 ;  /* 0xffffffffff207807 */ /* 0x004fca0003000000 */
[----:B------:R-:W-:Y:S01]  /*1e70*/  IMAD.SHL.U32 R33, R32, 0x100, RZ ;  /* 0x0000010020217824 */ /* 0x000fe200078e00ff */
[----:B------:R-:W-:Y:S02]  /*1e80*/  IADD3 R32, P6, R31, c[0x0][0x300], RZ ;  /* 0x0000c0001f207a10 */ /* 0x000fe40007fde0ff */
[----:B------:R-:W-:Y:S01]  /*1e90*/  SEL R31, RZ, 0xffffffff, P4 ;  /* 0xffffffffff1f7807 */ /* 0x000fe20002000000 */
[----:B---3--:R2:W-:Y:S01]  /*1ea0*/  DMUL R20, R20, R36 ;  /* 0x0000002414147228 */ /* 0x0085e20000000000 */
[----:B------:R-:W-:Y:S02]  /*1eb0*/  LOP3.LUT R46, R33, 0x100, R46, 0xe2, !PT ;  /* 0x00000100212e7812 */ /* 0x000fe400078ee22e */
[----:B--2---:R-:W-:Y:S01]  /*1ec0*/  SEL R37, RZ, 0xffffffff, P0 ;  /* 0xffffffffff257807 */ /* 0x004fe20000000000 */
[----:B0-----:R0:W-:Y:S01]  /*1ed0*/  DMUL R22, R22, R38 ;  /* 0x0000002616167228 */ /* 0x0011e20000000000 */
[----:B------:R-:W-:Y:S01]  /*1ee0*/  IADD3.X R33, R11, c[0x0][0x304], RZ, P6, !PT ;  /* 0x0000c1000b217a10 */ /* 0x000fe200037fe4ff */
[----:B0-----:R-:W-:Y:S01]  /*1ef0*/  IMAD.SHL.U32 R38, R31, 0x100, RZ ;  /* 0x000001001f267824 */ /* 0x001fe200078e00ff */
[----:B------:R-:W-:Y:S01]  /*1f00*/  SEL R11, RZ, 0x1, P5 ;  /* 0x00000001ff0b7807 */ /* 0x000fe20002800000 */
[----:B------:R0:W-:-:S02]  /*1f10*/  DMUL R18, R18, R34 ;  /* 0x0000002212127228 */ /* 0x0001c40000000000 */
[----:B0-----:R-:W-:Y:S01]  /*1f20*/  SEL R35, RZ, 0xffffffff, P2 ;  /* 0xffffffffff237807 */ /* 0x001fe20001000000 */
[----:B------:R-:W-:Y:S01]  /*1f30*/  IMAD.SHL.U32 R37, R37, 0x100, RZ ;  /* 0x0000010025257824 */ /* 0x000fe200078e00ff */
[----:B------:R-:W-:Y:S02]  /*1f40*/  SEL R36, RZ, 0x1, P1 ;  /* 0x00000001ff247807 */ /* 0x000fe40000800000 */
[----:B------:R-:W-:Y:S02]  /*1f50*/  SEL R34, RZ, 0x1, P3 ;  /* 0x00000001ff227807 */ /* 0x000fe40001800000 */
[----:B------:R-:W-:Y:S02]  /*1f60*/  SHF.L.U32 R31, R35, 0x8, RZ ;  /* 0x00000008231f7819 */ /* 0x000fe400000006ff */
[----:B------:R-:W-:Y:S01]  /*1f70*/  LOP3.LUT R11, R38, 0x100, R11, 0xe2, !PT ;  /* 0x00000100260b7812 */ /* 0x000fe200078ee20b */
[----:B------:R-:W-:Y:S01]  /*1f80*/  IMAD.MOV.U32 R38, RZ, RZ, c[0x0][0x0] ;  /* 0x00000000ff267624 */ /* 0x000fe200078e00ff */
[----:B------:R-:W-:-:S02]  /*1f90*/  LOP3.LUT R36, R37, 0x100, R36, 0xe2, !PT ;  /* 0x0000010025247812 */ /* 0x000fc400078ee224 */
[----:B------:R-:W-:Y:S02]  /*1fa0*/  LOP3.LUT R31, R31, 0x100, R34, 0xe2, !PT ;  /* 0x000001001f1f7812 */ /* 0x000fe400078ee222 */
[----:B------:R-:W-:Y:S01]  /*1fb0*/  PRMT R37, R11, 0x5410, R46 ;  /* 0x000054100b257816 */ /* 0x000fe2000000002e */
[----:B------:R-:W-:Y:S01]  /*1fc0*/  IMAD R11, R38, c[0x0][0xc], RZ ;  /* 0x00000300260b7a24 */ /* 0x000fe200078e02ff */
[----:B------:R-:W-:-:S04]  /*1fd0*/  IADD3 R34, P0, R30, c[0x0][0x4a0], RZ ;  /* 0x000128001e227a10 */ /* 0x000fc80007f1e0ff */
[----:B------:R-:W-:Y:S02]  /*1fe0*/  IADD3.X R35, R3, c[0x0][0x4a4], RZ, P0, !PT ;  /* 0x0001290003237a10 */ /* 0x000fe400007fe4ff */
[----:B------:R-:W-:Y:S01]  /*1ff0*/  LEA R30, P0, R11, R30, 0x3 ;  /* 0x0000001e0b1e7211 */ /* 0x000fe200078018ff */
[----:B----4-:R-:W0:-:S03]  /*2000*/  DMUL R12, R12, R48 ;  /* 0x000000300c0c7228 */ /* 0x010e060000000000 */
[----:B------:R-:W-:Y:S01]  /*2010*/  IADD3.X R3, RZ, R3, RZ, P0, !PT ;  /* 0x00000003ff037210 */ /* 0x000fe200007fe4ff */
[----:B------:R-:W2:Y:S01]  /*2020*/  DMUL R14, R14, R44 ;  /* 0x0000002c0e0e7228 */ /* 0x000ea20000000000 */
[----:B------:R-:W-:-:S03]  /*2030*/  ISETP.GE.U32.AND P0, PT, R30, c[0x0][0x640], PT ;  /* 0x000190001e007a0c */ /* 0x000fc60003f06070 */
[----:B-----5:R-:W3:Y:S01]  /*2040*/  DMUL R24, R24, R40 ;  /* 0x0000002818187228 */ /* 0x020ee20000000000 */
[----:B------:R-:W-:-:S03]  /*2050*/  ISETP.GE.U32.AND.EX P0, PT, R3, c[0x0][0x644], PT, P0 ;  /* 0x0001910003007a0c */ /* 0x000fc60003f06100 */
[----:B-1----:R-:W1:Y:S01]  /*2060*/  DMUL R26, R26, R42 ;  /* 0x0000002a1a1a7228 */ /* 0x002e620000000000 */
[----:B------:R-:W-:-:S03]  /*2070*/  PRMT R36, R36, 0x5410, R31 ;  /* 0x0000541024247816 */ /* 0x000fc6000000001f */
[----:B0-----:R-:W-:-:S04]  /*2080*/  DMUL R12, R12, R28 ;  /* 0x0000001c0c0c7228 */ /* 0x001fc80000000000 */
[----:B--2---:R-:W0:-:S04]  /*2090*/  DMUL R14, R14, R28 ;  /* 0x0000001c0e0e7228 */ /* 0x004e080000000000 */
[----:B------:R-:W-:-:S04]  /*20a0*/  DMUL R16, R16, R28 ;  /* 0x0000001c10107228 */ /* 0x000fc80000000000 */
[----:B------:R-:W2:-:S04]  /*20b0*/  DMUL R18, R18, R28 ;  /* 0x0000001c12127228 */ /* 0x000e880000000000 */
[----:B------:R-:W-:-:S04]  /*20c0*/  DMUL R20, R20, R28 ;  /* 0x0000001c14147228 */ /* 0x000fc80000000000 */
[----:B------:R-:W4:-:S04]  /*20d0*/  DMUL R22, R22, R28 ;  /* 0x0000001c16167228 */ /* 0x000f080000000000 */
[----:B---3--:R-:W-:-:S04]  /*20e0*/  DMUL R24, R24, R28 ;  /* 0x0000001c18187228 */ /* 0x008fc80000000000 */
[----:B-1----:R-:W1:Y:S01]  /*20f0*/  DMUL R26, R26, R28 ;  /* 0x0000001c1a1a7228 */ /* 0x002e620000000000 */
[----:B0-----:R0:W-:Y:S04]  /*2100*/  STG.E.128 [R32.64], R12 ;  /* 0x0000000c20007986 */ /* 0x0011e8000c101d06 */
[----:B--2---:R2:W-:Y:S04]  /*2110*/  STG.E.128 [R32.64+0x10], R16 ;  /* 0x0000101020007986 */ /* 0x0045e8000c101d06 */
[----:B----4-:R2:W-:Y:S04]  /*2120*/  STG.E.128 [R32.64+0x20], R20 ;  /* 0x0000201420007986 */ /* 0x0105e8000c101d06 */
[----:B-1----:R2:W-:Y:S04]  /*2130*/  STG.E.128 [R32.64+0x30], R24 ;  /* 0x0000301820007986 */ /* 0x0025e8000c101d06 */
[----:B------:R2:W-:Y:S01]  /*2140*/  STG.E.64 [R34.64], R36 ;  /* 0x0000002422007986 */ /* 0x0005e2000c101b06 */
[----:B0-----:R-:W-:-:S03]  /*2150*/  IMAD.MOV.U32 R14, RZ, RZ, R0 ;  /* 0x000000ffff0e7224 */ /* 0x001fc600078e0000 */
[----:B------:R-:W-:Y:S06]  /*2160*/  BAR.SYNC.DEFER_BLOCKING 0x0 ;  /* 0x0000000000007b1d */ /* 0x000fec0000010000 */
[----:B------:R-:W-:Y:S01]  /*2170*/  @P0 CALL.REL.NOINC `(.L_x_4090) ;  /* 0x0000001000000944 */ /* 0x000fe20003c00000 */
[----:B------:R-:W-:Y:S05]  /*2180*/  BRA `(.L_x_4091) ;  /* 0xffffe52000007947 */ /* 0x000fea000383ffff */
.L_x_4090:
[----:B------:R-:W-:Y:S05]  /*2190*/  EXIT ;  /* 0x000000000000794d */ /* 0x000fea0003800000 */
        .weak           $__internal_106_$__cuda_sm20_dblrcp_rn_slowpath_v3
        .type           $__internal_106_$__cuda_sm20_dblrcp_rn_slowpath_v3,@function
        .size           $__internal_106_$__cuda_sm20_dblrcp_rn_slowpath_v3,(.L_x_11504 - $__internal_106_$__cuda_sm20_dblrcp_rn_slowpath_v3)
$__internal_106_$__cuda_sm20_dblrcp_rn_slowpath_v3:
        /* <DEDUP_REMOVED lines=27> */
.L_x_4094:
        /* <DEDUP_REMOVED lines=10> */
.L_x_4092:
[----:B------:R-:W-:Y:S02]  /*23f0*/  LOP3.LUT R13, R11, 0x80000, RZ, 0xfc, !PT ;  /* 0x000800000b0d7812 */ /* 0x000fe400078efcff */
[----:B------:R-:W-:-:S05]  /*2400*/  MOV R12, c[0x0][0x648] ;  /* 0x00019200000c7a02 */ /* 0x000fca0000000f00 */
.L_x_4093:
[----:B01----:R-:W-:Y:S01]  /*2410*/  IMAD.MOV.U32 R28, RZ, RZ, R12 ;  /* 0x000000ffff1c7224 */ /* 0x003fe200078e000c */
[----:B------:R-:W-:Y:S01]  /*2420*/  MOV R12, R4 ;  /* 0x00000004000c7202 */ /* 0x000fe20000000f00 */
[----:B------:R-:W-:Y:S02]  /*2430*/  IMAD.MOV.U32 R29, RZ, RZ, R13 ;  /* 0x000000ffff1d7224 */ /* 0x000fe400078e000d */
[----:B------:R-:W-:-:S04]  /*2440*/  IMAD.MOV.U32 R13, RZ, RZ, 0x0 ;  /* 0x00000000ff0d7424 */ /* 0x000fc800078e00ff */
[----:B------:R-:W-:Y:S05]  /*2450*/  RET.REL.NODEC R12 `(_ZN2at6native43_GLOBAL__N__7cc8d1ed_10_Dropout_cu_0e96ed3824fused_dropout_kernel_vecIddmLi1ELi8EbEEvNS_4cuda6detail10TensorInfoIKT_T1_EENS5_IS6_S8_EENS5_IT4_S8_EES8_T0_NS_15PhiloxCudaStateE) ;  /* 0xffffdba00c007950 */ /* 0x000fea0003c3ffff */
.L_x_4095:
        /* <DEDUP_REMOVED lines=10> */
.L_x_11504:


//--------------------- .text._ZN2at6native43_GLOBAL__N__7cc8d1ed_10_Dropout_cu_0e96ed3824fused_dropout_kernel_vecIddmLi1ELi16EbEEvNS_4cuda6detail10TensorInfoIKT_T1_EENS5_IS6_S8_EENS5_IT4_S8_EES8_T0_NS_15PhiloxCudaStateE --------------------------
	.section	.text._ZN2at6native43_GLOBAL__N__7cc8d1ed_10_Dropout_cu_0e96ed3824fused_dropout_kernel_vecIddmLi1ELi16EbEEvNS_4cuda6detail10TensorInfoIKT_T1_EENS5_IS6_S8_EENS5_IT4_S8_EES8_T0_NS_15PhiloxCudaStateE,"ax",@progbits
	.sectioninfo	@"SHI_REGISTERS=64"
	.align	128
.text._ZN2at6native43_GLOBAL__N__7cc8d1ed_10_Dropout_cu_0e96ed3824fused_dropout_kernel_vecIddmLi1ELi16EbEEvNS_4cuda6detail10TensorInfoIKT_T1_EENS5_IS6_S8_EENS5_IT4_S8_EES8_T0_NS_15PhiloxCudaStateE:
        .type           _ZN2at6native43_GLOBAL__N__7cc8d1ed_10_Dropout_cu_0e96ed3824fused_dropout_kernel_vecIddmLi1ELi16EbEEvNS_4cuda6detail10TensorInfoIKT_T1_EENS5_IS6_S8_EENS5_IT4_S8_EES8_T0_NS_15PhiloxCudaStateE,@function
        .size           _ZN2at6native43_GLOBAL__N__7cc8d1ed_10_Dropout_cu_0e96ed3824fused_dropout_kernel_vecIddmLi1ELi16EbEEvNS_4cuda6detail10TensorInfoIKT_T1_EENS5_IS6_S8_EENS5_IT4_S8_EES8_T0_NS_15PhiloxCudaStateE,(.L_x_11506 - _ZN2at6native43_GLOBAL__N__7cc8d1ed_10_Dropout_cu_0e96ed3824fused_dropout_kernel_vecIddmLi1ELi16EbEEvNS_4cuda6detail10TensorInfoIKT_T1_EENS5_IS6_S8_EENS5_IT4_S8_EES8_T0_NS_15PhiloxCudaStateE)
        .other          _ZN2at6native43_GLOBAL__N__7cc8d1ed_10_Dropout_cu_0e96ed3824fused_dropout_kernel_vecIddmLi1ELi16EbEEvNS_4cuda6detail10TensorInfoIKT_T1_EENS5_IS6_S8_EENS5_IT4_S8_EES8_T0_NS_15PhiloxCudaStateE,@"STO_CUDA_ENTRY STV_DEFAULT"
_ZN2at6native43_GLOBAL__N__7cc8d1ed_10_Dropout_cu_0e96ed3824fused_dropout_kernel_vecIddmLi1ELi16EbEEvNS_4cuda6detail10TensorInfoIKT_T1_EENS5_IS6_S8_EENS5_IT4_S8_EES8_T0_NS_15PhiloxCudaStateE:
        /* <DEDUP_REMOVED lines=20> */
[----:B------:R-:W-:-:S05]  /*0140*/  @P0 IMAD.X R9, RZ, RZ, R5, P1 ;  /* 0x000000ffff090224 */ /* 0x000fca00008e0605 */
        /* <DEDUP_REMOVED lines=50> */
[----:B------:R-:W-:Y:S01]  /*0470*/  IMAD.WIDE.U32 R2, R11, 0x10, RZ ;  /* 0x000000100b027825 */ /* 0x000fe200078e00ff */
[----:B------:R-:W-:-:S03]  /*0480*/  LOP3.LUT R4, R17, UR24, R6, 0x96, !PT ;  /* 0x0000001811047c12 */ /* 0x000fc6000f8e9606 */
[----:B------:R-:W-:Y:S01]  /*0490*/  IMAD.WIDE.U32 R6, R7, -0x326172a9, RZ ;  /* 0xcd9e8d5707067825 */ /* 0x000fe200078e00ff */
[----:B------:R-:W-:-:S03]  /*04a0*/  ISETP.GE.U32.AND P0, PT, R2, c[0x0][0x640], PT ;  /* 0x0001900002007a0c */ /* 0x000fc60003f06070 */
[----:B------:R-:W-:Y:S01]  /*04b0*/  IMAD.WIDE.U32 R4, R4, -0x2daee0ad, RZ ;  /* 0xd2511f5304047825 */ /* 0x000fe200078e00ff */
[----:B------:R-:W-:Y:S02]  /*04c0*/  ISETP.GE.U32.AND.EX P0, PT, R3, c[0x0][0x644], PT, P0 ;  /* 0x0001910003007a0c */ /* 0x000fe40003f06100 */
[----:B------:R-:W-:Y:S02]  /*04d0*/  LOP3.LUT R16, R7, UR26, R16, 0x96, !PT ;  /* 0x0000001a07107c12 */ /* 0x000fe4000f8e9610 */
[----:B------:R-:W-:-:S03]  /*04e0*/  LOP3.LUT R8, R5, UR27, R12, 0x96, !PT ;  /* 0x0000001b05087c12 */ /* 0x000fc6000f8e960c */
        /* <DEDUP_REMOVED lines=19> */
[----:B0-----:R-:W-:-:S04]  /*0620*/  MOV R6, R17 ;  /* 0x0000001100067202 */ /* 0x001fc80000000f00 */
[----:B-1----:R0:W1:Y:S08]  /*0630*/  R2UR UR4, R12 ;  /* 0x000000000c0473c2 */ /* 0x00207000000e0000 */
[----:B------:R0:W2:Y:S02]  /*0640*/  R2UR UR5, R13 ;  /* 0x000000000d0573c2 */ /* 0x0000a400000e0000 */
[----:B012---:R-:W-:Y:S05]  /*0650*/  @P0 BRA `(.L_x_4096) ;  /* 0x0000004000000947 */ /* 0x007fea0003800000 */
[----:B------:R-:W-:-:S04]  /*0660*/  LOP3.LUT R2, R18, 0x7fffffff, RZ, 0xc0, !PT ;  /* 0x7fffffff12027812 */ /* 0x000fc800078ec0ff */
[----:B------:R-:W-:Y:S02]  /*0670*/  IADD3 R16, R2, -0x100000, RZ ;  /* 0xfff0000002107810 */ /* 0x000fe40007ffe0ff */
[----:B------:R-:W-:Y:S02]  /*0680*/  MOV R2, 0x6a0 ;  /* 0x000006a000027802 */ /* 0x000fe40000000f00 */
[----:B------:R-:W-:Y:S05]  /*0690*/  CALL.REL.NOINC `($__internal_107_$__cuda_sm20_dblrcp_rn_slowpath_v3) ;  /* 0x0000357000007944 */ /* 0x000fea0003c00000 */
.L_x_4096:
[----:B------:R-:W-:Y:S01]  /*06a0*/  IMAD R8, R8, -0x326172a9, RZ ;  /* 0xcd9e8d5708087824 */ /* 0x000fe200078e02ff */
[----:B------:R-:W-:Y:S01]  /*06b0*/  LOP3.LUT R7, R0, 0x3, RZ, 0xc0, !PT ;  /* 0x0000000300077812 */ /* 0x000fe200078ec0ff */
[----:B------:R-:W-:-:S03]  /*06c0*/  IMAD.MOV.U32 R2, RZ, RZ, RZ ;  /* 0x000000ffff027224 */ /* 0x000fc600078e00ff */
.L_x_4119:
[----:B------:R-:W-:Y:S01]  /*06d0*/  ISETP.NE.AND P0, PT, R7, RZ, PT ;  /* 0x000000ff0700720c */ /* 0x000fe20003f05270 */
[----:B------:R-:W-:Y:S01]  /*06e0*/  IMAD R15, R4, -0x2daee0ad, RZ ;  /* 0xd2511f53040f7824 */ /* 0x000fe200078e02ff */
[----:B--2---:R-:W-:Y:S01]  /*06f0*/  MOV R13, R8 ;  /* 0x00000008000d7202 */ /* 0x004fe20000000f00 */
        /* <DEDUP_REMOVED lines=15> */
.L_x_4099:
[----:B------:R-:W-:Y:S05]  /*07f0*/  BSYNC B0 ;  /* 0x0000000000007941 */ /* 0x000fea0003800000 */
.L_x_4098:
        /* <DEDUP_REMOVED lines=58> */
.L_x_4100:
[----:B------:R-:W-:Y:S01]  /*0ba0*/  IMAD.WIDE.U32 R18, R11, -0x326172a9, RZ ;  /* 0xcd9e8d570b127825 */ /* 0x000fe200078e00ff */
[----:B------:R-:W-:Y:S03]  /*0bb0*/  BSSY B0, `(.L_x_4101) ;  /* 0x0000014000007945 */ /* 0x000fe60003800000 */
[----:B------:R-:W-:Y:S01]  /*0bc0*/  IMAD.HI.U32 R17, R4, -0x2daee0ad, RZ ;  /* 0xd2511f5304117827 */ /* 0x000fe200078e00ff */
[----:B------:R-:W-:Y:S02]  /*0bd0*/  LOP3.LUT R4, R18, UR12, RZ, 0x3c, !PT ;  /* 0x0000000c12047c12 */ /* 0x000fe4000f8e3cff */
[----:B------:R-:W-:Y:S01]  /*0be0*/  MOV R16, R19 ;  /* 0x0000001300107202 */ /* 0x000fe20000000f00 */
[----:B------:R-:W-:Y:S05]  /*0bf0*/  @P2 BRA `(.L_x_4102) ;  /* 0x000000f000002947 */ /* 0x000fea0003800000 */
[----:B------:R-:W-:Y:S01]  /*0c00*/  IADD3 R9, R9, 0x1, RZ ;  /* 0x0000000109097810 */ /* 0x000fe20007ffe0ff */
[----:B------:R-:W-:Y:S01]  /*0c10*/  IMAD.MOV.U32 R16, RZ, RZ, R19 ;  /* 0x000000ffff107224 */ /* 0x000fe200078e0013 */
[----:B------:R-:W-:-:S02]  /*0c20*/  LOP3.LUT R4, R18, UR12, RZ, 0x3c, !PT ;  /* 0x0000000c12047c12 */ /* 0x000fc4000f8e3cff */
        /* <DEDUP_REMOVED lines=12> */
.L_x_4102:
[----:B------:R-:W-:Y:S05]  /*0cf0*/  BSYNC B0 ;  /* 0x0000000000007941 */ /* 0x000fea0003800000 */
.L_x_4101:
        /* <DEDUP_REMOVED lines=36> */
[----:B------:R-:W-:Y:S01]  /*0f40*/  IMAD.MOV.U32 R28, RZ, RZ, R0 ;  /* 0x000000ffff1c7224 */ /* 0x000fe200078e0000 */
[----:B------:R-:W-:Y:S01]  /*0f50*/  LOP3.LUT R32, R23, UR27, R20, 0x96, !PT ;  /* 0x0000001b17207c12 */ /* 0x000fe2000f8e9614 */
[----:B------:R-:W-:Y:S01]  /*0f60*/  IMAD.HI.U32 R17, R15, -0x2daee0ad, RZ ;  /* 0xd2511f530f117827 */ /* 0x000fe200078e00ff */
[----:B------:R-:W-:-:S03]  /*0f70*/  ISETP.NE.AND P1, PT, R19, RZ, PT ;  /* 0x000000ff1300720c */ /* 0x000fc60003f25270 */
        /* <DEDUP_REMOVED lines=15> */
.L_x_4103:
        /* <DEDUP_REMOVED lines=17> */
.L_x_4105:
[----:B------:R-:W-:Y:S05]  /*1180*/  BSYNC B0 ;  /* 0x0000000000007941 */ /* 0x000fea0003800000 */
.L_x_4104:
[----:B------:R-:W-:Y:S02]  /*1190*/  LOP3.LUT R18, R16, UR8, R9, 0x96, !PT ;  /* 0x0000000810127c12 */ /* 0x000fe4000f8e9609 */
[----:B------:R-:W-:Y:S01]  /*11a0*/  LOP3.LUT R34, R8, R17, RZ, 0x3c, !PT ;  /* 0x0000001108227212 */ /* 0x000fe200078e3cff */
[----:B------:R-:W-:Y:S01]  /*11b0*/  IMAD R17, R5, R6, -0x5b5dc15a ;  /* 0xa4a23ea605117424 */ /* 0x000fe200078e0206 */
        /* <DEDUP_REMOVED lines=52> */
.L_x_4106:
        /* <DEDUP_REMOVED lines=17> */
.L_x_4108:
[----:B------:R-:W-:Y:S05]  /*1610*/  BSYNC B0 ;  /* 0x0000000000007941 */ /* 0x000fea0003800000 */
.L_x_4107:
[----:B------:R-:W-:Y:S01]  /*1620*/  LOP3.LUT R14, R16, UR8, R9, 0x96, !PT ;  /* 0x00000008100e7c12 */ /* 0x000fe2000f8e9609 */
[----:B------:R-:W-:Y:S01]  /*1630*/  IMAD R5, R5, R6, 0x76f35df9 ;  /* 0x76f35df905057424 */ /* 0x000fe200078e0206 */
[----:B------:R-:W-:Y:S01]  /*1640*/  LOP3.LUT R18, R8, R15, RZ, 0x3c, !PT ;  /* 0x0000000f08127212 */ /* 0x000fe200078e3cff */
[----:B------:R-:W-:Y:S02]  /*1650*/  IMAD R17, R17, -0x2daee0ad, RZ ;  /* 0xd2511f5311117824 */ /* 0x000fe400078e02ff */
[----:B------:R-:W-:-:S03]  /*1660*/  IMAD.WIDE.U32 R14, R14, -0x2daee0ad, RZ ;  /* 0xd2511f530e0e7825 */ /* 0x000fc600078e00ff */
[----:B------:R-:W-:Y:S01]  /*1670*/  MOV R37, R17 ;  /* 0x0000001100257202 */ /* 0x000fe20000000f00 */
        /* <DEDUP_REMOVED lines=55> */
.L_x_4097:
        /* <DEDUP_REMOVED lines=14> */
.L_x_4111:
[----:B------:R-:W-:Y:S05]  /*1ad0*/  BSYNC B0 ;  /* 0x0000000000007941 */ /* 0x000fea0003800000 */
.L_x_4110:
        /* <DEDUP_REMOVED lines=30> */
.L_x_4113:
[----:B------:R-:W-:Y:S05]  /*1cc0*/  BSYNC B0 ;  /* 0x0000000000007941 */ /* 0x000fea0003800000 */
.L_x_4112:
        /* <DEDUP_REMOVED lines=9> */
[----:B------:R-:W-:Y:S02]  /*1d60*/  MOV R22, R23 ;  /* 0x0000001700167202 */ /* 0x000fe40000000f00 */
[----:B------:R-:W-:Y:S02]  /*1d70*/  ISETP.NE.AND P0, PT, R26, RZ, PT ;  /* 0x000000ff1a00720c */ /* 0x000fe40003f05270 */
        /* <DEDUP_REMOVED lines=14> */
.L_x_4115:
[----:B------:R-:W-:Y:S05]  /*1e60*/  BSYNC B0 ;  /* 0x0000000000007941 */ /* 0x000fea0003800000 */
.L_x_4114:
        /* <DEDUP_REMOVED lines=24> */
.L_x_4117:
[----:B------:R-:W-:Y:S05]  /*1ff0*/  BSYNC B0 ;  /* 0x0000000000007941 */ /* 0x000fea0003800000 */
.L_x_4116:
        /* <DEDUP_REMOVED lines=9> */
[----:B------:R-:W-:-:S03]  /*2090*/  IMAD.HI.U32 R19, R17, -0x2daee0ad, RZ ;  /* 0xd2511f5311137827 */ /* 0x000fc600078e00ff */
[----:B------:R-:W-:Y:S01]  /*20a0*/  IADD3 R8, R16, -0x2daee0ad, RZ ;  /* 0xd2511f5310087810 */ /* 0x000fe20007ffe0ff */
[----:B------:R-:W-:Y:S01]  /*20b0*/  IMAD.HI.U32 R25, R24, -0x2daee0ad, RZ ;  /* 0xd2511f5318197827 */ /* 0x000fe200078e00ff */
[C---:B------:R-:W-:Y:S02]  /*20c0*/  IADD3 R14, R16.reuse, -0x5b5dc15a, RZ ;  /* 0xa4a23ea6100e7810 */ /* 0x040fe40007ffe0ff */
[----:B------:R-:W-:Y:S01]  /*20d0*/  IADD3 R20, R16, 0x76f35df9, RZ ;  /* 0x76f35df910147810 */ /* 0x000fe20007ffe0ff */
[----:B------:R-:W-:Y:S01]  /*20e0*/  IMAD.HI.U32 R21, R26, -0x2daee0ad, RZ ;  /* 0xd2511f531a157827 */ /* 0x000fe200078e00ff */
[----:B------:R-:W-:Y:S02]  /*20f0*/  LOP3.LUT R31, R19, UR13, R8, 0x96, !PT ;  /* 0x0000000d131f7c12 */ /* 0x000fe4000f8e9608 */
[----:B------:R-:W-:Y:S01]  /*2100*/  LOP3.LUT R25, R25, UR13, R14, 0x96, !PT ;  /* 0x0000000d19197c12 */ /* 0x000fe2000f8e960e */
[----:B------:R-:W-:Y:S01]  /*2110*/  IMAD.WIDE.U32 R18, R18, -0x326172a9, RZ ;  /* 0xcd9e8d5712127825 */ /* 0x000fe200078e00ff */
[----:B------:R-:W-:-:S02]  /*2120*/  LOP3.LUT R14, R21, UR13, R20, 0x96, !PT ;  /* 0x0000000d150e7c12 */ /* 0x000fc4000f8e9614 */
[----:B------:R-:W-:Y:S01]  /*2130*/  LOP3.LUT R20, R30, UR8, R9, 0x96, !PT ;  /* 0x000000081e147c12 */ /* 0x000fe2000f8e9609 */
[----:B------:R-:W-:Y:S01]  /*2140*/  IMAD.HI.U32 R28, R32, -0x326172a9, RZ ;  /* 0xcd9e8d57201c7827 */ /* 0x000fe200078e00ff */
[----:B------:R-:W-:Y:S02]  /*2150*/  IADD3 R35, R16, 0x49447d4c, RZ ;  /* 0x49447d4c10237810 */ /* 0x000fe40007ffe0ff */
[----:B------:R-:W-:Y:S01]  /*2160*/  LOP3.LUT R16, R29, R19, RZ, 0x3c, !PT ;  /* 0x000000131d107212 */ /* 0x000fe200078e3cff */
[----:B------:R-:W-:Y:S01]  /*2170*/  IMAD.HI.U32 R19, R27, -0x326172a9, RZ ;  /* 0xcd9e8d571b137827 */ /* 0x000fe200078e00ff */
[----:B------:R-:W-:-:S03]  /*2180*/  LOP3.LUT R29, R23, R28, RZ, 0x3c, !PT ;  /* 0x0000001c171d7212 */ /* 0x000fc600078e3cff */
        /* <DEDUP_REMOVED lines=11> */
[----:B------:R-:W-:-:S04]  /*2240*/  IMAD.HI.U32 R21, R29, -0x2daee0ad, RZ ;  /* 0xd2511f531d157827 */ /* 0x000fc800078e00ff */
[----:B------:R-:W-:Y:S02]  /*2250*/  IMAD R6, R6, -0x326172a9, RZ ;  /* 0xcd9e8d5706067824 */ /* 0x000fe400078e02ff */
[----:B------:R-:W-:-:S04]  /*2260*/  IMAD.HI.U32 R17, R31, -0x326172a9, RZ ;  /* 0xcd9e8d571f117827 */ /* 0x000fc800078e00ff */
[----:B------:R-:W-:Y:S01]  /*2270*/  IMAD R31, R31, -0x326172a9, RZ ;  /* 0xcd9e8d571f1f7824 */ /* 0x000fe200078e02ff */
[----:B------:R-:W-:Y:S01]  /*2280*/  LOP3.LUT R17, R17, UR14, R6, 0x96, !PT ;  /* 0x0000000e11117c12 */ /* 0x000fe2000f8e9606 */
[----:B------:R-:W-:-:S04]  /*2290*/  IMAD.HI.U32 R20, R8, -0x326172a9, RZ ;  /* 0xcd9e8d5708147827 */ /* 0x000fc800078e00ff */
[----:B------:R-:W-:Y:S01]  /*22a0*/  IMAD R19, R32, -0x326172a9, RZ ;  /* 0xcd9e8d5720137824 */ /* 0x000fe200078e02ff */
[----:B------:R-:W-:Y:S01]  /*22b0*/  LOP3.LUT R32, R21, UR15, R30, 0x96, !PT ;  /* 0x0000000f15207c12 */ /* 0x000fe2000f8e961e */
        /* <DEDUP_REMOVED lines=75> */
[----:B------:R-:W-:Y:S02]  /*2770*/  IMAD R31, R25, -0x2daee0ad, RZ ;  /* 0xd2511f53191f7824 */ /* 0x000fe400078e02ff */
[----:B------:R-:W-:-:S04]  /*2780*/  IMAD.WIDE.U32 R22, R32, -0x2daee0ad, RZ ;  /* 0xd2511f5320167825 */ /* 0x000fc800078e00ff */
        /* <DEDUP_REMOVED lines=92> */
.L_x_4109:
[C---:B------:R-:W-:Y:S02]  /*2d50*/  SHF.L.U32 R39, R10.reuse, 0x3, RZ ;  /* 0x000000030a277819 */ /* 0x040fe400000006ff */
[----:B------:R-:W-:-:S02]  /*2d60*/  SHF.L.U64.HI R38, R10, 0x3, R3 ;  /* 0x000000030a267819 */ /* 0x000fc40000010203 */
[----:B------:R-:W-:-:S04]  /*2d70*/  IADD3 R60, P0, R39, c[0x0][0x160], RZ ;  /* 0x00005800273c7a10 */ /* 0x000fc80007f1e0ff */
[----:B------:R-:W-:-:S05]  /*2d80*/  IADD3.X R61, R38, c[0x0][0x164], RZ, P0, !PT ;  /* 0x00005900263d7a10 */ /* 0x000fca00007fe4ff */
[----:B------:R-:W2:Y:S04]  /*2d90*/  LDG.E.128 R12, [R60.64] ;  /* 0x0000000a3c0c7981 */ /* 0x000ea8000c1e1d00 */
[----:B------:R-:W3:Y:S04]  /*2da0*/  LDG.E.128 R16, [R60.64+0x10] ;  /* 0x0000100a3c107981 */ /* 0x000ee8000c1e1d00 */
[----:B------:R-:W4:Y:S01]  /*2db0*/  LDG.E.128 R20, [R60.64+0x20] ;  /* 0x0000200a3c147981 */ /* 0x000f22000c1e1d00 */
[----:B------:R-:W0:Y:S01]  /*2dc0*/  I2F.U32 R27, R27 ;  /* 0x0000001b001b7306 */ /* 0x000e220000201000 */
[----:B------:R-:W-:-:S07]  /*2dd0*/  IMAD.MOV.U32 R47, RZ, RZ, 0x2f800000 ;  /* 0x2f800000ff2f7424 */ /* 0x000fce00078e00ff */
[----:B------:R-:W-:Y:S08]  /*2de0*/  I2F.U32 R52, R36 ;  /* 0x0000002400347306 */ /* 0x000ff00000201000 */
[----:B------:R-:W-:Y:S08]  /*2df0*/  I2F.U32 R36, R25 ;  /* 0x0000001900247306 */ /* 0x000ff00000201000 */
[----:B------:R-:W-:Y:S08]  /*2e00*/  I2F.U32 R33, R33 ;  /* 0x0000002100217306 */ /* 0x000ff00000201000 */
[----:B------:R0:W1:Y:S08]  /*2e10*/  I2F.U32 R43, R24 ;  /* 0x00000018002b7306 */ /* 0x0000700000201000 */
[----:B------:R-:W-:Y:S01]  /*2e20*/  I2F.U32 R48, R34 ;  /* 0x0000002200307306 */ /* 0x000fe20000201000 */
[----:B0-----:R-:W-:-:S07]  /*2e30*/  FFMA.FTZ R24, R27, R47, 1.1641532182693481445e-10 ;  /* 0x2f0000001b187423 */ /* 0x001fce000001002f */
[----:B------:R-:W0:Y:S08]  /*2e40*/  I2F.U32 R34, R31 ;  /* 0x0000001f00227306 */ /* 0x000e300000201000 */
[----:B------:R5:W-:Y:S01]  /*2e50*/  I2F.U32 R50, R37 ;  /* 0x0000002500327306 */ /* 0x000be20000201000 */
[----:B-1----:R-:W-:-:S07]  /*2e60*/  FFMA.FTZ R43, R43, R47, 1.1641532182693481445e-10 ;  /* 0x2f0000002b2b7423 */ /* 0x002fce000001002f */
[----:B------:R1:W-:Y:S01]  /*2e70*/  I2F.U32 R42, R30 ;  /* 0x0000001e002a7306 */ /* 0x0003e20000201000 */
[----:B-----5:R-:W-:Y:S02]  /*2e80*/  FMUL.FTZ R37, R24, 1 ;  /* 0x3f80000018257820 */ /* 0x020fe40000410000 */
[----:B------:R-:W-:-:S05]  /*2e90*/  FFMA.FTZ R24, R36, R47, 1.1641532182693481445e-10 ;  /* 0x2f00000024187423 */ /* 0x000fca000001002f */
[----:B------:R5:W0:Y:S01]  /*2ea0*/  I2F.U32 R40, R28 ;  /* 0x0000001c00287306 */ /* 0x000a220000201000 */
[----:B-1----:R-:W-:-:S04]  /*2eb0*/  FFMA.FTZ R30, R33, R47, 1.1641532182693481445e-10 ;  /* 0x2f000000211e7423 */ /* 0x002fc8000001002f */
[----:B------:R-:W-:-:S03]  /*2ec0*/  FMUL.FTZ R30, R30, 1 ;  /* 0x3f8000001e1e7820 */ /* 0x000fc60000410000 */
[----:B------:R1:W-:Y:S01]  /*2ed0*/  I2F.U32 R41, R26 ;  /* 0x0000001a00297306 */ /* 0x0003e20000201000 */
[----:B-----5:R-:W-:-:S07]  /*2ee0*/  FMUL.FTZ R28, R24, 1 ;  /* 0x3f800000181c7820 */ /* 0x020fce0000410000 */
[----:B------:R0:W5:Y:S01]  /*2ef0*/  I2F.U32 R44, R29 ;  /* 0x0000001d002c7306 */ /* 0x0001620000201000 */
[----:B-1----:R1:W4:Y:S07]  /*2f00*/  LDG.E.128 R24, [R60.64+0x30] ;  /* 0x0000300a3c187981 */ /* 0x00232e000c1e1d00 */
[----:B------:R1:W-:Y:S01]  /*2f10*/  I2F.U32 R46, R35 ;  /* 0x00000023002e7306 */ /* 0x0003e20000201000 */
[----:B0-----:R-:W-:-:S07]  /*2f20*/  FFMA.FTZ R29, R34, R47, 1.1641532182693481445e-10 ;  /* 0x2f000000221d7423 */ /* 0x001fce000001002f */
[----:B------:R0:W5:Y:S08]  /*2f30*/  I2F.U32 R58, R32 ;  /* 0x00000020003a7306 */ /* 0x0001700000201000 */
[----:B-1----:R1:W-:Y:S01]  /*2f40*/  F2F.F64.F32 R34, R30 ;  /* 0x0000001e00227310 */ /* 0x0023e20000201800 */
[----:B0-----:R-:W-:Y:S02]  /*2f50*/  FMUL.FTZ R32, R29, 1 ;  /* 0x3f8000001d207820 */ /* 0x001fe40000410000 */
[----:B-1----:R-:W-:-:S05]  /*2f60*/  FMUL.FTZ R30, R43, 1 ;  /* 0x3f8000002b1e7820 */ /* 0x002fca0000410000 */
[----:B------:R-:W0:Y:S08]  /*2f70*/  F2F.F64.F32 R28, R28 ;  /* 0x0000001c001c7310 */ /* 0x000e300000201800 */
[----:B------:R-:W1:Y:S01]  /*2f80*/  F2F.F64.F32 R30, R30 ;  /* 0x0000001e001e7310 */ /* 0x000e620000201800 */
[----:B------:R-:W-:-:S07]  /*2f90*/  FFMA.FTZ R43, R40, R47, 1.1641532182693481445e-10 ;  /* 0x2f000000282b7423 */ /* 0x000fce000001002f */
[----:B------:R-:W1:Y:S01]  /*2fa0*/  F2F.F64.F32 R32, R32 ;  /* 0x0000002000207310 */ /* 0x000e620000201800 */
[----:B0-----:R-:W-:Y:S01]  /*2fb0*/  DSETP.GEU.AND P5, PT, R28, c[0x0][0x648], PT ;  /* 0x000192001c00762a */ /* 0x001fe20003fae000 */
[----:B------:R-:W-:Y:S02]  /*2fc0*/  FMUL.FTZ R45, R43, 1 ;  /* 0x3f8000002b2d7820 */ /* 0x000fe40000410000 */
[----:B-----5:R-:W-:Y:S01]  /*2fd0*/  FFMA.FTZ R43, R44, R47, 1.1641532182693481445e-10 ;  /* 0x2f0000002c2b7423 */ /* 0x020fe2000001002f */
[----:B-1----:R0:W-:-:S03]  /*2fe0*/  DSETP.GEU.AND P6, PT, R30, c[0x0][0x648], PT ;  /* 0x000192001e00762a */ /* 0x0021c60003fce000 */
[----:B------:R-:W1:Y:S01]  /*2ff0*/  I2F.U32 R54, R54 ;  /* 0x0000003600367306 */ /* 0x000e620000201000 */
[----:B0-----:R0:W4:Y:S01]  /*3000*/  LDG.E.128 R28, [R60.64+0x70] ;  /* 0x0000700a3c1c7981 */ /* 0x001122000c1e1d00 */
[-C--:B------:R-:W-:Y:S02]  /*3010*/  FFMA.FTZ R41, R41, R47.reuse, 1.1641532182693481445e-10 ;  /* 0x2f00000029297423 */ /* 0x080fe4000001002f */
[-C--:B------:R-:W-:Y:S02]  /*3020*/  FFMA.FTZ R58, R58, R47.reuse, 1.1641532182693481445e-10 ;  /* 0x2f0000003a3a7423 */ /* 0x080fe4000001002f */
[----:B------:R-:W-:Y:S02]  /*3030*/  FFMA.FTZ R49, R42, R47, 1.1641532182693481445e-10 ;  /* 0x2f0000002a317423 */ /* 0x000fe4000001002f */
[----:B------:R-:W0:Y:S01]  /*3040*/  I2F.U32 R56, R56 ;  /* 0x0000003800387306 */ /* 0x000e220000201000 */
[----:B------:R-:W-:Y:S01]  /*3050*/  FMUL.FTZ R51, R43, 1 ;  /* 0x3f8000002b337820 */ /* 0x000fe20000410000 */
[----:B------:R1:W0:Y:S01]  /*3060*/  DSETP.GEU.AND P3, PT, R32, c[0x0][0x648], PT ;  /* 0x000192002000762a */ /* 0x0002220003f6e000 */
[----:B------:R-:W-:-:S02]  /*3070*/  FMUL.FTZ R41, R41, 1 ;  /* 0x3f80000029297820 */ /* 0x000fc40000410000 */
[----:B------:R-:W-:Y:S02]  /*3080*/  FMUL.FTZ R43, R58, 1 ;  /* 0x3f8000003a2b7820 */ /* 0x000fe40000410000 */
[----:B-1----:R-:W-:Y:S01]  /*3090*/  FMUL.FTZ R32, R49, 1 ;  /* 0x3f80000031207820 */ /* 0x002fe20000410000 */
[----:B------:R-:W1:Y:S01]  /*30a0*/  F2F.F64.F32 R36, R37 ;  /* 0x0000002500247310 */ /* 0x000e620000201800 */
[----:B------:R0:W0:Y:S01]  /*30b0*/  DSETP.GEU.AND P2, PT, R34, c[0x0][0x648], PT ;  /* 0x000192002200762a */ /* 0x0000220003f4e000 */
[----:B------:R-:W-:-:S06]  /*30c0*/  FFMA.FTZ R52, R52, R47, 1.1641532182693481445e-10 ;  /* 0x2f00000034347423 */ /* 0x000fcc000001002f */
[----:B------:R-:W1:Y:S01]  /*30d0*/  F2F.F64.F32 R40, R41 ;  /* 0x0000002900287310 */ /* 0x000e620000201800 */
[----:B------:R-:W-:-:S07]  /*30e0*/  FFMA.FTZ R54, R54, R47, 1.1641532182693481445e-10 ;  /* 0x2f00000036367423 */ /* 0x000fce000001002f */
[----:B------:R-:W1:Y:S01]  /*30f0*/  F2F.F64.F32 R44, R45 ;  /* 0x0000002d002c7310 */ /* 0x000e620000201800 */
[----:B0-----:R-:W-:-:S07]  /*3100*/  FFMA.FTZ R56, R56, R47, 1.1641532182693481445e-10 ;  /* 0x2f00000038387423 */ /* 0x001fce000001002f */
[----:B------:R-:W0:Y:S01]  /*3110*/  F2F.F64.F32 R42, R43 ;  /* 0x0000002b002a7310 */ /* 0x000e220000201800 */
[----:B------:R-:W-:-:S07]  /*3120*/  FMUL.FTZ R49, R52, 1 ;  /* 0x3f80000034317820 */ /* 0x000fce0000410000 */
[----:B------:R0:W1:Y:S08]  /*3130*/  F2F.F64.F32 R34, R51 ;  /* 0x0000003300227310 */ /* 0x0000700000201800 */
[----:B------:R-:W1:Y:S01]  /*3140*/  F2F.F64.F32 R32, R32 ;  /* 0x0000002000207310 */ /* 0x000e620000201800 */
[----:B0-----:R-:W-:Y:S01]  /*3150*/  FFMA.FTZ R51, R48, R47, 1.1641532182693481445e-10 ;  /* 0x2f00000030337423 */ /* 0x001fe2000001002f */
[----:B-1----:R0:W1:Y:S01]  /*3160*/  DSETP.GEU.AND P4, PT, R36, c[0x0][0x648], PT ;  /* 0x000192002400762a */ /* 0x0020620003f8e000 */
[----:B------:R-:W-:-:S02]  /*3170*/  FMUL.FTZ R54, R54, 1 ;  /* 0x3f80000036367820 */ /* 0x000fc40000410000 */
[----:B------:R-:W-:Y:S02]  /*3180*/  FMUL.FTZ R52, R51, 1 ;  /* 0x3f80000033347820 */ /* 0x000fe40000410000 */
[-C--:B------:R-:W-:Y:S02]  /*3190*/  FFMA.FTZ R51, R50, R47.reuse, 1.1641532182693481445e-10 ;  /* 0x2f00000032337423 */ /* 0x080fe4000001002f */
[----:B------:R-:W-:Y:S02]  /*31a0*/  FMUL.FTZ R53, R56, 1 ;  /* 0x3f80000038357820 */ /* 0x000fe40000410000 */
[----:B------:R-:W-:Y:S01]  /*31b0*/  FFMA.FTZ R50, R46, R47, 1.1641532182693481445e-10 ;  /* 0x2f0000002e327423 */ /* 0x000fe2000001002f */
[----:B------:R0:W-:Y:S01]  /*31c0*/  F2F.F64.F32 R56, R54 ;  /* 0x0000003600387310 */ /* 0x0001e20000201800 */
[----:B------:R-:W-:Y:S01]  /*31d0*/  FMUL.FTZ R51, R51, 1 ;  /* 0x3f80000033337820 */ /* 0x000fe20000410000 */
[----:B------:R-:W-:Y:S01]  /*31e0*/  SEL R46, RZ, 0xffffffff, P3 ;  /* 0xffffffffff2e7807 */ /* 0x000fe20001800000 */
[----:B------:R-:W-:Y:S01]  /*31f0*/  FMUL.FTZ R55, R50, 1 ;  /* 0x3f80000032377820 */ /* 0x000fe20000410000 */
[----:B------:R-:W0:Y:S01]  /*3200*/  DSETP.GEU.AND P0, PT, R40, c[0x0][0x648], PT ;  /* 0x000192002800762a */ /* 0x000e220003f0e000 */
[----:B------:R-:W-:-:S03]  /*3210*/  FSEL R47, RZ, 1, P2 ;  /* 0x3f800000ff2f7808 */ /* 0x000fc60001000000 */
[----:B0-----:R1:W0:Y:S01]  /*3220*/  F2F.F64.F32 R36, R53 ;  /* 0x0000003500247310 */ /* 0x0012220000201800 */
[----:B------:R-:W-:Y:S01]  /*3230*/  FSEL R54, RZ, 1, P3 ;  /* 0x3f800000ff367808 */ /* 0x000fe20001800000 */
[----:B------:R1:W0:Y:S02]  /*3240*/  DSETP.GEU.AND P1, PT, R44, c[0x0][0x648], PT ;  /* 0x000192002c00762a */ /* 0x0002240003f2e000 */
[----:B-1----:R-:W-:Y:S02]  /*3250*/  SEL R45, RZ, 0x1, P2 ;  /* 0x00000001ff2d7807 */ /* 0x002fe40001000000 */
[----:B------:R1:W-:Y:S02]  /*3260*/  DSETP.GEU.AND P3, PT, R42, c[0x0][0x648], PT ;  /* 0x000192002a00762a */ /* 0x0003e40003f6e000 */
[----:B------:R-:W0:Y:S01]  /*3270*/  F2F.F64.F32 R48, R49 ;  /* 0x0000003100307310 */ /* 0x000e220000201800 */
[----:B------:R-:W-:Y:S01]  /*3280*/  FSEL R53, RZ, 1, P4 ;  /* 0x3f800000ff357808 */ /* 0x000fe20002000000 */
[----:B------:R0:W0:Y:S01]  /*3290*/  DSETP.GEU.AND P2, PT, R34, c[0x0][0x648], PT ;  /* 0x000192002200762a */ /* 0x0000220003f4e000 */
[----:B-1----:R-:W-:-:S03]  /*32a0*/  SEL R42, RZ, 0x1, P4 ;  /* 0x00000001ff2a7807 */ /* 0x002fc60002000000 */
[----:B------:R1:W-:Y:S02]  /*32b0*/  DSETP.GEU.AND P4, PT, R32, c[0x0][0x648], PT ;  /* 0x000192002000762a */ /* 0x0003e40003f8e000 */
[----:B------:R0:W1:Y:S08]  /*32c0*/  F2F.F64.F32 R40, R52 ;  /* 0x0000003400287310 */ /* 0x0000700000201800 */
[----:B0-----:R0:W0:Y:S08]  /*32d0*/  F2F.F64.F32 R34, R51 ;  /* 0x0000003300227310 */ /* 0x0010300000201800 */
[----:B-1----:R-:W1:Y:S01]  /*32e0*/  F2F.F64.F32 R32, R55 ;  /* 0x0000003700207310 */ /* 0x002e620000201800 */
[----:B------:R-:W-:-:S02]  /*32f0*/  FSEL R52, RZ, 1, P5 ;  /* 0x3f800000ff347808 */ /* 0x000fc40002800000 */
[----:B------:R-:W-:Y:S01]  /*3300*/  SEL R44, RZ, 0xffffffff, P5 ;  /* 0xffffffffff2c7807 */ /* 0x000fe20002800000 */
[----:B------:R0:W-:Y:S02]  /*3310*/  DSETP.GEU.AND P5, PT, R36, c[0x0][0x648], PT ;  /* 0x000192002400762a */ /* 0x0001e40003fae000 */
[----:B0-----:R-:W-:Y:S02]  /*3320*/  FSEL R51, RZ, 1, P0 ;  /* 0x3f800000ff337808 */ /* 0x001fe40000000000 */
[----:B------:R-:W-:Y:S01]  /*3330*/  SEL R43, RZ, 0xffffffff, P0 ;  /* 0xffffffffff2b7807 */ /* 0x000fe20000000000 */
[----:B------:R0:W-:Y:S01]  /*3340*/  DSETP.GEU.AND P0, PT, R48, c[0x0][0x648], PT ;  /* 0x000192003000762a */ /* 0x0001e20003f0e000 */
[----:B------:R-:W-:Y:S01]  /*3350*/  SEL R36, RZ, 0x1, P1 ;  /* 0x00000001ff247807 */ /* 0x000fe20000800000 */
[----:B------:R-:W-:Y:S01]  /*3360*/  FMUL.FTZ R58, R47, 1 ;  /* 0x3f8000002f3a7820 */ /* 0x000fe20000410000 */
[----:B0-----:R-:W-:Y:S01]  /*3370*/  FSEL R49, RZ, 1, P1 ;  /* 0x3f800000ff317808 */ /* 0x001fe20000800000 */
[----:B------:R0:W-:Y:S01]  /*3380*/  DSETP.GEU.AND P1, PT, R40, c[0x0][0x648], PT ;  /* 0x000192002800762a */ /* 0x0001e20003f2e000 */
[----:B------:R-:W-:-:S02]  /*3390*/  FSEL R48, RZ, 1, P2 ;  /* 0x3f800000ff307808 */ /* 0x000fc40001000000 */
[----:B0-----:R-:W-:Y:S01]  /*33a0*/  SEL R41, RZ, 0xffffffff, P2 ;  /* 0xffffffffff297807 */ /* 0x001fe20001000000 */
[----:B------:R-:W0:Y:S01]  /*33b0*/  DSETP.GEU.AND P2, PT, R34, c[0x0][0x648], PT ;  /* 0x000192002200762a */ /* 0x000e220003f4e000 */
[----:B------:R-:W-:Y:S02]  /*33c0*/  FSEL R47, RZ, 1, P3 ;  /* 0x3f800000ff2f7808 */ /* 0x000fe40001800000 */
[----:B------:R-:W-:Y:S01]  /*33d0*/  SEL R40, RZ, 0x1, P3 ;  /* 0x00000001ff287807 */ /* 0x000fe20001800000 */
[----:B-1----:R1:W0:Y:S02]  /*33e0*/  DSETP.GEU.AND P3, PT, R32, c[0x0][0x648], PT ;  /* 0x000192002000762a */ /* 0x0022240003f6e000 */
[----:B-1----:R1:W5:Y:S01]  /*33f0*/  LDG.E.128 R32, [R60.64+0x60] ;  /* 0x0000600a3c207981 */ /* 0x002362000c1e1d00 */
[----:B------:R-:W-:Y:S02]  /*3400*/  FSEL R50, RZ, 1, P6 ;  /* 0x3f800000ff327808 */ /* 0x000fe40003000000 */
[----:B------:R-:W-:Y:S01]  /*3410*/  SEL R37, RZ, 0x1, P6 ;  /* 0x00000001ff257807 */ /* 0x000fe20003000000 */
[----:B------:R0:W0:-:S02]  /*3420*/  DSETP.GEU.AND P6, PT, R56, c[0x0][0x648], PT ;  /* 0x000192003800762a */ /* 0x0000040003fce000 */
[----:B0-----:R-:W-:Y:S01]  /*3430*/  FMUL.FTZ R56, R54, 1 ;  /* 0x3f80000036387820 */ /* 0x001fe20000410000 */
[----:B------:R-:W2:Y:S08]  /*3440*/  F2F.F64.F32 R58, R58 ;  /* 0x0000003a003a7310 */ /* 0x000eb00000201800 */
[----:B------:R-:W0:Y:S01]  /*3450*/  F2F.F64.F32 R56, R56 ;  /* 0x0000003800387310 */ /* 0x000e220000201800 */
[----:B------:R-:W-:-:S07]  /*3460*/  FMUL.FTZ R54, R53, 1 ;  /* 0x3f80000035367820 */ /* 0x000fce0000410000 */
[----:B------:R-:W3:Y:S01]  /*3470*/  F2F.F64.F32 R54, R54 ;  /* 0x0000003600367310 */ /* 0x000ee20000201800 */
[----:B--2---:R-:W-:-:S04]  /*3480*/  DMUL R58, R12, R58 ;  /* 0x0000003a0c3a7228 */ /* 0x004fc80000000000 */
[----:B0-----:R0:W-:Y:S02]  /*3490*/  DMUL R56, R14, R56 ;  /* 0x000000380e387228 */ /* 0x0011e40000000000 */
[----:B0-----:R1:W2:Y:S01]  /*34a0*/  LDG.E.128 R12, [R60.64+0x50] ;  /* 0x0000500a3c0c7981 */ /* 0x0012a2000c1e1d00 */
[----:B------:R-:W-:Y:S01]  /*34b0*/  FMUL.FTZ R50, R50, 1 ;  /* 0x3f80000032327820 */ /* 0x000fe20000410000 */
[----:B---3--:R0:W-:-:S03]  /*34c0*/  DMUL R54, R16, R54 ;  /* 0x0000003610367228 */ /* 0x0081c60000000000 */
[----:B0-----:R-:W4:Y:S01]  /*34d0*/  F2F.F64.F32 R16, R50 ;  /* 0x0000003200107310 */ /* 0x001f220000201800 */
[----:B------:R-:W-:-:S07]  /*34e0*/  FMUL.FTZ R52, R52, 1 ;  /* 0x3f80000034347820 */ /* 0x000fce0000410000 */
[----:B------:R-:W0:Y:S01]  /*34f0*/  F2F.F64.F32 R52, R52 ;  /* 0x0000003400347310 */ /* 0x000e220000201800 */
[----:B----4-:R3:W-:Y:S02]  /*3500*/  DMUL R20, R20, R16 ;  /* 0x0000001014147228 */ /* 0x0107e40000000000 */
[----:B---3--:R-:W-:-:S06]  /*3510*/  FMUL.FTZ R16, R51, 1 ;  /* 0x3f80000033107820 */ /* 0x008fcc0000410000 */
[----:B------:R-:W3:Y:S01]  /*3520*/  F2F.F64.F32 R16, R16 ;  /* 0x0000001000107310 */ /* 0x000ee20000201800 */
[----:B0-----:R-:W0:-:S04]  /*3530*/  DMUL R52, R18, R52 ;  /* 0x0000003412347228 */ /* 0x001e080000000000 */
[----:B---3--:R3:W-:Y:S02]  /*3540*/  DMUL R22, R22, R16 ;  /* 0x0000001016167228 */ /* 0x0087e40000000000 */
[----:B---3--:R1:W3:Y:S01]  /*3550*/  LDG.E.128 R16, [R60.64+0x40] ;  /* 0x0000400a3c107981 */ /* 0x0082e2000c1e1d00 */
[----:B------:R-:W-:-:S04]  /*3560*/  FMUL.FTZ R49, R49, 1 ;  /* 0x3f80000031317820 */ /* 0x000fc80000410000 */
[----:B------:R-:W-:Y:S01]  /*3570*/  F2F.F64.F32 R50, R49 ;  /* 0x0000003100327310 */ /* 0x000fe20000201800 */
[----:B-1----:R-:W-:-:S07]  /*3580*/  FMUL.FTZ R60, R48, 1 ;  /* 0x3f800000303c7820 */ /* 0x002fce0000410000 */
[----:B------:R-:W1:Y:S02]  /*3590*/  F2F.F64.F32 R48, R60 ;  /* 0x0000003c00307310 */ /* 0x000e640000201800 */
[----:B-1----:R1:W-:Y:S02]  /*35a0*/  DMUL R26, R26, R48 ;  /* 0x000000301a1a7228 */ /* 0x0023e40000000000 */
[----:B-1----:R-:W-:Y:S02]  /*35b0*/  FSEL R48, RZ, 1, P2 ;  /* 0x3f800000ff307808 */ /* 0x002fe40001000000 */
[----:B------:R1:W-:-:S03]  /*35c0*/  DMUL R24, R24, R50 ;  /* 0x0000003218187228 */ /* 0x0003c60000000000 */
[----:B-1----:R-:W-:-:S06]  /*35d0*/  FMUL.FTZ R50, R48, 1 ;  /* 0x3f80000030327820 */ /* 0x002fcc0000410000 */
[----:B------:R-:W1:Y:S02]  /*35e0*/  F2F.F64.F32 R50, R50 ;  /* 0x0000003200327310 */ /* 0x000e640000201800 */
[----:B-1----:R1:W-:Y:S02]  /*35f0*/  DMUL R50, R28, R50 ;  /* 0x000000321c327228 */ /* 0x0023e40000000000 */
[----:B-1----:R-:W-:-:S05]  /*3600*/  FSEL R28, RZ, 1, P3 ;  /* 0x3f800000ff1c7808 */ /* 0x002fca0001800000 */
[----:B------:R-:W-:-:S06]  /*3610*/  FMUL.FTZ R48, R28, 1 ;  /* 0x3f8000001c307820 */ /* 0x000fcc0000410000 */
[----:B------:R-:W1:Y:S01]  /*3620*/  F2F.F64.F32 R48, R48 ;  /* 0x0000003000307310 */ /* 0x000e620000201800 */
[----:B------:R-:W-:Y:S01]  /*3630*/  FSEL R28, RZ, 1, P0 ;  /* 0x3f800000ff1c7808 */ /* 0x000fe20000000000 */
[----:B-1----:R1:W-:-:S04]  /*3640*/  DMUL R48, R30, R48 ;  /* 0x000000301e307228 */ /* 0x0023c80000000000 */
[----:B-1----:R-:W-:-:S04]  /*3650*/  FMUL.FTZ R30, R28, 1 ;  /* 0x3f8000001c1e7820 */ /* 0x002fc80000410000 */
[----:B------:R-:W5:Y:S01]  /*3660*/  F2F.F64.F32 R28, R30 ;  /* 0x0000001e001c7310 */ /* 0x000f620000201800 */
[----:B------:R-:W-:Y:S01]  /*3670*/  FMUL.FTZ R47, R47, 1 ;  /* 0x3f8000002f2f7820 */ /* 0x000fe20000410000 */
[----:B------:R-:W-:Y:S01]  /*3680*/  SHF.L.U32 R46, R46, 0x8, RZ ;  /* 0x000000082e2e7819 */ /* 0x000fe200000006ff */
[----:B------:R-:W-:Y:S01]  /*3690*/  IMAD.SHL.U32 R41, R41, 0x100, RZ ;  /* 0x0000010029297824 */ /* 0x000fe200078e00ff */
[----:B-----5:R1:W-:Y:S02]  /*36a0*/  DMUL R32, R32, R28 ;  /* 0x0000001c20207228 */ /* 0x0203e40000000000 */
[----:B-1----:R-:W-:-:S05]  /*36b0*/  FSEL R28, RZ, 1, P1 ;  /* 0x3f800000ff1c7808 */ /* 0x002fca0000800000 */
[----:B------:R-:W-:Y:S01]  /*36c0*/  FMUL.FTZ R60, R28, 1 ;  /* 0x3f8000001c3c7820 */ /* 0x000fe20000410000 */
[----:B------:R-:W-:-:S05]  /*36d0*/  FSEL R28, RZ, 1, P5 ;  /* 0x3f800000ff1c7808 */ /* 0x000fca0002800000 */
[----:B------:R-:W-:-:S06]  /*36e0*/  FMUL.FTZ R28, R28, 1 ;  /* 0x3f8000001c1c7820 */ /* 0x000fcc0000410000 */
[----:B------:R-:W2:Y:S02]  /*36f0*/  F2F.F64.F32 R28, R28 ;  /* 0x0000001c001c7310 */ /* 0x000ea40000201800 */
[----:B--2---:R1:W-:Y:S02]  /*3700*/  DMUL R28, R12, R28 ;  /* 0x0000001c0c1c7228 */ /* 0x0043e40000000000 */
[----:B-1----:R-:W-:-:S05]  /*3710*/  FSEL R12, RZ, 1, P6 ;  /* 0x3f800000ff0c7808 */ /* 0x002fca0003000000 */
[----:B------:R-:W-:-:S06]  /*3720*/  FMUL.FTZ R30, R12, 1 ;  /* 0x3f8000000c1e7820 */ /* 0x000fcc0000410000 */
[----:B------:R-:W1:Y:S08]  /*3730*/  F2F.F64.F32 R30, R30 ;  /* 0x0000001e001e7310 */ /* 0x000e700000201800 */
[----:B------:R-:W2:Y:S01]  /*3740*/  F2F.F64.F32 R60, R60 ;  /* 0x0000003c003c7310 */ /* 0x000ea20000201800 */
[----:B-1----:R1:W-:Y:S02]  /*3750*/  DMUL R30, R14, R30 ;  /* 0x0000001e0e1e7228 */ /* 0x0023e40000000000 */
[----:B-1----:R-:W-:-:S05]  /*3760*/  FSEL R14, RZ, 1, P4 ;  /* 0x3f800000ff0e7808 */ /* 0x002fca0002000000 */
[----:B------:R-:W-:Y:S01]  /*3770*/  FMUL.FTZ R14, R14, 1 ;  /* 0x3f8000000e0e7820 */ /* 0x000fe20000410000 */
[----:B--2---:R1:W-:-:S03]  /*3780*/  DMUL R60, R34, R60 ;  /* 0x0000003c223c7228 */ /* 0x0043c60000000000 */
[----:B-1----:R-:W3:Y:S08]  /*3790*/  F2F.F64.F32 R34, R14 ;  /* 0x0000000e00227310 */ /* 0x002ef00000201800 */
[----:B------:R-:W1:Y:S01]  /*37a0*/  F2F.F64.F32 R12, R47 ;  /* 0x0000002f000c7310 */ /* 0x000e620000201800 */
[----:B---3--:R-:W-:-:S04]  /*37b0*/  DMUL R34, R18, R34 ;  /* 0x0000002212227228 */ /* 0x008fc80000000000 */
[----:B0-----:R0:W-:Y:S02]  /*37c0*/  DMUL R18, R52, UR4 ;  /* 0x0000000434127c28 */ /* 0x0011e40008000000 */
[----:B0-----:R-:W-:Y:S01]  /*37d0*/  IMAD.SHL.U32 R53, R44, 0x100, RZ ;  /* 0x000001002c357824 */ /* 0x001fe200078e00ff */
[----:B------:R-:W-:Y:S02]  /*37e0*/  SHF.L.U32 R44, R43, 0x8, RZ ;  /* 0x000000082b2c7819 */ /* 0x000fe400000006ff */
[----:B------:R-:W-:Y:S02]  /*37f0*/  LOP3.LUT R52, R46, 0x100, R45, 0xe2, !PT ;  /* 0x000001002e347812 */ /* 0x000fe400078ee22d */
[----:B------:R-:W-:Y:S01]  /*3800*/  LOP3.LUT R45, R44, 0x100, R37, 0xe2, !PT ;  /* 0x000001002c2d7812 */ /* 0x000fe200078ee225 */
[----:B------:R0:W-:Y:S01]  /*3810*/  DMUL R14, R56, UR4 ;  /* 0x00000004380e7c28 */ /* 0x0001e20008000000 */
[----:B------:R-:W-:Y:S02]  /*3820*/  LOP3.LUT R44, R41, 0x100, R36, 0xe2, !PT ;  /* 0x00000100292c7812 */ /* 0x000fe400078ee224 */
[----:B------:R-:W-:Y:S01]  /*3830*/  SEL R36, RZ, 0xffffffff, P4 ;  /* 0xffffffffff247807 */ /* 0x000fe20002000000 */
[----:B-1----:R-:W-:Y:S01]  /*3840*/  DMUL R16, R16, R12 ;  /* 0x0000000c10107228 */ /* 0x002fe20000000000 */
[----:B0-----:R-:W-:-:S03]  /*3850*/  IADD3 R56, P4, R39, c[0x0][0x300], RZ ;  /* 0x0000c00027387a10 */ /* 0x001fc60007f9e0ff */
[----:B------:R-:W0:Y:S01]  /*3860*/  DMUL R12, R58, UR4 ;  /* 0x000000043a0c7c28 */ /* 0x000e220008000000 */
[----:B------:R-:W-:Y:S02]  /*3870*/  IADD3.X R57, R38, c[0x0][0x304], RZ, P4, !PT ;  /* 0x0000c10026397a10 */ /* 0x000fe400027fe4ff */
[----:B------:R-:W-:-:S04]  /*3880*/  SEL R37, RZ, 0xffffffff, P6 ;  /* 0xffffffffff257807 */ /* 0x000fc80003000000 */
[----:B0-----:R0:W-:Y:S01]  /*3890*/  STG.E.128 [R56.64], R12 ;  /* 0x0000000c38007986 */ /* 0x0011e2000c101d0a */
[----:B------:R-:W-:Y:S01]  /*38a0*/  SEL R38, RZ, 0x1, P0 ;  /* 0x00000001ff267807 */ /* 0x000fe20000000000 */
[----:B------:R-:W-:Y:S01]  /*38b0*/  IMAD.MOV.U32 R59, RZ, RZ, R17 ;  /* 0x000000ffff3b7224 */ /* 0x000fe200078e0011 */
[----:B------:R-:W-:Y:S01]  /*38c0*/  LOP3.LUT R53, R53, 0x100, R42, 0xe2, !PT ;  /* 0x0000010035357812 */ /* 0x000fe200078ee22a */
[----:B------:R-:W-:Y:S01]  /*38d0*/  IMAD.SHL.U32 R42, R37, 0x100, RZ ;  /* 0x00000100252a7824 */ /* 0x000fe200078e00ff */
[----:B------:R-:W-:Y:S01]  /*38e0*/  MOV R58, R16 ;  /* 0x00000010003a7202 */ /* 0x000fe20000000f00 */
[----:B------:R1:W2:Y:S01]  /*38f0*/  DMUL R16, R54, UR4 ;  /* 0x0000000436107c28 */ /* 0x0002a20008000000 */
[----:B------:R-:W-:Y:S02]  /*3900*/  SHF.L.U32 R41, R36, 0x8, RZ ;  /* 0x0000000824297819 */ /* 0x000fe400000006ff */
[----:B-1----:R-:W-:Y:S01]  /*3910*/  SEL R55, RZ, 0x1, P5 ;  /* 0x00000001ff377807 */ /* 0x002fe20002800000 */
[----:B------:R1:W-:Y:S01]  /*3920*/  DMUL R36, R32, UR4 ;  /* 0x0000000420247c28 */ /* 0x0003e20008000000 */
[----:B0-----:R-:W-:-:S02]  /*3930*/  MOV R15, c[0x0][0x0] ;  /* 0x00000000000f7a02 */ /* 0x001fc40000000f00 */
[----:B------:R-:W-:-:S03]  /*3940*/  IADD3 R12, P0, R10, c[0x0][0x4a0], RZ ;  /* 0x000128000a0c7a10 */ /* 0x000fc60007f1e0ff */
[----:B------:R-:W-:Y:S01]  /*3950*/  IMAD R15, R15, c[0x0][0xc], RZ ;  /* 0x000003000f0f7a24 */ /* 0x000fe200078e02ff */
[----:B-1----:R-:W-:Y:S02]  /*3960*/  SEL R33, RZ, 0xffffffff, P3 ;  /* 0xffffffffff217807 */ /* 0x002fe40001800000 */
[----:B------:R-:W-:Y:S02]  /*3970*/  IADD3.X R13, R3, c[0x0][0x4a4], RZ, P0, !PT ;  /* 0x00012900030d7a10 */ /* 0x000fe400007fe4ff */
[----:B------:R-:W-:Y:S02]  /*3980*/  SEL R32, RZ, 0xffffffff, P1 ;  /* 0xffffffffff207807 */ /* 0x000fe40000800000 */
[----:B------:R-:W-:Y:S02]  /*3990*/  LEA R10, P0, R15, R10, 0x4 ;  /* 0x0000000a0f0a7211 */ /* 0x000fe400078020ff */
[----:B------:R-:W-:Y:S01]  /*39a0*/  LOP3.LUT R55, R42, 0x100, R55, 0xe2, !PT ;  /* 0x000001002a377812 */ /* 0x000fe200078ee237 */
[----:B------:R-:W-:Y:S01]  /*39b0*/  IMAD.SHL.U32 R42, R33, 0x100, RZ ;  /* 0x00000100212a7824 */ /* 0x000fe200078e00ff */
[----:B------:R-:W-:Y:S01]  /*39c0*/  SHF.L.U32 R47, R32, 0x8, RZ ;  /* 0x00000008202f7819 */ /* 0x000fe200000006ff */
[----:B------:R-:W-:Y:S01]  /*39d0*/  IMAD.X R3, RZ, RZ, R3, P0 ;  /* 0x000000ffff037224 */ /* 0x000fe200000e0603 */
[----:B------:R-:W-:-:S02]  /*39e0*/  SEL R39, RZ, 0x1, P2 ;  /* 0x00000001ff277807 */ /* 0x000fc40001000000 */
[----:B------:R-:W-:Y:S02]  /*39f0*/  ISETP.GE.U32.AND P0, PT, R10, c[0x0][0x640], PT ;  /* 0x000190000a007a0c */ /* 0x000fe40003f06070 */
[----:B------:R-:W-:Y:S02]  /*3a00*/  LOP3.LUT R47, R47, 0x100, R38, 0xe2, !PT ;  /* 0x000001002f2f7812 */ /* 0x000fe400078ee226 */
[----:B------:R-:W-:Y:S02]  /*3a10*/  LOP3.LUT R42, R42, 0x100, R39, 0xe2, !PT ;  /* 0x000001002a2a7812 */ /* 0x000fe400078ee227 */
[----:B------:R-:W-:Y:S01]  /*3a20*/  ISETP.GE.U32.AND.EX P0, PT, R3, c[0x0][0x644], PT, P0 ;  /* 0x0001910003007a0c */ /* 0x000fe20003f06100 */
[----:B------:R-:W-:Y:S01]  /*3a30*/  DMUL R20, R20, UR4 ;  /* 0x0000000414147c28 */ /* 0x000fe20008000000 */
[----:B------:R-:W-:Y:S02]  /*3a40*/  LOP3.LUT R46, R41, 0x100, R40, 0xe2, !PT ;  /* 0x00000100292e7812 */ /* 0x000fe400078ee228 */
[----:B------:R-:W-:Y:S01]  /*3a50*/  PRMT R47, R42, 0x1054, R47 ;  /* 0x000010542a2f7816 */ /* 0x000fe2000000002f */
[----:B------:R-:W0:Y:S01]  /*3a60*/  DMUL R22, R22, UR4 ;  /* 0x0000000416167c28 */ /* 0x000e220008000000 */
[----:B------:R-:W-:-:S03]  /*3a70*/  PRMT R45, R44, 0x1054, R45 ;  /* 0x000010542c2d7816 */ /* 0x000fc6000000002d */
[----:B------:R-:W-:Y:S01]  /*3a80*/  DMUL R24, R24, UR4 ;  /* 0x0000000418187c28 */ /* 0x000fe20008000000 */
[----:B------:R-:W-:-:S03]  /*3a90*/  PRMT R46, R55, 0x1054, R46 ;  /* 0x00001054372e7816 */ /* 0x000fc6000000002e */
[----:B------:R-:W1:Y:S01]  /*3aa0*/  DMUL R26, R26, UR4 ;  /* 0x000000041a1a7c28 */ /* 0x000e620008000000 */
[----:B------:R-:W-:-:S03]  /*3ab0*/  PRMT R44, R53, 0x1054, R52 ;  /* 0x00001054352c7816 */ /* 0x000fc60000000034 */
[----:B------:R-:W-:-:S04]  /*3ac0*/  DMUL R28, R28, UR4 ;  /* 0x000000041c1c7c28 */ /* 0x000fc80008000000 */
[----:B------:R-:W-:-:S04]  /*3ad0*/  DMUL R30, R30, UR4 ;  /* 0x000000041e1e7c28 */ /* 0x000fc80008000000 */
[----:B------:R-:W-:-:S04]  /*3ae0*/  DMUL R32, R58, UR4 ;  /* 0x000000043a207c28 */ /* 0x000fc80008000000 */
[----:B------:R-:W3:-:S04]  /*3af0*/  DMUL R34, R34, UR4 ;  /* 0x0000000422227c28 */ /* 0x000ec80008000000 */
[----:B------:R-:W4:-:S04]  /*3b00*/  DMUL R38, R60, UR4 ;  /* 0x000000043c267c28 */ /* 0x000f080008000000 */
[----:B------:R-:W-:-:S04]  /*3b10*/  DMUL R40, R50, UR4 ;  /* 0x0000000432287c28 */ /* 0x000fc80008000000 */
[----:B------:R-:W5:Y:S01]  /*3b20*/  DMUL R42, R48, UR4 ;  /* 0x00000004302a7c28 */ /* 0x000f620008000000 */
[----:B--2---:R2:W-:Y:S01]  /*3b30*/  STG.E.128 [R56.64+0x10], R16 ;  /* 0x0000101038007986 */ /* 0x0045e2000c101d0a */
[----:B------:R-:W-:Y:S03]  /*3b40*/  WARPSYNC 0xffffffff ;  /* 0xffffffff00007948 */ /* 0x000fe60003800000 */
[----:B0-----:R2:W-:Y:S04]  /*3b50*/  STG.E.128 [R56.64+0x20], R20 ;  /* 0x0000201438007986 */ /* 0x0015e8000c101d0a */
[----:B-1----:R2:W-:Y:S04]  /*3b60*/  STG.E.128 [R56.64+0x30], R24 ;  /* 0x0000301838007986 */ /* 0x0025e8000c101d0a */
[----:B---3--:R2:W-:Y:S04]  /*3b70*/  STG.E.128 [R56.64+0x40], R32 ;  /* 0x0000402038007986 */ /* 0x0085e8000c101d0a */
[----:B------:R2:W-:Y:S04]  /*3b80*/  STG.E.128 [R56.64+0x50], R28 ;  /* 0x0000501c38007986 */ /* 0x0005e8000c101d0a */
[----:B----4-:R2:W-:Y:S04]  /*3b90*/  STG.E.128 [R56.64+0x60], R36 ;  /* 0x0000602438007986 */ /* 0x0105e8000c101d0a */
[----:B-----5:R2:W-:Y:S04]  /*3ba0*/  STG.E.128 [R56.64+0x70], R40 ;  /* 0x0000702838007986 */ /* 0x0205e8000c101d0a */
[----:B------:R2:W-:Y:S01]  /*3bb0*/  STG.E.128 [R12.64], R44 ;  /* 0x0000002c0c007986 */ /* 0x0005e2000c101d0a */
[----:B------:R-:W-:-:S03]  /*3bc0*/  MOV R14, R0 ;  /* 0x00000000000e7202 */ /* 0x000fc60000000f00 */
[----:B------:R-:W-:Y:S06]  /*3bd0*/  BAR.SYNC.DEFER_BLOCKING 0x0 ;  /* 0x0000000000007b1d */ /* 0x000fec0000010000 */
[----:B------:R-:W-:Y:S01]  /*3be0*/  @P0 CALL.REL.NOINC `(.L_x_4118) ;  /* 0x0000001000000944 */ /* 0x000fe20003c00000 */
[----:B------:R-:W-:Y:S05]  /*3bf0*/  BRA `(.L_x_4119) ;  /* 0xffffcad000007947 */ /* 0x000fea000383ffff */
.L_x_4118:
[----:B------:R-:W-:Y:S05]  /*3c00*/  EXIT ;  /* 0x000000000000794d */ /* 0x000fea0003800000 */
        .weak           $__internal_107_$__cuda_sm20_dblrcp_rn_slowpath_v3
        .type           $__internal_107_$__cuda_sm20_dblrcp_rn_slowpath_v3,@function
        .size           $__internal_107_$__cuda_sm20_dblrcp_rn_slowpath_v3,(.L_x_11506 - $__internal_107_$__cuda_sm20_dblrcp_rn_slowpath_v3)
$__internal_107_$__cuda_sm20_dblrcp_rn_slowpath_v3:
        /* <DEDUP_REMOVED lines=31> */
.L_x_4122:
        /* <DEDUP_REMOVED lines=11> */
.L_x_4120:
[----:B------:R-:W-:Y:S02]  /*3eb0*/  ULOP3.LUT UR5, UR6, 0x80000, URZ, 0xfc, !UPT ;  /* 0x0008000006057892 */ /* 0x000fe4000f8efc3f */
[----:B------:R-:W-:-:S02]  /*3ec0*/  ULDC UR4, c[0x0][0x648] ;  /* 0x0001920000047ab9 */ /* 0x000fc40000000800 */
.L_x_4121:
[----:B------:R-:W-:Y:S01]  /*3ed0*/  IMAD.MOV.U32 R12, RZ, RZ, R2 ;  /* 0x000000ffff0c7224 */ /* 0x000fe200078e0002 */
[----:B------:R-:W-:-:S04]  /*3ee0*/  MOV R13, 0x0 ;  /* 0x00000000000d7802 */ /* 0x000fc80000000f00 */
[----:B------:R-:W-:Y:S05]  /*3ef0*/  RET.REL.NODEC R12 `(_ZN2at6native43_GLOBAL__N__7cc8d1ed_10_Dropout_cu_0e96ed3824fused_dropout_kernel_vecIddmLi1ELi16EbEEvNS_4cuda6detail10TensorInfoIKT_T1_EENS5_IS6_S8_EENS5_IT4_S8_EES8_T0_NS_15PhiloxCudaStateE) ;  /* 0xffffc1000c007950 */ /* 0x000fea0003c3ffff */
.L_x_4123:
        /* <DEDUP_REMOVED lines=16> */
.L_x_11506:


//--------------------- .text._ZN2at6native43_GLOBAL__N__7cc8d1ed_10_Dropout_cu_0e96ed3820fused_dropout_kernelIN3c108BFloat16EfjLin1ELin1EbEEvNS_4cuda6detail10TensorInfoIKT_T1_EENS7_IS8_SA_EENS7_IT4_SA_EESA_T0_NS_15PhiloxCudaStateE --------------------------
	.section	.text._ZN2at6native43_GLOBAL__N__7cc8d1ed_10_Dropout_cu_0e96ed3820fused_dropout_kernelIN3c108BFloat16EfjLin1ELin1EbEEvNS_4cuda6detail10TensorInfoIKT_T1_EENS7_IS8_SA_EENS7_IT4_SA_EESA_T0_NS_15PhiloxCudaStateE,"ax",@progbits
	.sectioninfo	@"SHI_REGISTERS=54"
	.align	128
.text._ZN2at6native43_GLOBAL__N__7cc8d1ed_10_Dropout_cu_0e96ed3820fused_dropout_kernelIN3c108BFloat16EfjLin1ELin1EbEEvNS_4cuda6detail10TensorInfoIKT_T1_EENS7_IS8_SA_EENS7_IT4_SA_EESA_T0_NS_15PhiloxCudaStateE:
        .type           _ZN2at6native43_GLOBAL__N__7cc8d1ed_10_Dropout_cu_0e96ed3820fused_dropout_kernelIN3c108BFloat16EfjLin1ELin1EbEEvNS_4cuda6detail10TensorInfoIKT_T1_EENS7_IS8_SA_EENS7_IT4_SA_EESA_T0_NS_15PhiloxCudaStateE,@function
        .size           _ZN2at6native43_GLOBAL__N__7cc8d1ed_10_Dropout_cu_0e96ed3820fused_dropout_kernelIN3c108BFloat16EfjLin1ELin1EbEEvNS_4cuda6detail10TensorInfoIKT_T1_EENS7_IS8_SA_EENS7_IT4_SA_EESA_T0_NS_15PhiloxCudaStateE,(.L_x_11508 - _ZN2at6native43_GLOBAL__N__7cc8d1ed_10_Dropout_cu_0e96ed3820fused_dropout_kernelIN3c108BFloat16EfjLin1ELin1EbEEvNS_4cuda6detail10TensorInfoIKT_T1_EENS7_IS8_SA_EENS7_IT4_SA_EESA_T0_NS_15PhiloxCudaStateE)
        .other          _ZN2at6native43_GLOBAL__N__7cc8d1ed_10_Dropout_cu_0e96ed3820fused_dropout_kernelIN3c108BFloat16EfjLin1ELin1EbEEvNS_4cuda6detail10TensorInfoIKT_T1_EENS7_IS8_SA_EENS7_IT4_SA_EESA_T0_NS_15PhiloxCudaStateE,@"STO_CUDA_ENTRY STV_DEFAULT"
_ZN2at6native43_GLOBAL__N__7cc8d1ed_10_Dropout_cu_0e96ed3820fused_dropout_kernelIN3c108BFloat16EfjLin1ELin1EbEEvNS_4cuda6detail10TensorInfoIKT_T1_EENS7_IS8_SA_EENS7_IT4_SA_EESA_T0_NS_15PhiloxCudaStateE:
        /* <DEDUP_REMOVED lines=92> */
[----:B------:R-:W-:Y:S05]  /*05c0*/  CALL.REL.NOINC `($__internal_108_$__cuda_sm20_dblrcp_rn_slowpath_v3) ;  /* 0x0000704000007944 */ /* 0x000fea0003c00000 */
.L_x_4124:
        /* <DEDUP_REMOVED lines=44> */
.L_x_4169:
        /* <DEDUP_REMOVED lines=13> */
.L_x_4126:
[----:B------:R-:W-:Y:S05]  /*0960*/  BSYNC B0 ;  /* 0x0000000000007941 */ /* 0x000fea0003800000 */
.L_x_4125:
        /* <DEDUP_REMOVED lines=69> */
.L_x_4128:
[----:B------:R-:W-:Y:S02]  /*0dc0*/  IMAD.MOV.U32 R28, RZ, RZ, R36 ;  /* 0x000000ffff1c7224 */ /* 0x000fe400078e0024 */
[----:B------:R-:W-:Y:S02]  /*0dd0*/  IMAD.MOV.U32 R29, RZ, RZ, R34 ;  /* 0x000000ffff1d7224 */ /* 0x000fe400078e0022 */
[----:B------:R-:W-:Y:S02]  /*0de0*/  IMAD.MOV.U32 R43, RZ, RZ, R32 ;  /* 0x000000ffff2b7224 */ /* 0x000fe400078e0020 */
[----:B------:R-:W-:-:S02]  /*0df0*/  IMAD.MOV.U32 R44, RZ, RZ, R26 ;  /* 0x000000ffff2c7224 */ /* 0x000fc400078e001a */
.L_x_4127:
        /* <DEDUP_REMOVED lines=28> */
.L_x_4133:
        /* <DEDUP_REMOVED lines=94> */
[----:B------:R-:W-:Y:S01]  /*15a0*/  IADD3 R38, -R28, RZ, RZ ;  /* 0x000000ff1c267210 */ /* 0x000fe20007ffe1ff */
[----:B------:R-:W-:-:S04]  /*15b0*/  IMAD.MOV.U32 R39, RZ, RZ, R28 ;  /* 0x000000ffff277224 */ /* 0x000fc800078e001c */
[----:B------:R-:W-:-:S04]  /*15c0*/  IMAD R38, R38, UR11, R45 ;  /* 0x0000000b26267c24 */ /* 0x000fc8000f8e022d */
[----:B------:R-:W-:Y:S01]  /*15d0*/  IMAD R38, R38, UR5, R29 ;  /* 0x0000000526267c24 */ /* 0x000fe2000f8e021d */
[----:B------:R-:W-:Y:S05]  /*15e0*/  @P1 BRA `(.L_x_4133) ;  /* 0xfffff9d000001947 */ /* 0x000fea000383ffff */
.L_x_4132:
        /* <DEDUP_REMOVED lines=78> */
.L_x_4131:
[----:B------:R-:W-:Y:S02]  /*1ad0*/  IMAD.MOV.U32 R29, RZ, RZ, 0x2 ;  /* 0x00000002ff1d7424 */ /* 0x000fe400078e00ff */
[----:B------:R-:W-:-:S04]  /*1ae0*/  IMAD R38, R39, c[0x0][0x1cc], R38 ;  /* 0x0000730027267a24 */ /* 0x000fc800078e0226 */
[----:B------:R-:W-:-:S06]  /*1af0*/  IMAD.WIDE.U32 R38, R38, R29, c[0x0][0x160] ;  /* 0x0000580026267625 */ /* 0x000fcc00078e001d */
[----:B------:R0:W5:Y:S02]  /*1b00*/  LDG.E.U16 R38, [R38.64] ;  /* 0x0000000626267981 */ /* 0x000164000c1e1500 */
.L_x_4130:
[----:B------:R-:W-:Y:S05]  /*1b10*/  BSYNC B0 ;  /* 0x0000000000007941 */ /* 0x000fea0003800000 */
.L_x_4129:
[----:B0-----:R-:W-:Y:S01]  /*1b20*/  IMAD.MOV.U32 R39, RZ, RZ, c[0x0][0x0] ;  /* 0x00000000ff277624 */ /* 0x001fe200078e00ff */
[----:B------:R-:W-:Y:S03]  /*1b30*/  BSSY B0, `(.L_x_4134) ;  /* 0x00000c5000007945 */ /* 0x000fe60003800000 */
[----:B------:R-:W-:-:S05]  /*1b40*/  IMAD R43, R39, c[0x0][0xc], R0 ;  /* 0x00000300272b7a24 */ /* 0x000fca00078e0200 */
[----:B------:R-:W-:-:S13]  /*1b50*/  ISETP.GE.U32.AND P0, PT, R43, c[0x0][0x3e8], PT ;  /* 0x0000fa002b007a0c */ /* 0x000fda0003f06070 */
[----:B------:R-:W-:Y:S05]  /*1b60*/  @P0 BRA `(.L_x_4135) ;  /* 0x00000c1000000947 */ /* 0x000fea0003800000 */
[----:B------:R-:W-:Y:S01]  /*1b70*/  HFMA2.MMA R40, -RZ, RZ, 0, 1.1920928955078125e-07 ;  /* 0x00000002ff287435 */ /* 0x000fe200000001ff */
[----:B------:R-:W-:-:S09]  /*1b80*/  IMAD.MOV.U32 R44, RZ, RZ, RZ ;  /* 0x000000ffff2c7224 */ /* 0x000fd200078e00ff */
        /* <DEDUP_REMOVED lines=11> */
.L_x_4138:
        /* <DEDUP_REMOVED lines=94> */
[----:B------:R-:W-:-:S04]  /*2220*/  IMAD.MOV R43, RZ, RZ, -R28 ;  /* 0x000000ffff2b7224 */ /* 0x000fc800078e0a1c */
[----:B------:R-:W-:Y:S02]  /*2230*/  IMAD R44, R43, UR11, R48 ;  /* 0x0000000b2b2c7c24 */ /* 0x000fe4000f8e0230 */
[----:B------:R-:W-:Y:S02]  /*2240*/  IMAD.MOV.U32 R43, RZ, RZ, R28 ;  /* 0x000000ffff2b7224 */ /* 0x000fe400078e001c */
[----:B------:R-:W-:Y:S01]  /*2250*/  IMAD R44, R44, UR5, R29 ;  /* 0x000000052c2c7c24 */ /* 0x000fe2000f8e021d */
[----:B------:R-:W-:Y:S05]  /*2260*/  @P1 BRA `(.L_x_4138) ;  /* 0xfffff9d000001947 */ /* 0x000fea000383ffff */
.L_x_4137:
        /* <DEDUP_REMOVED lines=78> */
.L_x_4136:
[----:B------:R-:W-:-:S04]  /*2750*/  IMAD R29, R43, c[0x0][0x1cc], R44 ;  /* 0x000073002b1d7a24 */ /* 0x000fc800078e022c */
[----:B------:R-:W-:-:S05]  /*2760*/  IMAD.WIDE.U32 R28, R29, R40, c[0x0][0x160] ;  /* 0x000058001d1c7625 */ /* 0x000fca00078e0028 */
[----:B------:R0:W5:Y:S02]  /*2770*/  LDG.E.U16 R40, [R28.64] ;  /* 0x000000061c287981 */ /* 0x000164000c1e1500 */
.L_x_4135:
[----:B------:R-:W-:Y:S05]  /*2780*/  BSYNC B0 ;  /* 0x0000000000007941 */ /* 0x000fea0003800000 */
.L_x_4134:
        /* <DEDUP_REMOVED lines=17> */
.L_x_4143:
        /* <DEDUP_REMOVED lines=99> */
.L_x_4142:
        /* <DEDUP_REMOVED lines=78> */
.L_x_4141:
[----:B0-----:R-:W-:-:S04]  /*33b0*/  IMAD R28, R43, c[0x0][0x1cc], R44 ;  /* 0x000073002b1c7a24 */ /* 0x001fc800078e022c */
[----:B------:R-:W-:-:S05]  /*33c0*/  IMAD.WIDE.U32 R28, R28, R41, c[0x0][0x160] ;  /* 0x000058001c1c7625 */ /* 0x000fca00078e0029 */
[----:B------:R0:W5:Y:S02]  /*33d0*/  LDG.E.U16 R41, [R28.64] ;  /* 0x000000061c297981 */ /* 0x000164000c1e1500 */
.L_x_4140:
[----:B------:R-:W-:Y:S05]  /*33e0*/  BSYNC B0 ;  /* 0x0000000000007941 */ /* 0x000fea0003800000 */
.L_x_4139:
        /* <DEDUP_REMOVED lines=17> */
.L_x_4148:
        /* <DEDUP_REMOVED lines=99> */
.L_x_4147:
        /* <DEDUP_REMOVED lines=78> */
.L_x_4146:
[----:B------:R-:W-:-:S04]  /*4010*/  IMAD R43, R43, c[0x0][0x1cc], R44 ;  /* 0x000073002b2b7a24 */ /* 0x000fc800078e022c */
[----:B------:R-:W-:-:S06]  /*4020*/  IMAD.WIDE.U32 R42, R43, R42, c[0x0][0x160] ;  /* 0x000058002b2a7625 */ /* 0x000fcc00078e002a */
[----:B------:R1:W5:Y:S02]  /*4030*/  LDG.E.U16 R42, [R42.64] ;  /* 0x000000062a2a7981 */ /* 0x000364000c1e1500 */
.L_x_4145:
[----:B------:R-:W-:Y:S05]  /*4040*/  BSYNC B0 ;  /* 0x0000000000007941 */ /* 0x000fea0003800000 */
.L_x_4144:
        /* <DEDUP_REMOVED lines=19> */
.L_x_4153:
        /* <DEDUP_REMOVED lines=22> */
[----:B------:R-:W-:Y:S01]  /*42e0*/  IMAD.HI.U32 R29, R29, R51, R28 ;  /* 0x000000331d1d7227 */ /* 0x000fe200078e001c */
[----:B------:R-:W-:-:S05]  /*42f0*/  IADD3 R51, RZ, -UR9, RZ ;  /* 0x80000009ff337c10 */ /* 0x000fca000fffe0ff */
        /* <DEDUP_REMOVED lines=13> */
[----:B------:R-:W-:Y:S01]  /*43d0*/  IMAD.HI.U32 R29, R29, R51, R28 ;  /* 0x000000331d1d7227 */ /* 0x000fe200078e001c */
[----:B------:R-:W-:-:S05]  /*43e0*/  IADD3 R51, RZ, -UR11, RZ ;  /* 0x8000000bff337c10 */ /* 0x000fca000fffe0ff */
        /* <DEDUP_REMOVED lines=55> */
[----:B------:R-:W-:Y:S01]  /*4760*/  IADD3 R44, -R28, RZ, RZ ;  /* 0x000000ff1c2c7210 */ /* 0x000fe20007ffe1ff */
[----:B------:R-:W-:-:S02]  /*4770*/  ULDC UR5, c[0x0][UR5+0x1c0] ;  /* 0x0000700005057abb */ /* 0x000fc40008000800 */
[----:B------:R-:W-:Y:S02]  /*4780*/  IMAD R29, R48, UR8, R29 ;  /* 0x00000008301d7c24 */ /* 0x000fe4000f8e021d */
[----:B------:R-:W-:-:S04]  /*4790*/  IMAD R44, R44, UR11, R49 ;  /* 0x0000000b2c2c7c24 */ /* 0x000fc8000f8e0231 */
[----:B------:R-:W-:Y:S02]  /*47a0*/  IMAD R45, R44, UR5, R29 ;  /* 0x000000052c2d7c24 */ /* 0x000fe4000f8e021d */
[----:B------:R-:W-:Y:S01]  /*47b0*/  IMAD.MOV.U32 R44, RZ, RZ, R28 ;  /* 0x000000ffff2c7224 */ /* 0x000fe200078e001c */
[----:B------:R-:W-:Y:S05]  /*47c0*/  @P1 BRA `(.L_x_4153) ;  /* 0xfffff9b000001947 */ /* 0x000fea000383ffff */
.L_x_4152:
        /* <DEDUP_REMOVED lines=81> */
.L_x_4151:
[----:B0-----:R-:W-:Y:S01]  /*4ce0*/  FSET.BF.LT.FTZ.AND R29, R34, c[0x0][0x3ec], PT ;  /* 0x0000fb00221d7a0a */ /* 0x001fe20003811000 */
[----:B------:R-:W-:Y:S01]  /*4cf0*/  IMAD R44, R44, c[0x0][0x2a4], R45 ;  /* 0x0000a9002c2c7a24 */ /* 0x000fe200078e022d */
[----:B-----5:R-:W-:Y:S02]  /*4d00*/  PRMT R28, RZ, 0x5410, R38 ;  /* 0x00005410ff1c7816 */ /* 0x020fe40000000026 */
[----:B------:R-:W-:-:S03]  /*4d10*/  FSETP.GEU.FTZ.AND P0, PT, R34, c[0x0][0x3ec], PT ;  /* 0x0000fb0022007a0b */ /* 0x000fc60003f1e000 */
[----:B------:R-:W-:Y:S01]  /*4d20*/  FMUL.FTZ R29, R28, R29 ;  /* 0x0000001d1c1d7220 */ /* 0x000fe20000410000 */
[C---:B------:R-:W-:Y:S01]  /*4d30*/  IADD3 R28, P1, R44.reuse, c[0x0][0x310], RZ ;  /* 0x0000c4002c1c7a10 */ /* 0x040fe20007f3e0ff */
[----:B------:R-:W-:Y:S01]  /*4d40*/  IMAD.WIDE.U32 R44, R44, R43, c[0x0][0x238] ;  /* 0x00008e002c2c7625 */ /* 0x000fe200078e002b */
[----:B------:R-:W-:-:S03]  /*4d50*/  SEL R43, RZ, 0x1, P0 ;  /* 0x00000001ff2b7807 */ /* 0x000fc60000000000 */
[----:B------:R-:W-:-:S05]  /*4d60*/  FMUL.FTZ R29, R14, R29 ;  /* 0x0000001d0e1d7220 */ /* 0x000fca0000410000 */
[----:B------:R-:W-:Y:S01]  /*4d70*/  F2FP.BF16.PACK_AB R46, RZ, R29 ;  /* 0x0000001dff2e723e */ /* 0x000fe200000010ff */
[----:B------:R-:W-:-:S04]  /*4d80*/  IMAD.X R29, RZ, RZ, c[0x0][0x314], P1 ;  /* 0x0000c500ff1d7624 */ /* 0x000fc800008e06ff */
[----:B------:R0:W-:Y:S04]  /*4d90*/  STG.E.U16 [R44.64], R46 ;  /* 0x0000002e2c007986 */ /* 0x0001e8000c101506 */
[----:B------:R0:W-:Y:S02]  /*4da0*/  STG.E.U8 [R28.64], R43 ;  /* 0x0000002b1c007986 */ /* 0x0001e4000c101106 */
.L_x_4150:
[----:B------:R-:W-:Y:S05]  /*4db0*/  BSYNC B0 ;  /* 0x0000000000007941 */ /* 0x000fea0003800000 */
.L_x_4149:
[----:B0-----:R-:W-:Y:S01]  /*4dc0*/  IMAD R44, R39, c[0x0][0xc], R0 ;  /* 0x00000300272c7a24 */ /* 0x001fe200078e0200 */
[----:B------:R-:W-:Y:S04]  /*4dd0*/  BSSY B0, `(.L_x_4154) ;  /* 0x00000d2000007945 */ /* 0x000fe80003800000 */
        /* <DEDUP_REMOVED lines=15> */
.L_x_4158:
        /* <DEDUP_REMOVED lines=9> */
[----:B-1----:R-:W-:Y:S01]  /*4f60*/  IMAD R43, RZ, RZ, -UR8 ;  /* 0x80000008ff2b7e24 */ /* 0x002fe2000f8e02ff */
        /* <DEDUP_REMOVED lines=42> */
[----:B------:R-:W-:-:S10]  /*5210*/  HFMA2.MMA R28, -RZ, RZ, 0, 0 ;  /* 0x00000000ff1c7435 */ /* 0x000fd400000001ff */
        /* <DEDUP_REMOVED lines=48> */
.L_x_4157:
[----:B------:R-:W-:Y:S05]  /*5520*/  @!P0 BRA `(.L_x_4156) ;  /* 0x000004f000008947 */ /* 0x000fea0003800000 */
[----:B------:R-:W-:Y:S02]  /*5530*/  UIADD3 UR4, UR4, -0x1, URZ ;  /* 0xffffffff04047890 */ /* 0x000fe4000fffe03f */
[----:B------:R-:W-:Y:S02]  /*5540*/  UMOV UR5, 0x4 ;  /* 0x0000000400057882 */ /* 0x000fe40000000000 */
[----:B------:R-:W-:Y:S02]  /*5550*/  ULDC UR8, c[0x2][0x8] ;  /* 0x0080020000087ab9 */ /* 0x000fe40000000800 */
[----:B------:R-:W-:-:S12]  /*5560*/  UIMAD UR4, UR4, UR5, UR8 ;  /* 0x00000005040472a4 */ /* 0x000fd8000f8e0208 */
[----:B------:R-:W-:Y:S02]  /*5570*/  ULDC UR5, c[0x0][UR4+0x168] ;  /* 0x00005a0004057abb */ /* 0x000fe40008000800 */
[----:B------:R-:W0:Y:S01]  /*5580*/  I2F.U32.RP R45, UR5 ;  /* 0x00000005002d7d06 */ /* 0x000e220008209000 */
[----:B-1----:R-:W-:Y:S01]  /*5590*/  IMAD R43, RZ, RZ, -UR5 ;  /* 0x80000005ff2b7e24 */ /* 0x002fe2000f8e02ff */
        /* <DEDUP_REMOVED lines=72> */
.L_x_4156:
[C---:B------:R-:W-:Y:S01]  /*5a20*/  FSET.BF.LT.FTZ.AND R29, R35.reuse, c[0x0][0x3ec], PT ;  /* 0x0000fb00231d7a0a */ /* 0x040fe20003811000 */
[----:B------:R-:W-:Y:S01]  /*5a30*/  IMAD R39, R44, c[0x0][0x2a4], R39 ;  /* 0x0000a9002c277a24 */ /* 0x000fe200078e0227 */
[----:B-----5:R-:W-:Y:S02]  /*5a40*/  PRMT R28, RZ, 0x5410, R40 ;  /* 0x00005410ff1c7816 */ /* 0x020fe40000000028 */
[----:B------:R-:W-:Y:S01]  /*5a50*/  FSETP.GEU.FTZ.AND P0, PT, R35, c[0x0][0x3ec], PT ;  /* 0x0000fb0023007a0b */ /* 0x000fe20003f1e000 */
[----:B------:R-:W-:-:S04]  /*5a60*/  IMAD.WIDE.U32 R34, R39, R34, c[0x0][0x238] ;  /* 0x00008e0027227625 */ /* 0x000fc800078e0022 */
[----:B------:R-:W-:Y:S01]  /*5a70*/  FMUL.FTZ R29, R28, R29 ;  /* 0x0000001d1c1d7220 */ /* 0x000fe20000410000 */
[----:B------:R-:W-:Y:S02]  /*5a80*/  IADD3 R28, P1, R39, c[0x0][0x310], RZ ;  /* 0x0000c400271c7a10 */ /* 0x000fe40007f3e0ff */
[----:B------:R-:W-:Y:S01]  /*5a90*/  SEL R39, RZ, 0x1, P0 ;  /* 0x00000001ff277807 */ /* 0x000fe20000000000 */
[----:B------:R-:W-:-:S05]  /*5aa0*/  FMUL.FTZ R29, R14, R29 ;  /* 0x0000001d0e1d7220 */ /* 0x000fca0000410000 */
[----:B-1----:R-:W-:Y:S02]  /*5ab0*/  F2FP.BF16.PACK_AB R43, RZ, R29 ;  /* 0x0000001dff2b723e */ /* 0x002fe400000010ff */
[----:B------:R-:W-:-:S03]  /*5ac0*/  IADD3.X R29, RZ, c[0x0][0x314], RZ, P1, !PT ;  /* 0x0000c500ff1d7a10 */ /* 0x000fc60000ffe4ff */
[----:B------:R0:W-:Y:S04]  /*5ad0*/  STG.E.U16 [R34.64], R43 ;  /* 0x0000002b22007986 */ /* 0x0001e8000c101506 */
[----:B------:R0:W-:Y:S02]  /*5ae0*/  STG.E.U8 [R28.64], R39 ;  /* 0x000000271c007986 */ /* 0x0001e4000c101106 */
.L_x_4155:
[----:B------:R-:W-:Y:S05]  /*5af0*/  BSYNC B0 ;  /* 0x0000000000007941 */ /* 0x000fea0003800000 */
.L_x_4154:
[----:B------:R-:W-:Y:S01]  /*5b00*/  IMAD R44, R15, 0x2, R0 ;  /* 0x000000020f2c7824 */ /* 0x000fe200078e0200 */
[----:B------:R-:W-:Y:S04]  /*5b10*/  BSSY B0, `(.L_x_4159) ;  /* 0x00000d3000007945 */ /* 0x000fe80003800000 */
[----:B------:R-:W-:-:S13]  /*5b20*/  ISETP.GE.U32.AND P0, PT, R44, c[0x0][0x3e8], PT ;  /* 0x0000fa002c007a0c */ /* 0x000fda0003f06070 */
[----:B------:R-:W-:Y:S05]  /*5b30*/  @P0 BRA `(.L_x_4160) ;  /* 0x00000d0000000947 */ /* 0x000fea0003800000 */
[----:B0-----:R-:W-:Y:S02]  /*5b40*/  IMAD.MOV.U32 R34, RZ, RZ, 0x2 ;  /* 0x00000002ff227424 */ /* 0x001fe400078e00ff */
        /* <DEDUP_REMOVED lines=12> */
.L_x_4163:
[----:B------:R-:W-:Y:S01]  /*5c10*/  UIADD3 UR5, UR4, -0x1, URZ ;  /* 0xffffffff04057890 */ /* 0x000fe2000fffe03f */
[----:B------:R-:W-:Y:S01]  /*5c20*/  IADD3 R46, R46, -0x4, RZ ;  /* 0xfffffffc2e2e7810 */ /* 0x000fe20007ffe0ff */
[----:B------:R-:W-:Y:S02]  /*5c30*/  UMOV UR8, 0x4 ;  /* 0x0000000400087882 */ /* 0x000fe40000000000 */
[----:B------:R-:W-:Y:S02]  /*5c40*/  ULDC UR9, c[0x2][0x8] ;  /* 0x0080020000097ab9 */ /* 0x000fe40000000800 */
[----:B------:R-:W-:Y:S02]  /*5c50*/  UIMAD UR5, UR5, UR8, UR9 ;  /* 0x00000008050572a4 */ /* 0x000fe4000f8e0209 */
[----:B------:R-:W-:-:S10]  /*5c60*/  UIADD3 UR4, UR4, -0x4, URZ ;  /* 0xfffffffc04047890 */ /* 0x000fd4000fffe03f */
[----:B------:R-:W-:Y:S02]  /*5c70*/  ULDC UR8, c[0x0][UR5+0x168] ;  /* 0x00005a0005087abb */ /* 0x000fe40008000800 */
[----:B-1----:R-:W0:Y:S01]  /*5c80*/  I2F.U32.RP R43, UR8 ;  /* 0x00000008002b7d06 */ /* 0x002e220008209000 */
        /* <DEDUP_REMOVED lines=90> */
[----:B------:R-:W-:Y:S02]  /*6230*/  IMAD R35, R44, UR5, R39 ;  /* 0x000000052c237c24 */ /* 0x000fe4000f8e0227 */
[----:B------:R-:W-:Y:S01]  /*6240*/  IMAD.MOV.U32 R44, RZ, RZ, R28 ;  /* 0x000000ffff2c7224 */ /* 0x000fe200078e001c */
[----:B------:R-:W-:Y:S05]  /*6250*/  @P1 BRA `(.L_x_4163) ;  /* 0xfffff9b000001947 */ /* 0x000fea000383ffff */
.L_x_4162:
[----:B------:R-:W-:Y:S05]  /*6260*/  @!P0 BRA `(.L_x_4161) ;  /* 0x000004f000008947 */ /* 0x000fea0003800000 */
[----:B------:R-:W-:Y:S02]  /*6270*/  UIADD3 UR4, UR4, -0x1, URZ ;  /* 0xffffffff04047890 */ /* 0x000fe4000fffe03f */
[----:B------:R-:W-:Y:S02]  /*6280*/  UMOV UR5, 0x4 ;  /* 0x0000000400057882 */ /* 0x000fe40000000000 */
[----:B------:R-:W-:Y:S02]  /*6290*/  ULDC UR8, c[0x2][0x8] ;  /* 0x0080020000087ab9 */ /* 0x000fe40000000800 */
[----:B------:R-:W-:-:S12]  /*62a0*/  UIMAD UR4, UR4, UR5, UR8 ;  /* 0x00000005040472a4 */ /* 0x000fd8000f8e0208 */
[----:B------:R-:W-:Y:S02]  /*62b0*/  ULDC UR5, c[0x0][UR4+0x168] ;  /* 0x00005a0004057abb */ /* 0x000fe40008000800 */
[----:B-1----:R-:W0:Y:S01]  /*62c0*/  I2F.U32.RP R43, UR5 ;  /* 0x00000005002b7d06 */ /* 0x002e220008209000 */
        /* <DEDUP_REMOVED lines=73> */
.L_x_4161:
[----:B------:R-:W-:Y:S01]  /*6760*/  FSET.BF.LT.FTZ.AND R29, R36, c[0x0][0x3ec], PT ;  /* 0x0000fb00241d7a0a */ /* 0x000fe20003811000 */
[----:B------:R-:W-:Y:S01]  /*6770*/  IMAD R35, R44, c[0x0][0x2a4], R35 ;  /* 0x0000a9002c237a24 */ /* 0x000fe200078e0223 */
[----:B-----5:R-:W-:Y:S02]  /*6780*/  PRMT R28, RZ, 0x5410, R41 ;  /* 0x00005410ff1c7816 */ /* 0x020fe40000000029 */
[----:B------:R-:W-:-:S03]  /*6790*/  FSETP.GEU.FTZ.AND P0, PT, R36, c[0x0][0x3ec], PT ;  /* 0x0000fb0024007a0b */ /* 0x000fc60003f1e000 */
[----:B------:R-:W-:Y:S01]  /*67a0*/  FMUL.FTZ R29, R28, R29 ;  /* 0x0000001d1c1d7220 */ /* 0x000fe20000410000 */
[C---:B------:R-:W-:Y:S01]  /*67b0*/  IADD3 R28, P1, R35.reuse, c[0x0][0x310], RZ ;  /* 0x0000c400231c7a10 */ /* 0x040fe20007f3e0ff */
[----:B------:R-:W-:-:S04]  /*67c0*/  IMAD.WIDE.U32 R34, R35, R34, c[0x0][0x238] ;  /* 0x00008e0023227625 */ /* 0x000fc800078e0022 */
[----:B------:R-:W-:-:S05]  /*67d0*/  FMUL.FTZ R29, R14, R29 ;  /* 0x0000001d0e1d7220 */ /* 0x000fca0000410000 */
[----:B------:R-:W-:Y:S01]  /*67e0*/  F2FP.BF16.PACK_AB R39, RZ, R29 ;  /* 0x0000001dff27723e */ /* 0x000fe200000010ff */
[----:B------:R-:W-:-:S03]  /*67f0*/  IMAD.X R29, RZ, RZ, c[0x0][0x314], P1 ;  /* 0x0000c500ff1d7624 */ /* 0x000fc600008e06ff */
[----:B------:R-:W-:Y:S02]  /*6800*/  PRMT R36, R39, 0x7610, R36 ;  /* 0x0000761027247816 */ /* 0x000fe40000000024 */
[----:B------:R-:W-:-:S03]  /*6810*/  SEL R39, RZ, 0x1, P0 ;  /* 0x00000001ff277807 */ /* 0x000fc60000000000 */
[----:B------:R0:W-:Y:S04]  /*6820*/  STG.E.U16 [R34.64], R36 ;  /* 0x0000002422007986 */ /* 0x0001e8000c101506 */
[----:B------:R0:W-:Y:S02]  /*6830*/  STG.E.U8 [R28.64], R39 ;  /* 0x000000271c007986 */ /* 0x0001e4000c101106 */
.L_x_4160:
[----:B------:R-:W-:Y:S05]  /*6840*/  BSYNC B0 ;  /* 0x0000000000007941 */ /* 0x000fea0003800000 */
.L_x_4159:
[----:B0-----:R-:W-:-:S05]  /*6850*/  IMAD R36, R15, 0x3, R0 ;  /* 0x000000030f247824 */ /* 0x001fca00078e0200 */
        /* <DEDUP_REMOVED lines=15> */
.L_x_4167:
        /* <DEDUP_REMOVED lines=36> */
[----:B------:R-:W-:Y:S01]  /*6b90*/  HFMA2.MMA R28, -RZ, RZ, 0, 0 ;  /* 0x00000000ff1c7435 */ /* 0x000fe200000001ff */
[----:B-1----:R-:W-:-:S09]  /*6ba0*/  IMAD R43, R43, R29, RZ ;  /* 0x0000001d2b2b7224 */ /* 0x002fd200078e02ff */
[----:B------:R-:W-:Y:S02]  /*6bb0*/  IMAD.HI.U32 R28, R29, R43, R28 ;  /* 0x0000002b1d1c7227 */ /* 0x000fe400078e001c */
        /* <DEDUP_REMOVED lines=59> */
[----:B------:R-:W-:Y:S01]  /*6f70*/  IMAD R35, R35, UR5, R36 ;  /* 0x0000000523237c24 */ /* 0x000fe2000f8e0224 */
[----:B------:R-:W-:Y:S01]  /*6f80*/  MOV R36, R28 ;  /* 0x0000001c00247202 */ /* 0x000fe20000000f00 */
[----:B------:R-:W-:Y:S05]  /*6f90*/  @P1 BRA `(.L_x_4167) ;  /* 0xfffff9b000001947 */ /* 0x000fea000383ffff */
.L_x_4166:
[----:B------:R-:W-:Y:S05]  /*6fa0*/  @!P0 BRA `(.L_x_4165) ;  /* 0x000004f000008947 */ /* 0x000fea0003800000 */
[----:B------:R-:W-:Y:S02]  /*6fb0*/  UIADD3 UR4, UR4, -0x1, URZ ;  /* 0xffffffff04047890 */ /* 0x000fe4000fffe03f */
[----:B------:R-:W-:Y:S02]  /*6fc0*/  UMOV UR5, 0x4 ;  /* 0x0000000400057882 */ /* 0x000fe40000000000 */
[----:B------:R-:W-:Y:S02]  /*6fd0*/  ULDC UR8, c[0x2][0x8] ;  /* 0x0080020000087ab9 */ /* 0x000fe40000000800 */
[----:B------:R-:W-:-:S12]  /*6fe0*/  UIMAD UR4, UR4, UR5, UR8 ;  /* 0x00000005040472a4 */ /* 0x000fd8000f8e0208 */
[----:B------:R-:W-:Y:S02]  /*6ff0*/  ULDC UR5, c[0x0][UR4+0x168] ;  /* 0x00005a0004057abb */ /* 0x000fe40008000800 */
[----:B-1----:R-:W0:Y:S01]  /*7000*/  I2F.U32.RP R43, UR5 ;  /* 0x00000005002b7d06 */ /* 0x002e220008209000 */
        /* <DEDUP_REMOVED lines=73> */
.L_x_4165:
[C---:B------:R-:W-:Y:S01]  /*74a0*/  FSET.BF.LT.FTZ.AND R29, R37.reuse, c[0x0][0x3ec], PT ;  /* 0x0000fb00251d7a0a */ /* 0x040fe20003811000 */
        /* <DEDUP_REMOVED lines=12> */
.L_x_4164:
[----:B------:R-:W-:Y:S01]  /*7570*/  IMAD R0, R15, 0x4, R0 ;  /* 0x000000040f007824 */ /* 0x000fe200078e0200 */
[----:B------:R-:W-:Y:S01]  /*7580*/  WARPSYNC 0xffffffff ;  /* 0xffffffff00007948 */ /* 0x000fe20003800000 */
[----:B------:R-:W-:Y:S01]  /*7590*/  BAR.SYNC.DEFER_BLOCKING 0x0 ;  /* 0x0000000000007b1d */ /* 0x000fe20000010000 */
[----:B------:R-:W-:Y:S01]  /*75a0*/  IMAD.MOV.U32 R39, RZ, RZ, R26 ;  /* 0x000000ffff277224 */ /* 0x000fe200078e001a */
[----:B0-----:R-:W-:Y:S01]  /*75b0*/  MOV R37, R32 ;  /* 0x0000002000257202 */ /* 0x001fe20000000f00 */
[----:B------:R-:W-:Y:S01]  /*75c0*/  IMAD.MOV.U32 R36, RZ, RZ, R33 ;  /* 0x000000ffff247224 */ /* 0x000fe200078e0021 */
[----:B------:R-:W-:-:S13]  /*75d0*/  ISETP.GE.U32.AND P0, PT, R0, R17, PT ;  /* 0x000000110000720c */ /* 0x000fda0003f06070 */
[----:B------:R-:W-:Y:S01]  /*75e0*/  @P0 CALL.REL.NOINC `(.L_x_4168) ;  /* 0x0000001000000944 */ /* 0x000fe20003c00000 */
[----:B------:R-:W-:Y:S05]  /*75f0*/  BRA `(.L_x_4169) ;  /* 0xffff929000007947 */ /* 0x000fea000383ffff */
.L_x_4168:
[----:B------:R-:W-:Y:S05]  /*7600*/  EXIT ;  /* 0x000000000000794d */ /* 0x000fea0003800000 */
        .weak           $__internal_108_$__cuda_sm20_dblrcp_rn_slowpath_v3
        .type           $__internal_108_$__cuda_sm20_dblrcp_rn_slowpath_v3,@function
        .size           $__internal_108_$__cuda_sm20_dblrcp_rn_slowpath_v3,(.L_x_11508 - $__internal_108_$__cuda_sm20_dblrcp_rn_slowpath_v3)
$__internal_108_$__cuda_sm20_dblrcp_rn_slowpath_v3:
        /* <DEDUP_REMOVED lines=23> */
.L_x_4172:
        /* <DEDUP_REMOVED lines=10> */
.L_x_4170:
[----:B------:R-:W-:Y:S02]  /*7820*/  LOP3.LUT R19, R15, 0x80000, RZ, 0xfc, !PT ;  /* 0x000800000f137812 */ /* 0x000fe400078efcff */
[----:B------:R-:W-:-:S03]  /*7830*/  MOV R18, R14 ;  /* 0x0000000e00127202 */ /* 0x000fc60000000f00 */
.L_x_4171:
[----:B------:R-:W-:Y:S02]  /*7840*/  IMAD.MOV.U32 R17, RZ, RZ, 0x0 ;  /* 0x00000000ff117424 */ /* 0x000fe400078e00ff */
[----:B01----:R-:W-:Y:S02]  /*7850*/  IMAD.MOV.U32 R26, RZ, RZ, R18 ;  /* 0x000000ffff1a7224 */ /* 0x003fe400078e0012 */
[----:B------:R-:W-:Y:S01]  /*7860*/  IMAD.MOV.U32 R27, RZ, RZ, R19 ;  /* 0x000000ffff1b7224 */ /* 0x000fe200078e0013 */
[----:B------:R-:W-:Y:S06]  /*7870*/  RET.REL.NODEC R16 `(_ZN2at6native43_GLOBAL__N__7cc8d1ed_10_Dropout_cu_0e96ed3820fused_dropout_kernelIN3c108BFloat16EfjLin1ELin1EbEEvNS_4cuda6detail10TensorInfoIKT_T1_EENS7_IS8_SA_EENS7_IT4_SA_EESA_T0_NS_15PhiloxCudaStateE) ;  /* 0xffff878010007950 */ /* 0x000fec0003c3ffff */
.L_x_4173:
        /* <DEDUP_REMOVED lines=16> */
.L_x_11508:


//--------------------- .text._ZN2at6native43_GLOBAL__N__7cc8d1ed_10_Dropout_cu_0e96ed3820fused_dropout_kernelIN3c108BFloat16EfjLin1ELi1EbEEvNS_4cuda6detail10TensorInfoIKT_T1_EENS7_IS8_SA_EENS7_IT4_SA_EESA_T0_NS_15PhiloxCudaStateE --------------------------
	.section	.text._ZN2at6native43_GLOBAL__N__7cc8d1ed_10_Dropout_cu_0e96ed3820fused_dropout_kernelIN3c108BFloat16EfjLin1ELi1EbEEvNS_4cuda6detail10TensorInfoIKT_T1_EENS7_IS8_SA_EENS7_IT4_SA_EESA_T0_NS_15PhiloxCudaStateE,"ax",@progbits
	.sectioninfo	@"SHI_REGISTERS=50"
	.align	128
.text._ZN2at6native43_GLOBAL__N__7cc8d1ed_10_Dropout_cu_0e96ed3820fused_dropout_kernelIN3c108BFloat16EfjLin1ELi1EbEEvNS_4cuda6detail10TensorInfoIKT_T1_EENS7_IS8_SA_EENS7_IT4_SA_EESA_T0_NS_15PhiloxCudaStateE:
        .type           _ZN2at6native43_GLOBAL__N__7cc8d1ed_10_Dropout_cu_0e96ed3820fused_dropout_kernelIN3c108BFloat16EfjLin1ELi1EbEEvNS_4cuda6detail10TensorInfoIKT_T1_EENS7_IS8_SA_EENS7_IT4_SA_EESA_T0_NS_15PhiloxCudaStateE,@function
        .size           _ZN2at6native43_GLOBAL__N__7cc8d1ed_10_Dropout_cu_0e96ed3820fused_dropout_kernelIN3c108BFloat16EfjLin1ELi1EbEEvNS_4cuda6detail10TensorInfoIKT_T1_EENS7_IS8_SA_EENS7_IT4_SA_EESA_T0_NS_15PhiloxCudaStateE,(.L_x_11510 - _ZN2at6native43_GLOBAL__N__7cc8d1ed_10_Dropout_cu_0e96ed3820fused_dropout_kernelIN3c108BFloat16EfjLin1ELi1EbEEvNS_4cuda6detail10TensorInfoIKT_T1_EENS7_IS8_SA_EENS7_IT4_SA_EESA_T0_NS_15PhiloxCudaStateE)
        .other          _ZN2at6native43_GLOBAL__N__7cc8d1ed_10_Dropout_cu_0e96ed3820fused_dropout_kernelIN3c108BFloat16EfjLin1ELi1EbEEvNS_4cuda6detail10TensorInfoIKT_T1_EENS7_IS8_SA_EENS7_IT4_SA_EESA_T0_NS_15PhiloxCudaStateE,@"STO_CUDA_ENTRY STV_DEFAULT"
_ZN2at6native43_GLOBAL__N__7cc8d1ed_10_Dropout_cu_0e96ed3820fused_dropout_kernelIN3c108BFloat16EfjLin1ELi1EbEEvNS_4cuda6detail10TensorInfoIKT_T1_EENS7_IS8_SA_EENS7_IT4_SA_EESA_T0_NS_15PhiloxCudaStateE:
        /* <DEDUP_REMOVED lines=92> */
[----:B------:R-:W-:Y:S05]  /*05c0*/  CALL.REL.NOINC `($__internal_109_$__cuda_sm20_dblrcp_rn_slowpath_v3) ;  /* 0x00003fb000007944 */ /* 0x000fea0003c00000 */
.L_x_4174:
        /* <DEDUP_REMOVED lines=39> */
.L_x_4207:
        /* <DEDUP_REMOVED lines=13> */
.L_x_4176:
[----:B------:R-:W-:Y:S05]  /*0910*/  BSYNC B0 ;  /* 0x0000000000007941 */ /* 0x000fea0003800000 */
.L_x_4175:
        /* <DEDUP_REMOVED lines=69> */
.L_x_4178:
[----:B------:R-:W-:Y:S01]  /*0d70*/  IMAD.MOV.U32 R28, RZ, RZ, R34 ;  /* 0x000000ffff1c7224 */ /* 0x000fe200078e0022 */
[----:B------:R-:W-:Y:S01]  /*0d80*/  MOV R41, R22 ;  /* 0x0000001600297202 */ /* 0x000fe20000000f00 */
[----:B------:R-:W-:Y:S02]  /*0d90*/  IMAD.MOV.U32 R29, RZ, RZ, R31 ;  /* 0x000000ffff1d7224 */ /* 0x000fe400078e001f */
[----:B------:R-:W-:-:S02]  /*0da0*/  IMAD.MOV.U32 R42, RZ, RZ, R26 ;  /* 0x000000ffff2a7224 */ /* 0x000fc400078e001a */
.L_x_4177:
        /* <DEDUP_REMOVED lines=28> */
.L_x_4183:
        /* <DEDUP_REMOVED lines=16> */
[----:B------:R-:W0:Y:S01]  /*1070*/  I2F.U32.RP R44, UR11 ;  /* 0x0000000b002c7d06 */ /* 0x000e220008209000 */
[----:B------:R-:W-:-:S07]  /*1080*/  IADD3 R41, RZ, -UR9, RZ ;  /* 0x80000009ff297c10 */ /* 0x000fce000fffe0ff */
[----:B------:R1:W2:Y:S08]  /*1090*/  F2I.FTZ.U32.TRUNC.NTZ R29, R28 ;  /* 0x0000001c001d7305 */ /* 0x0002b0000021f000 */
[----:B0-----:R-:W-:Y:S01]  /*10a0*/  MUFU.RCP R44, R44 ;  /* 0x0000002c002c7308 */ /* 0x001fe20000001000 */
[----:B-1----:R-:W-:Y:S02]  /*10b0*/  IMAD.MOV.U32 R28, RZ, RZ, RZ ;  /* 0x000000ffff1c7224 */ /* 0x002fe400078e00ff */
        /* <DEDUP_REMOVED lines=78> */
.L_x_4182:
        /* <DEDUP_REMOVED lines=78> */
.L_x_4181:
[----:B------:R-:W-:Y:S01]  /*1a80*/  HFMA2.MMA R29, -RZ, RZ, 0, 1.1920928955078125e-07 ;  /* 0x00000002ff1d7435 */ /* 0x000fe200000001ff */
[----:B------:R-:W-:-:S09]  /*1a90*/  IMAD R28, R40, c[0x0][0x1cc], R35 ;  /* 0x00007300281c7a24 */ /* 0x000fd200078e0223 */
[----:B------:R-:W-:-:S05]  /*1aa0*/  IMAD.WIDE.U32 R28, R28, R29, c[0x0][0x160] ;  /* 0x000058001c1c7625 */ /* 0x000fca00078e001d */
[----:B------:R0:W5:Y:S02]  /*1ab0*/  LDG.E.U16 R35, [R28.64] ;  /* 0x000000061c237981 */ /* 0x000164000c1e1500 */
.L_x_4180:
[----:B------:R-:W-:Y:S05]  /*1ac0*/  BSYNC B0 ;  /* 0x0000000000007941 */ /* 0x000fea0003800000 */
.L_x_4179:
        /* <DEDUP_REMOVED lines=18> */
.L_x_4188:
        /* <DEDUP_REMOVED lines=55> */
[----:B------:R-:W-:Y:S01]  /*1f60*/  @!P3 LOP3.LUT R43, RZ, UR9, RZ, 0x33, !PT ;  /* 0x00000009ff2bbc12 */ /* 0x000fe2000f8e33ff */
[----:B------:R-:W-:Y:S01]  /*1f70*/  IMAD.MOV R46, RZ, RZ, -R42 ;  /* 0x000000ffff2e7224 */ /* 0x000fe200078e0a2a */
        /* <DEDUP_REMOVED lines=42> */
.L_x_4187:
        /* <DEDUP_REMOVED lines=49> */
[----:B------:R-:W-:Y:S01]  /*2530*/  IADD3 R43, -R29, RZ, RZ ;  /* 0x000000ff1d2b7210 */ /* 0x000fe20007ffe1ff */
[----:B------:R-:W-:-:S04]  /*2540*/  IMAD.MOV.U32 R41, RZ, RZ, R29 ;  /* 0x000000ffff297224 */ /* 0x000fc800078e001d */
        /* <DEDUP_REMOVED lines=28> */
.L_x_4186:
[----:B0-----:R-:W-:-:S04]  /*2710*/  IMAD R29, R41, c[0x0][0x1cc], R36 ;  /* 0x00007300291d7a24 */ /* 0x001fc800078e0224 */
[----:B------:R-:W-:-:S05]  /*2720*/  IMAD.WIDE.U32 R28, R29, R40, c[0x0][0x160] ;  /* 0x000058001d1c7625 */ /* 0x000fca00078e0028 */
[----:B------:R0:W5:Y:S02]  /*2730*/  LDG.E.U16 R36, [R28.64] ;  /* 0x000000061c247981 */ /* 0x000164000c1e1500 */
.L_x_4185:
[----:B------:R-:W-:Y:S05]  /*2740*/  BSYNC B0 ;  /* 0x0000000000007941 */ /* 0x000fea0003800000 */
.L_x_4184:
        /* <DEDUP_REMOVED lines=17> */
.L_x_4193:
        /* <DEDUP_REMOVED lines=99> */
.L_x_4192:
        /* <DEDUP_REMOVED lines=78> */
.L_x_4191:
[----:B0-----:R-:W-:-:S04]  /*3370*/  IMAD R29, R42, c[0x0][0x1cc], R39 ;  /* 0x000073002a1d7a24 */ /* 0x001fc800078e0227 */
[----:B------:R-:W-:-:S05]  /*3380*/  IMAD.WIDE.U32 R28, R29, R40, c[0x0][0x160] ;  /* 0x000058001d1c7625 */ /* 0x000fca00078e0028 */
[----:B------:R0:W5:Y:S02]  /*3390*/  LDG.E.U16 R39, [R28.64] ;  /* 0x000000061c277981 */ /* 0x000164000c1e1500 */
.L_x_4190:
[----:B------:R-:W-:Y:S05]  /*33a0*/  BSYNC B0 ;  /* 0x0000000000007941 */ /* 0x000fea0003800000 */
.L_x_4189:
        /* <DEDUP_REMOVED lines=17> */
.L_x_4198:
        /* <DEDUP_REMOVED lines=99> */
.L_x_4197:
        /* <DEDUP_REMOVED lines=79> */
.L_x_4196:
[----:B0-----:R-:W-:-:S04]  /*3fe0*/  IMAD R29, R41, c[0x0][0x1cc], R38 ;  /* 0x00007300291d7a24 */ /* 0x001fc800078e0226 */
[----:B------:R-:W-:-:S05]  /*3ff0*/  IMAD.WIDE.U32 R28, R29, R40, c[0x0][0x160] ;  /* 0x000058001d1c7625 */ /* 0x000fca00078e0028 */
[----:B------:R0:W5:Y:S02]  /*4000*/  LDG.E.U16 R38, [R28.64] ;  /* 0x000000061c267981 */ /* 0x000164000c1e1500 */
.L_x_4195:
[----:B------:R-:W-:Y:S05]  /*4010*/  BSYNC B0 ;  /* 0x0000000000007941 */ /* 0x000fea0003800000 */
.L_x_4194:
        /* <DEDUP_REMOVED lines=9> */
[C---:B0-----:R-:W-:Y:S01]  /*40b0*/  FSET.BF.LT.FTZ.AND R29, R31.reuse, c[0x0][0x3ec], PT ;  /* 0x0000fb001f1d7a0a */ /* 0x041fe20003811000 */
[----:B------:R-:W-:Y:S01]  /*40c0*/  IMAD R40, R0, c[0x0][0x2a4], RZ ;  /* 0x0000a90000287a24 */ /* 0x000fe200078e02ff */
[----:B-----5:R-:W-:Y:S01]  /*40d0*/  PRMT R28, RZ, 0x5410, R35 ;  /* 0x00005410ff1c7816 */ /* 0x020fe20000000023 */
[----:B------:R-:W-:Y:S01]  /*40e0*/  IMAD.MOV.U32 R41, RZ, RZ, 0x2 ;  /* 0x00000002ff297424 */ /* 0x000fe200078e00ff */
        /* <DEDUP_REMOVED lines=10> */
.L_x_4200:
[----:B------:R-:W-:Y:S05]  /*4190*/  BSYNC B0 ;  /* 0x0000000000007941 */ /* 0x000fea0003800000 */
.L_x_4199:
[----:B------:R-:W-:Y:S01]  /*41a0*/  BSSY B0, `(.L_x_4201) ;  /* 0x0000011000007945 */ /* 0x000fe20003800000 */
[----:B------:R-:W-:Y:S05]  /*41b0*/  @P2 BRA `(.L_x_4202) ;  /* 0x000000f000002947 */ /* 0x000fea0003800000 */
[C---:B0-----:R-:W-:Y:S01]  /*41c0*/  FSET.BF.LT.FTZ.AND R29, R32.reuse, c[0x0][0x3ec], PT ;  /* 0x0000fb00201d7a0a */ /* 0x041fe20003811000 */
[----:B------:R-:W-:Y:S01]  /*41d0*/  HFMA2.MMA R41, -RZ, RZ, 0, 1.1920928955078125e-07 ;  /* 0x00000002ff297435 */ /* 0x000fe200000001ff */
[----:B-----5:R-:W-:Y:S01]  /*41e0*/  PRMT R28, RZ, 0x5410, R36 ;  /* 0x00005410ff1c7816 */ /* 0x020fe20000000024 */
[----:B------:R-:W-:Y:S01]  /*41f0*/  IMAD R40, R43, c[0x0][0x2a4], RZ ;  /* 0x0000a9002b287a24 */ /* 0x000fe200078e02ff */
[----:B------:R-:W-:-:S03]  /*4200*/  FSETP.GEU.FTZ.AND P2, PT, R32, c[0x0][0x3ec], PT ;  /* 0x0000fb0020007a0b */ /* 0x000fc60003f5e000 */
[----:B------:R-:W-:Y:S01]  /*4210*/  FMUL.FTZ R29, R28, R29 ;  /* 0x0000001d1c1d7220 */ /* 0x000fe20000410000 */
[----:B------:R-:W-:-:S03]  /*4220*/  IADD3 R28, P3, R40, c[0x0][0x310], RZ ;  /* 0x0000c400281c7a10 */ /* 0x000fc60007f7e0ff */
[----:B------:R-:W-:Y:S02]  /*4230*/  FMUL.FTZ R29, R14, R29 ;  /* 0x0000001d0e1d7220 */ /* 0x000fe40000410000 */
[----:B------:R-:W-:-:S03]  /*4240*/  IMAD.WIDE.U32 R40, R40, R41, c[0x0][0x238] ;  /* 0x00008e0028287625 */ /* 0x000fc600078e0029 */
[----:B------:R-:W-:Y:S01]  /*4250*/  F2FP.BF16.PACK_AB R31, RZ, R29 ;  /* 0x0000001dff1f723e */ /* 0x000fe200000010ff */
[----:B------:R-:W-:-:S03]  /*4260*/  IMAD.X R29, RZ, RZ, c[0x0][0x314], P3 ;  /* 0x0000c500ff1d7624 */ /* 0x000fc600018e06ff */
[----:B------:R-:W-:Y:S02]  /*4270*/  PRMT R32, R31, 0x7610, R32 ;  /* 0x000076101f207816 */ /* 0x000fe40000000020 */
[----:B------:R-:W-:-:S03]  /*4280*/  SEL R31, RZ, 0x1, P2 ;  /* 0x00000001ff1f7807 */ /* 0x000fc60001000000 */
[----:B------:R0:W-:Y:S04]  /*4290*/  STG.E.U16 [R40.64], R32 ;  /* 0x0000002028007986 */ /* 0x0001e8000c101506 */
[----:B------:R0:W-:Y:S02]  /*42a0*/  STG.E.U8 [R28.64], R31 ;  /* 0x0000001f1c007986 */ /* 0x0001e4000c101106 */
.L_x_4202:
[----:B------:R-:W-:Y:S05]  /*42b0*/  BSYNC B0 ;  /* 0x0000000000007941 */ /* 0x000fea0003800000 */
.L_x_4201:
[----:B------:R-:W-:Y:S01]  /*42c0*/  BSSY B0, `(.L_x_4203) ;  /* 0x0000011000007945 */ /* 0x000fe20003800000 */
        /* <DEDUP_REMOVED lines=16> */
.L_x_4204:
[----:B------:R-:W-:Y:S05]  /*43d0*/  BSYNC B0 ;  /* 0x0000000000007941 */ /* 0x000fea0003800000 */
.L_x_4203:
        /* <DEDUP_REMOVED lines=16> */
.L_x_4205:
[----:B------:R-:W-:Y:S01]  /*44e0*/  LEA R0, R15, R0, 0x2 ;  /* 0x000000000f007211 */ /* 0x000fe200078e10ff */
[----:B------:R-:W-:Y:S01]  /*44f0*/  WARPSYNC 0xffffffff ;  /* 0xffffffff00007948 */ /* 0x000fe20003800000 */
[----:B------:R-:W-:Y:S01]  /*4500*/  BAR.SYNC.DEFER_BLOCKING 0x0 ;  /* 0x0000000000007b1d */ /* 0x000fe20000010000 */
[----:B0-----:R-:W-:Y:S01]  /*4510*/  IMAD.MOV.U32 R40, RZ, RZ, R26 ;  /* 0x000000ffff287224 */ /* 0x001fe200078e001a */
[----:B------:R-:W-:Y:S01]  /*4520*/  ISETP.GE.U32.AND P0, PT, R0, R17, PT ;  /* 0x000000110000720c */ /* 0x000fe20003f06070 */
[----:B------:R-:W-:Y:S02]  /*4530*/  IMAD.MOV.U32 R37, RZ, RZ, R22 ;  /* 0x000000ffff257224 */ /* 0x000fe400078e0016 */
[----:B------:R-:W-:-:S10]  /*4540*/  IMAD.MOV.U32 R34, RZ, RZ, R30 ;  /* 0x000000ffff227224 */ /* 0x000fd400078e001e */
[----:B------:R-:W-:Y:S01]  /*4550*/  @P0 CALL.REL.NOINC `(.L_x_4206) ;  /* 0x0000001000000944 */ /* 0x000fe20003c00000 */
[----:B------:R-:W-:Y:S05]  /*4560*/  BRA `(.L_x_4207) ;  /* 0xffffc2d000007947 */ /* 0x000fea000383ffff */
.L_x_4206:
[----:B------:R-:W-:Y:S05]  /*4570*/  EXIT ;  /* 0x000000000000794d */ /* 0x000fea0003800000 */
        .weak           $__internal_109_$__cuda_sm20_dblrcp_rn_slowpath_v3
        .type           $__internal_109_$__cuda_sm20_dblrcp_rn_slowpath_v3,@function
        .size           $__internal_109_$__cuda_sm20_dblrcp_rn_slowpath_v3,(.L_x_11510 - $__internal_109_$__cuda_sm20_dblrcp_rn_slowpath_v3)
$__internal_109_$__cuda_sm20_dblrcp_rn_slowpath_v3:
        /* <DEDUP_REMOVED lines=23> */
.L_x_4210:
        /* <DEDUP_REMOVED lines=10> */
.L_x_4208:
[----:B------:R-:W-:Y:S01]  /*4790*/  LOP3.LUT R19, R15, 0x80000, RZ, 0xfc, !PT ;  /* 0x000800000f137812 */ /* 0x000fe200078efcff */
[----:B------:R-:W-:Y:S02]  /*47a0*/  IMAD.MOV.U32 R18, RZ, RZ, R14 ;  /* 0x000000ffff127224 */ /* 0x000fe400078e000e */
.L_x_4209:
[----:B------:R-:W-:Y:S02]  /*47b0*/  IMAD.MOV.U32 R17, RZ, RZ, 0x0 ;  /* 0x00000000ff117424 */ /* 0x000fe400078e00ff */
[----:B01----:R-:W-:Y:S02]  /*47c0*/  IMAD.MOV.U32 R22, RZ, RZ, R18 ;  /* 0x000000ffff167224 */ /* 0x003fe400078e0012 */
[----:B------:R-:W-:Y:S01]  /*47d0*/  IMAD.MOV.U32 R23, RZ, RZ, R19 ;  /* 0x000000ffff177224 */ /* 0x000fe200078e0013 */
[----:B------:R-:W-:Y:S06]  /*47e0*/  RET.REL.NODEC R16 `(_ZN2at6native43_GLOBAL__N__7cc8d1ed_10_Dropout_cu_0e96ed3820fused_dropout_kernelIN3c108BFloat16EfjLin1ELi1EbEEvNS_4cuda6detail10TensorInfoIKT_T1_EENS7_IS8_SA_EENS7_IT4_SA_EESA_T0_NS_15PhiloxCudaStateE) ;  /* 0xffffb81010007950 */ /* 0x000fec0003c3ffff */
.L_x_4211:
        /* <DEDUP_REMOVED lines=9> */
.L_x_11510:


//--------------------- .text._ZN2at6native43_GLOBAL__N__7cc8d1ed_10_Dropout_cu_0e96ed3820fused_dropout_kernelIN3c108BFloat16EfjLi1ELi1EbEEvNS_4cuda6detail10TensorInfoIKT_T1_EENS7_IS8_SA_EENS7_IT4_SA_EESA_T0_NS_15PhiloxCudaStateE --------------------------
	.section	.text._ZN2at6native43_GLOBAL__N__7cc8d1ed_10_Dropout_cu_0e96ed3820fused_dropout_kernelIN3c108BFloat16EfjLi1ELi1EbEEvNS_4cuda6detail10TensorInfoIKT_T1_EENS7_IS8_SA_EENS7_IT4_SA_EESA_T0_NS_15PhiloxCudaStateE,"ax",@progbits
	.sectioninfo	@"SHI_REGISTERS=48"
	.align	128
.text._ZN2at6native43_GLOBAL__N__7cc8d1ed_10_Dropout_cu_0e96ed3820fused_dropout_kernelIN3c108BFloat16EfjLi1ELi1EbEEvNS_4cuda6detail10TensorInfoIKT_T1_EENS7_IS8_SA_EENS7_IT4_SA_EESA_T0_NS_15PhiloxCudaStateE:
        .type           _ZN2at6native43_GLOBAL__N__7cc8d1ed_10_Dropout_cu_0e96ed3820fused_dropout_kernelIN3c108BFloat16EfjLi1ELi1EbEEvNS_4cuda6detail10TensorInfoIKT_T1_EENS7_IS8_SA_EENS7_IT4_SA_EESA_T0_NS_15PhiloxCudaStateE,@function
        .size           _ZN2at6native43_GLOBAL__N__7cc8d1ed_10_Dropout_cu_0e96ed3820fused_dropout_kernelIN3c108BFloat16EfjLi1ELi1EbEEvNS_4cuda6detail10TensorInfoIKT_T1_EENS7_IS8_SA_EENS7_IT4_SA_EESA_T0_NS_15PhiloxCudaStateE,(.L_x_11512 - _ZN2at6native43_GLOBAL__N__7cc8d1ed_10_Dropout_cu_0e96ed3820fused_dropout_kernelIN3c108BFloat16EfjLi1ELi1EbEEvNS_4cuda6detail10TensorInfoIKT_T1_EENS7_IS8_SA_EENS7_IT4_SA_EESA_T0_NS_15PhiloxCudaStateE)
        .other          _ZN2at6native43_GLOBAL__N__7cc8d1ed_10_Dropout_cu_0e96ed3820fused_dropout_kernelIN3c108BFloat16EfjLi1ELi1EbEEvNS_4cuda6detail10TensorInfoIKT_T1_EENS7_IS8_SA_EENS7_IT4_SA_EESA_T0_NS_15PhiloxCudaStateE,@"STO_CUDA_ENTRY STV_DEFAULT"
_ZN2at6native43_GLOBAL__N__7cc8d1ed_10_Dropout_cu_0e96ed3820fused_dropout_kernelIN3c108BFloat16EfjLi1ELi1EbEEvNS_4cuda6detail10TensorInfoIKT_T1_EENS7_IS8_SA_EENS7_IT4_SA_EESA_T0_NS_15PhiloxCudaStateE:
        /* <DEDUP_REMOVED lines=92> */
[----:B------:R-:W-:Y:S05]  /*05c0*/  CALL.REL.NOINC `($__internal_110_$__cuda_sm20_dblrcp_rn_slowpath_v3) ;  /* 0x00000e6000007944 */ /* 0x000fea0003c00000 */
.L_x_4212:
        /* <DEDUP_REMOVED lines=35> */
.L_x_4224:
        /* <DEDUP_REMOVED lines=13> */
.L_x_4214:
[----:B------:R-:W-:Y:S05]  /*08d0*/  BSYNC B0 ;  /* 0x0000000000007941 */ /* 0x000fea0003800000 */
.L_x_4213:
        /* <DEDUP_REMOVED lines=54> */
[----:B------:R-:W-:Y:S02]  /*0c40*/  LOP3.LUT R31, R31, R22, R12, 0x96, !PT ;  /* 0x000000161f1f7212 */ /* 0x000fe400078e960c */
[----:B------:R-:W-:Y:S01]  /*0c50*/  MOV R40, R30 ;  /* 0x0000001e00287202 */ /* 0x000fe20000000f00 */
        /* <DEDUP_REMOVED lines=13> */
.L_x_4216:
[----:B------:R-:W-:Y:S01]  /*0d30*/  IMAD.MOV.U32 R42, RZ, RZ, R26 ;  /* 0x000000ffff2a7224 */ /* 0x000fe200078e001a */
[----:B------:R-:W-:Y:S01]  /*0d40*/  MOV R44, R23 ;  /* 0x00000017002c7202 */ /* 0x000fe20000000f00 */
[----:B------:R-:W-:Y:S02]  /*0d50*/  IMAD.MOV.U32 R45, RZ, RZ, R30 ;  /* 0x000000ffff2d7224 */ /* 0x000fe400078e001e */
[----:B------:R-:W-:-:S02]  /*0d60*/  IMAD.MOV.U32 R40, RZ, RZ, R20 ;  /* 0x000000ffff287224 */ /* 0x000fc400078e0014 */
.L_x_4215:
[----:B------:R-:W-:Y:S01]  /*0d70*/  IMAD.MOV.U32 R32, RZ, RZ, c[0x0][0x0] ;  /* 0x00000000ff207624 */ /* 0x000fe200078e00ff */
[----:B------:R-:W-:-:S03]  /*0d80*/  ISETP.GE.U32.AND P3, PT, R43, c[0x0][0x3e8], PT ;  /* 0x0000fa002b007a0c */ /* 0x000fc60003f66070 */
[----:B------:R-:W-:-:S04]  /*0d90*/  IMAD R39, R32, c[0x0][0xc], R43 ;  /* 0x0000030020277a24 */ /* 0x000fc800078e022b */
[----:B------:R-:W-:Y:S01]  /*0da0*/  IMAD R33, R32, c[0x0][0xc], R39 ;  /* 0x0000030020217a24 */ /* 0x000fe200078e0227 */
[----:B------:R-:W-:-:S03]  /*0db0*/  ISETP.GE.U32.AND P2, PT, R39, c[0x0][0x3e8], PT ;  /* 0x0000fa0027007a0c */ /* 0x000fc60003f46070 */
[----:B------:R-:W-:Y:S01]  /*0dc0*/  IMAD R35, R32, c[0x0][0xc], R33 ;  /* 0x0000030020237a24 */ /* 0x000fe200078e0221 */
[----:B------:R-:W-:Y:S01]  /*0dd0*/  ISETP.GE.U32.AND P1, PT, R33, c[0x0][0x3e8], PT ;  /* 0x0000fa0021007a0c */ /* 0x000fe20003f26070 */
[----:B------:R-:W0:Y:S01]  /*0de0*/  I2F.U32 R42, R42 ;  /* 0x0000002a002a7306 */ /* 0x000e220000201000 */
[----:B------:R-:W-:Y:S02]  /*0df0*/  @!P3 IMAD R22, R43, c[0x0][0x1cc], RZ ;  /* 0x000073002b16ba24 */ /* 0x000fe400078e02ff */
[----:B------:R-:W-:Y:S01]  /*0e00*/  ISETP.GE.U32.AND P0, PT, R35, c[0x0][0x3e8], PT ;  /* 0x0000fa0023007a0c */ /* 0x000fe20003f06070 */
[----:B------:R-:W-:-:S04]  /*0e10*/  @!P3 IMAD.MOV.U32 R23, RZ, RZ, 0x2 ;  /* 0x00000002ff17b424 */ /* 0x000fc800078e00ff */
[----:B------:R-:W-:Y:S02]  /*0e20*/  @!P2 IMAD R24, R39, c[0x0][0x1cc], RZ ;  /* 0x000073002718aa24 */ /* 0x000fe400078e02ff */
[----:B------:R-:W-:Y:S02]  /*0e30*/  @!P2 IMAD.MOV.U32 R25, RZ, RZ, 0x2 ;  /* 0x00000002ff19a424 */ /* 0x000fe400078e00ff */
[----:B------:R-:W-:Y:S02]  /*0e40*/  @!P1 IMAD R26, R33, c[0x0][0x1cc], RZ ;  /* 0x00007300211a9a24 */ /* 0x000fe400078e02ff */
[----:B------:R-:W-:Y:S02]  /*0e50*/  @!P1 IMAD.MOV.U32 R27, RZ, RZ, 0x2 ;  /* 0x00000002ff1b9424 */ /* 0x000fe400078e00ff */
[----:B------:R-:W-:Y:S02]  /*0e60*/  @!P0 IMAD.MOV.U32 R28, RZ, RZ, 0x2 ;  /* 0x00000002ff1c8424 */ /* 0x000fe400078e00ff */
[----:B------:R-:W-:-:S02]  /*0e70*/  @!P0 IMAD R29, R35, c[0x0][0x1cc], RZ ;  /* 0x00007300231d8a24 */ /* 0x000fc400078e02ff */
[----:B------:R-:W-:-:S04]  /*0e80*/  @!P2 IMAD.WIDE.U32 R24, R24, R25, c[0x0][0x160] ;  /* 0x000058001818a625 */ /* 0x000fc800078e0019 */
[----:B------:R-:W-:Y:S01]  /*0e90*/  @!P1 IMAD.WIDE.U32 R26, R26, R27, c[0x0][0x160] ;  /* 0x000058001a1a9625 */ /* 0x000fe200078e001b */
[----:B------:R1:W5:Y:S03]  /*0ea0*/  @!P2 LDG.E.U16 R36, [R24.64] ;  /* 0x000000061824a981 */ /* 0x000366000c1e1500 */
[----:B------:R-:W-:Y:S01]  /*0eb0*/  @!P0 IMAD.WIDE.U32 R28, R29, R28, c[0x0][0x160] ;  /* 0x000058001d1c8625 */ /* 0x000fe200078e001c */
[----:B------:R1:W5:Y:S01]  /*0ec0*/  @!P1 LDG.E.U16 R37, [R26.64] ;  /* 0x000000061a259981 */ /* 0x000362000c1e1500 */
[----:B------:R-:W2:Y:S02]  /*0ed0*/  I2F.U32 R44, R44 ;  /* 0x0000002c002c7306 */ /* 0x000ea40000201000 */
[----:B------:R-:W-:Y:S01]  /*0ee0*/  @!P3 IMAD.WIDE.U32 R22, R22, R23, c[0x0][0x160] ;  /* 0x000058001616b625 */ /* 0x000fe200078e0017 */
[----:B------:R1:W5:Y:S05]  /*0ef0*/  @!P0 LDG.E.U16 R38, [R28.64] ;  /* 0x000000061c268981 */ /* 0x00036a000c1e1500 */
[----:B------:R-:W3:Y:S08]  /*0f00*/  I2F.U32 R45, R45 ;  /* 0x0000002d002d7306 */ /* 0x000ef00000201000 */
[----:B------:R-:W4:Y:S01]  /*0f10*/  I2F.U32 R40, R40 ;  /* 0x0000002800287306 */ /* 0x000f220000201000 */
[----:B------:R-:W-:Y:S01]  /*0f20*/  IMAD.MOV.U32 R41, RZ, RZ, 0x2f800000 ;  /* 0x2f800000ff297424 */ /* 0x000fe200078e00ff */
[----:B------:R-:W-:Y:S01]  /*0f30*/  BSSY B0, `(.L_x_4217) ;  /* 0x0000012000007945 */ /* 0x000fe20003800000 */
[----:B------:R0:W5:Y:S02]  /*0f40*/  @!P3 LDG.E.U16 R34, [R22.64] ;  /* 0x000000061622b981 */ /* 0x000164000c1e1500 */
[----:B0-----:R-:W-:Y:S01]  /*0f50*/  FFMA.FTZ R23, R42, R41, 1.1641532182693481445e-10 ;  /* 0x2f0000002a177423 */ /* 0x001fe20000010029 */
[----:B------:R-:W-:Y:S05]  /*0f60*/  @P3 BRA `(.L_x_4218) ;  /* 0x000000e000003947 */ /* 0x000fea0003800000 */
[----:B-123--:R-:W-:Y:S01]  /*0f70*/  FSET.BF.LT.FTZ.AND R25, R23, c[0x0][0x3ec], PT ;  /* 0x0000fb0017197a0a */ /* 0x00efe20003811000 */
[----:B------:R-:W-:Y:S01]  /*0f80*/  HFMA2.MMA R28, -RZ, RZ, 0, 1.1920928955078125e-07 ;  /* 0x00000002ff1c7435 */ /* 0x000fe200000001ff */
[----:B-----5:R-:W-:-:S02]  /*0f90*/  PRMT R22, RZ, 0x5410, R34 ;  /* 0x00005410ff167816 */ /* 0x020fc40000000022 */
[----:B------:R-:W-:-:S03]  /*0fa0*/  FSETP.GEU.FTZ.AND P3, PT, R23, c[0x0][0x3ec], PT ;  /* 0x0000fb0017007a0b */ /* 0x000fc60003f7e000 */
[----:B------:R-:W-:Y:S01]  /*0fb0*/  FMUL.FTZ R22, R22, R25 ;  /* 0x0000001916167220 */ /* 0x000fe20000410000 */
[----:B------:R-:W-:Y:S01]  /*0fc0*/  SEL R27, RZ, 0x1, P3 ;  /* 0x00000001ff1b7807 */ /* 0x000fe20001800000 */
[----:B------:R-:W-:Y:S02]  /*0fd0*/  IMAD R25, R43, c[0x0][0x2a4], RZ ;  /* 0x0000a9002b197a24 */ /* 0x000fe400078e02ff */
[----:B------:R-:W-:-:S03]  /*0fe0*/  FMUL.FTZ R24, R13, R22 ;  /* 0x000000160d187220 */ /* 0x000fc60000410000 */
[C---:B------:R-:W-:Y:S02]  /*0ff0*/  IADD3 R22, P4, R25.reuse, c[0x0][0x310], RZ ;  /* 0x0000c40019167a10 */ /* 0x040fe40007f9e0ff */
[----:B------:R-:W-:Y:S01]  /*1000*/  F2FP.BF16.PACK_AB R26, RZ, R24 ;  /* 0x00000018ff1a723e */ /* 0x000fe200000010ff */
[----:B------:R-:W-:-:S04]  /*1010*/  IMAD.WIDE.U32 R24, R25, R28, c[0x0][0x238] ;  /* 0x00008e0019187625 */ /* 0x000fc800078e001c */
[----:B------:R-:W-:Y:S01]  /*1020*/  IMAD.X R23, RZ, RZ, c[0x0][0x314], P4 ;  /* 0x0000c500ff177624 */ /* 0x000fe200020e06ff */
[----:B------:R0:W-:Y:S04]  /*1030*/  STG.E.U16 [R24.64], R26 ;  /* 0x0000001a18007986 */ /* 0x0001e8000c101506 */
[----:B------:R0:W-:Y:S02]  /*1040*/  STG.E.U8 [R22.64], R27 ;  /* 0x0000001b16007986 */ /* 0x0001e4000c101106 */
.L_x_4218:
[----:B-123--:R-:W-:Y:S05]  /*1050*/  BSYNC B0 ;  /* 0x0000000000007941 */ /* 0x00efea0003800000 */
.L_x_4217:
[----:B------:R-:W-:Y:S01]  /*1060*/  BSSY B0, `(.L_x_4219) ;  /* 0x0000012000007945 */ /* 0x000fe20003800000 */
[-C--:B------:R-:W-:Y:S02]  /*1070*/  FFMA.FTZ R45, R45, R41.reuse, 1.1641532182693481445e-10 ;  /* 0x2f0000002d2d7423 */ /* 0x080fe40000010029 */
[----:B------:R-:W-:Y:S01]  /*1080*/  FFMA.FTZ R44, R44, R41, 1.1641532182693481445e-10 ;  /* 0x2f0000002c2c7423 */ /* 0x000fe20000010029 */
[----:B------:R-:W-:Y:S05]  /*1090*/  @P2 BRA `(.L_x_4220) ;  /* 0x000000e000002947 */ /* 0x000fea0003800000 */
[C---:B0-----:R-:W-:Y:S01]  /*10a0*/  FSET.BF.LT.FTZ.AND R23, R44.reuse, c[0x0][0x3ec], PT ;  /* 0x0000fb002c177a0a */ /* 0x041fe20003811000 */
[----:B------:R-:W-:Y:S01]  /*10b0*/  IMAD R24, R39, c[0x0][0x2a4], RZ ;  /* 0x0000a90027187a24 */ /* 0x000fe200078e02ff */
[----:B-----5:R-:W-:Y:S01]  /*10c0*/  PRMT R22, RZ, 0x5410, R36 ;  /* 0x00005410ff167816 */ /* 0x020fe20000000024 */
[----:B------:R-:W-:Y:S01]  /*10d0*/  IMAD.MOV.U32 R25, RZ, RZ, 0x2 ;  /* 0x00000002ff197424 */ /* 0x000fe200078e00ff */
[----:B------:R-:W-:-:S03]  /*10e0*/  FSETP.GEU.FTZ.AND P2, PT, R44, c[0x0][0x3ec], PT ;  /* 0x0000fb002c007a0b */ /* 0x000fc60003f5e000 */
[----:B------:R-:W-:Y:S01]  /*10f0*/  FMUL.FTZ R22, R22, R23 ;  /* 0x0000001716167220 */ /* 0x000fe20000410000 */
[----:B------:R-:W-:-:S03]  /*1100*/  SEL R27, RZ, 0x1, P2 ;  /* 0x00000001ff1b7807 */ /* 0x000fc60001000000 */
[----:B------:R-:W-:Y:S01]  /*1110*/  FMUL.FTZ R23, R13, R22 ;  /* 0x000000160d177220 */ /* 0x000fe20000410000 */
[C---:B------:R-:W-:Y:S01]  /*1120*/  IADD3 R22, P3, R24.reuse, c[0x0][0x310], RZ ;  /* 0x0000c40018167a10 */ /* 0x040fe20007f7e0ff */
[----:B------:R-:W-:-:S03]  /*1130*/  IMAD.WIDE.U32 R24, R24, R25, c[0x0][0x238] ;  /* 0x00008e0018187625 */ /* 0x000fc600078e0019 */
[----:B------:R-:W-:Y:S01]  /*1140*/  F2FP.BF16.PACK_AB R26, RZ, R23 ;  /* 0x00000017ff1a723e */ /* 0x000fe200000010ff */
[----:B------:R-:W-:-:S04]  /*1150*/  IMAD.X R23, RZ, RZ, c[0x0][0x314], P3 ;  /* 0x0000c500ff177624 */ /* 0x000fc800018e06ff */
[----:B------:R0:W-:Y:S04]  /*1160*/  STG.E.U16 [R24.64], R26 ;  /* 0x0000001a18007986 */ /* 0x0001e8000c101506 */
[----:B------:R0:W-:Y:S02]  /*1170*/  STG.E.U8 [R22.64], R27 ;  /* 0x0000001b16007986 */ /* 0x0001e4000c101106 */
.L_x_4220:
[----:B------:R-:W-:Y:S05]  /*1180*/  BSYNC B0 ;  /* 0x0000000000007941 */ /* 0x000fea0003800000 */
.L_x_4219:
[----:B------:R-:W-:Y:S01]  /*1190*/  BSSY B0, `(.L_x_4221) ;  /* 0x0000010000007945 */ /* 0x000fe20003800000 */
[----:B------:R-:W-:Y:S05]  /*11a0*/  @P1 BRA `(.L_x_4222) ;  /* 0x000000e000001947 */ /* 0x000fea0003800000 */
[----:B0-----:R-:W-:Y:S01]  /*11b0*/  FSET.BF.LT.FTZ.AND R23, R45, c[0x0][0x3ec], PT ;  /* 0x0000fb002d177a0a */ /* 0x001fe20003811000 */
        /* <DEDUP_REMOVED lines=13> */
.L_x_4222:
[----:B------:R-:W-:Y:S05]  /*1290*/  BSYNC B0 ;  /* 0x0000000000007941 */ /* 0x000fea0003800000 */
.L_x_4221:
[----:B----4-:R-:W-:Y:S01]  /*12a0*/  FFMA.FTZ R40, R40, R41, 1.1641532182693481445e-10 ;  /* 0x2f00000028287423 */ /* 0x010fe20000010029 */
        /* <DEDUP_REMOVED lines=15> */
.L_x_4223:
[----:B------:R-:W-:Y:S01]  /*13a0*/  IMAD R43, R32, c[0x0][0xc], R35 ;  /* 0x00000300202b7a24 */ /* 0x000fe200078e0223 */
[----:B------:R-:W-:Y:S01]  /*13b0*/  WARPSYNC 0xffffffff ;  /* 0xffffffff00007948 */ /* 0x000fe20003800000 */
[----:B------:R-:W-:Y:S01]  /*13c0*/  BAR.SYNC.DEFER_BLOCKING 0x0 ;  /* 0x0000000000007b1d */ /* 0x000fe20000010000 */
[----:B------:R-:W-:Y:S01]  /*13d0*/  IMAD.MOV.U32 R28, RZ, RZ, R20 ;  /* 0x000000ffff1c7224 */ /* 0x000fe200078e0014 */
[----:B0-----:R-:W-:Y:S01]  /*13e0*/  MOV R27, R30 ;  /* 0x0000001e001b7202 */ /* 0x001fe20000000f00 */
[----:B------:R-:W-:Y:S01]  /*13f0*/  IMAD.MOV.U32 R26, RZ, RZ, R31 ;  /* 0x000000ffff1a7224 */ /* 0x000fe200078e001f */
[----:B------:R-:W-:-:S13]  /*1400*/  ISETP.GE.U32.AND P0, PT, R43, R14, PT ;  /* 0x0000000e2b00720c */ /* 0x000fda0003f06070 */
[----:B------:R-:W-:Y:S05]  /*1410*/  @!P0 BRA `(.L_x_4224) ;  /* 0xfffff3e000008947 */ /* 0x000fea000383ffff */
[----:B------:R-:W-:Y:S05]  /*1420*/  EXIT ;  /* 0x000000000000794d */ /* 0x000fea0003800000 */
        .weak           $__internal_110_$__cuda_sm20_dblrcp_rn_slowpath_v3
        .type           $__internal_110_$__cuda_sm20_dblrcp_rn_slowpath_v3,@function
        .size           $__internal_110_$__cuda_sm20_dblrcp_rn_slowpath_v3,(.L_x_11512 - $__internal_110_$__cuda_sm20_dblrcp_rn_slowpath_v3)
$__internal_110_$__cuda_sm20_dblrcp_rn_slowpath_v3:
        /* <DEDUP_REMOVED lines=24> */
.L_x_4227:
        /* <DEDUP_REMOVED lines=10> */
.L_x_4225:
[----:B------:R-:W-:Y:S01]  /*1650*/  LOP3.LUT R23, R15, 0x80000, RZ, 0xfc, !PT ;  /* 0x000800000f177812 */ /* 0x000fe200078efcff */
[----:B------:R-:W-:Y:S02]  /*1660*/  IMAD.MOV.U32 R22, RZ, RZ, R14 ;  /* 0x000000ffff167224 */ /* 0x000fe400078e000e */
.L_x_4226:
[----:B------:R-:W-:-:S04]  /*1670*/  IMAD.MOV.U32 R31, RZ, RZ, 0x0 ;  /* 0x00000000ff1f7424 */ /* 0x000fc800078e00ff */
[----:B------:R-:W-:Y:S05]  /*1680*/  RET.REL.NODEC R30 `(_ZN2at6native43_GLOBAL__N__7cc8d1ed_10_Dropout_cu_0e96ed3820fused_dropout_kernelIN3c108BFloat16EfjLi1ELi1EbEEvNS_4cuda6detail10TensorInfoIKT_T1_EENS7_IS8_SA_EENS7_IT4_SA_EESA_T0_NS_15PhiloxCudaStateE) ;  /* 0xffffe9701e007950 */ /* 0x000fea0003c3ffff */
.L_x_4228:
        /* <DEDUP_REMOVED lines=15> */
.L_x_11512:


//--------------------- .text._ZN2at6native43_GLOBAL__N__7cc8d1ed_10_Dropout_cu_0e96ed3824fused_dropout_kernel_vecIN3c108BFloat16EfjLi1ELi2EbEEvNS_4cuda6detail10TensorInfoIKT_T1_EENS7_IS8_SA_EENS7_IT4_SA_EESA_T0_NS_15PhiloxCudaStateE --------------------------
	.section	.text._ZN2at6native43_GLOBAL__N__7cc8d1ed_10_Dropout_cu_0e96ed3824fused_dropout_kernel_vecIN3c108BFloat16EfjLi1ELi2EbEEvNS_4cuda6detail10TensorInfoIKT_T1_EENS7_IS8_SA_EENS7_IT4_SA_EESA_T0_NS_15PhiloxCudaStateE,"ax",@progbits
	.sectioninfo	@"SHI_REGISTERS=46"
	.align	128
.text._ZN2at6native43_GLOBAL__N__7cc8d1ed_10_Dropout_cu_0e96ed3824fused_dropout_kernel_vecIN3c108BFloat16EfjLi1ELi2EbEEvNS_4cuda6detail10TensorInfoIKT_T1_EENS7_IS8_SA_EENS7_IT4_SA_EESA_T0_NS_15PhiloxCudaStateE:
        .type           _ZN2at6native43_GLOBAL__N__7cc8d1ed_10_Dropout_cu_0e96ed3824fused_dropout_kernel_vecIN3c108BFloat16EfjLi1ELi2EbEEvNS_4cuda6detail10TensorInfoIKT_T1_EENS7_IS8_SA_EENS7_IT4_SA_EESA_T0_NS_15PhiloxCudaStateE,@function
        .size           _ZN2at6native43_GLOBAL__N__7cc8d1ed_10_Dropout_cu_0e96ed3824fused_dropout_kernel_vecIN3c108BFloat16EfjLi1ELi2EbEEvNS_4cuda6detail10TensorInfoIKT_T1_EENS7_IS8_SA_EENS7_IT4_SA_EESA_T0_NS_15PhiloxCudaStateE,(.L_x_11514 - _ZN2at6native43_GLOBAL__N__7cc8d1ed_10_Dropout_cu_0e96ed3824fused_dropout_kernel_vecIN3c108BFloat16EfjLi1ELi2EbEEvNS_4cuda6detail10TensorInfoIKT_T1_EENS7_IS8_SA_EENS7_IT4_SA_EESA_T0_NS_15PhiloxCudaStateE)
        .other          _ZN2at6native43_GLOBAL__N__7cc8d1ed_10_Dropout_cu_0e96ed3824fused_dropout_kernel_vecIN3c108BFloat16EfjLi1ELi2EbEEvNS_4cuda6detail10TensorInfoIKT_T1_EENS7_IS8_SA_EENS7_IT4_SA_EESA_T0_NS_15PhiloxCudaStateE,@"STO_CUDA_ENTRY STV_DEFAULT"
_ZN2at6native43_GLOBAL__N__7cc8d1ed_10_Dropout_cu_0e96ed3824fused_dropout_kernel_vecIN3c108BFloat16EfjLi1ELi2EbEEvNS_4cuda6detail10TensorInfoIKT_T1_EENS7_IS8_SA_EENS7_IT4_SA_EESA_T0_NS_15PhiloxCudaStateE:
        /* <DEDUP_REMOVED lines=100> */
[----:B------:R-:W-:Y:S05]  /*0640*/  CALL.REL.NOINC `($__internal_111_$__cuda_sm20_dblrcp_rn_slowpath_v3) ;  /* 0x0000074000007944 */ /* 0x000fea0003c00000 */
[----:B------:R-:W-:Y:S01]  /*0650*/  MOV R20, R22 ;  /* 0x0000001600147202 */ /* 0x000fe20000000f00 */
[----:B------:R-:W-:-:S05]  /*0660*/  IMAD.MOV.U32 R21, RZ, RZ, R23 ;  /* 0x000000ffff157224 */ /* 0x000fca00078e0017 */
.L_x_4229:
[----:B-1----:R-:W0:Y:S01]  /*0670*/  F2F.F32.F64 R35, R20 ;  /* 0x0000001400237310 */ /* 0x002e220000301000 */
[----:B------:R-:W0:Y:S01]  /*0680*/  DSETP.GEU.AND P0, PT, |R20|, c[0x2][0x0], PT ;  /* 0x008000001400762a */ /* 0x000e220003f0e200 */
[----:B------:R-:W-:Y:S01]  /*0690*/  IMAD.MOV.U32 R41, RZ, RZ, c[0x0][0x0] ;  /* 0x00000000ff297624 */ /* 0x000fe200078e00ff */
[----:B------:R-:W-:Y:S01]  /*06a0*/  LOP3.LUT R37, R40, 0x3, RZ, 0xc0, !PT ;  /* 0x0000000328257812 */ /* 0x000fe200078ec0ff */
[----:B------:R-:W-:-:S02]  /*06b0*/  IMAD R36, R36, -0x326172a9, RZ ;  /* 0xcd9e8d5724247824 */ /* 0x000fc400078e02ff */
[----:B------:R-:W-:Y:S02]  /*06c0*/  IMAD.MOV.U32 R39, RZ, RZ, RZ ;  /* 0x000000ffff277224 */ /* 0x000fe400078e00ff */
[----:B------:R-:W-:-:S07]  /*06d0*/  IMAD.SHL.U32 R41, R41, 0x2, RZ ;  /* 0x0000000229297824 */ /* 0x000fce00078e00ff */
[----:B0-----:R-:W-:Y:S02]  /*06e0*/  @!P0 FMUL R35, R35, 1.175494350822287508e-38 ;  /* 0x0080000023238820 */ /* 0x001fe40000400000 */
.L_x_4234:
        /* <DEDUP_REMOVED lines=13> */
.L_x_4231:
[----:B------:R-:W-:Y:S05]  /*07c0*/  BSYNC B0 ;  /* 0x0000000000007941 */ /* 0x000fea0003800000 */
.L_x_4230:
        /* <DEDUP_REMOVED lines=51> */
[----:B------:R-:W-:Y:S01]  /*0b00*/  MOV R24, R34 ;  /* 0x0000002200187202 */ /* 0x000fe20000000f00 */
[----:B------:R-:W-:Y:S01]  /*0b10*/  IMAD.MOV.U32 R33, RZ, RZ, R36 ;  /* 0x000000ffff217224 */ /* 0x000fe200078e0024 */
[----:B------:R-:W-:Y:S05]  /*0b20*/  BRA `(.L_x_4232) ;  /* 0x0000002000007947 */ /* 0x000fea0003800000 */
.L_x_4233:
[----:B------:R-:W-:Y:S02]  /*0b30*/  IMAD.MOV.U32 R24, RZ, RZ, R33 ;  /* 0x000000ffff187224 */ /* 0x000fe400078e0021 */
[----:B------:R-:W-:Y:S02]  /*0b40*/  IMAD.MOV.U32 R33, RZ, RZ, R23 ;  /* 0x000000ffff217224 */ /* 0x000fe400078e0017 */
.L_x_4232:
        /* <DEDUP_REMOVED lines=9> */
[C---:B------:R-:W-:Y:S02]  /*0be0*/  FSET.BF.LT.FTZ.AND R36, R21.reuse, c[0x0][0x3ec], PT ;  /* 0x0000fb0015247a0a */ /* 0x040fe40003811000 */
[----:B------:R-:W-:Y:S01]  /*0bf0*/  FSETP.GEU.FTZ.AND P0, PT, R21, c[0x0][0x3ec], PT ;  /* 0x0000fb0015007a0b */ /* 0x000fe20003f1e000 */
[----:B---3--:R-:W-:-:S03]  /*0c00*/  FFMA.FTZ R34, R33, R34, 1.1641532182693481445e-10 ;  /* 0x2f00000021227423 */ /* 0x008fc60000010022 */
[----:B------:R-:W-:Y:S02]  /*0c10*/  SEL R21, RZ, 0x1, P0 ;  /* 0x00000001ff157807 */ /* 0x000fe40000000000 */
[C---:B------:R-:W-:Y:S02]  /*0c20*/  FSET.BF.LT.FTZ.AND R40, R34.reuse, c[0x0][0x3ec], PT ;  /* 0x0000fb0022287a0a */ /* 0x040fe40003811000 */
[----:B------:R-:W-:-:S04]  /*0c30*/  FSETP.GEU.FTZ.AND P1, PT, R34, c[0x0][0x3ec], PT ;  /* 0x0000fb0022007a0b */ /* 0x000fc80003f3e000 */
[----:B------:R-:W-:-:S04]  /*0c40*/  SEL R34, RZ, 0x1, P1 ;  /* 0x00000001ff227807 */ /* 0x000fc80000800000 */
[----:B------:R-:W-:Y:S01]  /*0c50*/  PRMT R21, R34, 0x7604, R21 ;  /* 0x0000760422157816 */ /* 0x000fe20000000015 */
[----:B------:R-:W-:Y:S01]  /*0c60*/  IMAD.MOV.U32 R34, RZ, RZ, R26 ;  /* 0x000000ffff227224 */ /* 0x000fe200078e001a */
[--C-:B--2---:R-:W-:Y:S02]  /*0c70*/  PRMT R23, RZ, 0x5410, R22.reuse ;  /* 0x00005410ff177816 */ /* 0x104fe40000000016 */
[----:B------:R-:W-:Y:S02]  /*0c80*/  PRMT R33, RZ, 0x7610, R22 ;  /* 0x00007610ff217816 */ /* 0x000fe40000000016 */
[----:B------:R-:W-:Y:S01]  /*0c90*/  IADD3 R22, P2, R32, c[0x0][0x310], RZ ;  /* 0x0000c40020167a10 */ /* 0x000fe20007f5e0ff */
[----:B------:R-:W-:Y:S02]  /*0ca0*/  IMAD R32, R41, c[0x0][0xc], R32 ;  /* 0x0000030029207a24 */ /* 0x000fe400078e0220 */
[----:B------:R-:W-:Y:S02]  /*0cb0*/  FMUL.FTZ R36, R36, R23 ;  /* 0x0000001724247220 */ /* 0x000fe40000410000 */
[----:B------:R-:W-:Y:S01]  /*0cc0*/  FMUL.FTZ R40, R40, R33 ;  /* 0x0000002128287220 */ /* 0x000fe20000410000 */
[----:B------:R-:W-:Y:S01]  /*0cd0*/  ISETP.GE.U32.AND P0, PT, R32, c[0x0][0x3e8], PT ;  /* 0x0000fa0020007a0c */ /* 0x000fe20003f06070 */
[----:B------:R-:W-:-:S02]  /*0ce0*/  FMUL.FTZ R36, R35, R36 ;  /* 0x0000002423247220 */ /* 0x000fc40000410000 */
[----:B------:R-:W-:Y:S02]  /*0cf0*/  FMUL.FTZ R23, R35, R40 ;  /* 0x0000002823177220 */ /* 0x000fe40000410000 */
[----:B------:R-:W-:-:S03]  /*0d00*/  IMAD.MOV.U32 R33, RZ, RZ, R27 ;  /* 0x000000ffff217224 */ /* 0x000fc600078e001b */
[----:B------:R-:W-:Y:S01]  /*0d10*/  F2FP.BF16.PACK_AB R43, R23, R36 ;  /* 0x00000024172b723e */ /* 0x000fe200000010ff */
[----:B------:R-:W-:Y:S02]  /*0d20*/  IMAD.X R23, RZ, RZ, c[0x0][0x314], P2 ;  /* 0x0000c500ff177624 */ /* 0x000fe400010e06ff */
[----:B------:R-:W-:Y:S02]  /*0d30*/  IMAD.MOV.U32 R36, RZ, RZ, R20 ;  /* 0x000000ffff247224 */ /* 0x000fe400078e0014 */
[----:B------:R0:W-:Y:S04]  /*0d40*/  STG.E [R24.64], R43 ;  /* 0x0000002b18007986 */ /* 0x0001e8000c101904 */
[----:B------:R0:W-:Y:S04]  /*0d50*/  STG.E.U16 [R22.64], R21 ;  /* 0x0000001516007986 */ /* 0x0001e8000c101504 */
[----:B------:R-:W-:Y:S06]  /*0d60*/  BAR.SYNC.DEFER_BLOCKING 0x0 ;  /* 0x0000000000007b1d */ /* 0x000fec0000010000 */
[----:B------:R-:W-:Y:S05]  /*0d70*/  @!P0 BRA `(.L_x_4234) ;  /* 0xfffff97000008947 */ /* 0x000fea000383ffff */
[----:B------:R-:W-:Y:S05]  /*0d80*/  EXIT ;  /* 0x000000000000794d */ /* 0x000fea0003800000 */
        .weak           $__internal_111_$__cuda_sm20_dblrcp_rn_slowpath_v3
        .type           $__internal_111_$__cuda_sm20_dblrcp_rn_slowpath_v3,@function
        .size           $__internal_111_$__cuda_sm20_dblrcp_rn_slowpath_v3,(.L_x_11514 - $__internal_111_$__cuda_sm20_dblrcp_rn_slowpath_v3)
$__internal_111_$__cuda_sm20_dblrcp_rn_slowpath_v3:
        /* <DEDUP_REMOVED lines=26> */
.L_x_4237:
        /* <DEDUP_REMOVED lines=10> */
.L_x_4235:
[----:B------:R-:W-:Y:S01]  /*0fd0*/  LOP3.LUT R21, R27, 0x80000, RZ, 0xfc, !PT ;  /* 0x000800001b157812 */ /* 0x000fe200078efcff */
[----:B------:R-:W-:Y:S02]  /*0fe0*/  IMAD.MOV.U32 R20, RZ, RZ, R26 ;  /* 0x000000ffff147224 */ /* 0x000fe400078e001a */
.L_x_4236:
[----:B------:R-:W-:Y:S02]  /*0ff0*/  IMAD.MOV.U32 R43, RZ, RZ, 0x0 ;  /* 0x00000000ff2b7424 */ /* 0x000fe400078e00ff */
[----:B01----:R-:W-:Y:S02]  /*1000*/  IMAD.MOV.U32 R22, RZ, RZ, R20 ;  /* 0x000000ffff167224 */ /* 0x003fe400078e0014 */
[----:B------:R-:W-:Y:S01]  /*1010*/  IMAD.MOV.U32 R23, RZ, RZ, R21 ;  /* 0x000000ffff177224 */ /* 0x000fe200078e0015 */
[----:B------:R-:W-:Y:S06]  /*1020*/  RET.REL.NODEC R42 `(_ZN2at6native43_GLOBAL__N__7cc8d1ed_10_Dropout_cu_0e96ed3824fused_dropout_kernel_vecIN3c108BFloat16EfjLi1ELi2EbEEvNS_4cuda6detail10TensorInfoIKT_T1_EENS7_IS8_SA_EENS7_IT4_SA_EESA_T0_NS_15PhiloxCudaStateE) ;  /* 0xffffefd02a007950 */ /* 0x000fec0003c3ffff */
.L_x_4238:
        /* <DEDUP_REMOVED lines=13> */
.L_x_11514:


//--------------------- .text._ZN2at6native43_GLOBAL__N__7cc8d1ed_10_Dropout_cu_0e96ed3824fused_dropout_kernel_vecIN3c108BFloat16EfjLi1ELi4EbEEvNS_4cuda6detail10TensorInfoIKT_T1_EENS7_IS8_SA_EENS7_IT4_SA_EESA_T0_NS_15PhiloxCudaStateE --------------------------
	.section	.text._ZN2at6native43_GLOBAL__N__7cc8d1ed_10_Dropout_cu_0e96ed3824fused_dropout_kernel_vecIN3c108BFloat16EfjLi1ELi4EbEEvNS_4cuda6detail10TensorInfoIKT_T1_EENS7_IS8_SA_EENS7_IT4_SA_EESA_T0_NS_15PhiloxCudaStateE,"ax",@progbits
	.sectioninfo	@"SHI_REGISTERS=47"
	.align	128
.text._ZN2at6native43_GLOBAL__N__7cc8d1ed_10_Dropout_cu_0e96ed3824fused_dropout_kernel_vecIN3c108BFloat16EfjLi1ELi4EbEEvNS_4cuda6detail10TensorInfoIKT_T1_EENS7_IS8_SA_EENS7_IT4_SA_EESA_T0_NS_15PhiloxCudaStateE:
        .type           _ZN2at6native43_GLOBAL__N__7cc8d1ed_10_Dropout_cu_0e96ed3824fused_dropout_kernel_vecIN3c108BFloat16EfjLi1ELi4EbEEvNS_4cuda6detail10TensorInfoIKT_T1_EENS7_IS8_SA_EENS7_IT4_SA_EESA_T0_NS_15PhiloxCudaStateE,@function
        .size           _ZN2at6native43_GLOBAL__N__7cc8d1ed_10_Dropout_cu_0e96ed3824fused_dropout_kernel_vecIN3c108BFloat16EfjLi1ELi4EbEEvNS_4cuda6detail10TensorInfoIKT_T1_EENS7_IS8_SA_EENS7_IT4_SA_EESA_T0_NS_15PhiloxCudaStateE,(.L_x_11516 - _ZN2at6native43_GLOBAL__N__7cc8d1ed_10_Dropout_cu_0e96ed3824fused_dropout_kernel_vecIN3c108BFloat16EfjLi1ELi4EbEEvNS_4cuda6detail10TensorInfoIKT_T1_EENS7_IS8_SA_EENS7_IT4_SA_EESA_T0_NS_15PhiloxCudaStateE)
        .other          _ZN2at6native43_GLOBAL__N__7cc8d1ed_10_Dropout_cu_0e96ed3824fused_dropout_kernel_vecIN3c108BFloat16EfjLi1ELi4EbEEvNS_4cuda6detail10TensorInfoIKT_T1_EENS7_IS8_SA_EENS7_IT4_SA_EESA_T0_NS_15PhiloxCudaStateE,@"STO_CUDA_ENTRY STV_DEFAULT"
_ZN2at6native43_GLOBAL__N__7cc8d1ed_10_Dropout_cu_0e96ed3824fused_dropout_kernel_vecIN3c108BFloat16EfjLi1ELi4EbEEvNS_4cuda6detail10TensorInfoIKT_T1_EENS7_IS8_SA_EENS7_IT4_SA_EESA_T0_NS_15PhiloxCudaStateE:
        /* <DEDUP_REMOVED lines=101> */
[----:B------:R-:W-:Y:S05]  /*0650*/  CALL.REL.NOINC `($__internal_112_$__cuda_sm20_dblrcp_rn_slowpath_v3) ;  /* 0x000008f000007944 */ /* 0x000fea0003c00000 */
[----:B------:R-:W-:Y:S01]  /*0660*/  IMAD.MOV.U32 R20, RZ, RZ, R22 ;  /* 0x000000ffff147224 */ /* 0x000fe200078e0016 */
[----:B------:R-:W-:-:S05]  /*0670*/  MOV R21, R23 ;  /* 0x0000001700157202 */ /* 0x000fca0000000f00 */
.L_x_4239:
[----:B-1----:R-:W0:Y:S01]  /*0680*/  F2F.F32.F64 R33, R20 ;  /* 0x0000001400217310 */ /* 0x002e220000301000 */
[----:B------:R-:W0:Y:S01]  /*0690*/  DSETP.GEU.AND P0, PT, |R20|, c[0x2][0x0], PT ;  /* 0x008000001400762a */ /* 0x000e220003f0e200 */
[----:B------:R-:W-:Y:S01]  /*06a0*/  IMAD R39, R39, -0x326172a9, RZ ;  /* 0xcd9e8d5727277824 */ /* 0x000fe200078e02ff */
[----:B------:R-:W-:Y:S01]  /*06b0*/  LOP3.LUT R34, R34, 0x3, RZ, 0xc0, !PT ;  /* 0x0000000322227812 */ /* 0x000fe200078ec0ff */
[----:B------:R-:W-:-:S11]  /*06c0*/  IMAD.MOV.U32 R35, RZ, RZ, RZ ;  /* 0x000000ffff237224 */ /* 0x000fd600078e00ff */
[----:B0-----:R-:W-:Y:S02]  /*06d0*/  @!P0 FMUL R33, R33, 1.175494350822287508e-38 ;  /* 0x0080000021218820 */ /* 0x001fe40000400000 */
.L_x_4244:
        /* <DEDUP_REMOVED lines=13> */
.L_x_4241:
[----:B------:R-:W-:Y:S05]  /*07b0*/  BSYNC B0 ;  /* 0x0000000000007941 */ /* 0x000fea0003800000 */
.L_x_4240:
        /* <DEDUP_REMOVED lines=60> */
.L_x_4243:
[----:B------:R-:W-:Y:S02]  /*0b80*/  IMAD.MOV.U32 R42, RZ, RZ, R37 ;  /* 0x000000ffff2a7224 */ /* 0x000fe400078e0025 */
[----:B------:R-:W-:Y:S02]  /*0b90*/  IMAD.MOV.U32 R26, RZ, RZ, R23 ;  /* 0x000000ffff1a7224 */ /* 0x000fe400078e0017 */
[----:B------:R-:W-:Y:S02]  /*0ba0*/  IMAD.MOV.U32 R25, RZ, RZ, R40 ;  /* 0x000000ffff197224 */ /* 0x000fe400078e0028 */
[----:B------:R-:W-:-:S02]  /*0bb0*/  IMAD.MOV.U32 R24, RZ, RZ, R20 ;  /* 0x000000ffff187224 */ /* 0x000fc400078e0014 */
.L_x_4242:
        /* <DEDUP_REMOVED lines=14> */
[C---:B------:R-:W-:Y:S01]  /*0ca0*/  FSETP.GEU.FTZ.AND P0, PT, R39.reuse, c[0x0][0x3ec], PT ;  /* 0x0000fb0027007a0b */ /* 0x040fe20003f1e000 */
[----:B---3--:R-:W-:Y:S01]  /*0cb0*/  FFMA.FTZ R26, R38, R21, 1.1641532182693481445e-10 ;  /* 0x2f000000261a7423 */ /* 0x008fe20000010015 */
[----:B------:R-:W-:-:S02]  /*0cc0*/  FSET.BF.LT.FTZ.AND R39, R39, c[0x0][0x3ec], PT ;  /* 0x0000fb0027277a0a */ /* 0x000fc40003811000 */
[----:B------:R-:W-:Y:S02]  /*0cd0*/  SEL R43, RZ, 0x1, P0 ;  /* 0x00000001ff2b7807 */ /* 0x000fe40000000000 */
[C---:B------:R-:W-:Y:S02]  /*0ce0*/  FSETP.GEU.FTZ.AND P0, PT, R26.reuse, c[0x0][0x3ec], PT ;  /* 0x0000fb001a007a0b */ /* 0x040fe40003f1e000 */
[----:B------:R-:W-:Y:S01]  /*0cf0*/  FSET.BF.LT.FTZ.AND R38, R26, c[0x0][0x3ec], PT ;  /* 0x0000fb001a267a0a */ /* 0x000fe20003811000 */
[----:B0-----:R-:W-:Y:S01]  /*0d00*/  FFMA.FTZ R21, R24, R21, 1.1641532182693481445e-10 ;  /* 0x2f00000018157423 */ /* 0x001fe20000010015 */
[----:B------:R-:W-:-:S04]  /*0d10*/  PRMT R25, R44, 0x7604, R43 ;  /* 0x000076042c197816 */ /* 0x000fc8000000002b */
[----:B------:R-:W-:Y:S02]  /*0d20*/  FSET.BF.LT.FTZ.AND R26, R21, c[0x0][0x3ec], PT ;  /* 0x0000fb00151a7a0a */ /* 0x000fe40003811000 */
[--C-:B--2---:R-:W-:Y:S02]  /*0d30*/  PRMT R24, RZ, 0x5410, R22.reuse ;  /* 0x00005410ff187816 */ /* 0x104fe40000000016 */
[----:B------:R-:W-:-:S03]  /*0d40*/  PRMT R22, RZ, 0x7610, R22 ;  /* 0x00007610ff167816 */ /* 0x000fc60000000016 */
[----:B------:R-:W-:Y:S02]  /*0d50*/  FMUL.FTZ R24, R39, R24 ;  /* 0x0000001827187220 */ /* 0x000fe40000410000 */
[----:B------:R-:W-:Y:S01]  /*0d60*/  FMUL.FTZ R22, R37, R22 ;  /* 0x0000001625167220 */ /* 0x000fe20000410000 */
[--C-:B------:R-:W-:Y:S01]  /*0d70*/  PRMT R37, RZ, 0x5410, R23.reuse ;  /* 0x00005410ff257816 */ /* 0x100fe20000000017 */
[C---:B------:R-:W-:Y:S01]  /*0d80*/  FMUL.FTZ R24, R33.reuse, R24 ;  /* 0x0000001821187220 */ /* 0x040fe20000410000 */
[----:B------:R-:W-:Y:S01]  /*0d90*/  PRMT R23, RZ, 0x7610, R23 ;  /* 0x00007610ff177816 */ /* 0x000fe20000000017 */
[----:B------:R-:W-:Y:S02]  /*0da0*/  IMAD.MOV.U32 R39, RZ, RZ, R20 ;  /* 0x000000ffff277224 */ /* 0x000fe400078e0014 */
[----:B------:R-:W-:Y:S02]  /*0db0*/  FMUL.FTZ R38, R38, R37 ;  /* 0x0000002526267220 */ /* 0x000fe40000410000 */
[----:B------:R-:W-:Y:S01]  /*0dc0*/  FMUL.FTZ R42, R26, R23 ;  /* 0x000000171a2a7220 */ /* 0x000fe20000410000 */
[----:B------:R-:W-:Y:S01]  /*0dd0*/  SEL R26, RZ, 0x1, P0 ;  /* 0x00000001ff1a7807 */ /* 0x000fe20000000000 */
[----:B------:R-:W-:Y:S01]  /*0de0*/  FMUL.FTZ R23, R33, R22 ;  /* 0x0000001621177220 */ /* 0x000fe20000410000 */
[----:B------:R-:W-:Y:S01]  /*0df0*/  FSETP.GEU.FTZ.AND P0, PT, R21, c[0x0][0x3ec], PT ;  /* 0x0000fb0015007a0b */ /* 0x000fe20003f1e000 */
[----:B------:R-:W-:Y:S01]  /*0e00*/  FMUL.FTZ R37, R33, R42 ;  /* 0x0000002a21257220 */ /* 0x000fe20000410000 */
[----:B------:R-:W-:Y:S01]  /*0e10*/  PRMT R42, R26, 0x7054, R25 ;  /* 0x000070541a2a7816 */ /* 0x000fe20000000019 */
[----:B------:R-:W-:Y:S01]  /*0e20*/  IMAD.WIDE.U32 R26, R32, R27, c[0x0][0x238] ;  /* 0x00008e00201a7625 */ /* 0x000fe200078e001b */
[----:B------:R-:W-:-:S02]  /*0e30*/  SEL R21, RZ, 0x1, P0 ;  /* 0x00000001ff157807 */ /* 0x000fc40000000000 */
[----:B------:R-:W-:Y:S01]  /*0e40*/  F2FP.BF16.PACK_AB R22, R23, R24 ;  /* 0x000000181716723e */ /* 0x000fe200000010ff */
[----:B------:R-:W-:Y:S01]  /*0e50*/  FMUL.FTZ R38, R33, R38 ;  /* 0x0000002621267220 */ /* 0x000fe20000410000 */
[----:B------:R-:W-:Y:S02]  /*0e60*/  PRMT R43, R21, 0x654, R42 ;  /* 0x00000654152b7816 */ /* 0x000fe4000000002a */
[----:B------:R-:W-:Y:S02]  /*0e70*/  MOV R21, c[0x0][0x0] ;  /* 0x0000000000157a02 */ /* 0x000fe40000000f00 */
[----:B------:R-:W-:Y:S02]  /*0e80*/  IADD3 R24, P1, R32, c[0x0][0x310], RZ ;  /* 0x0000c40020187a10 */ /* 0x000fe40007f3e0ff */
[----:B------:R-:W-:Y:S01]  /*0e90*/  F2FP.BF16.PACK_AB R23, R37, R38 ;  /* 0x000000262517723e */ /* 0x000fe200000010ff */
[----:B------:R-:W-:Y:S02]  /*0ea0*/  IMAD.SHL.U32 R21, R21, 0x4, RZ ;  /* 0x0000000415157824 */ /* 0x000fe400078e00ff */
[----:B------:R-:W-:-:S02]  /*0eb0*/  IMAD.X R25, RZ, RZ, c[0x0][0x314], P1 ;  /* 0x0000c500ff197624 */ /* 0x000fc400008e06ff */
[----:B------:R-:W-:Y:S01]  /*0ec0*/  IMAD R32, R21, c[0x0][0xc], R32 ;  /* 0x0000030015207a24 */ /* 0x000fe200078e0220 */
[----:B------:R0:W-:Y:S01]  /*0ed0*/  STG.E.64 [R26.64], R22 ;  /* 0x000000161a007986 */ /* 0x0001e2000c101b04 */
[----:B------:R-:W-:Y:S02]  /*0ee0*/  IMAD.MOV.U32 R38, RZ, RZ, R40 ;  /* 0x000000ffff267224 */ /* 0x000fe400078e0028 */
[----:B------:R-:W-:Y:S01]  /*0ef0*/  IMAD.MOV.U32 R37, RZ, RZ, R41 ;  /* 0x000000ffff257224 */ /* 0x000fe200078e0029 */
[----:B------:R-:W-:Y:S01]  /*0f00*/  ISETP.GE.U32.AND P0, PT, R32, c[0x0][0x3e8], PT ;  /* 0x0000fa0020007a0c */ /* 0x000fe20003f06070 */
[----:B------:R0:W-:Y:S04]  /*0f10*/  STG.E [R24.64], R43 ;  /* 0x0000002b18007986 */ /* 0x0001e8000c101904 */
[----:B------:R-:W-:Y:S08]  /*0f20*/  BAR.SYNC.DEFER_BLOCKING 0x0 ;  /* 0x0000000000007b1d */ /* 0x000ff00000010000 */
[----:B0-----:R-:W-:Y:S05]  /*0f30*/  @!P0 BRA `(.L_x_4244) ;  /* 0xfffff7a000008947 */ /* 0x001fea000383ffff */
[----:B------:R-:W-:Y:S05]  /*0f40*/  EXIT ;  /* 0x000000000000794d */ /* 0x000fea0003800000 */
        .weak           $__internal_112_$__cuda_sm20_dblrcp_rn_slowpath_v3
        .type           $__internal_112_$__cuda_sm20_dblrcp_rn_slowpath_v3,@function
        .size           $__internal_112_$__cuda_sm20_dblrcp_rn_slowpath_v3,(.L_x_11516 - $__internal_112_$__cuda_sm20_dblrcp_rn_slowpath_v3)
$__internal_112_$__cuda_sm20_dblrcp_rn_slowpath_v3:
        /* <DEDUP_REMOVED lines=26> */
.L_x_4247:
        /* <DEDUP_REMOVED lines=10> */
.L_x_4245:
[----:B------:R-:W-:Y:S01]  /*1190*/  LOP3.LUT R21, R27, 0x80000, RZ, 0xfc, !PT ;  /* 0x000800001b157812 */ /* 0x000fe200078efcff */
[----:B------:R-:W-:Y:S02]  /*11a0*/  IMAD.MOV.U32 R20, RZ, RZ, R26 ;  /* 0x000000ffff147224 */ /* 0x000fe400078e001a */
.L_x_4246:
[----:B------:R-:W-:Y:S02]  /*11b0*/  IMAD.MOV.U32 R41, RZ, RZ, 0x0 ;  /* 0x00000000ff297424 */ /* 0x000fe400078e00ff */
[----:B01----:R-:W-:Y:S02]  /*11c0*/  IMAD.MOV.U32 R22, RZ, RZ, R20 ;  /* 0x000000ffff167224 */ /* 0x003fe400078e0014 */
[----:B------:R-:W-:Y:S01]  /*11d0*/  IMAD.MOV.U32 R23, RZ, RZ, R21 ;  /* 0x000000ffff177224 */ /* 0x000fe200078e0015 */
[----:B------:R-:W-:Y:S06]  /*11e0*/  RET.REL.NODEC R40 `(_ZN2at6native43_GLOBAL__N__7cc8d1ed_10_Dropout_cu_0e96ed3824fused_dropout_kernel_vecIN3c108BFloat16EfjLi1ELi4EbEEvNS_4cuda6detail10TensorInfoIKT_T1_EENS7_IS8_SA_EENS7_IT4_SA_EESA_T0_NS_15PhiloxCudaStateE) ;  /* 0xffffee1028007950 */ /* 0x000fec0003c3ffff */
.L_x_4248:
        /* <DEDUP_REMOVED lines=9> */
.L_x_11516:


//--------------------- .text._ZN2at6native43_GLOBAL__N__7cc8d1ed_10_Dropout_cu_0e96ed3824fused_dropout_kernel_vecIN3c108BFloat16EfjLi1ELi8EbEEvNS_4cuda6detail10TensorInfoIKT_T1_EENS7_IS8_SA_EENS7_IT4_SA_EESA_T0_NS_15PhiloxCudaStateE --------------------------
	.section	.text._ZN2at6native43_GLOBAL__N__7cc8d1ed_10_Dropout_cu_0e96ed3824fused_dropout_kernel_vecIN3c108BFloat16EfjLi1ELi8EbEEvNS_4cuda6detail10TensorInfoIKT_T1_EENS7_IS8_SA_EENS7_IT4_SA_EESA_T0_NS_15PhiloxCudaStateE,"ax",@progbits
	.sectioninfo	@"SHI_REGISTERS=55"
	.align	128
.text._ZN2at6native43_GLOBAL__N__7cc8d1ed_10_Dropout_cu_0e96ed3824fused_dropout_kernel_vecIN3c108BFloat16EfjLi1ELi8EbEEvNS_4cuda6detail10TensorInfoIKT_T1_EENS7_IS8_SA_EENS7_IT4_SA_EESA_T0_NS_15PhiloxCudaStateE:
        .type           _ZN2at6native43_GLOBAL__N__7cc8d1ed_10_Dropout_cu_0e96ed3824fused_dropout_kernel_vecIN3c108BFloat16EfjLi1ELi8EbEEvNS_4cuda6detail10TensorInfoIKT_T1_EENS7_IS8_SA_EENS7_IT4_SA_EESA_T0_NS_15PhiloxCudaStateE,@function
        .size           _ZN2at6native43_GLOBAL__N__7cc8d1ed_10_Dropout_cu_0e96ed3824fused_dropout_kernel_vecIN3c108BFloat16EfjLi1ELi8EbEEvNS_4cuda6detail10TensorInfoIKT_T1_EENS7_IS8_SA_EENS7_IT4_SA_EESA_T0_NS_15PhiloxCudaStateE,(.L_x_11518 - _ZN2at6native43_GLOBAL__N__7cc8d1ed_10_Dropout_cu_0e96ed3824fused_dropout_kernel_vecIN3c108BFloat16EfjLi1ELi8EbEEvNS_4cuda6detail10TensorInfoIKT_T1_EENS7_IS8_SA_EENS7_IT4_SA_EESA_T0_NS_15PhiloxCudaStateE)
        .other          _ZN2at6native43_GLOBAL__N__7cc8d1ed_10_Dropout_cu_0e96ed3824fused_dropout_kernel_vecIN3c108BFloat16EfjLi1ELi8EbEEvNS_4cuda6detail10TensorInfoIKT_T1_EENS7_IS8_SA_EENS7_IT4_SA_EESA_T0_NS_15PhiloxCudaStateE,@"STO_CUDA_ENTRY STV_DEFAULT"
_ZN2at6native43_GLOBAL__N__7cc8d1ed_10_Dropout_cu_0e96ed3824fused_dropout_kernel_vecIN3c108BFloat16EfjLi1ELi8EbEEvNS_4cuda6detail10TensorInfoIKT_T1_EENS7_IS8_SA_EENS7_IT4_SA_EESA_T0_NS_15PhiloxCudaStateE:
        /* <DEDUP_REMOVED lines=101> */
[----:B------:R-:W-:Y:S05]  /*0650*/  CALL.REL.NOINC `($__internal_113_$__cuda_sm20_dblrcp_rn_slowpath_v3) ;  /* 0x0000199000007944 */ /* 0x000fea0003c00000 */
[----:B------:R-:W-:Y:S02]  /*0660*/  IMAD.MOV.U32 R12, RZ, RZ, R14 ;  /* 0x000000ffff0c7224 */ /* 0x000fe400078e000e */
[----:B------:R-:W-:-:S05]  /*0670*/  IMAD.MOV.U32 R13, RZ, RZ, R15 ;  /* 0x000000ffff0d7224 */ /* 0x000fca00078e000f */
.L_x_4249:
[----:B-1----:R-:W0:Y:S01]  /*0680*/  F2F.F32.F64 R32, R12 ;  /* 0x0000000c00207310 */ /* 0x002e220000301000 */
[----:B------:R-:W0:Y:S01]  /*0690*/  DSETP.GEU.AND P0, PT, |R12|, c[0x2][0x0], PT ;  /* 0x008000000c00762a */ /* 0x000e220003f0e200 */
[----:B------:R-:W-:Y:S01]  /*06a0*/  IMAD R40, R40, -0x326172a9, RZ ;  /* 0xcd9e8d5728287824 */ /* 0x000fe200078e02ff */
[----:B------:R-:W-:Y:S01]  /*06b0*/  LOP3.LUT R33, R28, 0x3, RZ, 0xc0, !PT ;  /* 0x000000031c217812 */ /* 0x000fe200078ec0ff */
[----:B------:R-:W-:-:S11]  /*06c0*/  IMAD.MOV.U32 R35, RZ, RZ, RZ ;  /* 0x000000ffff237224 */ /* 0x000fd600078e00ff */
[----:B0-----:R-:W-:Y:S02]  /*06d0*/  @!P0 FMUL R32, R32, 1.175494350822287508e-38 ;  /* 0x0080000020208820 */ /* 0x001fe40000400000 */
.L_x_4262:
        /* <DEDUP_REMOVED lines=18> */
.L_x_4252:
[----:B------:R-:W-:Y:S05]  /*0800*/  BSYNC B0 ;  /* 0x0000000000007941 */ /* 0x000fea0003800000 */
.L_x_4251:
        /* <DEDUP_REMOVED lines=58> */
.L_x_4253:
        /* <DEDUP_REMOVED lines=21> */
.L_x_4255:
[----:B------:R-:W-:Y:S05]  /*0d00*/  BSYNC B0 ;  /* 0x0000000000007941 */ /* 0x000fea0003800000 */
.L_x_4254:
        /* <DEDUP_REMOVED lines=38> */
[----:B------:R-:W-:-:S03]  /*0f70*/  IMAD.HI.U32 R31, R30, -0x2daee0ad, RZ ;  /* 0xd2511f531e1f7827 */ /* 0x000fc600078e00ff */
[----:B------:R-:W-:Y:S01]  /*0f80*/  MOV R48, R13 ;  /* 0x0000000d00307202 */ /* 0x000fe20000000f00 */
        /* <DEDUP_REMOVED lines=21> */
.L_x_4250:
        /* <DEDUP_REMOVED lines=15> */
.L_x_4258:
[----:B------:R-:W-:Y:S05]  /*11d0*/  BSYNC B0 ;  /* 0x0000000000007941 */ /* 0x000fea0003800000 */
.L_x_4257:
        /* <DEDUP_REMOVED lines=27> */
.L_x_4260:
[----:B------:R-:W-:Y:S05]  /*1390*/  BSYNC B0 ;  /* 0x0000000000007941 */ /* 0x000fea0003800000 */
.L_x_4259:
        /* <DEDUP_REMOVED lines=87> */
[----:B------:R-:W-:-:S04]  /*1910*/  IMAD.WIDE.U32 R38, R39, -0x326172a9, RZ ;  /* 0xcd9e8d5727267825 */ /* 0x000fc800078e00ff */
[----:B------:R-:W-:Y:S01]  /*1920*/  IMAD.HI.U32 R31, R30, -0x2daee0ad, RZ ;  /* 0xd2511f531e1f7827 */ /* 0x000fe200078e00ff */
[----:B------:R-:W-:-:S03]  /*1930*/  LOP3.LUT R36, R39, R43, R22, 0x96, !PT ;  /* 0x0000002b27247212 */ /* 0x000fc600078e9616 */
        /* <DEDUP_REMOVED lines=9> */
[----:B------:R-:W-:-:S02]  /*19d0*/  IMAD.MOV.U32 R29, RZ, RZ, R14 ;  /* 0x000000ffff1d7224 */ /* 0x000fc400078e000e */
.L_x_4256:
[----:B------:R-:W-:-:S04]  /*19e0*/  IMAD.MOV.U32 R28, RZ, RZ, 0x2 ;  /* 0x00000002ff1c7424 */ /* 0x000fc800078e00ff */
        /* <DEDUP_REMOVED lines=10> */
[----:B-1----:R-:W-:-:S05]  /*1a90*/  FFMA.FTZ R44, R50, R41, 1.1641532182693481445e-10 ;  /* 0x2f000000322c7423 */ /* 0x002fca0000010029 */
[----:B------:R-:W-:Y:S02]  /*1aa0*/  FSETP.GEU.FTZ.AND P1, PT, R44, c[0x0][0x3ec], PT ;  /* 0x0000fb002c007a0b */ /* 0x000fe40003f3e000 */
[----:B------:R-:W1:Y:S01]  /*1ab0*/  I2F.U32 R38, R38 ;  /* 0x0000002600267306 */ /* 0x000e620000201000 */
[----:B---3--:R-:W-:Y:S01]  /*1ac0*/  FFMA.FTZ R47, R48, R41, 1.1641532182693481445e-10 ;  /* 0x2f000000302f7423 */ /* 0x008fe20000010029 */
[----:B------:R-:W-:-:S04]  /*1ad0*/  FSET.BF.LT.FTZ.AND R44, R44, c[0x0][0x3ec], PT ;  /* 0x0000fb002c2c7a0a */ /* 0x000fc80003811000 */
[----:B------:R-:W-:Y:S02]  /*1ae0*/  FSETP.GEU.FTZ.AND P2, PT, R47, c[0x0][0x3ec], PT ;  /* 0x0000fb002f007a0b */ /* 0x000fe40003f5e000 */
[----:B------:R3:W4:Y:S01]  /*1af0*/  I2F.U32 R52, R37 ;  /* 0x0000002500347306 */ /* 0x0007220000201000 */
[----:B0-----:R-:W-:Y:S01]  /*1b00*/  FFMA.FTZ R49, R36, R41, 1.1641532182693481445e-10 ;  /* 0x2f00000024317423 */ /* 0x001fe20000010029 */
[----:B------:R-:W-:-:S05]  /*1b10*/  SEL R36, RZ, 0xffffffff, P3 ;  /* 0xffffffffff247807 */ /* 0x000fca0001800000 */
[----:B------:R-:W-:Y:S01]  /*1b20*/  IMAD.SHL.U32 R50, R36, 0x100, RZ ;  /* 0x0000010024327824 */ /* 0x000fe200078e00ff */
[----:B------:R-:W0:Y:S01]  /*1b30*/  I2F.U32 R46, R46 ;  /* 0x0000002e002e7306 */ /* 0x000e220000201000 */
[----:B-1----:R-:W-:Y:S01]  /*1b40*/  FFMA.FTZ R48, R38, R41, 1.1641532182693481445e-10 ;  /* 0x2f00000026307423 */ /* 0x002fe20000010029 */
[----:B---3--:R-:W-:-:S04]  /*1b50*/  SEL R37, RZ, 0xffffffff, P1 ;  /* 0xffffffffff257807 */ /* 0x008fc80000800000 */
[----:B------:R-:W-:Y:S02]  /*1b60*/  FSETP.GEU.FTZ.AND P3, PT, R48, c[0x0][0x3ec], PT ;  /* 0x0000fb0030007a0b */ /* 0x000fe40003f7e000 */
[----:B------:R1:W3:Y:S01]  /*1b70*/  I2F.U32 R42, R45 ;  /* 0x0000002d002a7306 */ /* 0x0002e20000201000 */
[----:B----4-:R-:W-:Y:S01]  /*1b80*/  FFMA.FTZ R38, R52, R41, 1.1641532182693481445e-10 ;  /* 0x2f00000034267423 */ /* 0x010fe20000010029 */
[----:B------:R-:W-:-:S04]  /*1b90*/  SHF.L.U32 R52, R37, 0x8, RZ ;  /* 0x0000000825347819 */ /* 0x000fc800000006ff */
[----:B------:R-:W-:Y:S01]  /*1ba0*/  FSETP.GEU.FTZ.AND P0, PT, R38, c[0x0][0x3ec], PT ;  /* 0x0000fb0026007a0b */ /* 0x000fe20003f1e000 */
[-C--:B0-----:R-:W-:Y:S01]  /*1bb0*/  FFMA.FTZ R36, R46, R41.reuse, 1.1641532182693481445e-10 ;  /* 0x2f0000002e247423 */ /* 0x081fe20000010029 */
[----:B-1----:R-:W-:Y:S02]  /*1bc0*/  SEL R45, RZ, 0x1, P2 ;  /* 0x00000001ff2d7807 */ /* 0x002fe40001000000 */
[----:B------:R-:W-:Y:S02]  /*1bd0*/  SEL R39, RZ, 0x1, P0 ;  /* 0x00000001ff277807 */ /* 0x000fe40000000000 */
[----:B------:R-:W-:Y:S02]  /*1be0*/  FSETP.GEU.FTZ.AND P2, PT, R49, c[0x0][0x3ec], PT ;  /* 0x0000fb0031007a0b */ /* 0x000fe40003f5e000 */
[----:B------:R-:W-:Y:S01]  /*1bf0*/  FSET.BF.LT.FTZ.AND R46, R47, c[0x0][0x3ec], PT ;  /* 0x0000fb002f2e7a0a */ /* 0x000fe20003811000 */
[----:B---3--:R-:W-:Y:S01]  /*1c00*/  FFMA.FTZ R37, R42, R41, 1.1641532182693481445e-10 ;  /* 0x2f0000002a257423 */ /* 0x008fe20000010029 */
[----:B------:R-:W-:-:S02]  /*1c10*/  LOP3.LUT R41, R50, 0x100, R45, 0xe2, !PT ;  /* 0x0000010032297812 */ /* 0x000fc400078ee22d */
[----:B------:R-:W-:Y:S02]  /*1c20*/  FSET.BF.LT.FTZ.AND R45, R48, c[0x0][0x3ec], PT ;  /* 0x0000fb00302d7a0a */ /* 0x000fe40003811000 */
[----:B------:R-:W-:Y:S02]  /*1c30*/  LOP3.LUT R42, R52, 0x100, R39, 0xe2, !PT ;  /* 0x00000100342a7812 */ /* 0x000fe400078ee227 */
[----:B------:R-:W-:Y:S02]  /*1c40*/  FSET.BF.LT.FTZ.AND R39, R49, c[0x0][0x3ec], PT ;  /* 0x0000fb0031277a0a */ /* 0x000fe40003811000 */
[----:B------:R-:W-:Y:S02]  /*1c50*/  FSET.BF.LT.FTZ.AND R38, R38, c[0x0][0x3ec], PT ;  /* 0x0000fb0026267a0a */ /* 0x000fe40003811000 */
[C---:B------:R-:W-:Y:S02]  /*1c60*/  FSETP.GEU.FTZ.AND P0, PT, R37.reuse, c[0x0][0x3ec], PT ;  /* 0x0000fb0025007a0b */ /* 0x040fe40003f1e000 */
[----:B------:R-:W-:-:S02]  /*1c70*/  FSET.BF.LT.FTZ.AND R37, R37, c[0x0][0x3ec], PT ;  /* 0x0000fb0025257a0a */ /* 0x000fc40003811000 */
[----:B------:R-:W-:Y:S02]  /*1c80*/  FSETP.GEU.FTZ.AND P1, PT, R36, c[0x0][0x3ec], PT ;  /* 0x0000fb0024007a0b */ /* 0x000fe40003f3e000 */
[--C-:B--2---:R-:W-:Y:S02]  /*1c90*/  PRMT R48, RZ, 0x5410, R14.reuse ;  /* 0x00005410ff307816 */ /* 0x104fe4000000000e */
[----:B------:R-:W-:Y:S02]  /*1ca0*/  PRMT R14, RZ, 0x7610, R14 ;  /* 0x00007610ff0e7816 */ /* 0x000fe4000000000e */
[--C-:B------:R-:W-:Y:S01]  /*1cb0*/  PRMT R47, RZ, 0x5410, R15.reuse ;  /* 0x00005410ff2f7816 */ /* 0x100fe2000000000f */
[----:B------:R-:W-:Y:S01]  /*1cc0*/  FMUL.FTZ R39, R39, R48 ;  /* 0x0000003027277220 */ /* 0x000fe20000410000 */
[----:B------:R-:W-:Y:S01]  /*1cd0*/  PRMT R49, RZ, 0x7610, R15 ;  /* 0x00007610ff317816 */ /* 0x000fe2000000000f */
[----:B------:R-:W-:Y:S01]  /*1ce0*/  FMUL.FTZ R45, R45, R14 ;  /* 0x0000000e2d2d7220 */ /* 0x000fe20000410000 */
[--C-:B------:R-:W-:Y:S01]  /*1cf0*/  PRMT R15, RZ, 0x5410, R13.reuse ;  /* 0x00005410ff0f7816 */ /* 0x100fe2000000000d */
[----:B------:R-:W-:Y:S01]  /*1d00*/  FMUL.FTZ R47, R46, R47 ;  /* 0x0000002f2e2f7220 */ /* 0x000fe20000410000 */
[----:B------:R-:W-:Y:S01]  /*1d10*/  FSET.BF.LT.FTZ.AND R14, R43, c[0x0][0x3ec], PT ;  /* 0x0000fb002b0e7a0a */ /* 0x000fe20003811000 */
[----:B------:R-:W-:Y:S01]  /*1d20*/  FMUL.FTZ R45, R32, R45 ;  /* 0x0000002d202d7220 */ /* 0x000fe20000410000 */
[----:B------:R-:W-:Y:S01]  /*1d30*/  PRMT R13, RZ, 0x7610, R13 ;  /* 0x00007610ff0d7816 */ /* 0x000fe2000000000d */
[----:B------:R-:W-:Y:S01]  /*1d40*/  FMUL.FTZ R15, R38, R15 ;  /* 0x0000000f260f7220 */ /* 0x000fe20000410000 */
[--C-:B------:R-:W-:Y:S01]  /*1d50*/  PRMT R50, RZ, 0x5410, R12.reuse ;  /* 0x00005410ff327816 */ /* 0x100fe2000000000c */
[----:B------:R-:W-:Y:S01]  /*1d60*/  FMUL.FTZ R51, R14, R49 ;  /* 0x000000310e337220 */ /* 0x000fe20000410000 */
[----:B------:R-:W-:Y:S01]  /*1d70*/  PRMT R12, RZ, 0x7610, R12 ;  /* 0x00007610ff0c7816 */ /* 0x000fe2000000000c */
[----:B------:R-:W-:Y:S01]  /*1d80*/  FMUL.FTZ R49, R44, R13 ;  /* 0x0000000d2c317220 */ /* 0x000fe20000410000 */
[----:B------:R-:W-:Y:S01]  /*1d90*/  FSET.BF.LT.FTZ.AND R43, R36, c[0x0][0x3ec], PT ;  /* 0x0000fb00242b7a0a */ /* 0x000fe20003811000 */
[----:B------:R-:W-:-:S02]  /*1da0*/  FMUL.FTZ R13, R32, R15 ;  /* 0x0000000f200d7220 */ /* 0x000fc40000410000 */
[----:B------:R-:W-:Y:S02]  /*1db0*/  FMUL.FTZ R36, R32, R49 ;  /* 0x0000003120247220 */ /* 0x000fe40000410000 */
[----:B------:R-:W-:Y:S02]  /*1dc0*/  FMUL.FTZ R37, R37, R50 ;  /* 0x0000003225257220 */ /* 0x000fe40000410000 */
[----:B------:R-:W-:Y:S01]  /*1dd0*/  FMUL.FTZ R43, R43, R12 ;  /* 0x0000000c2b2b7220 */ /* 0x000fe20000410000 */
[----:B------:R-:W-:Y:S01]  /*1de0*/  F2FP.BF16.PACK_AB R13, R36, R13 ;  /* 0x0000000d240d723e */ /* 0x000fe200000010ff */
[C---:B------:R-:W-:Y:S01]  /*1df0*/  FMUL.FTZ R12, R32.reuse, R37 ;  /* 0x00000025200c7220 */ /* 0x040fe20000410000 */
[----:B------:R-:W-:Y:S01]  /*1e00*/  SEL R37, RZ, 0xffffffff, P1 ;  /* 0xffffffffff257807 */ /* 0x000fe20000800000 */
[C---:B------:R-:W-:Y:S01]  /*1e10*/  FMUL.FTZ R47, R32.reuse, R47 ;  /* 0x0000002f202f7220 */ /* 0x040fe20000410000 */
[----:B------:R-:W-:Y:S01]  /*1e20*/  SEL R36, RZ, 0xffffffff, P3 ;  /* 0xffffffffff247807 */ /* 0x000fe20001800000 */
[----:B------:R-:W-:-:S02]  /*1e30*/  FMUL.FTZ R38, R32, R51 ;  /* 0x0000003320267220 */ /* 0x000fc40000410000 */
[C---:B------:R-:W-:Y:S02]  /*1e40*/  FMUL.FTZ R14, R32.reuse, R39 ;  /* 0x00000027200e7220 */ /* 0x040fe40000410000 */
[----:B------:R-:W-:Y:S01]  /*1e50*/  FMUL.FTZ R43, R32, R43 ;  /* 0x0000002b202b7220 */ /* 0x000fe20000410000 */
[----:B------:R-:W-:Y:S01]  /*1e60*/  F2FP.BF16.PACK_AB R15, R38, R47 ;  /* 0x0000002f260f723e */ /* 0x000fe200000010ff */
[----:B------:R-:W-:Y:S01]  /*1e70*/  IMAD.SHL.U32 R46, R37, 0x100, RZ ;  /* 0x00000100252e7824 */ /* 0x000fe200078e00ff */
[----:B------:R-:W-:Y:S01]  /*1e80*/  SEL R37, RZ, 0x1, P2 ;  /* 0x00000001ff257807 */ /* 0x000fe20001000000 */
[----:B------:R-:W-:Y:S01]  /*1e90*/  IMAD.SHL.U32 R44, R36, 0x100, RZ ;  /* 0x00000100242c7824 */ /* 0x000fe200078e00ff */
[----:B------:R-:W-:Y:S01]  /*1ea0*/  F2FP.BF16.PACK_AB R14, R45, R14 ;  /* 0x0000000e2d0e723e */ /* 0x000fe200000010ff */
[----:B------:R-:W-:Y:S01]  /*1eb0*/  IMAD.WIDE.U32 R38, R25, R28, c[0x0][0x238] ;  /* 0x00008e0019267625 */ /* 0x000fe200078e001c */
[----:B------:R-:W-:Y:S02]  /*1ec0*/  F2FP.BF16.PACK_AB R12, R43, R12 ;  /* 0x0000000c2b0c723e */ /* 0x000fe400000010ff */
[----:B------:R-:W-:-:S02]  /*1ed0*/  LOP3.LUT R28, R44, 0x100, R37, 0xe2, !PT ;  /* 0x000001002c1c7812 */ /* 0x000fc400078ee225 */
[----:B------:R-:W-:Y:S01]  /*1ee0*/  SEL R43, RZ, 0x1, P0 ;  /* 0x00000001ff2b7807 */ /* 0x000fe20000000000 */
[----:B------:R0:W-:Y:S01]  /*1ef0*/  STG.E.128 [R38.64], R12 ;  /* 0x0000000c26007986 */ /* 0x0001e2000c101d04 */
[----:B------:R-:W-:Y:S02]  /*1f00*/  IADD3 R36, P0, R25, c[0x0][0x310], RZ ;  /* 0x0000c40019247a10 */ /* 0x000fe40007f1e0ff */
[----:B------:R-:W-:-:S03]  /*1f10*/  LOP3.LUT R43, R46, 0x100, R43, 0xe2, !PT ;  /* 0x000001002e2b7812 */ /* 0x000fc600078ee22b */
[----:B------:R-:W-:Y:S01]  /*1f20*/  IMAD.X R37, RZ, RZ, c[0x0][0x314], P0 ;  /* 0x0000c500ff257624 */ /* 0x000fe200000e06ff */
[----:B0-----:R-:W-:Y:S01]  /*1f30*/  PRMT R13, R28, 0x5410, R41 ;  /* 0x000054101c0d7816 */ /* 0x001fe20000000029 */
[----:B------:R-:W-:Y:S01]  /*1f40*/  IMAD.MOV.U32 R28, RZ, RZ, c[0x0][0x0] ;  /* 0x00000000ff1c7624 */ /* 0x000fe200078e00ff */
[----:B------:R-:W-:Y:S02]  /*1f50*/  PRMT R12, R43, 0x5410, R42 ;  /* 0x000054102b0c7816 */ /* 0x000fe4000000002a */
[----:B------:R-:W-:Y:S01]  /*1f60*/  MOV R43, R34 ;  /* 0x00000022002b7202 */ /* 0x000fe20000000f00 */
[----:B------:R-:W-:Y:S02]  /*1f70*/  IMAD.SHL.U32 R28, R28, 0x8, RZ ;  /* 0x000000081c1c7824 */ /* 0x000fe400078e00ff */
[----:B------:R0:W-:Y:S02]  /*1f80*/  STG.E.64 [R36.64], R12 ;  /* 0x0000000c24007986 */ /* 0x0001e4000c101b04 */
[----:B------:R-:W-:-:S02]  /*1f90*/  IMAD R25, R28, c[0x0][0xc], R25 ;  /* 0x000003001c197a24 */ /* 0x000fc400078e0219 */
[----:B------:R-:W-:Y:S03]  /*1fa0*/  BAR.SYNC.DEFER_BLOCKING 0x0 ;  /* 0x0000000000007b1d */ /* 0x000fe60000010000 */
[----:B------:R-:W-:-:S13]  /*1fb0*/  ISETP.GE.U32.AND P0, PT, R25, c[0x0][0x3e8], PT ;  /* 0x0000fa0019007a0c */ /* 0x000fda0003f06070 */
[----:B0-----:R-:W-:Y:S01]  /*1fc0*/  @P0 CALL.REL.NOINC `(.L_x_4261) ;  /* 0x0000001000000944 */ /* 0x001fe20003c00000 */
[----:B------:R-:W-:Y:S05]  /*1fd0*/  BRA `(.L_x_4262) ;  /* 0xffffe70000007947 */ /* 0x000fea000383ffff */
.L_x_4261:
[----:B------:R-:W-:Y:S05]  /*1fe0*/  EXIT ;  /* 0x000000000000794d */ /* 0x000fea0003800000 */
        .weak           $__internal_113_$__cuda_sm20_dblrcp_rn_slowpath_v3
        .type           $__internal_113_$__cuda_sm20_dblrcp_rn_slowpath_v3,@function
        .size           $__internal_113_$__cuda_sm20_dblrcp_rn_slowpath_v3,(.L_x_11518 - $__internal_113_$__cuda_sm20_dblrcp_rn_slowpath_v3)
$__internal_113_$__cuda_sm20_dblrcp_rn_slowpath_v3:
        /* <DEDUP_REMOVED lines=26> */
.L_x_4265:
        /* <DEDUP_REMOVED lines=10> */
.L_x_4263:
[----:B------:R-:W-:Y:S01]  /*2230*/  LOP3.LUT R13, R35, 0x80000, RZ, 0xfc, !PT ;  /* 0x00080000230d7812 */ /* 0x000fe200078efcff */
[----:B------:R-:W-:Y:S02]  /*2240*/  IMAD.MOV.U32 R12, RZ, RZ, R34 ;  /* 0x000000ffff0c7224 */ /* 0x000fe400078e0022 */
.L_x_4264:
[----:B------:R-:W-:Y:S02]  /*2250*/  IMAD.MOV.U32 R37, RZ, RZ, 0x0 ;  /* 0x00000000ff257424 */ /* 0x000fe400078e00ff */
[----:B01----:R-:W-:Y:S02]  /*2260*/  IMAD.MOV.U32 R14, RZ, RZ, R12 ;  /* 0x000000ffff0e7224 */ /* 0x003fe400078e000c */
[----:B------:R-:W-:Y:S01]  /*2270*/  IMAD.MOV.U32 R15, RZ, RZ, R13 ;  /* 0x000000ffff0f7224 */ /* 0x000fe200078e000d */
[----:B------:R-:W-:Y:S06]  /*2280*/  RET.REL.NODEC R36 `(_ZN2at6native43_GLOBAL__N__7cc8d1ed_10_Dropout_cu_0e96ed3824fused_dropout_kernel_vecIN3c108BFloat16EfjLi1ELi8EbEEvNS_4cuda6detail10TensorInfoIKT_T1_EENS7_IS8_SA_EENS7_IT4_SA_EESA_T0_NS_15PhiloxCudaStateE) ;  /* 0xffffdd7024007950 */ /* 0x000fec0003c3ffff */
.L_x_4266:
        /* <DEDUP_REMOVED lines=15> */
.L_x_11518:


//--------------------- .text._ZN2at6native43_GLOBAL__N__7cc8d1ed_10_Dropout_cu_0e96ed3824fused_dropout_kernel_vecIN3c108BFloat16EfjLi1ELi16EbEEvNS_4cuda6detail10TensorInfoIKT_T1_EENS7_IS8_SA_EENS7_IT4_SA_EESA_T0_NS_15PhiloxCudaStateE --------------------------
	.section	.text._ZN2at6native43_GLOBAL__N__7cc8d1ed_10_Dropout_cu_0e96ed3824fused_dropout_kernel_vecIN3c108BFloat16EfjLi1ELi16EbEEvNS_4cuda6detail10TensorInfoIKT_T1_EENS7_IS8_SA_EENS7_IT4_SA_EESA_T0_NS_15PhiloxCudaStateE,"ax",@progbits
	.sectioninfo	@"SHI_REGISTERS=53"
	.align	128
.text._ZN2at6native43_GLOBAL__N__7cc8d1ed_10_Dropout_cu_0e96ed3824fused_dropout_kernel_vecIN3c108BFloat16EfjLi1ELi16EbEEvNS_4cuda6detail10TensorInfoIKT_T1_EENS7_IS8_SA_EENS7_IT4_SA_EESA_T0_NS_15PhiloxCudaStateE:
        .type           _ZN2at6native43_GLOBAL__N__7cc8d1ed_10_Dropout_cu_0e96ed3824fused_dropout_kernel_vecIN3c108BFloat16EfjLi1ELi16EbEEvNS_4cuda6detail10TensorInfoIKT_T1_EENS7_IS8_SA_EENS7_IT4_SA_EESA_T0_NS_15PhiloxCudaStateE,@function
        .size           _ZN2at6native43_GLOBAL__N__7cc8d1ed_10_Dropout_cu_0e96ed3824fused_dropout_kernel_vecIN3c108BFloat16EfjLi1ELi16EbEEvNS_4cuda6detail10TensorInfoIKT_T1_EENS7_IS8_SA_EENS7_IT4_SA_EESA_T0_NS_15PhiloxCudaStateE,(.L_x_11520 - _ZN2at6native43_GLOBAL__N__7cc8d1ed_10_Dropout_cu_0e96ed3824fused_dropout_kernel_vecIN3c108BFloat16EfjLi1ELi16EbEEvNS_4cuda6detail10TensorInfoIKT_T1_EENS7_IS8_SA_EENS7_IT4_SA_EESA_T0_NS_15PhiloxCudaStateE)
        .other          _ZN2at6native43_GLOBAL__N__7cc8d1ed_10_Dropout_cu_0e96ed3824fused_dropout_kernel_vecIN3c108BFloat16EfjLi1ELi16EbEEvNS_4cuda6detail10TensorInfoIKT_T1_EENS7_IS8_SA_EENS7_IT4_SA_EESA_T0_NS_15PhiloxCudaStateE,@"STO_CUDA_ENTRY STV_DEFAULT"
_ZN2at6native43_GLOBAL__N__7cc8d1ed_10_Dropout_cu_0e96ed3824fused_dropout_kernel_vecIN3c108BFloat16EfjLi1ELi16EbEEvNS_4cuda6detail10TensorInfoIKT_T1_EENS7_IS8_SA_EENS7_IT4_SA_EESA_T0_NS_15PhiloxCudaStateE:
        /* <DEDUP_REMOVED lines=14> */
[----:B------:R-:W0:Y:S02]  /*00e0*/  S2R R7, SR_TID.X ;  /* 0x0000000000077919 */ /* 0x000e240000002100 */
[----:B0-----:R-:W-:-:S04]  /*00f0*/  IMAD R0, R0, c[0x0][0x0], R7 ;  /* 0x0000000000007a24 */ /* 0x001fc800078e0207 */
[----:B------:R-:W-:-:S04]  /*0100*/  IMAD.WIDE.U32 R6, R0, -0x326172a9, RZ ;  /* 0xcd9e8d5700067825 */ /* 0x000fc800078e00ff */
[----:B------:R-:W-:Y:S01]  /*0110*/  IMAD.SHL.U32 R13, R0, 0x10, RZ ;  /* 0x00000010000d7824 */ /* 0x000fe200078e00ff */
[----:B--2---:R-:W0:Y:S08]  /*0120*/  @P0 R2UR UR4, R2 ;  /* 0x00000000020403c2 */ /* 0x004e3000000e0000 */
[----:B------:R1:W2:Y:S01]  /*0130*/  @P0 R2UR UR5, R3 ;  /* 0x00000000030503c2 */ /* 0x0002a200000e0000 */
[----:B---3--:R-:W-:-:S04]  /*0140*/  @P0 IADD3 R14, P1, R4, c[0x0][0x400], RZ ;  /* 0x00010000040e0a10 */ /* 0x008fc80007f3e0ff */
        /* <DEDUP_REMOVED lines=74> */
[----:B0-----:R0:W1:Y:S01]  /*05f0*/  DFMA R4, R4, R8, R4 ;  /* 0x000000080404722b */ /* 0x0010620000000004 */
[----:B------:R-:W-:Y:S05]  /*0600*/  @P0 BRA `(.L_x_4267) ;  /* 0x0000006000000947 */ /* 0x000fea0003800000 */
[----:B-1----:R-:W-:-:S04]  /*0610*/  LOP3.LUT R4, R7, 0x7fffffff, RZ, 0xc0, !PT ;  /* 0x7fffffff07047812 */ /* 0x002fc800078ec0ff */
[----:B------:R-:W-:Y:S02]  /*0620*/  IADD3 R10, R4, -0x100000, RZ ;  /* 0xfff00000040a7810 */ /* 0x000fe40007ffe0ff */
[----:B------:R-:W-:Y:S02]  /*0630*/  MOV R4, 0x650 ;  /* 0x0000065000047802 */ /* 0x000fe40000000f00 */
[----:B0-----:R-:W-:Y:S05]  /*0640*/  CALL.REL.NOINC `($__internal_114_$__cuda_sm20_dblrcp_rn_slowpath_v3) ;  /* 0x0000325000007944 */ /* 0x001fea0003c00000 */
[----:B01----:R-:W-:Y:S02]  /*0650*/  IMAD.MOV.U32 R4, RZ, RZ, R8 ;  /* 0x000000ffff047224 */ /* 0x003fe400078e0008 */
[----:B------:R-:W-:-:S05]  /*0660*/  IMAD.MOV.U32 R5, RZ, RZ, R9 ;  /* 0x000000ffff057224 */ /* 0x000fca00078e0009 */
.L_x_4267:
        /* <DEDUP_REMOVED lines=9> */
.L_x_4290:
[----:B------:R-:W-:Y:S01]  /*0700*/  ISETP.NE.AND P0, PT, R14, RZ, PT ;  /* 0x000000ff0e00720c */ /* 0x000fe20003f05270 */
[----:B0-----:R-:W-:Y:S02]  /*0710*/  IMAD R4, R3, -0x2daee0ad, RZ ;  /* 0xd2511f5303047824 */ /* 0x001fe400078e02ff */
        /* <DEDUP_REMOVED lines=16> */
.L_x_4270:
[----:B------:R-:W-:Y:S05]  /*0820*/  BSYNC B0 ;  /* 0x0000000000007941 */ /* 0x000fea0003800000 */
.L_x_4269:
[----:B------:R-:W-:Y:S01]  /*0830*/  IMAD.HI.U32 R3, R0, -0x326172a9, RZ ;  /* 0xcd9e8d5700037827 */ /* 0x000fe200078e00ff */
[----:B------:R-:W-:Y:S02]  /*0840*/  LOP3.LUT R2, R2, UR5, R15, 0x96, !PT ;  /* 0x0000000502027c12 */ /* 0x000fe4000f8e960f */
[----:B------:R-:W-:Y:S01]  /*0850*/  ISETP.NE.AND P0, PT, R14, 0x1, PT ;  /* 0x000000010e00780c */ /* 0x000fe20003f05270 */
[----:B------:R-:W-:Y:S01]  /*0860*/  IMAD.MOV.U32 R33, RZ, RZ, -0x2daee0ad ;  /* 0xd2511f53ff217424 */ /* 0x000fe200078e00ff */
[----:B------:R-:W-:Y:S01]  /*0870*/  LOP3.LUT R3, R3, UR4, R12, 0x96, !PT ;  /* 0x0000000403037c12 */ /* 0x000fe2000f8e960c */
[----:B------:R-:W-:Y:S01]  /*0880*/  IMAD R11, R0, -0x326172a9, RZ ;  /* 0xcd9e8d57000b7824 */ /* 0x000fe200078e02ff */
[----:B------:R-:W-:Y:S01]  /*0890*/  LOP3.LUT R32, R15, UR5, RZ, 0x3c, !PT ;  /* 0x000000050f207c12 */ /* 0x000fe2000f8e3cff */
[----:B-1----:R-:W-:-:S04]  /*08a0*/  IMAD.WIDE.U32 R6, R2, -0x326172a9, RZ ;  /* 0xcd9e8d5702067825 */ /* 0x002fc800078e00ff */
        /* <DEDUP_REMOVED lines=32> */
[----:B------:R-:W-:-:S04]  /*0ab0*/  LOP3.LUT R16, R19, UR24, R2, 0x96, !PT ;  /* 0x0000001813107c12 */ /* 0x000fc8000f8e9602 */
[----:B------:R-:W-:Y:S01]  /*0ac0*/  LOP3.LUT R2, R11, UR23, R6, 0x96, !PT ;  /* 0x000000170b027c12 */ /* 0x000fe2000f8e9606 */
[----:B------:R-:W-:-:S04]  /*0ad0*/  IMAD.WIDE.U32 R16, R16, -0x326172a9, RZ ;  /* 0xcd9e8d5710107825 */ /* 0x000fc800078e00ff */
[----:B------:R-:W-:Y:S01]  /*0ae0*/  IMAD.HI.U32 R3, R2, -0x2daee0ad, RZ ;  /* 0xd2511f5302037827 */ /* 0x000fe200078e00ff */
[----:B------:R-:W-:-:S03]  /*0af0*/  LOP3.LUT R10, R17, UR25, R10, 0x96, !PT ;  /* 0x00000019110a7c12 */ /* 0x000fc6000f8e960a */
[----:B------:R-:W-:Y:S01]  /*0b00*/  IMAD.MOV.U32 R17, RZ, RZ, R4 ;  /* 0x000000ffff117224 */ /* 0x000fe200078e0004 */
        /* <DEDUP_REMOVED lines=12> */
.L_x_4271:
        /* <DEDUP_REMOVED lines=21> */
.L_x_4273:
[----:B------:R-:W-:Y:S05]  /*0d20*/  BSYNC B0 ;  /* 0x0000000000007941 */ /* 0x000fea0003800000 */
.L_x_4272:
        /* <DEDUP_REMOVED lines=39> */
[----:B------:R-:W-:Y:S02]  /*0fa0*/  LOP3.LUT R20, R3, UR26, R20, 0x96, !PT ;  /* 0x0000001a03147c12 */ /* 0x000fe4000f8e9614 */
[C---:B------:R-:W-:Y:S01]  /*0fb0*/  ISETP.NE.AND P1, PT, R4.reuse, RZ, PT ;  /* 0x000000ff0400720c */ /* 0x040fe20003f25270 */
        /* <DEDUP_REMOVED lines=14> */
.L_x_4274:
        /* <DEDUP_REMOVED lines=14> */
[----:B------:R-:W-:-:S05]  /*1180*/  @P1 IMAD.MOV R2, RZ, RZ, R15 ;  /* 0x000000ffff021224 */ /* 0x000fca00078e020f */
[----:B------:R-:W-:Y:S02]  /*1190*/  LOP3.LUT R32, R2, UR5, RZ, 0x3c, !PT ;  /* 0x0000000502207c12 */ /* 0x000fe4000f8e3cff */
[----:B------:R-:W-:Y:S02]  /*11a0*/  MOV R15, R2 ;  /* 0x00000002000f7202 */ /* 0x000fe40000000f00 */
.L_x_4276:
[----:B------:R-:W-:Y:S05]  /*11b0*/  BSYNC B0 ;  /* 0x0000000000007941 */ /* 0x000fea0003800000 */
.L_x_4275:
[----:B------:R-:W-:Y:S01]  /*11c0*/  LOP3.LUT R2, R31, UR4, R12, 0x96, !PT ;  /* 0x000000041f027c12 */ /* 0x000fe2000f8e960c */
[----:B------:R-:W-:Y:S01]  /*11d0*/  IMAD R7, R34, R33, -0x5b5dc15a ;  /* 0xa4a23ea622077424 */ /* 0x000fe200078e0221 */
[----:B------:R-:W-:Y:S01]  /*11e0*/  LOP3.LUT R4, R32, R3, RZ, 0x3c, !PT ;  /* 0x0000000320047212 */ /* 0x000fe200078e3cff */
[----:B------:R-:W-:Y:S01]  /*11f0*/  IMAD R35, R35, -0x2daee0ad, RZ ;  /* 0xd2511f5323237824 */ /* 0x000fe200078e02ff */
        /* <DEDUP_REMOVED lines=51> */
.L_x_4277:
        /* <DEDUP_REMOVED lines=14> */
[----:B------:R-:W-:-:S04]  /*1610*/  @P1 IMAD.MOV R2, RZ, RZ, R15 ;  /* 0x000000ffff021224 */ /* 0x000fc800078e020f */
[----:B------:R-:W-:Y:S01]  /*1620*/  IMAD.MOV.U32 R15, RZ, RZ, R2 ;  /* 0x000000ffff0f7224 */ /* 0x000fe200078e0002 */
[----:B------:R-:W-:Y:S02]  /*1630*/  LOP3.LUT R32, R2, UR5, RZ, 0x3c, !PT ;  /* 0x0000000502207c12 */ /* 0x000fe4000f8e3cff */
.L_x_4279:
[----:B------:R-:W-:Y:S05]  /*1640*/  BSYNC B0 ;  /* 0x0000000000007941 */ /* 0x000fea0003800000 */
.L_x_4278:
        /* <DEDUP_REMOVED lines=36> */
[----:B------:R-:W-:Y:S01]  /*1890*/  IMAD R10, R25, -0x2daee0ad, RZ ;  /* 0xd2511f53190a7824 */ /* 0x000fe200078e02ff */
[----:B------:R-:W-:Y:S01]  /*18a0*/  LOP3.LUT R6, R5, UR24, R6, 0x96, !PT ;  /* 0x0000001805067c12 */ /* 0x000fe2000f8e9606 */
[----:B------:R-:W-:-:S04]  /*18b0*/  IMAD.HI.U32 R5, R3, -0x2daee0ad, RZ ;  /* 0xd2511f5303057827 */ /* 0x000fc800078e00ff */
[----:B------:R-:W-:Y:S01]  /*18c0*/  IMAD.WIDE.U32 R6, R6, -0x326172a9, RZ ;  /* 0xcd9e8d5706067825 */ /* 0x000fe200078e00ff */
[----:B------:R-:W-:-:S03]  /*18d0*/  LOP3.LUT R25, R5, UR26, R4, 0x96, !PT ;  /* 0x0000001a05197c12 */ /* 0x000fc6000f8e9604 */
[----:B------:R-:W-:Y:S01]  /*18e0*/  IMAD.MOV.U32 R31, RZ, RZ, R10 ;  /* 0x000000ffff1f7224 */ /* 0x000fe200078e000a */
[----:B------:R-:W-:Y:S02]  /*18f0*/  LOP3.LUT R2, R7, UR25, R2, 0x96, !PT ;  /* 0x0000001907027c12 */ /* 0x000fe4000f8e9602 */
        /* <DEDUP_REMOVED lines=18> */
.L_x_4268:
        /* <DEDUP_REMOVED lines=14> */
.L_x_4282:
[----:B------:R-:W-:Y:S05]  /*1b00*/  BSYNC B0 ;  /* 0x0000000000007941 */ /* 0x000fea0003800000 */
.L_x_4281:
[----:B------:R-:W-:Y:S01]  /*1b10*/  IADD3 R27, R36, 0x2, RZ ;  /* 0x00000002241b7810 */ /* 0x000fe20007ffe0ff */
[----:B-1----:R-:W-:Y:S01]  /*1b20*/  IMAD.WIDE.U32 R6, R0, -0x326172a9, RZ ;  /* 0xcd9e8d5700067825 */ /* 0x002fe200078e00ff */
[----:B------:R-:W-:Y:S01]  /*1b30*/  LOP3.LUT R10, R15, UR5, RZ, 0x3c, !PT ;  /* 0x000000050f0a7c12 */ /* 0x000fe2000f8e3cff */
        /* <DEDUP_REMOVED lines=27> */
.L_x_4284:
[----:B------:R-:W-:Y:S05]  /*1cf0*/  BSYNC B0 ;  /* 0x0000000000007941 */ /* 0x000fea0003800000 */
.L_x_4283:
        /* <DEDUP_REMOVED lines=25> */
.L_x_4286:
[----:B------:R-:W-:Y:S05]  /*1e90*/  BSYNC B0 ;  /* 0x0000000000007941 */ /* 0x000fea0003800000 */
.L_x_4285:
        /* <DEDUP_REMOVED lines=24> */
.L_x_4288:
[----:B------:R-:W-:Y:S05]  /*2020*/  BSYNC B0 ;  /* 0x0000000000007941 */ /* 0x000fea0003800000 */
.L_x_4287:
        /* <DEDUP_REMOVED lines=10> */
[----:B------:R-:W-:-:S02]  /*20d0*/  MOV R37, R9 ;  /* 0x0000000900257202 */ /* 0x000fc40000000f00 */
        /* <DEDUP_REMOVED lines=13> */
[----:B------:R-:W-:-:S04]  /*21b0*/  IMAD.WIDE.U32 R10, R10, -0x2daee0ad, RZ ;  /* 0xd2511f530a0a7825 */ /* 0x000fc800078e00ff */
[----:B------:R-:W-:Y:S01]  /*21c0*/  IMAD R22, R7, -0x2daee0ad, RZ ;  /* 0xd2511f5307167824 */ /* 0x000fe200078e02ff */
[----:B------:R-:W-:Y:S01]  /*21d0*/  LOP3.LUT R11, R11, UR10, R33, 0x96, !PT ;  /* 0x0000000a0b0b7c12 */ /* 0x000fe2000f8e9621 */
        /* <DEDUP_REMOVED lines=91> */
[----:B------:R-:W-:Y:S02]  /*2790*/  IMAD R20, R20, -0x2daee0ad, RZ ;  /* 0xd2511f5314147824 */ /* 0x000fe400078e02ff */
[----:B------:R-:W-:-:S04]  /*27a0*/  IMAD.HI.U32 R17, R28, -0x2daee0ad, RZ ;  /* 0xd2511f531c117827 */ /* 0x000fc800078e00ff */
[----:B------:R-:W-:Y:S01]  /*27b0*/  IMAD.WIDE.U32 R6, R31, -0x326172a9, RZ ;  /* 0xcd9e8d571f067825 */ /* 0x000fe200078e00ff */
[----:B------:R-:W-:Y:S02]  /*27c0*/  LOP3.LUT R31, R11, UR20, R18, 0x96, !PT ;  /* 0x000000140b1f7c12 */ /* 0x000fe4000f8e9612 */
[----:B------:R-:W-:Y:S01]  /*27d0*/  LOP3.LUT R20, R17, UR18, R20, 0x96, !PT ;  /* 0x0000001211147c12 */ /* 0x000fe2000f8e9614 */
        /* <DEDUP_REMOVED lines=64> */
[----:B------:R-:W-:Y:S01]  /*2be0*/  IMAD.HI.U32 R25, R3, -0x2daee0ad, RZ ;  /* 0xd2511f5303197827 */ /* 0x000fe200078e00ff */
[----:B------:R-:W-:-:S03]  /*2bf0*/  MOV R18, R20 ;  /* 0x0000001400127202 */ /* 0x000fc60000000f00 */
[----:B------:R-:W-:Y:S01]  /*2c00*/  IMAD.HI.U32 R27, R29, -0x2daee0ad, RZ ;  /* 0xd2511f531d1b7827 */ /* 0x000fe200078e00ff */
[----:B------:R-:W-:-:S03]  /*2c10*/  LOP3.LUT R25, R25, UR26, R10, 0x96, !PT ;  /* 0x0000001a19197c12 */ /* 0x000fc6000f8e960a */
        /* <DEDUP_REMOVED lines=16> */
[----:B------:R-:W-:Y:S01]  /*2d20*/  IMAD.MOV.U32 R26, RZ, RZ, R10 ;  /* 0x000000ffff1a7224 */ /* 0x000fe200078e000a */
[----:B------:R-:W-:Y:S01]  /*2d30*/  MOV R2, R6 ;  /* 0x0000000600027202 */ /* 0x000fe20000000f00 */
[----:B------:R-:W-:Y:S02]  /*2d40*/  IMAD.MOV.U32 R17, RZ, RZ, R8 ;  /* 0x000000ffff117224 */ /* 0x000fe400078e0008 */
[----:B------:R-:W-:Y:S02]  /*2d50*/  IMAD.MOV.U32 R19, RZ, RZ, R4 ;  /* 0x000000ffff137224 */ /* 0x000fe400078e0004 */
[----:B------:R-:W-:Y:S02]  /*2d60*/  IMAD R29, R29, -0x2daee0ad, RZ ;  /* 0xd2511f531d1d7824 */ /* 0x000fe400078e02ff */
[----:B------:R-:W-:-:S02]  /*2d70*/  IMAD R23, R23, -0x2daee0ad, RZ ;  /* 0xd2511f5317177824 */ /* 0x000fc400078e02ff */
[----:B------:R-:W-:Y:S02]  /*2d80*/  IMAD R33, R7, -0x2daee0ad, RZ ;  /* 0xd2511f5307217824 */ /* 0x000fe400078e02ff */
.L_x_4280:
[----:B------:R-:W-:-:S04]  /*2d90*/  IMAD.MOV.U32 R32, RZ, RZ, 0x2 ;  /* 0x00000002ff207424 */ /* 0x000fc800078e00ff */
[----:B------:R-:W-:-:S05]  /*2da0*/  IMAD.WIDE.U32 R34, R13, R32, c[0x0][0x160] ;  /* 0x000058000d227625 */ /* 0x000fca00078e0020 */
[----:B------:R0:W3:Y:S04]  /*2db0*/  LDG.E.128 R4, [R34.64] ;  /* 0x0000000822047981 */ /* 0x0000e8000c1e1d00 */
[----:B------:R0:W4:Y:S01]  /*2dc0*/  LDG.E.128 R8, [R34.64+0x10] ;  /* 0x0000100822087981 */ /* 0x000122000c1e1d00 */
[----:B------:R-:W0:Y:S01]  /*2dd0*/  I2F.U32 R40, R27 ;  /* 0x0000001b00287306 */ /* 0x000e220000201000 */
[----:B------:R-:W-:Y:S01]  /*2de0*/  IMAD.MOV.U32 R46, RZ, RZ, 0x2f800000 ;  /* 0x2f800000ff2e7424 */ /* 0x000fe200078e00ff */
[----:B------:R-:W-:Y:S06]  /*2df0*/  WARPSYNC 0xffffffff ;  /* 0xffffffff00007948 */ /* 0x000fec0003800000 */
[----:B------:R-:W1:Y:S08]  /*2e00*/  I2F.U32 R45, R36 ;  /* 0x00000024002d7306 */ /* 0x000e700000201000 */
[----:B------:R-:W-:Y:S01]  /*2e10*/  I2F.U32 R31, R31 ;  /* 0x0000001f001f7306 */ /* 0x000fe20000201000 */
[----:B0-----:R-:W-:-:S07]  /*2e20*/  FFMA.FTZ R34, R40, R46, 1.1641532182693481445e-10 ;  /* 0x2f00000028227423 */ /* 0x001fce000001002e */
[----:B------:R-:W-:Y:S01]  /*2e30*/  I2F.U32 R39, R29 ;  /* 0x0000001d00277306 */ /* 0x000fe20000201000 */
[----:B-1----:R-:W-:-:S05]  /*2e40*/  FFMA.FTZ R40, R45, R46, 1.1641532182693481445e-10 ;  /* 0x2f0000002d287423 */ /* 0x002fca000001002e */
[C---:B------:R-:W-:Y:S02]  /*2e50*/  FSETP.GEU.FTZ.AND P6, PT, R40.reuse, c[0x0][0x3ec], PT ;  /* 0x0000fb0028007a0b */ /* 0x040fe40003fde000 */
[----:B------:R-:W0:Y:S01]  /*2e60*/  I2F.U32 R18, R18 ;  /* 0x0000001200127306 */ /* 0x000e220000201000 */
[----:B------:R-:W-:-:S07]  /*2e70*/  FSET.BF.LT.FTZ.AND R40, R40, c[0x0][0x3ec], PT ;  /* 0x0000fb0028287a0a */ /* 0x000fce0003811000 */
[----:B------:R0:W-:Y:S08]  /*2e80*/  I2F.U32 R44, R37 ;  /* 0x00000025002c7306 */ /* 0x0001f00000201000 */
[----:B------:R-:W1:Y:S01]  /*2e90*/  I2F.U32 R23, R23 ;  /* 0x0000001700177306 */ /* 0x000e620000201000 */
[----:B0-----:R-:W-:-:S05]  /*2ea0*/  FFMA.FTZ R37, R18, R46, 1.1641532182693481445e-10 ;  /* 0x2f00000012257423 */ /* 0x001fca000001002e */
[C---:B------:R-:W-:Y:S02]  /*2eb0*/  FSETP.GEU.FTZ.AND P1, PT, R37.reuse, c[0x0][0x3ec], PT ;  /* 0x0000fb0025007a0b */ /* 0x040fe40003f3e000 */
[----:B------:R-:W0:Y:S01]  /*2ec0*/  I2F.U32 R26, R26 ;  /* 0x0000001a001a7306 */ /* 0x000e220000201000 */
[----:B------:R-:W-:-:S07]  /*2ed0*/  FSET.BF.LT.FTZ.AND R37, R37, c[0x0][0x3ec], PT ;  /* 0x0000fb0025257a0a */ /* 0x000fce0003811000 */
[----:B------:R5:W2:Y:S01]  /*2ee0*/  I2F.U32 R38, R28 ;  /* 0x0000001c00267306 */ /* 0x000aa20000201000 */
[----:B-1----:R-:W-:-:S07]  /*2ef0*/  FFMA.FTZ R36, R23, R46, 1.1641532182693481445e-10 ;  /* 0x2f00000017247423 */ /* 0x002fce000001002e */
[----:B------:R1:W1:Y:S01]  /*2f00*/  I2F.U32 R41, R16 ;  /* 0x0000001000297306 */ /* 0x0002620000201000 */
[-C--:B-----5:R-:W-:Y:S02]  /*2f10*/  FFMA.FTZ R28, R31, R46.reuse, 1.1641532182693481445e-10 ;  /* 0x2f0000001f1c7423 */ /* 0x0a0fe4000001002e */
[-C--:B------:R-:W-:Y:S02]  /*2f20*/  FFMA.FTZ R31, R39, R46.reuse, 1.1641532182693481445e-10 ;  /* 0x2f000000271f7423 */ /* 0x080fe4000001002e */
[-C--:B------:R-:W-:Y:S02]  /*2f30*/  FFMA.FTZ R39, R44, R46.reuse, 1.1641532182693481445e-10 ;  /* 0x2f0000002c277423 */ /* 0x080fe4000001002e */
[-C--:B0-----:R-:W-:Y:S01]  /*2f40*/  FFMA.FTZ R29, R26, R46.reuse, 1.1641532182693481445e-10 ;  /* 0x2f0000001a1d7423 */ /* 0x081fe2000001002e */
[----:B------:R-:W0:Y:S01]  /*2f50*/  I2F.U32 R33, R33 ;  /* 0x0000002100217306 */ /* 0x000e220000201000 */
[----:B--2---:R-:W-:Y:S01]  /*2f60*/  FFMA.FTZ R26, R38, R46, 1.1641532182693481445e-10 ;  /* 0x2f000000261a7423 */ /* 0x004fe2000001002e */
[----:B------:R-:W-:-:S02]  /*2f70*/  FSETP.GEU.FTZ.AND P5, PT, R39, c[0x0][0x3ec], PT ;  /* 0x0000fb0027007a0b */ /* 0x000fc40003fbe000 */
[----:B-1----:R-:W-:Y:S02]  /*2f80*/  SEL R16, RZ, 0x1, P6 ;  /* 0x00000001ff107807 */ /* 0x002fe40003000000 */
[----:B------:R-:W-:Y:S02]  /*2f90*/  FSETP.GEU.FTZ.AND P6, PT, R36, c[0x0][0x3ec], PT ;  /* 0x0000fb0024007a0b */ /* 0x000fe40003fde000 */
[----:B------:R-:W1:Y:S01]  /*2fa0*/  I2F.U32 R21, R21 ;  /* 0x0000001500157306 */ /* 0x000e620000201000 */
[----:B------:R-:W-:Y:S01]  /*2fb0*/  FFMA.FTZ R41, R41, R46, 1.1641532182693481445e-10 ;  /* 0x2f00000029297423 */ /* 0x000fe2000001002e */
[----:B------:R-:W-:Y:S02]  /*2fc0*/  SEL R23, RZ, 0xffffffff, P6 ;  /* 0xffffffffff177807 */ /* 0x000fe40003000000 */
[----:B------:R-:W-:Y:S02]  /*2fd0*/  FSETP.GEU.FTZ.AND P6, PT, R26, c[0x0][0x3ec], PT ;  /* 0x0000fb001a007a0b */ /* 0x000fe40003fde000 */
[----:B------:R-:W-:-:S02]  /*2fe0*/  FSETP.GEU.FTZ.AND P2, PT, R41, c[0x0][0x3ec], PT ;  /* 0x0000fb0029007a0b */ /* 0x000fc40003f5e000 */
[----:B------:R-:W2:Y:S01]  /*2ff0*/  I2F.U32 R20, R20 ;  /* 0x0000001400147306 */ /* 0x000ea20000201000 */
[-C--:B0-----:R-:W-:Y:S01]  /*3000*/  FFMA.FTZ R27, R33, R46.reuse, 1.1641532182693481445e-10 ;  /* 0x2f000000211b7423 */ /* 0x081fe2000001002e */
[----:B------:R-:W-:Y:S02]  /*3010*/  SHF.L.U32 R23, R23, 0x8, RZ ;  /* 0x0000000817177819 */ /* 0x000fe400000006ff */
[----:B------:R-:W-:Y:S02]  /*3020*/  SEL R44, RZ, 0x1, P6 ;  /* 0x00000001ff2c7807 */ /* 0x000fe40003000000 */
[----:B------:R-:W-:Y:S02]  /*3030*/  FSETP.GEU.FTZ.AND P6, PT, R31, c[0x0][0x3ec], PT ;  /* 0x0000fb001f007a0b */ /* 0x000fe40003fde000 */
[----:B------:R-:W0:Y:S01]  /*3040*/  I2F.U32 R17, R17 ;  /* 0x0000001100117306 */ /* 0x000e220000201000 */
[----:B-1----:R-:W-:-:S05]  /*3050*/  FFMA.FTZ R38, R21, R46, 1.1641532182693481445e-10 ;  /* 0x2f00000015267423 */ /* 0x002fca000001002e */
[----:B------:R-:W-:Y:S02]  /*3060*/  FSETP.GEU.FTZ.AND P0, PT, R38, c[0x0][0x3ec], PT ;  /* 0x0000fb0026007a0b */ /* 0x000fe40003f1e000 */
[----:B------:R-:W1:Y:S01]  /*3070*/  I2F.U32 R19, R19 ;  /* 0x0000001300137306 */ /* 0x000e620000201000 */
[-C--:B--2---:R-:W-:Y:S01]  /*3080*/  FFMA.FTZ R33, R20, R46.reuse, 1.1641532182693481445e-10 ;  /* 0x2f00000014217423 */ /* 0x084fe2000001002e */
[----:B------:R-:W-:Y:S02]  /*3090*/  SEL R20, RZ, 0xffffffff, P1 ;  /* 0xffffffffff147807 */ /* 0x000fe40000800000 */
[C---:B------:R-:W-:Y:S02]  /*30a0*/  FSETP.GEU.FTZ.AND P1, PT, R28.reuse, c[0x0][0x3ec], PT ;  /* 0x0000fb001c007a0b */ /* 0x040fe40003f3e000 */
[----:B------:R-:W-:Y:S01]  /*30b0*/  FSET.BF.LT.FTZ.AND R28, R28, c[0x0][0x3ec], PT ;  /* 0x0000fb001c1c7a0a */ /* 0x000fe20003811000 */
[----:B------:R-:W-:Y:S01]  /*30c0*/  IMAD.SHL.U32 R20, R20, 0x100, RZ ;  /* 0x0000010014147824 */ /* 0x000fe200078e00ff */
[----:B------:R-:W2:Y:S01]  /*30d0*/  I2F.U32 R22, R22 ;  /* 0x0000001600167306 */ /* 0x000ea20000201000 */
[----:B0-----:R-:W-:Y:S01]  /*30e0*/  FFMA.FTZ R42, R17, R46, 1.1641532182693481445e-10 ;  /* 0x2f000000112a7423 */ /* 0x001fe2000001002e */
[----:B------:R-:W-:-:S02]  /*30f0*/  SEL R17, RZ, 0xffffffff, P5 ;  /* 0xffffffffff117807 */ /* 0x000fc40002800000 */
[----:B------:R-:W-:Y:S02]  /*3100*/  FSETP.GEU.FTZ.AND P5, PT, R34, c[0x0][0x3ec], PT ;  /* 0x0000fb0022007a0b */ /* 0x000fe40003fbe000 */
[----:B------:R-:W-:Y:S01]  /*3110*/  SHF.L.U32 R17, R17, 0x8, RZ ;  /* 0x0000000811117819 */ /* 0x000fe200000006ff */
[-C--:B-1----:R-:W-:Y:S01]  /*3120*/  FFMA.FTZ R43, R19, R46.reuse, 1.1641532182693481445e-10 ;  /* 0x2f000000132b7423 */ /* 0x082fe2000001002e */
[----:B------:R-:W-:Y:S02]  /*3130*/  SEL R19, RZ, 0x1, P2 ;  /* 0x00000001ff137807 */ /* 0x000fe40001000000 */
[----:B------:R-:W-:Y:S02]  /*3140*/  FSETP.GEU.FTZ.AND P4, PT, R42, c[0x0][0x3ec], PT ;  /* 0x0000fb002a007a0b */ /* 0x000fe40003f9e000 */
[----:B------:R-:W-:Y:S02]  /*3150*/  FSETP.GEU.FTZ.AND P3, PT, R43, c[0x0][0x3ec], PT ;  /* 0x0000fb002b007a0b */ /* 0x000fe40003f7e000 */
[----:B------:R-:W-:Y:S01]  /*3160*/  LOP3.LUT R16, R17, 0x100, R16, 0xe2, !PT ;  /* 0x0000010011107812 */ /* 0x000fe200078ee210 */
[----:B--2---:R-:W-:Y:S01]  /*3170*/  FFMA.FTZ R35, R22, R46, 1.1641532182693481445e-10 ;  /* 0x2f00000016237423 */ /* 0x004fe2000001002e */
[----:B------:R-:W-:-:S02]  /*3180*/  SEL R22, RZ, 0x1, P0 ;  /* 0x00000001ff167807 */ /* 0x000fc40000000000 */
[----:B------:R-:W-:Y:S02]  /*3190*/  FSETP.GEU.FTZ.AND P2, PT, R27, c[0x0][0x3ec], PT ;  /* 0x0000fb001b007a0b */ /* 0x000fe40003f5e000 */
[----:B------:R-:W-:Y:S02]  /*31a0*/  LOP3.LUT R17, R20, 0x100, R19, 0xe2, !PT ;  /* 0x0000010014117812 */ /* 0x000fe400078ee213 */
[----:B------:R-:W-:Y:S02]  /*31b0*/  LOP3.LUT R20, R23, 0x100, R22, 0xe2, !PT ;  /* 0x0000010017147812 */ /* 0x000fe400078ee216 */
[----:B------:R-:W-:Y:S02]  /*31c0*/  SEL R18, RZ, 0xffffffff, P3 ;  /* 0xffffffffff127807 */ /* 0x000fe40001800000 */
[----:B------:R-:W-:Y:S02]  /*31d0*/  FSETP.GEU.FTZ.AND P0, PT, R29, c[0x0][0x3ec], PT ;  /* 0x0000fb001d007a0b */ /* 0x000fe40003f1e000 */
[----:B------:R-:W-:Y:S01]  /*31e0*/  SEL R22, RZ, 0xffffffff, P6 ;  /* 0xffffffffff167807 */ /* 0x000fe20003000000 */
[----:B------:R-:W-:Y:S01]  /*31f0*/  IMAD.SHL.U32 R18, R18, 0x100, RZ ;  /* 0x0000010012127824 */ /* 0x000fe200078e00ff */
[----:B------:R-:W-:-:S02]  /*3200*/  SEL R21, RZ, 0x1, P4 ;  /* 0x00000001ff157807 */ /* 0x000fc40002000000 */
[----:B------:R-:W-:Y:S01]  /*3210*/  SEL R47, RZ, 0xffffffff, P2 ;  /* 0xffffffffff2f7807 */ /* 0x000fe20001000000 */
[----:B------:R-:W-:Y:S01]  /*3220*/  IMAD.SHL.U32 R48, R22, 0x100, RZ ;  /* 0x0000010016307824 */ /* 0x000fe200078e00ff */
[----:B------:R-:W-:Y:S02]  /*3230*/  FSETP.GEU.FTZ.AND P4, PT, R33, c[0x0][0x3ec], PT ;  /* 0x0000fb0021007a0b */ /* 0x000fe40003f9e000 */
[----:B------:R-:W-:Y:S01]  /*3240*/  SEL R45, RZ, 0xffffffff, P0 ;  /* 0xffffffffff2d7807 */ /* 0x000fe20000000000 */
[----:B------:R-:W-:Y:S01]  /*3250*/  IMAD.SHL.U32 R47, R47, 0x100, RZ ;  /* 0x000001002f2f7824 */ /* 0x000fe200078e00ff */
[----:B------:R-:W-:Y:S02]  /*3260*/  SEL R19, RZ, 0xffffffff, P4 ;  /* 0xffffffffff137807 */ /* 0x000fe40002000000 */
[----:B------:R-:W-:Y:S01]  /*3270*/  SEL R23, RZ, 0x1, P5 ;  /* 0x00000001ff177807 */ /* 0x000fe20002800000 */
[----:B------:R-:W-:Y:S01]  /*3280*/  IMAD.SHL.U32 R49, R45, 0x100, RZ ;  /* 0x000001002d317824 */ /* 0x000fe200078e00ff */
[----:B------:R-:W-:-:S02]  /*3290*/  FSETP.GEU.FTZ.AND P3, PT, R35, c[0x0][0x3ec], PT ;  /* 0x0000fb0023007a0b */ /* 0x000fc40003f7e000 */
[----:B------:R-:W-:Y:S02]  /*32a0*/  SEL R46, RZ, 0x1, P1 ;  /* 0x00000001ff2e7807 */ /* 0x000fe40000800000 */
[----:B------:R-:W-:Y:S02]  /*32b0*/  LOP3.LUT R21, R18, 0x100, R21, 0xe2, !PT ;  /* 0x0000010012157812 */ /* 0x000fe400078ee215 */
[----:B------:R-:W-:Y:S02]  /*32c0*/  SHF.L.U32 R45, R19, 0x8, RZ ;  /* 0x00000008132d7819 */ /* 0x000fe400000006ff */
[----:B------:R-:W-:Y:S02]  /*32d0*/  LOP3.LUT R23, R48, 0x100, R23, 0xe2, !PT ;  /* 0x0000010030177812 */ /* 0x000fe400078ee217 */
[----:B------:R-:W-:Y:S02]  /*32e0*/  SEL R18, RZ, 0x1, P3 ;  /* 0x00000001ff127807 */ /* 0x000fe40001800000 */
[----:B------:R-:W-:-:S02]  /*32f0*/  LOP3.LUT R19, R47, 0x100, R46, 0xe2, !PT ;  /* 0x000001002f137812 */ /* 0x000fc400078ee22e */
[----:B------:R-:W-:Y:S02]  /*3300*/  FSET.BF.LT.FTZ.AND R46, R43, c[0x0][0x3ec], PT ;  /* 0x0000fb002b2e7a0a */ /* 0x000fe40003811000 */
[----:B------:R-:W-:Y:S02]  /*3310*/  LOP3.LUT R18, R45, 0x100, R18, 0xe2, !PT ;  /* 0x000001002d127812 */ /* 0x000fe400078ee212 */
[----:B------:R-:W-:Y:S02]  /*3320*/  FSET.BF.LT.FTZ.AND R45, R42, c[0x0][0x3ec], PT ;  /* 0x0000fb002a2d7a0a */ /* 0x000fe40003811000 */
[----:B------:R-:W-:Y:S02]  /*3330*/  FSET.BF.LT.FTZ.AND R47, R41, c[0x0][0x3ec], PT ;  /* 0x0000fb00292f7a0a */ /* 0x000fe40003811000 */
[----:B------:R-:W-:Y:S02]  /*3340*/  LOP3.LUT R22, R49, 0x100, R44, 0xe2, !PT ;  /* 0x0000010031167812 */ /* 0x000fe400078ee22c */
[----:B------:R-:W-:-:S02]  /*3350*/  FSET.BF.LT.FTZ.AND R35, R35, c[0x0][0x3ec], PT ;  /* 0x0000fb0023237a0a */ /* 0x000fc40003811000 */
[----:B------:R-:W-:Y:S02]  /*3360*/  FSET.BF.LT.FTZ.AND R29, R29, c[0x0][0x3ec], PT ;  /* 0x0000fb001d1d7a0a */ /* 0x000fe40003811000 */
[----:B------:R-:W-:Y:S02]  /*3370*/  FSET.BF.LT.FTZ.AND R27, R27, c[0x0][0x3ec], PT ;  /* 0x0000fb001b1b7a0a */ /* 0x000fe40003811000 */
[----:B------:R-:W-:Y:S02]  /*3380*/  PRMT R19, R19, 0x1054, R22 ;  /* 0x0000105413137816 */ /* 0x000fe40000000016 */
[----:B------:R-:W-:Y:S02]  /*3390*/  PRMT R18, R23, 0x1054, R18 ;  /* 0x0000105417127816 */ /* 0x000fe40000000012 */
[----:B------:R-:W-:Y:S02]  /*33a0*/  PRMT R17, R20, 0x1054, R17 ;  /* 0x0000105414117816 */ /* 0x000fe40000000011 */
[----:B------:R-:W-:-:S02]  /*33b0*/  PRMT R16, R21, 0x1054, R16 ;  /* 0x0000105415107816 */ /* 0x000fc40000000010 */
[--C-:B---3--:R-:W-:Y:S02]  /*33c0*/  PRMT R48, RZ, 0x5410, R5.reuse ;  /* 0x00005410ff307816 */ /* 0x108fe40000000005 */
[----:B------:R-:W-:Y:S02]  /*33d0*/  PRMT R5, RZ, 0x7610, R5 ;  /* 0x00007610ff057816 */ /* 0x000fe40000000005 */
[----:B------:R-:W-:Y:S02]  /*33e0*/  PRMT R41, RZ, 0x5410, R4 ;  /* 0x00005410ff297816 */ /* 0x000fe40000000004 */
[----:B------:R-:W-:Y:S01]  /*33f0*/  PRMT R44, RZ, 0x7610, R6 ;  /* 0x00007610ff2c7816 */ /* 0x000fe20000000006 */
[----:B------:R-:W-:Y:S01]  /*3400*/  FMUL.FTZ R5, R46, R5 ;  /* 0x000000052e057220 */ /* 0x000fe20000410000 */
[--C-:B------:R-:W-:Y:S01]  /*3410*/  PRMT R43, RZ, 0x5410, R7.reuse ;  /* 0x00005410ff2b7816 */ /* 0x100fe20000000007 */
[----:B------:R-:W-:Y:S01]  /*3420*/  FMUL.FTZ R41, R40, R41 ;  /* 0x0000002928297220 */ /* 0x000fe20000410000 */
[----:B------:R-:W-:Y:S01]  /*3430*/  PRMT R42, RZ, 0x7610, R7 ;  /* 0x00007610ff2a7816 */ /* 0x000fe20000000007 */
[----:B------:R-:W-:Y:S01]  /*3440*/  FMUL.FTZ R5, R5, UR6 ;  /* 0x0000000605057c20 */ /* 0x000fe20008410000 */
[----:B------:R-:W-:-:S02]  /*3450*/  FSET.BF.LT.FTZ.AND R46, R38, c[0x0][0x3ec], PT ;  /* 0x0000fb00262e7a0a */ /* 0x000fc40003811000 */
[----:B------:R-:W-:Y:S02]  /*3460*/  PRMT R7, RZ, 0x7610, R4 ;  /* 0x00007610ff077816 */ /* 0x000fe40000000004 */
[----:B------:R-:W-:Y:S01]  /*3470*/  FSET.BF.LT.FTZ.AND R38, R39, c[0x0][0x3ec], PT ;  /* 0x0000fb0027267a0a */ /* 0x000fe20003811000 */
[----:B------:R-:W-:Y:S01]  /*3480*/  FMUL.FTZ R43, R46, R43 ;  /* 0x0000002b2e2b7220 */ /* 0x000fe20000410000 */
        /* <DEDUP_REMOVED lines=8> */
[----:B------:R-:W-:Y:S01]  /*3510*/  PRMT R44, RZ, 0x7610, R8 ;  /* 0x00007610ff2c7816 */ /* 0x000fe20000000008 */
[----:B------:R-:W-:Y:S01]  /*3520*/  FMUL.FTZ R42, R45, R42 ;  /* 0x0000002a2d2a7220 */ /* 0x000fe20000410000 */
[----:B------:R-:W-:Y:S01]  /*3530*/  FSET.BF.LT.FTZ.AND R38, R34, c[0x0][0x3ec], PT ;  /* 0x0000fb0022267a0a */ /* 0x000fe20003811000 */
[----:B------:R-:W-:Y:S01]  /*3540*/  FMUL.FTZ R6, R6, UR6 ;  /* 0x0000000606067c20 */ /* 0x000fe20008410000 */
[--C-:B------:R-:W-:Y:S01]  /*3550*/  PRMT R39, RZ, 0x5410, R9.reuse ;  /* 0x00005410ff277816 */ /* 0x100fe20000000009 */
[----:B------:R-:W-:Y:S01]  /*3560*/  FMUL.FTZ R45, R36, UR6 ;  /* 0x00000006242d7c20 */ /* 0x000fe20008410000 */
[----:B------:R-:W-:Y:S01]  /*3570*/  PRMT R33, RZ, 0x7610, R9 ;  /* 0x00007610ff217816 */ /* 0x000fe20000000009 */
[----:B------:R-:W-:Y:S01]  /*3580*/  FMUL.FTZ R43, R43, UR6 ;  /* 0x000000062b2b7c20 */ /* 0x000fe20008410000 */
[--C-:B------:R-:W-:Y:S01]  /*3590*/  PRMT R9, RZ, 0x5410, R11.reuse ;  /* 0x00005410ff097816 */ /* 0x100fe2000000000b */
[----:B------:R-:W-:Y:S01]  /*35a0*/  FMUL.FTZ R42, R42, UR6 ;  /* 0x000000062a2a7c20 */ /* 0x000fe20008410000 */
[----:B------:R-:W-:Y:S01]  /*35b0*/  PRMT R34, RZ, 0x7610, R11 ;  /* 0x00007610ff227816 */ /* 0x000fe2000000000b */
[----:B------:R-:W-:Y:S01]  /*35c0*/  FMUL.FTZ R11, R35, R40 ;  /* 0x00000028230b7220 */ /* 0x000fe20000410000 */
[----:B------:R-:W-:Y:S01]  /*35d0*/  F2FP.BF16.PACK_AB R5, R5, R6 ;  /* 0x000000060505723e */ /* 0x000fe200000010ff */
[----:B------:R-:W-:Y:S01]  /*35e0*/  FMUL.FTZ R35, R37, R44 ;  /* 0x0000002c25237220 */ /* 0x000fe20000410000 */
[--C-:B------:R-:W-:Y:S01]  /*35f0*/  PRMT R8, RZ, 0x5410, R10.reuse ;  /* 0x00005410ff087816 */ /* 0x100fe2000000000a */
[----:B------:R-:W-:Y:S01]  /*3600*/  FMUL.FTZ R37, R38, R39 ;  /* 0x0000002726257220 */ /* 0x000fe20000410000 */
[----:B------:R-:W-:Y:S01]  /*3610*/  FSET.BF.LT.FTZ.AND R38, R31, c[0x0][0x3ec], PT ;  /* 0x0000fb001f267a0a */ /* 0x000fe20003811000 */
[----:B------:R-:W-:Y:S01]  /*3620*/  FMUL.FTZ R40, R4, UR6 ;  /* 0x0000000604287c20 */ /* 0x000fe20008410000 */
[----:B------:R-:W-:Y:S01]  /*3630*/  PRMT R10, RZ, 0x7610, R10 ;  /* 0x00007610ff0a7816 */ /* 0x000fe2000000000a */
[----:B------:R-:W-:-:S02]  /*3640*/  FMUL.FTZ R4, R41, UR6 ;  /* 0x0000000629047c20 */ /* 0x000fc40008410000 */
[----:B------:R-:W-:Y:S01]  /*3650*/  FMUL.FTZ R39, R7, UR6 ;  /* 0x0000000607277c20 */ /* 0x000fe20008410000 */
[----:B------:R-:W-:Y:S01]  /*3660*/  F2FP.BF16.PACK_AB R6, R45, R40 ;  /* 0x000000282d06723e */ /* 0x000fe200000010ff */
[----:B------:R-:W-:Y:S01]  /*3670*/  FMUL.FTZ R31, R38, R33 ;  /* 0x00000021261f7220 */ /* 0x000fe20000410000 */
[----:B------:R-:W-:Y:S01]  /*3680*/  F2FP.BF16.PACK_AB R7, R42, R43 ;  /* 0x0000002b2a07723e */ /* 0x000fe200000010ff */
[----:B------:R-:W-:Y:S01]  /*3690*/  IMAD.WIDE.U32 R32, R13, R32, c[0x0][0x238] ;  /* 0x00008e000d207625 */ /* 0x000fe200078e0020 */
[----:B------:R-:W-:Y:S02]  /*36a0*/  F2FP.BF16.PACK_AB R4, R39, R4 ;  /* 0x000000042704723e */ /* 0x000fe400000010ff */
[----:B------:R-:W-:Y:S01]  /*36b0*/  FSET.BF.LT.FTZ.AND R39, R26, c[0x0][0x3ec], PT ;  /* 0x0000fb001a277a0a */ /* 0x000fe20003811000 */
[----:B------:R-:W-:Y:S02]  /*36c0*/  FMUL.FTZ R29, R29, R10 ;  /* 0x0000000a1d1d7220 */ /* 0x000fe40000410000 */
[----:B------:R0:W-:Y:S01]  /*36d0*/  STG.E.128 [R32.64], R4 ;  /* 0x0000000420007986 */ /* 0x0001e2000c101d08 */
[----:B------:R-:W-:-:S02]  /*36e0*/  FMUL.FTZ R28, R28, R9 ;  /* 0x000000091c1c7220 */ /* 0x000fc40000410000 */
[----:B------:R-:W-:Y:S02]  /*36f0*/  FMUL.FTZ R39, R39, R8 ;  /* 0x0000000827277220 */ /* 0x000fe40000410000 */
[----:B------:R-:W-:Y:S02]  /*3700*/  FMUL.FTZ R27, R27, R34 ;  /* 0x000000221b1b7220 */ /* 0x000fe40000410000 */
[----:B------:R-:W-:Y:S02]  /*3710*/  FMUL.FTZ R8, R11, UR6 ;  /* 0x000000060b087c20 */ /* 0x000fe40008410000 */
[----:B------:R-:W-:Y:S02]  /*3720*/  FMUL.FTZ R9, R37, UR6 ;  /* 0x0000000625097c20 */ /* 0x000fe40008410000 */
[----:B------:R-:W-:Y:S02]  /*3730*/  FMUL.FTZ R10, R31, UR6 ;  /* 0x000000061f0a7c20 */ /* 0x000fe40008410000 */
[----:B------:R-:W-:-:S02]  /*3740*/  FMUL.FTZ R35, R35, UR6 ;  /* 0x0000000623237c20 */ /* 0x000fc40008410000 */
[----:B------:R-:W-:Y:S01]  /*3750*/  FMUL.FTZ R39, R39, UR6 ;  /* 0x0000000627277c20 */ /* 0x000fe20008410000 */
[----:B------:R-:W-:Y:S01]  /*3760*/  F2FP.BF16.PACK_AB R9, R10, R9 ;  /* 0x000000090a09723e */ /* 0x000fe200000010ff */
[----:B------:R-:W-:Y:S01]  /*3770*/  FMUL.FTZ R22, R29, UR6 ;  /* 0x000000061d167c20 */ /* 0x000fe20008410000 */
[----:B0-----:R-:W-:Y:S01]  /*3780*/  MOV R6, c[0x0][0x0] ;  /* 0x0000000000067a02 */ /* 0x001fe20000000f00 */
[----:B------:R-:W-:Y:S01]  /*3790*/  FMUL.FTZ R11, R28, UR6 ;  /* 0x000000061c0b7c20 */ /* 0x000fe20008410000 */
[----:B------:R-:W-:Y:S01]  /*37a0*/  IADD3 R4, P0, R13, c[0x0][0x310], RZ ;  /* 0x0000c4000d047a10 */ /* 0x000fe20007f1e0ff */
[----:B------:R-:W-:Y:S01]  /*37b0*/  FMUL.FTZ R26, R27, UR6 ;  /* 0x000000061b1a7c20 */ /* 0x000fe20008410000 */
[----:B------:R-:W-:Y:S01]  /*37c0*/  F2FP.BF16.PACK_AB R8, R35, R8 ;  /* 0x000000082308723e */ /* 0x000fe200000010ff */
[----:B------:R-:W-:Y:S01]  /*37d0*/  IMAD.SHL.U32 R6, R6, 0x10, RZ ;  /* 0x0000001006067824 */ /* 0x000fe200078e00ff */
[----:B------:R-:W-:Y:S01]  /*37e0*/  F2FP.BF16.PACK_AB R10, R22, R39 ;  /* 0x00000027160a723e */ /* 0x000fe200000010ff */
[----:B------:R-:W-:Y:S01]  /*37f0*/  IMAD.X R5, RZ, RZ, c[0x0][0x314], P0 ;  /* 0x0000c500ff057624 */ /* 0x000fe200000e06ff */
[----:B------:R-:W-:Y:S01]  /*3800*/  F2FP.BF16.PACK_AB R11, R26, R11 ;  /* 0x0000000b1a0b723e */ /* 0x000fe200000010ff */
[----:B------:R-:W-:-:S02]  /*3810*/  IMAD R13, R6, c[0x0][0xc], R13 ;  /* 0x00000300060d7a24 */ /* 0x000fc400078e020d */
[----:B------:R-:W-:Y:S02]  /*3820*/  IMAD.MOV.U32 R36, RZ, RZ, R24 ;  /* 0x000000ffff247224 */ /* 0x000fe400078e0018 */
[----:B------:R0:W-:Y:S01]  /*3830*/  STG.E.128 [R32.64+0x10], R8 ;  /* 0x0000100820007986 */ /* 0x0001e2000c101d08 */
[----:B------:R-:W-:-:S03]  /*3840*/  ISETP.GE.U32.AND P0, PT, R13, c[0x0][0x3e8], PT ;  /* 0x0000fa000d007a0c */ /* 0x000fc60003f06070 */
[----:B------:R0:W-:Y:S04]  /*3850*/  STG.E.128 [R4.64], R16 ;  /* 0x0000001004007986 */ /* 0x0001e8000c101d08 */
[----:B------:R-:W-:Y:S06]  /*3860*/  BAR.SYNC.DEFER_BLOCKING 0x0 ;  /* 0x0000000000007b1d */ /* 0x000fec0000010000 */
[----:B------:R-:W-:Y:S01]  /*3870*/  @P0 CALL.REL.NOINC `(.L_x_4289) ;  /* 0x0000001000000944 */ /* 0x000fe20003c00000 */
[----:B------:R-:W-:Y:S05]  /*3880*/  BRA `(.L_x_4290) ;  /* 0xffffce7000007947 */ /* 0x000fea000383ffff */
.L_x_4289:
[----:B------:R-:W-:Y:S05]  /*3890*/  EXIT ;  /* 0x000000000000794d */ /* 0x000fea0003800000 */
        .weak           $__internal_114_$__cuda_sm20_dblrcp_rn_slowpath_v3
        .type           $__internal_114_$__cuda_sm20_dblrcp_rn_slowpath_v3,@function
        .size           $__internal_114_$__cuda_sm20_dblrcp_rn_slowpath_v3,(.L_x_11520 - $__internal_114_$__cuda_sm20_dblrcp_rn_slowpath_v3)
$__internal_114_$__cuda_sm20_dblrcp_rn_slowpath_v3:
        /* <DEDUP_REMOVED lines=23> */
.L_x_4293:
        /* <DEDUP_REMOVED lines=10> */
.L_x_4291:
[----:B------:R-:W-:Y:S02]  /*3ab0*/  LOP3.LUT R9, R7, 0x80000, RZ, 0xfc, !PT ;  /* 0x0008000007097812 */ /* 0x000fe400078efcff */
[----:B------:R-:W-:Y:S02]  /*3ac0*/  MOV R8, R6 ;  /* 0x0000000600087202 */ /* 0x000fe40000000f00 */
.L_x_4292:
[----:B------:R-:W-:-:S04]  /*3ad0*/  IMAD.MOV.U32 R5, RZ, RZ, 0x0 ;  /* 0x00000000ff057424 */ /* 0x000fc800078e00ff */
[----:B------:R-:W-:Y:S05]  /*3ae0*/  RET.REL.NODEC R4 `(_ZN2at6native43_GLOBAL__N__7cc8d1ed_10_Dropout_cu_0e96ed3824fused_dropout_kernel_vecIN3c108BFloat16EfjLi1ELi16EbEEvNS_4cuda6detail10TensorInfoIKT_T1_EENS7_IS8_SA_EENS7_IT4_SA_EESA_T0_NS_15PhiloxCudaStateE) ;  /* 0xffffc51004007950 */ /* 0x000fea0003c3ffff */
.L_x_4294:
        /* <DEDUP_REMOVED lines=9> */
.L_x_11520:


//--------------------- .text._ZN2at6native43_GLOBAL__N__7cc8d1ed_10_Dropout_cu_0e96ed3820fused_dropout_kernelIN3c104HalfEfjLin1ELin1EbEEvNS_4cuda6detail10TensorInfoIKT_T1_EENS7_IS8_SA_EENS7_IT4_SA_EESA_T0_NS_15PhiloxCudaStateE --------------------------
	.section	.text._ZN2at6native43_GLOBAL__N__7cc8d1ed_10_Dropout_cu_0e96ed3820fused_dropout_kernelIN3c104HalfEfjLin1ELin1EbEEvNS_4cuda6detail10TensorInfoIKT_T1_EENS7_IS8_SA_EENS7_IT4_SA_EESA_T0_NS_15PhiloxCudaStateE,"ax",@progbits
	.sectioninfo	@"SHI_REGISTERS=54"
	.align	128
.text._ZN2at6native43_GLOBAL__N__7cc8d1ed_10_Dropout_cu_0e96ed3820fused_dropout_kernelIN3c104HalfEfjLin1ELin1EbEEvNS_4cuda6detail10TensorInfoIKT_T1_EENS7_IS8_SA_EENS7_IT4_SA_EESA_T0_NS_15PhiloxCudaStateE:
        .type           _ZN2at6native43_GLOBAL__N__7cc8d1ed_10_Dropout_cu_0e96ed3820fused_dropout_kernelIN3c104HalfEfjLin1ELin1EbEEvNS_4cuda6detail10TensorInfoIKT_T1_EENS7_IS8_SA_EENS7_IT4_SA_EESA_T0_NS_15PhiloxCudaStateE,@function
        .size           _ZN2at6native43_GLOBAL__N__7cc8d1ed_10_Dropout_cu_0e96ed3820fused_dropout_kernelIN3c104HalfEfjLin1ELin1EbEEvNS_4cuda6detail10TensorInfoIKT_T1_EENS7_IS8_SA_EENS7_IT4_SA_EESA_T0_NS_15PhiloxCudaStateE,(.L_x_11522 - _ZN2at6native43_GLOBAL__N__7cc8d1ed_10_Dropout_cu_0e96ed3820fused_dropout_kernelIN3c104HalfEfjLin1ELin1EbEEvNS_4cuda6detail10TensorInfoIKT_T1_EENS7_IS8_SA_EENS7_IT4_SA_EESA_T0_NS_15PhiloxCudaStateE)
        .other          _ZN2at6native43_GLOBAL__N__7cc8d1ed_10_Dropout_cu_0e96ed3820fused_dropout_kernelIN3c104HalfEfjLin1ELin1EbEEvNS_4cuda6detail10TensorInfoIKT_T1_EENS7_IS8_SA_EENS7_IT4_SA_EESA_T0_NS_15PhiloxCudaStateE,@"STO_CUDA_ENTRY STV_DEFAULT"
_ZN2at6native43_GLOBAL__N__7cc8d1ed_10_Dropout_cu_0e96ed3820fused_dropout_kernelIN3c104HalfEfjLin1ELin1EbEEvNS_4cuda6detail10TensorInfoIKT_T1_EENS7_IS8_SA_EENS7_IT4_SA_EESA_T0_NS_15PhiloxCudaStateE:
        /* <DEDUP_REMOVED lines=92> */
[----:B------:R-:W-:Y:S05]  /*05c0*/  CALL.REL.NOINC `($__internal_115_$__cuda_sm20_dblrcp_rn_slowpath_v3) ;  /* 0x0000704000007944 */ /* 0x000fea0003c00000 */
.L_x_4295:
        /* <DEDUP_REMOVED lines=44> */
.L_x_4340:
        /* <DEDUP_REMOVED lines=13> */
.L_x_4297:
[----:B------:R-:W-:Y:S05]  /*0960*/  BSYNC B0 ;  /* 0x0000000000007941 */ /* 0x000fea0003800000 */
.L_x_4296:
        /* <DEDUP_REMOVED lines=69> */
.L_x_4299:
[----:B------:R-:W-:Y:S01]  /*0dc0*/  IMAD.MOV.U32 R28, RZ, RZ, R36 ;  /* 0x000000ffff1c7224 */ /* 0x000fe200078e0024 */
[----:B------:R-:W-:Y:S01]  /*0dd0*/  MOV R44, R26 ;  /* 0x0000001a002c7202 */ /* 0x000fe20000000f00 */
[----:B------:R-:W-:Y:S02]  /*0de0*/  IMAD.MOV.U32 R29, RZ, RZ, R34 ;  /* 0x000000ffff1d7224 */ /* 0x000fe400078e0022 */
[----:B------:R-:W-:Y:S02]  /*0df0*/  IMAD.MOV.U32 R43, RZ, RZ, R32 ;  /* 0x000000ffff2b7224 */ /* 0x000fe400078e0020 */
.L_x_4298:
        /* <DEDUP_REMOVED lines=28> */
.L_x_4304:
        /* <DEDUP_REMOVED lines=99> */
.L_x_4303:
        /* <DEDUP_REMOVED lines=78> */
.L_x_4302:
[----:B------:R-:W-:Y:S02]  /*1ad0*/  IMAD.MOV.U32 R29, RZ, RZ, 0x2 ;  /* 0x00000002ff1d7424 */ /* 0x000fe400078e00ff */
[----:B------:R-:W-:-:S04]  /*1ae0*/  IMAD R38, R39, c[0x0][0x1cc], R38 ;  /* 0x0000730027267a24 */ /* 0x000fc800078e0226 */
[----:B------:R-:W-:-:S06]  /*1af0*/  IMAD.WIDE.U32 R38, R38, R29, c[0x0][0x160] ;  /* 0x0000580026267625 */ /* 0x000fcc00078e001d */
[----:B------:R0:W5:Y:S02]  /*1b00*/  LDG.E.U16 R38, [R38.64] ;  /* 0x0000000626267981 */ /* 0x000164000c1e1500 */
.L_x_4301:
[----:B------:R-:W-:Y:S05]  /*1b10*/  BSYNC B0 ;  /* 0x0000000000007941 */ /* 0x000fea0003800000 */
.L_x_4300:
        /* <DEDUP_REMOVED lines=18> */
.L_x_4309:
        /* <DEDUP_REMOVED lines=99> */
.L_x_4308:
        /* <DEDUP_REMOVED lines=78> */
.L_x_4307:
[----:B------:R-:W-:-:S04]  /*2750*/  IMAD R29, R43, c[0x0][0x1cc], R44 ;  /* 0x000073002b1d7a24 */ /* 0x000fc800078e022c */
[----:B------:R-:W-:-:S05]  /*2760*/  IMAD.WIDE.U32 R28, R29, R40, c[0x0][0x160] ;  /* 0x000058001d1c7625 */ /* 0x000fca00078e0028 */
[----:B------:R0:W5:Y:S02]  /*2770*/  LDG.E.U16 R40, [R28.64] ;  /* 0x000000061c287981 */ /* 0x000164000c1e1500 */
.L_x_4306:
[----:B------:R-:W-:Y:S05]  /*2780*/  BSYNC B0 ;  /* 0x0000000000007941 */ /* 0x000fea0003800000 */
.L_x_4305:
        /* <DEDUP_REMOVED lines=17> */
.L_x_4314:
        /* <DEDUP_REMOVED lines=99> */
.L_x_4313:
        /* <DEDUP_REMOVED lines=78> */
.L_x_4312:
[----:B0-----:R-:W-:-:S04]  /*33b0*/  IMAD R28, R43, c[0x0][0x1cc], R44 ;  /* 0x000073002b1c7a24 */ /* 0x001fc800078e022c */
[----:B------:R-:W-:-:S05]  /*33c0*/  IMAD.WIDE.U32 R28, R28, R41, c[0x0][0x160] ;  /* 0x000058001c1c7625 */ /* 0x000fca00078e0029 */
[----:B------:R0:W5:Y:S02]  /*33d0*/  LDG.E.U16 R41, [R28.64] ;  /* 0x000000061c297981 */ /* 0x000164000c1e1500 */
.L_x_4311:
[----:B------:R-:W-:Y:S05]  /*33e0*/  BSYNC B0 ;  /* 0x0000000000007941 */ /* 0x000fea0003800000 */
.L_x_4310:
        /* <DEDUP_REMOVED lines=17> */
.L_x_4319:
        /* <DEDUP_REMOVED lines=99> */
.L_x_4318:
        /* <DEDUP_REMOVED lines=78> */
.L_x_4317:
[----:B------:R-:W-:-:S04]  /*4010*/  IMAD R43, R43, c[0x0][0x1cc], R44 ;  /* 0x000073002b2b7a24 */ /* 0x000fc800078e022c */
[----:B------:R-:W-:-:S06]  /*4020*/  IMAD.WIDE.U32 R42, R43, R42, c[0x0][0x160] ;  /* 0x000058002b2a7625 */ /* 0x000fcc00078e002a */
[----:B------:R1:W5:Y:S02]  /*4030*/  LDG.E.U16 R42, [R42.64] ;  /* 0x000000062a2a7981 */ /* 0x000364000c1e1500 */
.L_x_4316:
[----:B------:R-:W-:Y:S05]  /*4040*/  BSYNC B0 ;  /* 0x0000000000007941 */ /* 0x000fea0003800000 */
.L_x_4315:
        /* <DEDUP_REMOVED lines=19> */
.L_x_4324:
        /* <DEDUP_REMOVED lines=101> */
.L_x_4323:
        /* <DEDUP_REMOVED lines=81> */
.L_x_4322:
[----:B0-----:R-:W-:Y:S01]  /*4ce0*/  FSET.BF.LT.FTZ.AND R29, R34, c[0x0][0x3ec], PT ;  /* 0x0000fb00221d7a0a */ /* 0x001fe20003811000 */
[----:B-----5:R-:W-:Y:S01]  /*4cf0*/  HADD2.F32 R28, -RZ, R38.H0_H0 ;  /* 0x20000026ff1c7230 */ /* 0x020fe20000004100 */
[----:B------:R-:W-:Y:S01]  /*4d00*/  IMAD R44, R44, c[0x0][0x2a4], R45 ;  /* 0x0000a9002c2c7a24 */ /* 0x000fe200078e022d */
[----:B------:R-:W-:-:S03]  /*4d10*/  FSETP.GEU.FTZ.AND P0, PT, R34, c[0x0][0x3ec], PT ;  /* 0x0000fb0022007a0b */ /* 0x000fc60003f1e000 */
[----:B------:R-:W-:Y:S01]  /*4d20*/  FMUL.FTZ R29, R28, R29 ;  /* 0x0000001d1c1d7220 */ /* 0x000fe20000410000 */
[C---:B------:R-:W-:Y:S01]  /*4d30*/  IADD3 R28, P1, R44.reuse, c[0x0][0x310], RZ ;  /* 0x0000c4002c1c7a10 */ /* 0x040fe20007f3e0ff */
[----:B------:R-:W-:Y:S01]  /*4d40*/  IMAD.WIDE.U32 R44, R44, R43, c[0x0][0x238] ;  /* 0x00008e002c2c7625 */ /* 0x000fe200078e002b */
[----:B------:R-:W-:-:S03]  /*4d50*/  SEL R43, RZ, 0x1, P0 ;  /* 0x00000001ff2b7807 */ /* 0x000fc60000000000 */
[----:B------:R-:W-:-:S05]  /*4d60*/  FMUL.FTZ R29, R14, R29 ;  /* 0x0000001d0e1d7220 */ /* 0x000fca0000410000 */
[----:B------:R-:W-:Y:S02]  /*4d70*/  F2FP.PACK_AB R46, RZ, R29 ;  /* 0x0000001dff2e723e */ /* 0x000fe400000000ff */
[----:B------:R-:W-:-:S03]  /*4d80*/  IADD3.X R29, RZ, c[0x0][0x314], RZ, P1, !PT ;  /* 0x0000c500ff1d7a10 */ /* 0x000fc60000ffe4ff */
[----:B------:R0:W-:Y:S04]  /*4d90*/  STG.E.U16 [R44.64], R46 ;  /* 0x0000002e2c007986 */ /* 0x0001e8000c101506 */
[----:B------:R0:W-:Y:S02]  /*4da0*/  STG.E.U8 [R28.64], R43 ;  /* 0x0000002b1c007986 */ /* 0x0001e4000c101106 */
.L_x_4321:
[----:B------:R-:W-:Y:S05]  /*4db0*/  BSYNC B0 ;  /* 0x0000000000007941 */ /* 0x000fea0003800000 */
.L_x_4320:
[----:B0-----:R-:W-:Y:S01]  /*4dc0*/  IMAD R44, R39, c[0x0][0xc], R0 ;  /* 0x00000300272c7a24 */ /* 0x001fe200078e0200 */
[----:B------:R-:W-:Y:S04]  /*4dd0*/  BSSY B0, `(.L_x_4325) ;  /* 0x00000d2000007945 */ /* 0x000fe80003800000 */
        /* <DEDUP_REMOVED lines=15> */
.L_x_4329:
        /* <DEDUP_REMOVED lines=9> */
[----:B-1----:R-:W-:Y:S01]  /*4f60*/  IADD3 R43, RZ, -UR8, RZ ;  /* 0x80000008ff2b7c10 */ /* 0x002fe2000fffe0ff */
[----:B------:R-:W-:Y:S01]  /*4f70*/  ULDC UR10, c[0x0][UR5+0x160] ;  /* 0x00005800050a7abb */ /* 0x000fe20008000800 */
[----:B------:R-:W-:Y:S01]  /*4f80*/  ISETP.NE.U32.AND P3, PT, RZ, UR8, PT ;  /* 0x00000008ff007c0c */ /* 0x000fe2000bf65070 */
[----:B------:R-:W-:Y:S01]  /*4f90*/  ULDC UR11, c[0x0][UR5+0x15c] ;  /* 0x00005700050b7abb */ /* 0x000fe20008000800 */
[----:B------:R-:W-:Y:S02]  /*4fa0*/  IADD3 R49, RZ, -UR10, RZ ;  /* 0x8000000aff317c10 */ /* 0x000fe4000fffe0ff */
        /* <DEDUP_REMOVED lines=67> */
[----:B------:R-:W-:Y:S01]  /*53e0*/  IADD3 R29, -R43, RZ, RZ ;  /* 0x000000ff2b1d7210 */ /* 0x000fe20007ffe1ff */
[----:B------:R-:W-:Y:S01]  /*53f0*/  IMAD R43, R48, UR9, R43 ;  /* 0x00000009302b7c24 */ /* 0x000fe2000f8e022b */
[----:B------:R-:W-:Y:S01]  /*5400*/  ISETP.NE.AND P1, PT, R47, RZ, PT ;  /* 0x000000ff2f00720c */ /* 0x000fe20003f25270 */
[----:B------:R-:W-:Y:S02]  /*5410*/  IMAD.MOV R48, RZ, RZ, -R46 ;  /* 0x000000ffff307224 */ /* 0x000fe400078e0a2e */
[----:B------:R-:W-:Y:S01]  /*5420*/  IMAD R44, R29, UR8, R44 ;  /* 0x000000081d2c7c24 */ /* 0x000fe2000f8e022c */
[----:B------:R-:W-:-:S03]  /*5430*/  ULDC UR8, c[0x0][UR5+0x1cc] ;  /* 0x0000730005087abb */ /* 0x000fc60008000800 */
        /* <DEDUP_REMOVED lines=8> */
[----:B------:R-:W-:Y:S02]  /*54c0*/  IMAD.MOV R29, RZ, RZ, -R28 ;  /* 0x000000ffff1d7224 */ /* 0x000fe400078e0a1c */
[----:B------:R-:W-:-:S02]  /*54d0*/  IMAD R43, R44, UR8, R43 ;  /* 0x000000082c2b7c24 */ /* 0x000fc4000f8e022b */
[----:B------:R-:W-:Y:S02]  /*54e0*/  IMAD R46, R29, UR11, R46 ;  /* 0x0000000b1d2e7c24 */ /* 0x000fe4000f8e022e */
[----:B------:R-:W-:Y:S02]  /*54f0*/  IMAD.MOV.U32 R44, RZ, RZ, R28 ;  /* 0x000000ffff2c7224 */ /* 0x000fe400078e001c */
[----:B------:R-:W-:Y:S01]  /*5500*/  IMAD R39, R46, UR5, R43 ;  /* 0x000000052e277c24 */ /* 0x000fe2000f8e022b */
[----:B------:R-:W-:Y:S05]  /*5510*/  @P1 BRA `(.L_x_4329) ;  /* 0xfffff9b000001947 */ /* 0x000fea000383ffff */
.L_x_4328:
        /* <DEDUP_REMOVED lines=80> */
.L_x_4327:
[C---:B------:R-:W-:Y:S01]  /*5a20*/  FSET.BF.LT.FTZ.AND R29, R35.reuse, c[0x0][0x3ec], PT ;  /* 0x0000fb00231d7a0a */ /* 0x040fe20003811000 */
        /* <DEDUP_REMOVED lines=8> */
[----:B-1----:R-:W-:Y:S01]  /*5ab0*/  F2FP.PACK_AB R43, RZ, R29 ;  /* 0x0000001dff2b723e */ /* 0x002fe200000000ff */
[----:B------:R-:W-:-:S04]  /*5ac0*/  IMAD.X R29, RZ, RZ, c[0x0][0x314], P1 ;  /* 0x0000c500ff1d7624 */ /* 0x000fc800008e06ff */
[----:B------:R0:W-:Y:S04]  /*5ad0*/  STG.E.U16 [R34.64], R43 ;  /* 0x0000002b22007986 */ /* 0x0001e8000c101506 */
[----:B------:R0:W-:Y:S02]  /*5ae0*/  STG.E.U8 [R28.64], R39 ;  /* 0x000000271c007986 */ /* 0x0001e4000c101106 */
.L_x_4326:
[----:B------:R-:W-:Y:S05]  /*5af0*/  BSYNC B0 ;  /* 0x0000000000007941 */ /* 0x000fea0003800000 */
.L_x_4325:
        /* <DEDUP_REMOVED lines=17> */
.L_x_4334:
        /* <DEDUP_REMOVED lines=101> */
.L_x_4333:
        /* <DEDUP_REMOVED lines=80> */
.L_x_4332:
[----:B------:R-:W-:Y:S01]  /*6760*/  FSET.BF.LT.FTZ.AND R29, R36, c[0x0][0x3ec], PT ;  /* 0x0000fb00241d7a0a */ /* 0x000fe20003811000 */
[----:B-----5:R-:W-:Y:S01]  /*6770*/  HADD2.F32 R28, -RZ, R41.H0_H0 ;  /* 0x20000029ff1c7230 */ /* 0x020fe20000004100 */
[----:B------:R-:W-:Y:S01]  /*6780*/  IMAD R35, R44, c[0x0][0x2a4], R35 ;  /* 0x0000a9002c237a24 */ /* 0x000fe200078e0223 */
[----:B------:R-:W-:-:S03]  /*6790*/  FSETP.GEU.FTZ.AND P0, PT, R36, c[0x0][0x3ec], PT ;  /* 0x0000fb0024007a0b */ /* 0x000fc60003f1e000 */
[----:B------:R-:W-:Y:S01]  /*67a0*/  FMUL.FTZ R29, R28, R29 ;  /* 0x0000001d1c1d7220 */ /* 0x000fe20000410000 */
[C---:B------:R-:W-:Y:S01]  /*67b0*/  IADD3 R28, P1, R35.reuse, c[0x0][0x310], RZ ;  /* 0x0000c400231c7a10 */ /* 0x040fe20007f3e0ff */
[----:B------:R-:W-:-:S04]  /*67c0*/  IMAD.WIDE.U32 R34, R35, R34, c[0x0][0x238] ;  /* 0x00008e0023227625 */ /* 0x000fc800078e0022 */
[----:B------:R-:W-:-:S05]  /*67d0*/  FMUL.FTZ R29, R14, R29 ;  /* 0x0000001d0e1d7220 */ /* 0x000fca0000410000 */
[----:B------:R-:W-:Y:S02]  /*67e0*/  F2FP.PACK_AB R39, RZ, R29 ;  /* 0x0000001dff27723e */ /* 0x000fe400000000ff */
[----:B------:R-:W-:Y:S02]  /*67f0*/  IADD3.X R29, RZ, c[0x0][0x314], RZ, P1, !PT ;  /* 0x0000c500ff1d7a10 */ /* 0x000fe40000ffe4ff */
[----:B------:R-:W-:Y:S02]  /*6800*/  PRMT R36, R39, 0x7610, R36 ;  /* 0x0000761027247816 */ /* 0x000fe40000000024 */
[----:B------:R-:W-:-:S03]  /*6810*/  SEL R39, RZ, 0x1, P0 ;  /* 0x00000001ff277807 */ /* 0x000fc60000000000 */
[----:B------:R0:W-:Y:S04]  /*6820*/  STG.E.U16 [R34.64], R36 ;  /* 0x0000002422007986 */ /* 0x0001e8000c101506 */
[----:B------:R0:W-:Y:S02]  /*6830*/  STG.E.U8 [R28.64], R39 ;  /* 0x000000271c007986 */ /* 0x0001e4000c101106 */
.L_x_4331:
[----:B------:R-:W-:Y:S05]  /*6840*/  BSYNC B0 ;  /* 0x0000000000007941 */ /* 0x000fea0003800000 */
.L_x_4330:
        /* <DEDUP_REMOVED lines=16> */
.L_x_4338:
        /* <DEDUP_REMOVED lines=101> */
.L_x_4337:
        /* <DEDUP_REMOVED lines=80> */
.L_x_4336:
        /* <DEDUP_REMOVED lines=9> */
[----:B------:R-:W-:Y:S01]  /*7530*/  F2FP.PACK_AB R36, RZ, R29 ;  /* 0x0000001dff24723e */ /* 0x000fe200000000ff */
[----:B------:R-:W-:-:S04]  /*7540*/  IMAD.X R29, RZ, RZ, c[0x0][0x314], P1 ;  /* 0x0000c500ff1d7624 */ /* 0x000fc800008e06ff */
[----:B------:R0:W-:Y:S04]  /*7550*/  STG.E.U16 [R34.64], R36 ;  /* 0x0000002422007986 */ /* 0x0001e8000c101506 */
[----:B------:R0:W-:Y:S02]  /*7560*/  STG.E.U8 [R28.64], R37 ;  /* 0x000000251c007986 */ /* 0x0001e4000c101106 */
.L_x_4335:
        /* <DEDUP_REMOVED lines=9> */
.L_x_4339:
[----:B------:R-:W-:Y:S05]  /*7600*/  EXIT ;  /* 0x000000000000794d */ /* 0x000fea0003800000 */
        .weak           $__internal_115_$__cuda_sm20_dblrcp_rn_slowpath_v3
        .type           $__internal_115_$__cuda_sm20_dblrcp_rn_slowpath_v3,@function
        .size           $__internal_115_$__cuda_sm20_dblrcp_rn_slowpath_v3,(.L_x_11522 - $__internal_115_$__cuda_sm20_dblrcp_rn_slowpath_v3)
$__internal_115_$__cuda_sm20_dblrcp_rn_slowpath_v3:
        /* <DEDUP_REMOVED lines=23> */
.L_x_4343:
        /* <DEDUP_REMOVED lines=10> */
.L_x_4341:
[----:B------:R-:W-:Y:S02]  /*7820*/  LOP3.LUT R19, R15, 0x80000, RZ, 0xfc, !PT ;  /* 0x000800000f137812 */ /* 0x000fe400078efcff */
[----:B------:R-:W-:-:S03]  /*7830*/  MOV R18, R14 ;  /* 0x0000000e00127202 */ /* 0x000fc60000000f00 */
.L_x_4342:
[----:B------:R-:W-:Y:S02]  /*7840*/  IMAD.MOV.U32 R17, RZ, RZ, 0x0 ;  /* 0x00000000ff117424 */ /* 0x000fe400078e00ff */
[----:B01----:R-:W-:Y:S02]  /*7850*/  IMAD.MOV.U32 R26, RZ, RZ, R18 ;  /* 0x000000ffff1a7224 */ /* 0x003fe400078e0012 */
[----:B------:R-:W-:Y:S01]  /*7860*/  IMAD.MOV.U32 R27, RZ, RZ, R19 ;  /* 0x000000ffff1b7224 */ /* 0x000fe200078e0013 */
[----:B------:R-:W-:Y:S06]  /*7870*/  RET.REL.NODEC R16 `(_ZN2at6native43_GLOBAL__N__7cc8d1ed_10_Dropout_cu_0e96ed3820fused_dropout_kernelIN3c104HalfEfjLin1ELin1EbEEvNS_4cuda6detail10TensorInfoIKT_T1_EENS7_IS8_SA_EENS7_IT4_SA_EESA_T0_NS_15PhiloxCudaStateE) ;  /* 0xffff878010007950 */ /* 0x000fec0003c3ffff */
.L_x_4344:
        /* <DEDUP_REMOVED lines=16> */
.L_x_11522:


//--------------------- .text._ZN2at6native43_GLOBAL__N__7cc8d1ed_10_Dropout_cu_0e96ed3820fused_dropout_kernelIN3c104HalfEfjLin1ELi1EbEEvNS_4cuda6detail10TensorInfoIKT_T1_EENS7_IS8_SA_EENS7_IT4_SA_EESA_T0_NS_15PhiloxCudaStateE --------------------------
	.section	.text._ZN2at6native43_GLOBAL__N__7cc8d1ed_10_Dropout_cu_0e96ed3820fused_dropout_kernelIN3c104HalfEfjLin1ELi1EbEEvNS_4cuda6detail10TensorInfoIKT_T1_EENS7_IS8_SA_EENS7_IT4_SA_EESA_T0_NS_15PhiloxCudaStateE,"ax",@progbits
	.sectioninfo	@"SHI_REGISTERS=50"
	.align	128
.text._ZN2at6native43_GLOBAL__N__7cc8d1ed_10_Dropout_cu_0e96ed3820fused_dropout_kernelIN3c104HalfEfjLin1ELi1EbEEvNS_4cuda6detail10TensorInfoIKT_T1_EENS7_IS8_SA_EENS7_IT4_SA_EESA_T0_NS_15PhiloxCudaStateE:
        .type           _ZN2at6native43_GLOBAL__N__7cc8d1ed_10_Dropout_cu_0e96ed3820fused_dropout_kernelIN3c104HalfEfjLin1ELi1EbEEvNS_4cuda6detail10TensorInfoIKT_T1_EENS7_IS8_SA_EENS7_IT4_SA_EESA_T0_NS_15PhiloxCudaStateE,@function
        .size           _ZN2at6native43_GLOBAL__N__7cc8d1ed_10_Dropout_cu_0e96ed3820fused_dropout_kernelIN3c104HalfEfjLin1ELi1EbEEvNS_4cuda6detail10TensorInfoIKT_T1_EENS7_IS8_SA_EENS7_IT4_SA_EESA_T0_NS_15PhiloxCudaStateE,(.L_x_11524 - _ZN2at6native43_GLOBAL__N__7cc8d1ed_10_Dropout_cu_0e96ed3820fused_dropout_kernelIN3c104HalfEfjLin1ELi1EbEEvNS_4cuda6detail10TensorInfoIKT_T1_EENS7_IS8_SA_EENS7_IT4_SA_EESA_T0_NS_15PhiloxCudaStateE)
        .other          _ZN2at6native43_GLOBAL__N__7cc8d1ed_10_Dropout_cu_0e96ed3820fused_dropout_kernelIN3c104HalfEfjLin1ELi1EbEEvNS_4cuda6detail10TensorInfoIKT_T1_EENS7_IS8_SA_EENS7_IT4_SA_EESA_T0_NS_15PhiloxCudaStateE,@"STO_CUDA_ENTRY STV_DEFAULT"
_ZN2at6native43_GLOBAL__N__7cc8d1ed_10_Dropout_cu_0e96ed3820fused_dropout_kernelIN3c104HalfEfjLin1ELi1EbEEvNS_4cuda6detail10TensorInfoIKT_T1_EENS7_IS8_SA_EENS7_IT4_SA_EESA_T0_NS_15PhiloxCudaStateE:
        /* <DEDUP_REMOVED lines=92> */
[----:B------:R-:W-:Y:S05]  /*05c0*/  CALL.REL.NOINC `($__internal_116_$__cuda_sm20_dblrcp_rn_slowpath_v3) ;  /* 0x00003fb000007944 */ /* 0x000fea0003c00000 */
.L_x_4345:
        /* <DEDUP_REMOVED lines=39> */
.L_x_4378:
        /* <DEDUP_REMOVED lines=13> */
.L_x_4347:
[----:B------:R-:W-:Y:S05]  /*0910*/  BSYNC B0 ;  /* 0x0000000000007941 */ /* 0x000fea0003800000 */
.L_x_4346:
        /* <DEDUP_REMOVED lines=69> */
.L_x_4349:
[----:B------:R-:W-:Y:S02]  /*0d70*/  IMAD.MOV.U32 R28, RZ, RZ, R34 ;  /* 0x000000ffff1c7224 */ /* 0x000fe400078e0022 */
[----:B------:R-:W-:Y:S02]  /*0d80*/  IMAD.MOV.U32 R29, RZ, RZ, R31 ;  /* 0x000000ffff1d7224 */ /* 0x000fe400078e001f */
[----:B------:R-:W-:Y:S02]  /*0d90*/  IMAD.MOV.U32 R41, RZ, RZ, R22 ;  /* 0x000000ffff297224 */ /* 0x000fe400078e0016 */
[----:B------:R-:W-:-:S02]  /*0da0*/  IMAD.MOV.U32 R42, RZ, RZ, R26 ;  /* 0x000000ffff2a7224 */ /* 0x000fc400078e001a */
.L_x_4348:
        /* <DEDUP_REMOVED lines=28> */
.L_x_4354:
        /* <DEDUP_REMOVED lines=99> */
.L_x_4353:
        /* <DEDUP_REMOVED lines=78> */
.L_x_4352:
[----:B------:R-:W-:Y:S02]  /*1a80*/  IMAD.MOV.U32 R29, RZ, RZ, 0x2 ;  /* 0x00000002ff1d7424 */ /* 0x000fe400078e00ff */
[----:B------:R-:W-:-:S04]  /*1a90*/  IMAD R28, R40, c[0x0][0x1cc], R35 ;  /* 0x00007300281c7a24 */ /* 0x000fc800078e0223 */
[----:B------:R-:W-:-:S05]  /*1aa0*/  IMAD.WIDE.U32 R28, R28, R29, c[0x0][0x160] ;  /* 0x000058001c1c7625 */ /* 0x000fca00078e001d */
[----:B------:R0:W5:Y:S02]  /*1ab0*/  LDG.E.U16 R35, [R28.64] ;  /* 0x000000061c237981 */ /* 0x000164000c1e1500 */
.L_x_4351:
[----:B------:R-:W-:Y:S05]  /*1ac0*/  BSYNC B0 ;  /* 0x0000000000007941 */ /* 0x000fea0003800000 */
.L_x_4350:
[----:B------:R-:W-:Y:S01]  /*1ad0*/  IMAD.MOV.U32 R37, RZ, RZ, c[0x0][0x0] ;  /* 0x00000000ff257624 */ /* 0x000fe200078e00ff */
        /* <DEDUP_REMOVED lines=17> */
.L_x_4359:
        /* <DEDUP_REMOVED lines=99> */
.L_x_4358:
        /* <DEDUP_REMOVED lines=79> */
.L_x_4357:
[----:B0-----:R-:W-:-:S04]  /*2710*/  IMAD R29, R41, c[0x0][0x1cc], R36 ;  /* 0x00007300291d7a24 */ /* 0x001fc800078e0224 */
[----:B------:R-:W-:-:S05]  /*2720*/  IMAD.WIDE.U32 R28, R29, R40, c[0x0][0x160] ;  /* 0x000058001d1c7625 */ /* 0x000fca00078e0028 */
[----:B------:R0:W5:Y:S02]  /*2730*/  LDG.E.U16 R36, [R28.64] ;  /* 0x000000061c247981 */ /* 0x000164000c1e1500 */
.L_x_4356:
[----:B------:R-:W-:Y:S05]  /*2740*/  BSYNC B0 ;  /* 0x0000000000007941 */ /* 0x000fea0003800000 */
.L_x_4355:
        /* <DEDUP_REMOVED lines=17> */
.L_x_4364:
        /* <DEDUP_REMOVED lines=99> */
.L_x_4363:
        /* <DEDUP_REMOVED lines=78> */
.L_x_4362:
[----:B0-----:R-:W-:-:S04]  /*3370*/  IMAD R29, R42, c[0x0][0x1cc], R39 ;  /* 0x000073002a1d7a24 */ /* 0x001fc800078e0227 */
[----:B------:R-:W-:-:S05]  /*3380*/  IMAD.WIDE.U32 R28, R29, R40, c[0x0][0x160] ;  /* 0x000058001d1c7625 */ /* 0x000fca00078e0028 */
[----:B------:R0:W5:Y:S02]  /*3390*/  LDG.E.U16 R39, [R28.64] ;  /* 0x000000061c277981 */ /* 0x000164000c1e1500 */
.L_x_4361:
[----:B------:R-:W-:Y:S05]  /*33a0*/  BSYNC B0 ;  /* 0x0000000000007941 */ /* 0x000fea0003800000 */
.L_x_4360:
        /* <DEDUP_REMOVED lines=17> */
.L_x_4369:
        /* <DEDUP_REMOVED lines=99> */
.L_x_4368:
        /* <DEDUP_REMOVED lines=79> */
.L_x_4367:
[----:B0-----:R-:W-:-:S04]  /*3fe0*/  IMAD R29, R41, c[0x0][0x1cc], R38 ;  /* 0x00007300291d7a24 */ /* 0x001fc800078e0226 */
[----:B------:R-:W-:-:S05]  /*3ff0*/  IMAD.WIDE.U32 R28, R29, R40, c[0x0][0x160] ;  /* 0x000058001d1c7625 */ /* 0x000fca00078e0028 */
[----:B------:R0:W5:Y:S02]  /*4000*/  LDG.E.U16 R38, [R28.64] ;  /* 0x000000061c267981 */ /* 0x000164000c1e1500 */
.L_x_4366:
[----:B------:R-:W-:Y:S05]  /*4010*/  BSYNC B0 ;  /* 0x0000000000007941 */ /* 0x000fea0003800000 */
.L_x_4365:
        /* <DEDUP_REMOVED lines=10> */
[----:B-----5:R-:W-:Y:S01]  /*40c0*/  HADD2.F32 R28, -RZ, R35.H0_H0 ;  /* 0x20000023ff1c7230 */ /* 0x020fe20000004100 */
[----:B------:R-:W-:Y:S01]  /*40d0*/  IMAD R40, R0, c[0x0][0x2a4], RZ ;  /* 0x0000a90000287a24 */ /* 0x000fe200078e02ff */
[----:B------:R-:W-:Y:S01]  /*40e0*/  FSETP.GEU.FTZ.AND P3, PT, R31, c[0x0][0x3ec], PT ;  /* 0x0000fb001f007a0b */ /* 0x000fe20003f7e000 */
[----:B------:R-:W-:Y:S02]  /*40f0*/  IMAD.MOV.U32 R41, RZ, RZ, 0x2 ;  /* 0x00000002ff297424 */ /* 0x000fe400078e00ff */
        /* <DEDUP_REMOVED lines=9> */
.L_x_4371:
[----:B------:R-:W-:Y:S05]  /*4190*/  BSYNC B0 ;  /* 0x0000000000007941 */ /* 0x000fea0003800000 */
.L_x_4370:
[----:B------:R-:W-:Y:S01]  /*41a0*/  BSSY B0, `(.L_x_4372) ;  /* 0x0000011000007945 */ /* 0x000fe20003800000 */
[----:B------:R-:W-:Y:S05]  /*41b0*/  @P2 BRA `(.L_x_4373) ;  /* 0x000000f000002947 */ /* 0x000fea0003800000 */
[C---:B0-----:R-:W-:Y:S01]  /*41c0*/  FSET.BF.LT.FTZ.AND R29, R32.reuse, c[0x0][0x3ec], PT ;  /* 0x0000fb00201d7a0a */ /* 0x041fe20003811000 */
[----:B-----5:R-:W-:Y:S01]  /*41d0*/  HADD2.F32 R28, -RZ, R36.H0_H0 ;  /* 0x20000024ff1c7230 */ /* 0x020fe20000004100 */
[----:B------:R-:W-:Y:S01]  /*41e0*/  HFMA2.MMA R41, -RZ, RZ, 0, 1.1920928955078125e-07 ;  /* 0x00000002ff297435 */ /* 0x000fe200000001ff */
[----:B------:R-:W-:Y:S01]  /*41f0*/  IMAD R40, R43, c[0x0][0x2a4], RZ ;  /* 0x0000a9002b287a24 */ /* 0x000fe200078e02ff */
[----:B------:R-:W-:Y:S02]  /*4200*/  FSETP.GEU.FTZ.AND P2, PT, R32, c[0x0][0x3ec], PT ;  /* 0x0000fb0020007a0b */ /* 0x000fe40003f5e000 */
[----:B------:R-:W-:-:S02]  /*4210*/  FMUL.FTZ R29, R28, R29 ;  /* 0x0000001d1c1d7220 */ /* 0x000fc40000410000 */
[----:B------:R-:W-:Y:S02]  /*4220*/  IADD3 R28, P3, R40, c[0x0][0x310], RZ ;  /* 0x0000c400281c7a10 */ /* 0x000fe40007f7e0ff */
[----:B------:R-:W-:Y:S02]  /*4230*/  FMUL.FTZ R29, R14, R29 ;  /* 0x0000001d0e1d7220 */ /* 0x000fe40000410000 */
[----:B------:R-:W-:-:S03]  /*4240*/  IMAD.WIDE.U32 R40, R40, R41, c[0x0][0x238] ;  /* 0x00008e0028287625 */ /* 0x000fc600078e0029 */
[----:B------:R-:W-:Y:S01]  /*4250*/  F2FP.PACK_AB R31, RZ, R29 ;  /* 0x0000001dff1f723e */ /* 0x000fe200000000ff */
[----:B------:R-:W-:-:S03]  /*4260*/  IMAD.X R29, RZ, RZ, c[0x0][0x314], P3 ;  /* 0x0000c500ff1d7624 */ /* 0x000fc600018e06ff */
[----:B------:R-:W-:Y:S02]  /*4270*/  PRMT R32, R31, 0x7610, R32 ;  /* 0x000076101f207816 */ /* 0x000fe40000000020 */
[----:B------:R-:W-:-:S03]  /*4280*/  SEL R31, RZ, 0x1, P2 ;  /* 0x00000001ff1f7807 */ /* 0x000fc60001000000 */
[----:B------:R0:W-:Y:S04]  /*4290*/  STG.E.U16 [R40.64], R32 ;  /* 0x0000002028007986 */ /* 0x0001e8000c101506 */
[----:B------:R0:W-:Y:S02]  /*42a0*/  STG.E.U8 [R28.64], R31 ;  /* 0x0000001f1c007986 */ /* 0x0001e4000c101106 */
.L_x_4373:
[----:B------:R-:W-:Y:S05]  /*42b0*/  BSYNC B0 ;  /* 0x0000000000007941 */ /* 0x000fea0003800000 */
.L_x_4372:
[----:B------:R-:W-:Y:S01]  /*42c0*/  BSSY B0, `(.L_x_4374) ;  /* 0x0000011000007945 */ /* 0x000fe20003800000 */
        /* <DEDUP_REMOVED lines=8> */
[----:B------:R-:W-:-:S04]  /*4350*/  IMAD.WIDE.U32 R32, R32, R41, c[0x0][0x238] ;  /* 0x00008e0020207625 */ /* 0x000fc800078e0029 */
[----:B------:R-:W-:-:S05]  /*4360*/  FMUL.FTZ R29, R14, R29 ;  /* 0x0000001d0e1d7220 */ /* 0x000fca0000410000 */
[----:B------:R-:W-:Y:S01]  /*4370*/  F2FP.PACK_AB R31, RZ, R29 ;  /* 0x0000001dff1f723e */ /* 0x000fe200000000ff */
[----:B------:R-:W-:-:S03]  /*4380*/  IMAD.X R29, RZ, RZ, c[0x0][0x314], P2 ;  /* 0x0000c500ff1d7624 */ /* 0x000fc600010e06ff */
[----:B------:R-:W-:Y:S02]  /*4390*/  PRMT R40, R31, 0x7610, R40 ;  /* 0x000076101f287816 */ /* 0x000fe40000000028 */
[----:B------:R-:W-:-:S03]  /*43a0*/  SEL R31, RZ, 0x1, P1 ;  /* 0x00000001ff1f7807 */ /* 0x000fc60000800000 */
[----:B------:R0:W-:Y:S04]  /*43b0*/  STG.E.U16 [R32.64], R40 ;  /* 0x0000002820007986 */ /* 0x0001e8000c101506 */
[----:B------:R0:W-:Y:S02]  /*43c0*/  STG.E.U8 [R28.64], R31 ;  /* 0x0000001f1c007986 */ /* 0x0001e4000c101106 */
.L_x_4375:
[----:B------:R-:W-:Y:S05]  /*43d0*/  BSYNC B0 ;  /* 0x0000000000007941 */ /* 0x000fea0003800000 */
.L_x_4374:
        /* <DEDUP_REMOVED lines=16> */
.L_x_4376:
        /* <DEDUP_REMOVED lines=9> */
.L_x_4377:
[----:B------:R-:W-:Y:S05]  /*4570*/  EXIT ;  /* 0x000000000000794d */ /* 0x000fea0003800000 */
        .weak           $__internal_116_$__cuda_sm20_dblrcp_rn_slowpath_v3
        .type           $__internal_116_$__cuda_sm20_dblrcp_rn_slowpath_v3,@function
        .size           $__internal_116_$__cuda_sm20_dblrcp_rn_slowpath_v3,(.L_x_11524 - $__internal_116_$__cuda_sm20_dblrcp_rn_slowpath_v3)
$__internal_116_$__cuda_sm20_dblrcp_rn_slowpath_v3:
        /* <DEDUP_REMOVED lines=23> */
.L_x_4381:
        /* <DEDUP_REMOVED lines=10> */
.L_x_4379:
[----:B------:R-:W-:Y:S01]  /*4790*/  LOP3.LUT R19, R15, 0x80000, RZ, 0xfc, !PT ;  /* 0x000800000f137812 */ /* 0x000fe200078efcff */
[----:B------:R-:W-:Y:S02]  /*47a0*/  IMAD.MOV.U32 R18, RZ, RZ, R14 ;  /* 0x000000ffff127224 */ /* 0x000fe400078e000e */
.L_x_4380:
[----:B------:R-:W-:Y:S02]  /*47b0*/  IMAD.MOV.U32 R17, RZ, RZ, 0x0 ;  /* 0x00000000ff117424 */ /* 0x000fe400078e00ff */
[----:B01----:R-:W-:Y:S02]  /*47c0*/  IMAD.MOV.U32 R22, RZ, RZ, R18 ;  /* 0x000000ffff167224 */ /* 0x003fe400078e0012 */
[----:B------:R-:W-:Y:S01]  /*47d0*/  IMAD.MOV.U32 R23, RZ, RZ, R19 ;  /* 0x000000ffff177224 */ /* 0x000fe200078e0013 */
[----:B------:R-:W-:Y:S06]  /*47e0*/  RET.REL.NODEC R16 `(_ZN2at6native43_GLOBAL__N__7cc8d1ed_10_Dropout_cu_0e96ed3820fused_dropout_kernelIN3c104HalfEfjLin1ELi1EbEEvNS_4cuda6detail10TensorInfoIKT_T1_EENS7_IS8_SA_EENS7_IT4_SA_EESA_T0_NS_15PhiloxCudaStateE) ;  /* 0xffffb81010007950 */ /* 0x000fec0003c3ffff */
.L_x_4382:
        /* <DEDUP_REMOVED lines=9> */
.L_x_11524:


//--------------------- .text._ZN2at6native43_GLOBAL__N__7cc8d1ed_10_Dropout_cu_0e96ed3820fused_dropout_kernelIN3c104HalfEfjLi1ELi1EbEEvNS_4cuda6detail10TensorInfoIKT_T1_EENS7_IS8_SA_EENS7_IT4_SA_EESA_T0_NS_15PhiloxCudaStateE --------------------------
	.section	.text._ZN2at6native43_GLOBAL__N__7cc8d1ed_10_Dropout_cu_0e96ed3820fused_dropout_kernelIN3c104HalfEfjLi1ELi1EbEEvNS_4cuda6detail10TensorInfoIKT_T1_EENS7_IS8_SA_EENS7_IT4_SA_EESA_T0_NS_15PhiloxCudaStateE,"ax",@progbits
	.sectioninfo	@"SHI_REGISTERS=48"
	.align	128
.text._ZN2at6native43_GLOBAL__N__7cc8d1ed_10_Dropout_cu_0e96ed3820fused_dropout_kernelIN3c104HalfEfjLi1ELi1EbEEvNS_4cuda6detail10TensorInfoIKT_T1_EENS7_IS8_SA_EENS7_IT4_SA_EESA_T0_NS_15PhiloxCudaStateE:
        .type           _ZN2at6native43_GLOBAL__N__7cc8d1ed_10_Dropout_cu_0e96ed3820fused_dropout_kernelIN3c104HalfEfjLi1ELi1EbEEvNS_4cuda6detail10TensorInfoIKT_T1_EENS7_IS8_SA_EENS7_IT4_SA_EESA_T0_NS_15PhiloxCudaStateE,@function
        .size           _ZN2at6native43_GLOBAL__N__7cc8d1ed_10_Dropout_cu_0e96ed3820fused_dropout_kernelIN3c104HalfEfjLi1ELi1EbEEvNS_4cuda6detail10TensorInfoIKT_T1_EENS7_IS8_SA_EENS7_IT4_SA_EESA_T0_NS_15PhiloxCudaStateE,(.L_x_11526 - _ZN2at6native43_GLOBAL__N__7cc8d1ed_10_Dropout_cu_0e96ed3820fused_dropout_kernelIN3c104HalfEfjLi1ELi1EbEEvNS_4cuda6detail10TensorInfoIKT_T1_EENS7_IS8_SA_EENS7_IT4_SA_EESA_T0_NS_15PhiloxCudaStateE)
        .other          _ZN2at6native43_GLOBAL__N__7cc8d1ed_10_Dropout_cu_0e96ed3820fused_dropout_kernelIN3c104HalfEfjLi1ELi1EbEEvNS_4cuda6detail10TensorInfoIKT_T1_EENS7_IS8_SA_EENS7_IT4_SA_EESA_T0_NS_15PhiloxCudaStateE,@"STO_CUDA_ENTRY STV_DEFAULT"
_ZN2at6native43_GLOBAL__N__7cc8d1ed_10_Dropout_cu_0e96ed3820fused_dropout_kernelIN3c104HalfEfjLi1ELi1EbEEvNS_4cuda6detail10TensorInfoIKT_T1_EENS7_IS8_SA_EENS7_IT4_SA_EESA_T0_NS_15PhiloxCudaStateE:
        /* <DEDUP_REMOVED lines=92> */
[----:B------:R-:W-:Y:S05]  /*05c0*/  CALL.REL.NOINC `($__internal_117_$__cuda_sm20_dblrcp_rn_slowpath_v3) ;  /* 0x00000e6000007944 */ /* 0x000fea0003c00000 */
.L_x_4383:
        /* <DEDUP_REMOVED lines=35> */
.L_x_4395:
        /* <DEDUP_REMOVED lines=13> */
.L_x_4385:
[----:B------:R-:W-:Y:S05]  /*08d0*/  BSYNC B0 ;  /* 0x0000000000007941 */ /* 0x000fea0003800000 */
.L_x_4384:
        /* <DEDUP_REMOVED lines=69> */
.L_x_4387:
[----:B------:R-:W-:Y:S01]  /*0d30*/  MOV R42, R26 ;  /* 0x0000001a002a7202 */ /* 0x000fe20000000f00 */
[----:B------:R-:W-:Y:S02]  /*0d40*/  IMAD.MOV.U32 R44, RZ, RZ, R23 ;  /* 0x000000ffff2c7224 */ /* 0x000fe400078e0017 */
[----:B------:R-:W-:-:S02]  /*0d50*/  IMAD.MOV.U32 R45, RZ, RZ, R30 ;  /* 0x000000ffff2d7224 */ /* 0x000fc400078e001e */
[----:B------:R-:W-:Y:S02]  /*0d60*/  IMAD.MOV.U32 R40, RZ, RZ, R20 ;  /* 0x000000ffff287224 */ /* 0x000fe400078e0014 */
.L_x_4386:
        /* <DEDUP_REMOVED lines=13> */
[----:B------:R-:W-:Y:S01]  /*0e40*/  @!P1 MOV R27, 0x2 ;  /* 0x00000002001b9802 */ /* 0x000fe20000000f00 */
[----:B------:R-:W-:Y:S02]  /*0e50*/  @!P1 IMAD R26, R33, c[0x0][0x1cc], RZ ;  /* 0x00007300211a9a24 */ /* 0x000fe400078e02ff */
[----:B------:R-:W-:-:S04]  /*0e60*/  @!P2 IMAD.WIDE.U32 R24, R24, R25, c[0x0][0x160] ;  /* 0x000058001818a625 */ /* 0x000fc800078e0019 */
[----:B------:R-:W-:Y:S01]  /*0e70*/  @!P0 IMAD.MOV.U32 R28, RZ, RZ, 0x2 ;  /* 0x00000002ff1c8424 */ /* 0x000fe200078e00ff */
[----:B------:R1:W5:Y:S01]  /*0e80*/  @!P2 LDG.E.U16 R36, [R24.64] ;  /* 0x000000061824a981 */ /* 0x000362000c1e1500 */
[----:B------:R-:W-:Y:S02]  /*0e90*/  @!P0 IMAD R29, R35, c[0x0][0x1cc], RZ ;  /* 0x00007300231d8a24 */ /* 0x000fe400078e02ff */
[----:B------:R-:W-:-:S04]  /*0ea0*/  @!P1 IMAD.WIDE.U32 R26, R26, R27, c[0x0][0x160] ;  /* 0x000058001a1a9625 */ /* 0x000fc800078e001b */
        /* <DEDUP_REMOVED lines=12> */
[C---:B-123--:R-:W-:Y:S01]  /*0f70*/  FSET.BF.LT.FTZ.AND R25, R23.reuse, c[0x0][0x3ec], PT ;  /* 0x0000fb0017197a0a */ /* 0x04efe20003811000 */
[----:B-----5:R-:W-:Y:S01]  /*0f80*/  HADD2.F32 R22, -RZ, R34.H0_H0 ;  /* 0x20000022ff167230 */ /* 0x020fe20000004100 */
[----:B------:R-:W-:Y:S01]  /*0f90*/  IMAD.MOV.U32 R28, RZ, RZ, 0x2 ;  /* 0x00000002ff1c7424 */ /* 0x000fe200078e00ff */
[----:B------:R-:W-:-:S03]  /*0fa0*/  FSETP.GEU.FTZ.AND P3, PT, R23, c[0x0][0x3ec], PT ;  /* 0x0000fb0017007a0b */ /* 0x000fc60003f7e000 */
[----:B------:R-:W-:Y:S01]  /*0fb0*/  FMUL.FTZ R22, R22, R25 ;  /* 0x0000001916167220 */ /* 0x000fe20000410000 */
[----:B------:R-:W-:Y:S01]  /*0fc0*/  SEL R27, RZ, 0x1, P3 ;  /* 0x00000001ff1b7807 */ /* 0x000fe20001800000 */
[----:B------:R-:W-:Y:S02]  /*0fd0*/  IMAD R25, R43, c[0x0][0x2a4], RZ ;  /* 0x0000a9002b197a24 */ /* 0x000fe400078e02ff */
[----:B------:R-:W-:-:S03]  /*0fe0*/  FMUL.FTZ R24, R13, R22 ;  /* 0x000000160d187220 */ /* 0x000fc60000410000 */
[C---:B------:R-:W-:Y:S02]  /*0ff0*/  IADD3 R22, P4, R25.reuse, c[0x0][0x310], RZ ;  /* 0x0000c40019167a10 */ /* 0x040fe40007f9e0ff */
[----:B------:R-:W-:Y:S01]  /*1000*/  F2FP.PACK_AB R26, RZ, R24 ;  /* 0x00000018ff1a723e */ /* 0x000fe200000000ff */
[----:B------:R-:W-:-:S04]  /*1010*/  IMAD.WIDE.U32 R24, R25, R28, c[0x0][0x238] ;  /* 0x00008e0019187625 */ /* 0x000fc800078e001c */
[----:B------:R-:W-:Y:S01]  /*1020*/  IMAD.X R23, RZ, RZ, c[0x0][0x314], P4 ;  /* 0x0000c500ff177624 */ /* 0x000fe200020e06ff */
[----:B------:R0:W-:Y:S04]  /*1030*/  STG.E.U16 [R24.64], R26 ;  /* 0x0000001a18007986 */ /* 0x0001e8000c101506 */
[----:B------:R0:W-:Y:S02]  /*1040*/  STG.E.U8 [R22.64], R27 ;  /* 0x0000001b16007986 */ /* 0x0001e4000c101106 */
.L_x_4389:
[----:B-123--:R-:W-:Y:S05]  /*1050*/  BSYNC B0 ;  /* 0x0000000000007941 */ /* 0x00efea0003800000 */
.L_x_4388:
[----:B------:R-:W-:Y:S01]  /*1060*/  BSSY B0, `(.L_x_4390) ;  /* 0x0000012000007945 */ /* 0x000fe20003800000 */
[-C--:B------:R-:W-:Y:S02]  /*1070*/  FFMA.FTZ R45, R45, R41.reuse, 1.1641532182693481445e-10 ;  /* 0x2f0000002d2d7423 */ /* 0x080fe40000010029 */
[----:B------:R-:W-:Y:S01]  /*1080*/  FFMA.FTZ R44, R44, R41, 1.1641532182693481445e-10 ;  /* 0x2f0000002c2c7423 */ /* 0x000fe20000010029 */
[----:B------:R-:W-:Y:S05]  /*1090*/  @P2 BRA `(.L_x_4391) ;  /* 0x000000e000002947 */ /* 0x000fea0003800000 */
[C---:B0-----:R-:W-:Y:S01]  /*10a0*/  FSET.BF.LT.FTZ.AND R23, R44.reuse, c[0x0][0x3ec], PT ;  /* 0x0000fb002c177a0a */ /* 0x041fe20003811000 */
[----:B-----5:R-:W-:Y:S01]  /*10b0*/  HADD2.F32 R22, -RZ, R36.H0_H0 ;  /* 0x20000024ff167230 */ /* 0x020fe20000004100 */
[----:B------:R-:W-:Y:S01]  /*10c0*/  IMAD R24, R39, c[0x0][0x2a4], RZ ;  /* 0x0000a90027187a24 */ /* 0x000fe200078e02ff */
[----:B------:R-:W-:Y:S01]  /*10d0*/  FSETP.GEU.FTZ.AND P2, PT, R44, c[0x0][0x3ec], PT ;  /* 0x0000fb002c007a0b */ /* 0x000fe20003f5e000 */
[----:B------:R-:W-:-:S02]  /*10e0*/  IMAD.MOV.U32 R25, RZ, RZ, 0x2 ;  /* 0x00000002ff197424 */ /* 0x000fc400078e00ff */
[----:B------:R-:W-:Y:S01]  /*10f0*/  FMUL.FTZ R22, R22, R23 ;  /* 0x0000001716167220 */ /* 0x000fe20000410000 */
[----:B------:R-:W-:-:S03]  /*1100*/  SEL R27, RZ, 0x1, P2 ;  /* 0x00000001ff1b7807 */ /* 0x000fc60001000000 */
[----:B------:R-:W-:Y:S01]  /*1110*/  FMUL.FTZ R23, R13, R22 ;  /* 0x000000160d177220 */ /* 0x000fe20000410000 */
[C---:B------:R-:W-:Y:S01]  /*1120*/  IADD3 R22, P3, R24.reuse, c[0x0][0x310], RZ ;  /* 0x0000c40018167a10 */ /* 0x040fe20007f7e0ff */
[----:B------:R-:W-:-:S03]  /*1130*/  IMAD.WIDE.U32 R24, R24, R25, c[0x0][0x238] ;  /* 0x00008e0018187625 */ /* 0x000fc600078e0019 */
[----:B------:R-:W-:Y:S01]  /*1140*/  F2FP.PACK_AB R26, RZ, R23 ;  /* 0x00000017ff1a723e */ /* 0x000fe200000000ff */
[----:B------:R-:W-:-:S04]  /*1150*/  IMAD.X R23, RZ, RZ, c[0x0][0x314], P3 ;  /* 0x0000c500ff177624 */ /* 0x000fc800018e06ff */
[----:B------:R0:W-:Y:S04]  /*1160*/  STG.E.U16 [R24.64], R26 ;  /* 0x0000001a18007986 */ /* 0x0001e8000c101506 */
[----:B------:R0:W-:Y:S02]  /*1170*/  STG.E.U8 [R22.64], R27 ;  /* 0x0000001b16007986 */ /* 0x0001e4000c101106 */
.L_x_4391:
[----:B------:R-:W-:Y:S05]  /*1180*/  BSYNC B0 ;  /* 0x0000000000007941 */ /* 0x000fea0003800000 */
.L_x_4390:
[----:B------:R-:W-:Y:S01]  /*1190*/  BSSY B0, `(.L_x_4392) ;  /* 0x0000010000007945 */ /* 0x000fe20003800000 */
[----:B------:R-:W-:Y:S05]  /*11a0*/  @P1 BRA `(.L_x_4393) ;  /* 0x000000e000001947 */ /* 0x000fea0003800000 */
[----:B0-----:R-:W-:Y:S01]  /*11b0*/  FSET.BF.LT.FTZ.AND R23, R45, c[0x0][0x3ec], PT ;  /* 0x0000fb002d177a0a */ /* 0x001fe20003811000 */
[----:B-----5:R-:W-:Y:S01]  /*11c0*/  HADD2.F32 R22, -RZ, R37.H0_H0 ;  /* 0x20000025ff167230 */ /* 0x020fe20000004100 */
[----:B------:R-:W-:Y:S01]  /*11d0*/  HFMA2.MMA R25, -RZ, RZ, 0, 1.1920928955078125e-07 ;  /* 0x00000002ff197435 */ /* 0x000fe200000001ff */
[----:B------:R-:W-:Y:S01]  /*11e0*/  IMAD R24, R33, c[0x0][0x2a4], RZ ;  /* 0x0000a90021187a24 */ /* 0x000fe200078e02ff */
[----:B------:R-:W-:Y:S02]  /*11f0*/  FSETP.GEU.FTZ.AND P1, PT, R45, c[0x0][0x3ec], PT ;  /* 0x0000fb002d007a0b */ /* 0x000fe40003f3e000 */
[----:B------:R-:W-:-:S02]  /*1200*/  FMUL.FTZ R22, R22, R23 ;  /* 0x0000001716167220 */ /* 0x000fc40000410000 */
[----:B------:R-:W-:Y:S02]  /*1210*/  SEL R27, RZ, 0x1, P1 ;  /* 0x00000001ff1b7807 */ /* 0x000fe40000800000 */
[----:B------:R-:W-:Y:S01]  /*1220*/  FMUL.FTZ R23, R13, R22 ;  /* 0x000000160d177220 */ /* 0x000fe20000410000 */
[C---:B------:R-:W-:Y:S01]  /*1230*/  IADD3 R22, P2, R24.reuse, c[0x0][0x310], RZ ;  /* 0x0000c40018167a10 */ /* 0x040fe20007f5e0ff */
[----:B------:R-:W-:-:S03]  /*1240*/  IMAD.WIDE.U32 R24, R24, R25, c[0x0][0x238] ;  /* 0x00008e0018187625 */ /* 0x000fc600078e0019 */
[----:B------:R-:W-:Y:S01]  /*1250*/  F2FP.PACK_AB R26, RZ, R23 ;  /* 0x00000017ff1a723e */ /* 0x000fe200000000ff */
[----:B------:R-:W-:-:S04]  /*1260*/  IMAD.X R23, RZ, RZ, c[0x0][0x314], P2 ;  /* 0x0000c500ff177624 */ /* 0x000fc800010e06ff */
[----:B------:R0:W-:Y:S04]  /*1270*/  STG.E.U16 [R24.64], R26 ;  /* 0x0000001a18007986 */ /* 0x0001e8000c101506 */
[----:B------:R0:W-:Y:S02]  /*1280*/  STG.E.U8 [R22.64], R27 ;  /* 0x0000001b16007986 */ /* 0x0001e4000c101106 */
.L_x_4393:
[----:B------:R-:W-:Y:S05]  /*1290*/  BSYNC B0 ;  /* 0x0000000000007941 */ /* 0x000fea0003800000 */
.L_x_4392:
[----:B----4-:R-:W-:Y:S01]  /*12a0*/  FFMA.FTZ R40, R40, R41, 1.1641532182693481445e-10 ;  /* 0x2f00000028287423 */ /* 0x010fe20000010029 */
[----:B------:R-:W-:Y:S05]  /*12b0*/  @P0 BRA `(.L_x_4394) ;  /* 0x000000e000000947 */ /* 0x000fea0003800000 */
[C---:B0-----:R-:W-:Y:S01]  /*12c0*/  FSET.BF.LT.FTZ.AND R23, R40.reuse, c[0x0][0x3ec], PT ;  /* 0x0000fb0028177a0a */ /* 0x041fe20003811000 */
[----:B-----5:R-:W-:Y:S01]  /*12d0*/  HADD2.F32 R22, -RZ, R38.H0_H0 ;  /* 0x20000026ff167230 */ /* 0x020fe20000004100 */
[----:B------:R-:W-:Y:S01]  /*12e0*/  IMAD R24, R35, c[0x0][0x2a4], RZ ;  /* 0x0000a90023187a24 */ /* 0x000fe200078e02ff */
[----:B------:R-:W-:Y:S01]  /*12f0*/  FSETP.GEU.FTZ.AND P0, PT, R40, c[0x0][0x3ec], PT ;  /* 0x0000fb0028007a0b */ /* 0x000fe20003f1e000 */
[----:B------:R-:W-:Y:S02]  /*1300*/  IMAD.MOV.U32 R25, RZ, RZ, 0x2 ;  /* 0x00000002ff197424 */ /* 0x000fe400078e00ff */
        /* <DEDUP_REMOVED lines=9> */
.L_x_4394:
[----:B------:R-:W-:Y:S01]  /*13a0*/  IMAD R43, R32, c[0x0][0xc], R35 ;  /* 0x00000300202b7a24 */ /* 0x000fe200078e0223 */
[----:B------:R-:W-:Y:S01]  /*13b0*/  WARPSYNC 0xffffffff ;  /* 0xffffffff00007948 */ /* 0x000fe20003800000 */
[----:B------:R-:W-:Y:S01]  /*13c0*/  BAR.SYNC.DEFER_BLOCKING 0x0 ;  /* 0x0000000000007b1d */ /* 0x000fe20000010000 */
[----:B------:R-:W-:Y:S02]  /*13d0*/  IMAD.MOV.U32 R28, RZ, RZ, R20 ;  /* 0x000000ffff1c7224 */ /* 0x000fe400078e0014 */
[----:B------:R-:W-:Y:S01]  /*13e0*/  ISETP.GE.U32.AND P0, PT, R43, R14, PT ;  /* 0x0000000e2b00720c */ /* 0x000fe20003f06070 */
[----:B0-----:R-:W-:-:S02]  /*13f0*/  IMAD.MOV.U32 R27, RZ, RZ, R30 ;  /* 0x000000ffff1b7224 */ /* 0x001fc400078e001e */
[----:B------:R-:W-:-:S10]  /*1400*/  IMAD.MOV.U32 R26, RZ, RZ, R31 ;  /* 0x000000ffff1a7224 */ /* 0x000fd400078e001f */
[----:B------:R-:W-:Y:S05]  /*1410*/  @!P0 BRA `(.L_x_4395) ;  /* 0xfffff3e000008947 */ /* 0x000fea000383ffff */
[----:B------:R-:W-:Y:S05]  /*1420*/  EXIT ;  /* 0x000000000000794d */ /* 0x000fea0003800000 */
        .weak           $__internal_117_$__cuda_sm20_dblrcp_rn_slowpath_v3
        .type           $__internal_117_$__cuda_sm20_dblrcp_rn_slowpath_v3,@function
        .size           $__internal_117_$__cuda_sm20_dblrcp_rn_slowpath_v3,(.L_x_11526 - $__internal_117_$__cuda_sm20_dblrcp_rn_slowpath_v3)
$__internal_117_$__cuda_sm20_dblrcp_rn_slowpath_v3:
        /* <DEDUP_REMOVED lines=24> */
.L_x_4398:
        /* <DEDUP_REMOVED lines=10> */
.L_x_4396:
[----:B------:R-:W-:Y:S01]  /*1650*/  LOP3.LUT R23, R15, 0x80000, RZ, 0xfc, !PT ;  /* 0x000800000f177812 */ /* 0x000fe200078efcff */
[----:B------:R-:W-:Y:S02]  /*1660*/  IMAD.MOV.U32 R22, RZ, RZ, R14 ;  /* 0x000000ffff167224 */ /* 0x000fe400078e000e */
.L_x_4397:
[----:B------:R-:W-:-:S04]  /*1670*/  IMAD.MOV.U32 R31, RZ, RZ, 0x0 ;  /* 0x00000000ff1f7424 */ /* 0x000fc800078e00ff */
[----:B------:R-:W-:Y:S05]  /*1680*/  RET.REL.NODEC R30 `(_ZN2at6native43_GLOBAL__N__7cc8d1ed_10_Dropout_cu_0e96ed3820fused_dropout_kernelIN3c104HalfEfjLi1ELi1EbEEvNS_4cuda6detail10TensorInfoIKT_T1_EENS7_IS8_SA_EENS7_IT4_SA_EESA_T0_NS_15PhiloxCudaStateE) ;  /* 0xffffe9701e007950 */ /* 0x000fea0003c3ffff */
.L_x_4399:
        /* <DEDUP_REMOVED lines=15> */
.L_x_11526:


//--------------------- .text._ZN2at6native43_GLOBAL__N__7cc8d1ed_10_Dropout_cu_0e96ed3824fused_dropout_kernel_vecIN3c104HalfEfjLi1ELi2EbEEvNS_4cuda6detail10TensorInfoIKT_T1_EENS7_IS8_SA_EENS7_IT4_SA_EESA_T0_NS_15PhiloxCudaStateE --------------------------
	.section	.text._ZN2at6native43_GLOBAL__N__7cc8d1ed_10_Dropout_cu_0e96ed3824fused_dropout_kernel_vecIN3c104HalfEfjLi1ELi2EbEEvNS_4cuda6detail10TensorInfoIKT_T1_EENS7_IS8_SA_EENS7_IT4_SA_EESA_T0_NS_15PhiloxCudaStateE,"ax",@progbits
	.sectioninfo	@"SHI_REGISTERS=48"
	.align	128
.text._ZN2at6native43_GLOBAL__N__7cc8d1ed_10_Dropout_cu_0e96ed3824fused_dropout_kernel_vecIN3c104HalfEfjLi1ELi2EbEEvNS_4cuda6detail10TensorInfoIKT_T1_EENS7_IS8_SA_EENS7_IT4_SA_EESA_T0_NS_15PhiloxCudaStateE:
        .type           _ZN2at6native43_GLOBAL__N__7cc8d1ed_10_Dropout_cu_0e96ed3824fused_dropout_kernel_vecIN3c104HalfEfjLi1ELi2EbEEvNS_4cuda6detail10TensorInfoIKT_T1_EENS7_IS8_SA_EENS7_IT4_SA_EESA_T0_NS_15PhiloxCudaStateE,@function
        .size           _ZN2at6native43_GLOBAL__N__7cc8d1ed_10_Dropout_cu_0e96ed3824fused_dropout_kernel_vecIN3c104HalfEfjLi1ELi2EbEEvNS_4cuda6detail10TensorInfoIKT_T1_EENS7_IS8_SA_EENS7_IT4_SA_EESA_T0_NS_15PhiloxCudaStateE,(.L_x_11528 - _ZN2at6native43_GLOBAL__N__7cc8d1ed_10_Dropout_cu_0e96ed3824fused_dropout_kernel_vecIN3c104HalfEfjLi1ELi2EbEEvNS_4cuda6detail10TensorInfoIKT_T1_EENS7_IS8_SA_EENS7_IT4_SA_EESA_T0_NS_15PhiloxCudaStateE)
        .other          _ZN2at6native43_GLOBAL__N__7cc8d1ed_10_Dropout_cu_0e96ed3824fused_dropout_kernel_vecIN3c104HalfEfjLi1ELi2EbEEvNS_4cuda6detail10TensorInfoIKT_T1_EENS7_IS8_SA_EENS7_IT4_SA_EESA_T0_NS_15PhiloxCudaStateE,@"STO_CUDA_ENTRY STV_DEFAULT"
_ZN2at6native43_GLOBAL__N__7cc8d1ed_10_Dropout_cu_0e96ed3824fused_dropout_kernel_vecIN3c104HalfEfjLi1ELi2EbEEvNS_4cuda6detail10TensorInfoIKT_T1_EENS7_IS8_SA_EENS7_IT4_SA_EESA_T0_NS_15PhiloxCudaStateE:
        /* <DEDUP_REMOVED lines=100> */
[----:B------:R-:W-:Y:S05]  /*0640*/  CALL.REL.NOINC `($__internal_118_$__cuda_sm20_dblrcp_rn_slowpath_v3) ;  /* 0x0000074000007944 */ /* 0x000fea0003c00000 */
[----:B------:R-:W-:Y:S02]  /*0650*/  IMAD.MOV.U32 R20, RZ, RZ, R22 ;  /* 0x000000ffff147224 */ /* 0x000fe400078e0016 */
[----:B------:R-:W-:-:S05]  /*0660*/  IMAD.MOV.U32 R21, RZ, RZ, R23 ;  /* 0x000000ffff157224 */ /* 0x000fca00078e0017 */
.L_x_4400:
        /* <DEDUP_REMOVED lines=8> */
.L_x_4405:
        /* <DEDUP_REMOVED lines=13> */
.L_x_4402:
[----:B------:R-:W-:Y:S05]  /*07c0*/  BSYNC B0 ;  /* 0x0000000000007941 */ /* 0x000fea0003800000 */
.L_x_4401:
        /* <DEDUP_REMOVED lines=54> */
.L_x_4404:
[----:B------:R-:W-:Y:S01]  /*0b30*/  IMAD.MOV.U32 R24, RZ, RZ, R33 ;  /* 0x000000ffff187224 */ /* 0x000fe200078e0021 */
[----:B------:R-:W-:Y:S02]  /*0b40*/  MOV R33, R23 ;  /* 0x0000001700217202 */ /* 0x000fe40000000f00 */
.L_x_4403:
        /* <DEDUP_REMOVED lines=11> */
[----:B---3--:R-:W-:Y:S02]  /*0c00*/  FFMA.FTZ R34, R33, R34, 1.1641532182693481445e-10 ;  /* 0x2f00000021227423 */ /* 0x008fe40000010022 */
[----:B------:R-:W-:Y:S01]  /*0c10*/  IMAD.MOV.U32 R33, RZ, RZ, R27 ;  /* 0x000000ffff217224 */ /* 0x000fe200078e001b */
[----:B------:R-:W-:Y:S02]  /*0c20*/  SEL R21, RZ, 0x1, P0 ;  /* 0x00000001ff157807 */ /* 0x000fe40000000000 */
[C---:B------:R-:W-:Y:S02]  /*0c30*/  FSET.BF.LT.FTZ.AND R40, R34.reuse, c[0x0][0x3ec], PT ;  /* 0x0000fb0022287a0a */ /* 0x040fe40003811000 */
[----:B------:R-:W-:-:S04]  /*0c40*/  FSETP.GEU.FTZ.AND P1, PT, R34, c[0x0][0x3ec], PT ;  /* 0x0000fb0022007a0b */ /* 0x000fc80003f3e000 */
[----:B------:R-:W-:-:S04]  /*0c50*/  SEL R34, RZ, 0x1, P1 ;  /* 0x00000001ff227807 */ /* 0x000fc80000800000 */
[----:B------:R-:W-:Y:S01]  /*0c60*/  PRMT R21, R34, 0x7604, R21 ;  /* 0x0000760422157816 */ /* 0x000fe20000000015 */
[----:B------:R-:W-:Y:S01]  /*0c70*/  IMAD.MOV.U32 R34, RZ, RZ, R26 ;  /* 0x000000ffff227224 */ /* 0x000fe200078e001a */
[--C-:B--2---:R-:W-:Y:S02]  /*0c80*/  HADD2.F32 R43, -RZ, R22.reuse.H0_H0 ;  /* 0x20000016ff2b7230 */ /* 0x104fe40000004100 */
[----:B------:R-:W-:Y:S01]  /*0c90*/  HADD2.F32 R45, -RZ, R22.H1_H1 ;  /* 0x30000016ff2d7230 */ /* 0x000fe20000004100 */
[----:B------:R-:W-:Y:S01]  /*0ca0*/  IADD3 R22, P2, R32, c[0x0][0x310], RZ ;  /* 0x0000c40020167a10 */ /* 0x000fe20007f5e0ff */
[----:B------:R-:W-:Y:S02]  /*0cb0*/  IMAD R32, R41, c[0x0][0xc], R32 ;  /* 0x0000030029207a24 */ /* 0x000fe400078e0220 */
[----:B------:R-:W-:Y:S02]  /*0cc0*/  FMUL.FTZ R36, R36, R43 ;  /* 0x0000002b24247220 */ /* 0x000fe40000410000 */
[----:B------:R-:W-:Y:S01]  /*0cd0*/  FMUL.FTZ R40, R40, R45 ;  /* 0x0000002d28287220 */ /* 0x000fe20000410000 */
[----:B------:R-:W-:Y:S01]  /*0ce0*/  ISETP.GE.U32.AND P0, PT, R32, c[0x0][0x3e8], PT ;  /* 0x0000fa0020007a0c */ /* 0x000fe20003f06070 */
[----:B------:R-:W-:-:S02]  /*0cf0*/  FMUL.FTZ R36, R35, R36 ;  /* 0x0000002423247220 */ /* 0x000fc40000410000 */
[----:B------:R-:W-:-:S05]  /*0d00*/  FMUL.FTZ R23, R35, R40 ;  /* 0x0000002823177220 */ /* 0x000fca0000410000 */
[----:B------:R-:W-:Y:S01]  /*0d10*/  F2FP.PACK_AB R43, R23, R36 ;  /* 0x00000024172b723e */ /* 0x000fe200000000ff */
[----:B------:R-:W-:Y:S02]  /*0d20*/  IMAD.X R23, RZ, RZ, c[0x0][0x314], P2 ;  /* 0x0000c500ff177624 */ /* 0x000fe400010e06ff */
[----:B------:R-:W-:Y:S02]  /*0d30*/  IMAD.MOV.U32 R36, RZ, RZ, R20 ;  /* 0x000000ffff247224 */ /* 0x000fe400078e0014 */
[----:B------:R0:W-:Y:S04]  /*0d40*/  STG.E [R24.64], R43 ;  /* 0x0000002b18007986 */ /* 0x0001e8000c101904 */
[----:B------:R0:W-:Y:S04]  /*0d50*/  STG.E.U16 [R22.64], R21 ;  /* 0x0000001516007986 */ /* 0x0001e8000c101504 */
[----:B------:R-:W-:Y:S06]  /*0d60*/  BAR.SYNC.DEFER_BLOCKING 0x0 ;  /* 0x0000000000007b1d */ /* 0x000fec0000010000 */
[----:B------:R-:W-:Y:S05]  /*0d70*/  @!P0 BRA `(.L_x_4405) ;  /* 0xfffff97000008947 */ /* 0x000fea000383ffff */
[----:B------:R-:W-:Y:S05]  /*0d80*/  EXIT ;  /* 0x000000000000794d */ /* 0x000fea0003800000 */
        .weak           $__internal_118_$__cuda_sm20_dblrcp_rn_slowpath_v3
        .type           $__internal_118_$__cuda_sm20_dblrcp_rn_slowpath_v3,@function
        .size           $__internal_118_$__cuda_sm20_dblrcp_rn_slowpath_v3,(.L_x_11528 - $__internal_118_$__cuda_sm20_dblrcp_rn_slowpath_v3)
$__internal_118_$__cuda_sm20_dblrcp_rn_slowpath_v3:
[----:B------:R-:W-:Y:S02]  /*0d90*/  IMAD.MOV.U32 R26, RZ, RZ, R22 ;  /* 0x000000ffff1a7224 */ /* 0x000fe400078e0016 */
[----:B------:R-:W-:-:S06]  /*0da0*/  IMAD.MOV.U32 R27, RZ, RZ, R23 ;  /* 0x000000ffff1b7224 */ /* 0x000fcc00078e0017 */
        /* <DEDUP_REMOVED lines=24> */
.L_x_4408:
        /* <DEDUP_REMOVED lines=10> */
.L_x_4406:
[----:B------:R-:W-:Y:S01]  /*0fd0*/  LOP3.LUT R21, R27, 0x80000, RZ, 0xfc, !PT ;  /* 0x000800001b157812 */ /* 0x000fe200078efcff */
[----:B------:R-:W-:Y:S02]  /*0fe0*/  IMAD.MOV.U32 R20, RZ, RZ, R26 ;  /* 0x000000ffff147224 */ /* 0x000fe400078e001a */
.L_x_4407:
[----:B------:R-:W-:Y:S02]  /*0ff0*/  IMAD.MOV.U32 R43, RZ, RZ, 0x0 ;  /* 0x00000000ff2b7424 */ /* 0x000fe400078e00ff */
[----:B01----:R-:W-:Y:S02]  /*1000*/  IMAD.MOV.U32 R22, RZ, RZ, R20 ;  /* 0x000000ffff167224 */ /* 0x003fe400078e0014 */
[----:B------:R-:W-:Y:S01]  /*1010*/  IMAD.MOV.U32 R23, RZ, RZ, R21 ;  /* 0x000000ffff177224 */ /* 0x000fe200078e0015 */
[----:B------:R-:W-:Y:S06]  /*1020*/  RET.REL.NODEC R42 `(_ZN2at6native43_GLOBAL__N__7cc8d1ed_10_Dropout_cu_0e96ed3824fused_dropout_kernel_vecIN3c104HalfEfjLi1ELi2EbEEvNS_4cuda6detail10TensorInfoIKT_T1_EENS7_IS8_SA_EENS7_IT4_SA_EESA_T0_NS_15PhiloxCudaStateE) ;  /* 0xffffefd02a007950 */ /* 0x000fec0003c3ffff */
.L_x_4409:
        /* <DEDUP_REMOVED lines=13> */
.L_x_11528:


//--------------------- .text._ZN2at6native43_GLOBAL__N__7cc8d1ed_10_Dropout_cu_0e96ed3824fused_dropout_kernel_vecIN3c104HalfEfjLi1ELi4EbEEvNS_4cuda6detail10TensorInfoIKT_T1_EENS7_IS8_SA_EENS7_IT4_SA_EESA_T0_NS_15PhiloxCudaStateE --------------------------
	.section	.text._ZN2at6native43_GLOBAL__N__7cc8d1ed_10_Dropout_cu_0e96ed3824fused_dropout_kernel_vecIN3c104HalfEfjLi1ELi4EbEEvNS_4cuda6detail10TensorInfoIKT_T1_EENS7_IS8_SA_EENS7_IT4_SA_EESA_T0_NS_15PhiloxCudaStateE,"ax",@progbits
	.sectioninfo	@"SHI_REGISTERS=47"
	.align	128
.text._ZN2at6native43_GLOBAL__N__7cc8d1ed_10_Dropout_cu_0e96ed3824fused_dropout_kernel_vecIN3c104HalfEfjLi1ELi4EbEEvNS_4cuda6detail10TensorInfoIKT_T1_EENS7_IS8_SA_EENS7_IT4_SA_EESA_T0_NS_15PhiloxCudaStateE:
        .type           _ZN2at6native43_GLOBAL__N__7cc8d1ed_10_Dropout_cu_0e96ed3824fused_dropout_kernel_vecIN3c104HalfEfjLi1ELi4EbEEvNS_4cuda6detail10TensorInfoIKT_T1_EENS7_IS8_SA_EENS7_IT4_SA_EESA_T0_NS_15PhiloxCudaStateE,@function
        .size           _ZN2at6native43_GLOBAL__N__7cc8d1ed_10_Dropout_cu_0e96ed3824fused_dropout_kernel_vecIN3c104HalfEfjLi1ELi4EbEEvNS_4cuda6detail10TensorInfoIKT_T1_EENS7_IS8_SA_EENS7_IT4_SA_EESA_T0_NS_15PhiloxCudaStateE,(.L_x_11530 - _ZN2at6native43_GLOBAL__N__7cc8d1ed_10_Dropout_cu_0e96ed3824fused_dropout_kernel_vecIN3c104HalfEfjLi1ELi4EbEEvNS_4cuda6detail10TensorInfoIKT_T1_EENS7_IS8_SA_EENS7_IT4_SA_EESA_T0_NS_15PhiloxCudaStateE)
        .other          _ZN2at6native43_GLOBAL__N__7cc8d1ed_10_Dropout_cu_0e96ed3824fused_dropout_kernel_vecIN3c104HalfEfjLi1ELi4EbEEvNS_4cuda6detail10TensorInfoIKT_T1_EENS7_IS8_SA_EENS7_IT4_SA_EESA_T0_NS_15PhiloxCudaStateE,@"STO_CUDA_ENTRY STV_DEFAULT"
_ZN2at6native43_GLOBAL__N__7cc8d1ed_10_Dropout_cu_0e96ed3824fused_dropout_kernel_vecIN3c104HalfEfjLi1ELi4EbEEvNS_4cuda6detail10TensorInfoIKT_T1_EENS7_IS8_SA_EENS7_IT4_SA_EESA_T0_NS_15PhiloxCudaStateE:
        /* <DEDUP_REMOVED lines=16> */
[----:B--2---:R-:W-:-:S04]  /*0100*/  @P0 IADD3 R34, P1, R2, c[0x0][0x400], RZ ;  /* 0x0001000002220a10 */ /* 0x004fc80007f3e0ff */
[----:B------:R-:W-:-:S04]  /*0110*/  @P0 IADD3.X R35, RZ, R3, RZ, P1, !PT ;  /* 0x00000003ff230210 */ /* 0x000fc80000ffe4ff */
[--C-:B------:R-:W-:Y:S02]  /*0120*/  SHF.R.U64 R38, R34, 0x2, R35.reuse ;  /* 0x0000000222267819 */ /* 0x100fe40000001223 */
[----:B------:R-:W-:Y:S01]  /*0130*/  SHF.R.U32.HI R37, RZ, 0x2, R35 ;  /* 0x00000002ff257819 */ /* 0x000fe20000011623 */
[----:B------:R-:W-:Y:S01]  /*0140*/  IMAD.SHL.U32 R35, R40, 0x4, RZ ;  /* 0x0000000428237824 */ /* 0x000fe200078e00ff */
[----:B---3--:R-:W-:Y:S01]  /*0150*/  IADD3 R0, R19, -0x4498517b, RZ ;  /* 0xbb67ae8513007810 */ /* 0x008fe20007ffe0ff */
        /* <DEDUP_REMOVED lines=79> */
[----:B------:R-:W-:Y:S05]  /*0650*/  CALL.REL.NOINC `($__internal_119_$__cuda_sm20_dblrcp_rn_slowpath_v3) ;  /* 0x000008f000007944 */ /* 0x000fea0003c00000 */
[----:B------:R-:W-:Y:S02]  /*0660*/  IMAD.MOV.U32 R20, RZ, RZ, R22 ;  /* 0x000000ffff147224 */ /* 0x000fe400078e0016 */
[----:B------:R-:W-:-:S05]  /*0670*/  IMAD.MOV.U32 R21, RZ, RZ, R23 ;  /* 0x000000ffff157224 */ /* 0x000fca00078e0017 */
.L_x_4410:
[----:B-1----:R-:W0:Y:S01]  /*0680*/  F2F.F32.F64 R33, R20 ;  /* 0x0000001400217310 */ /* 0x002e220000301000 */
[----:B------:R-:W0:Y:S01]  /*0690*/  DSETP.GEU.AND P0, PT, |R20|, c[0x2][0x0], PT ;  /* 0x008000001400762a */ /* 0x000e220003f0e200 */
[----:B------:R-:W-:Y:S01]  /*06a0*/  IMAD R39, R39, -0x326172a9, RZ ;  /* 0xcd9e8d5727277824 */ /* 0x000fe200078e02ff */
[----:B------:R-:W-:Y:S01]  /*06b0*/  LOP3.LUT R34, R34, 0x3, RZ, 0xc0, !PT ;  /* 0x0000000322227812 */ /* 0x000fe200078ec0ff */
[----:B------:R-:W-:-:S11]  /*06c0*/  IMAD.MOV.U32 R35, RZ, RZ, RZ ;  /* 0x000000ffff237224 */ /* 0x000fd600078e00ff */
[----:B0-----:R-:W-:Y:S02]  /*06d0*/  @!P0 FMUL R33, R33, 1.175494350822287508e-38 ;  /* 0x0080000021218820 */ /* 0x001fe40000400000 */
.L_x_4415:
[----:B------:R-:W-:Y:S01]  /*06e0*/  IADD3 R30, R30, 0x1, RZ ;  /* 0x000000011e1e7810 */ /* 0x000fe20007ffe0ff */
[----:B------:R-:W-:Y:S03]  /*06f0*/  BSSY B0, `(.L_x_4411) ;  /* 0x000000c000007945 */ /* 0x000fe60003800000 */
[C---:B------:R-:W-:Y:S01]  /*0700*/  ISETP.NE.AND P0, PT, R30.reuse, RZ, PT ;  /* 0x000000ff1e00720c */ /* 0x040fe20003f05270 */
[----:B------:R-:W-:-:S12]  /*0710*/  IMAD.HI.U32 R21, R30, -0x2daee0ad, RZ ;  /* 0xd2511f531e157827 */ /* 0x000fd800078e00ff */
[----:B0-----:R-:W-:Y:S05]  /*0720*/  @P0 BRA `(.L_x_4412) ;  /* 0x0000008000000947 */ /* 0x001fea0003800000 */
        /* <DEDUP_REMOVED lines=8> */
.L_x_4412:
[----:B------:R-:W-:Y:S05]  /*07b0*/  BSYNC B0 ;  /* 0x0000000000007941 */ /* 0x000fea0003800000 */
.L_x_4411:
        /* <DEDUP_REMOVED lines=60> */
.L_x_4414:
[----:B------:R-:W-:Y:S02]  /*0b80*/  IMAD.MOV.U32 R44, RZ, RZ, R37 ;  /* 0x000000ffff2c7224 */ /* 0x000fe400078e0025 */
[----:B------:R-:W-:Y:S02]  /*0b90*/  IMAD.MOV.U32 R43, RZ, RZ, R23 ;  /* 0x000000ffff2b7224 */ /* 0x000fe400078e0017 */
[----:B------:R-:W-:Y:S02]  /*0ba0*/  IMAD.MOV.U32 R26, RZ, RZ, R40 ;  /* 0x000000ffff1a7224 */ /* 0x000fe400078e0028 */
[----:B------:R-:W-:-:S02]  /*0bb0*/  IMAD.MOV.U32 R42, RZ, RZ, R20 ;  /* 0x000000ffff2a7224 */ /* 0x000fc400078e0014 */
.L_x_4413:
[----:B------:R-:W-:-:S04]  /*0bc0*/  IMAD.MOV.U32 R27, RZ, RZ, 0x2 ;  /* 0x00000002ff1b7424 */ /* 0x000fc800078e00ff */
[----:B------:R-:W-:-:S06]  /*0bd0*/  IMAD.WIDE.U32 R22, R32, R27, c[0x0][0x160] ;  /* 0x0000580020167625 */ /* 0x000fcc00078e001b */
[----:B------:R-:W2:Y:S01]  /*0be0*/  LDG.E.64 R22, [R22.64] ;  /* 0x0000000416167981 */ /* 0x000ea2000c1e1b00 */
[----:B------:R-:W0:Y:S01]  /*0bf0*/  I2F.U32 R37, R44 ;  /* 0x0000002c00257306 */ /* 0x000e220000201000 */
[----:B------:R-:W-:Y:S01]  /*0c00*/  HFMA2.MMA R24, -RZ, RZ, 0.1171875, 0 ;  /* 0x2f800000ff187435 */ /* 0x000fe200000001ff */
[----:B------:R-:W-:Y:S06]  /*0c10*/  WARPSYNC 0xffffffff ;  /* 0xffffffff00007948 */ /* 0x000fec0003800000 */
[----:B------:R-:W1:Y:S08]  /*0c20*/  I2F.U32 R38, R43 ;  /* 0x0000002b00267306 */ /* 0x000e700000201000 */
[----:B------:R3:W4:Y:S01]  /*0c30*/  I2F.U32 R39, R26 ;  /* 0x0000001a00277306 */ /* 0x0007220000201000 */
[----:B0-----:R-:W-:-:S05]  /*0c40*/  FFMA.FTZ R37, R37, R24, 1.1641532182693481445e-10 ;  /* 0x2f00000025257423 */ /* 0x001fca0000010018 */
[C---:B------:R-:W-:Y:S02]  /*0c50*/  FSETP.GEU.FTZ.AND P0, PT, R37.reuse, c[0x0][0x3ec], PT ;  /* 0x0000fb0025007a0b */ /* 0x040fe40003f1e000 */
[----:B------:R-:W0:Y:S01]  /*0c60*/  I2F.U32 R21, R42 ;  /* 0x0000002a00157306 */ /* 0x000e220000201000 */
[-C--:B-1----:R-:W-:Y:S01]  /*0c70*/  FFMA.FTZ R38, R38, R24.reuse, 1.1641532182693481445e-10 ;  /* 0x2f00000026267423 */ /* 0x082fe20000010018 */
[----:B---3--:R-:W-:Y:S02]  /*0c80*/  SEL R26, RZ, 0x1, P0 ;  /* 0x00000001ff1a7807 */ /* 0x008fe40000000000 */
[----:B------:R-:W-:Y:S02]  /*0c90*/  FSET.BF.LT.FTZ.AND R37, R37, c[0x0][0x3ec], PT ;  /* 0x0000fb0025257a0a */ /* 0x000fe40003811000 */
[C---:B------:R-:W-:Y:S01]  /*0ca0*/  FSETP.GEU.FTZ.AND P1, PT, R38.reuse, c[0x0][0x3ec], PT ;  /* 0x0000fb0026007a0b */ /* 0x040fe20003f3e000 */
[----:B----4-:R-:W-:Y:S01]  /*0cb0*/  FFMA.FTZ R39, R39, R24, 1.1641532182693481445e-10 ;  /* 0x2f00000027277423 */ /* 0x010fe20000010018 */
[----:B------:R-:W-:-:S02]  /*0cc0*/  FSET.BF.LT.FTZ.AND R38, R38, c[0x0][0x3ec], PT ;  /* 0x0000fb0026267a0a */ /* 0x000fc40003811000 */
[----:B------:R-:W-:Y:S02]  /*0cd0*/  SEL R43, RZ, 0x1, P1 ;  /* 0x00000001ff2b7807 */ /* 0x000fe40000800000 */
[----:B------:R-:W-:Y:S02]  /*0ce0*/  FSETP.GEU.FTZ.AND P0, PT, R39, c[0x0][0x3ec], PT ;  /* 0x0000fb0027007a0b */ /* 0x000fe40003f1e000 */
[----:B------:R-:W-:Y:S01]  /*0cf0*/  PRMT R26, R43, 0x7604, R26 ;  /* 0x000076042b1a7816 */ /* 0x000fe2000000001a */
[----:B0-----:R-:W-:Y:S01]  /*0d00*/  FFMA.FTZ R21, R21, R24, 1.1641532182693481445e-10 ;  /* 0x2f00000015157423 */ /* 0x001fe20000010018 */
[----:B------:R-:W-:-:S04]  /*0d10*/  FSET.BF.LT.FTZ.AND R39, R39, c[0x0][0x3ec], PT ;  /* 0x0000fb0027277a0a */ /* 0x000fc80003811000 */
[----:B------:R-:W-:Y:S01]  /*0d20*/  FSET.BF.LT.FTZ.AND R42, R21, c[0x0][0x3ec], PT ;  /* 0x0000fb00152a7a0a */ /* 0x000fe20003811000 */
[--C-:B--2---:R-:W-:Y:S02]  /*0d30*/  HADD2.F32 R25, -RZ, R22.reuse.H1_H1 ;  /* 0x30000016ff197230 */ /* 0x104fe40000004100 */
[----:B------:R-:W-:Y:S02]  /*0d40*/  HADD2.F32 R24, -RZ, R22.H0_H0 ;  /* 0x20000016ff187230 */ /* 0x000fe40000004100 */
[--C-:B------:R-:W-:Y:S01]  /*0d50*/  HADD2.F32 R22, -RZ, R23.reuse.H0_H0 ;  /* 0x20000017ff167230 */ /* 0x100fe20000004100 */
[----:B------:R-:W-:Y:S01]  /*0d60*/  FMUL.FTZ R38, R38, R25 ;  /* 0x0000001926267220 */ /* 0x000fe20000410000 */
[----:B------:R-:W-:Y:S01]  /*0d70*/  HADD2.F32 R23, -RZ, R23.H1_H1 ;  /* 0x30000017ff177230 */ /* 0x000fe20000004100 */
[----:B------:R-:W-:Y:S01]  /*0d80*/  SEL R25, RZ, 0x1, P0 ;  /* 0x00000001ff197807 */ /* 0x000fe20000000000 */
[----:B------:R-:W-:Y:S01]  /*0d90*/  FMUL.FTZ R24, R37, R24 ;  /* 0x0000001825187220 */ /* 0x000fe20000410000 */
[----:B------:R-:W-:Y:S01]  /*0da0*/  FSETP.GEU.FTZ.AND P0, PT, R21, c[0x0][0x3ec], PT ;  /* 0x0000fb0015007a0b */ /* 0x000fe20003f1e000 */
[----:B------:R-:W-:-:S02]  /*0db0*/  FMUL.FTZ R44, R39, R22 ;  /* 0x00000016272c7220 */ /* 0x000fc40000410000 */
[----:B------:R-:W-:Y:S01]  /*0dc0*/  FMUL.FTZ R42, R42, R23 ;  /* 0x000000172a2a7220 */ /* 0x000fe20000410000 */
[----:B------:R-:W-:Y:S01]  /*0dd0*/  SEL R21, RZ, 0x1, P0 ;  /* 0x00000001ff157807 */ /* 0x000fe20000000000 */
[----:B------:R-:W-:Y:S01]  /*0de0*/  FMUL.FTZ R23, R33, R38 ;  /* 0x0000002621177220 */ /* 0x000fe20000410000 */
[----:B------:R-:W-:Y:S01]  /*0df0*/  PRMT R38, R25, 0x7054, R26 ;  /* 0x0000705419267816 */ /* 0x000fe2000000001a */
[----:B------:R-:W-:Y:S01]  /*0e00*/  FMUL.FTZ R22, R33, R24 ;  /* 0x0000001821167220 */ /* 0x000fe20000410000 */
[C---:B------:R-:W-:Y:S01]  /*0e10*/  IADD3 R24, P1, R32.reuse, c[0x0][0x310], RZ ;  /* 0x0000c40020187a10 */ /* 0x040fe20007f3e0ff */
[----:B------:R-:W-:Y:S01]  /*0e20*/  IMAD.WIDE.U32 R26, R32, R27, c[0x0][0x238] ;  /* 0x00008e00201a7625 */ /* 0x000fe200078e001b */
[----:B------:R-:W-:Y:S02]  /*0e30*/  PRMT R43, R21, 0x654, R38 ;  /* 0x00000654152b7816 */ /* 0x000fe40000000026 */
[----:B------:R-:W-:Y:S01]  /*0e40*/  F2FP.PACK_AB R22, R23, R22 ;  /* 0x000000161716723e */ /* 0x000fe200000000ff */
[----:B------:R-:W-:-:S02]  /*0e50*/  IMAD.MOV.U32 R21, RZ, RZ, c[0x0][0x0] ;  /* 0x00000000ff157624 */ /* 0x000fc400078e00ff */
[----:B------:R-:W-:Y:S02]  /*0e60*/  FMUL.FTZ R44, R33, R44 ;  /* 0x0000002c212c7220 */ /* 0x000fe40000410000 */
[----:B------:R-:W-:Y:S02]  /*0e70*/  IMAD.SHL.U32 R21, R21, 0x4, RZ ;  /* 0x0000000415157824 */ /* 0x000fe400078e00ff */
[----:B------:R-:W-:Y:S02]  /*0e80*/  FMUL.FTZ R37, R33, R42 ;  /* 0x0000002a21257220 */ /* 0x000fe40000410000 */
[----:B------:R-:W-:Y:S02]  /*0e90*/  IMAD R32, R21, c[0x0][0xc], R32 ;  /* 0x0000030015207a24 */ /* 0x000fe400078e0220 */
[----:B------:R-:W-:Y:S01]  /*0ea0*/  IMAD.X R25, RZ, RZ, c[0x0][0x314], P1 ;  /* 0x0000c500ff197624 */ /* 0x000fe200008e06ff */
[----:B------:R-:W-:Y:S01]  /*0eb0*/  F2FP.PACK_AB R23, R37, R44 ;  /* 0x0000002c2517723e */ /* 0x000fe200000000ff */
[----:B------:R-:W-:Y:S01]  /*0ec0*/  IMAD.MOV.U32 R39, RZ, RZ, R20 ;  /* 0x000000ffff277224 */ /* 0x000fe200078e0014 */
[----:B------:R-:W-:Y:S01]  /*0ed0*/  ISETP.GE.U32.AND P0, PT, R32, c[0x0][0x3e8], PT ;  /* 0x0000fa0020007a0c */ /* 0x000fe20003f06070 */
[----:B------:R-:W-:Y:S01]  /*0ee0*/  IMAD.MOV.U32 R38, RZ, RZ, R40 ;  /* 0x000000ffff267224 */ /* 0x000fe200078e0028 */
[----:B------:R-:W-:Y:S01]  /*0ef0*/  MOV R37, R41 ;  /* 0x0000002900257202 */ /* 0x000fe20000000f00 */
[----:B------:R0:W-:Y:S04]  /*0f00*/  STG.E.64 [R26.64], R22 ;  /* 0x000000161a007986 */ /* 0x0001e8000c101b04 */
[----:B------:R0:W-:Y:S04]  /*0f10*/  STG.E [R24.64], R43 ;  /* 0x0000002b18007986 */ /* 0x0001e8000c101904 */
[----:B------:R-:W-:Y:S06]  /*0f20*/  BAR.SYNC.DEFER_BLOCKING 0x0 ;  /* 0x0000000000007b1d */ /* 0x000fec0000010000 */
[----:B------:R-:W-:Y:S05]  /*0f30*/  @!P0 BRA `(.L_x_4415) ;  /* 0xfffff7a000008947 */ /* 0x000fea000383ffff */
[----:B------:R-:W-:Y:S05]  /*0f40*/  EXIT ;  /* 0x000000000000794d */ /* 0x000fea0003800000 */
        .weak           $__internal_119_$__cuda_sm20_dblrcp_rn_slowpath_v3
        .type           $__internal_119_$__cuda_sm20_dblrcp_rn_slowpath_v3,@function
        .size           $__internal_119_$__cuda_sm20_dblrcp_rn_slowpath_v3,(.L_x_11530 - $__internal_119_$__cuda_sm20_dblrcp_rn_slowpath_v3)
$__internal_119_$__cuda_sm20_dblrcp_rn_slowpath_v3:
        /* <DEDUP_REMOVED lines=26> */
.L_x_4418:
        /* <DEDUP_REMOVED lines=10> */
.L_x_4416:
[----:B------:R-:W-:Y:S01]  /*1190*/  LOP3.LUT R21, R27, 0x80000, RZ, 0xfc, !PT ;  /* 0x000800001b157812 */ /* 0x000fe200078efcff */
[----:B------:R-:W-:Y:S02]  /*11a0*/  IMAD.MOV.U32 R20, RZ, RZ, R26 ;  /* 0x000000ffff147224 */ /* 0x000fe400078e001a */
.L_x_4417:
[----:B------:R-:W-:Y:S02]  /*11b0*/  IMAD.MOV.U32 R41, RZ, RZ, 0x0 ;  /* 0x00000000ff297424 */ /* 0x000fe400078e00ff */
[----:B01----:R-:W-:Y:S02]  /*11c0*/  IMAD.MOV.U32 R22, RZ, RZ, R20 ;  /* 0x000000ffff167224 */ /* 0x003fe400078e0014 */
[----:B------:R-:W-:Y:S01]  /*11d0*/  IMAD.MOV.U32 R23, RZ, RZ, R21 ;  /* 0x000000ffff177224 */ /* 0x000fe200078e0015 */
[----:B------:R-:W-:Y:S06]  /*11e0*/  RET.REL.NODEC R40 `(_ZN2at6native43_GLOBAL__N__7cc8d1ed_10_Dropout_cu_0e96ed3824fused_dropout_kernel_vecIN3c104HalfEfjLi1ELi4EbEEvNS_4cuda6detail10TensorInfoIKT_T1_EENS7_IS8_SA_EENS7_IT4_SA_EESA_T0_NS_15PhiloxCudaStateE) ;  /* 0xffffee1028007950 */ /* 0x000fec0003c3ffff */
.L_x_4419:
        /* <DEDUP_REMOVED lines=9> */
.L_x_11530:


//--------------------- .text._ZN2at6native43_GLOBAL__N__7cc8d1ed_10_Dropout_cu_0e96ed3824fused_dropout_kernel_vecIN3c104HalfEfjLi1ELi8EbEEvNS_4cuda6detail10TensorInfoIKT_T1_EENS7_IS8_SA_EENS7_IT4_SA_EESA_T0_NS_15PhiloxCudaStateE --------------------------
	.section	.text._ZN2at6native43_GLOBAL__N__7cc8d1ed_10_Dropout_cu_0e96ed3824fused_dropout_kernel_vecIN3c104HalfEfjLi1ELi8EbEEvNS_4cuda6detail10TensorInfoIKT_T1_EENS7_IS8_SA_EENS7_IT4_SA_EESA_T0_NS_15PhiloxCudaStateE,"ax",@progbits
	.sectioninfo	@"SHI_REGISTERS=55"
	.align	128
.text._ZN2at6native43_GLOBAL__N__7cc8d1ed_10_Dropout_cu_0e96ed3824fused_dropout_kernel_vecIN3c104HalfEfjLi1ELi8EbEEvNS_4cuda6detail10TensorInfoIKT_T1_EENS7_IS8_SA_EENS7_IT4_SA_EESA_T0_NS_15PhiloxCudaStateE:
        .type           _ZN2at6native43_GLOBAL__N__7cc8d1ed_10_Dropout_cu_0e96ed3824fused_dropout_kernel_vecIN3c104HalfEfjLi1ELi8EbEEvNS_4cuda6detail10TensorInfoIKT_T1_EENS7_IS8_SA_EENS7_IT4_SA_EESA_T0_NS_15PhiloxCudaStateE,@function
        .size           _ZN2at6native43_GLOBAL__N__7cc8d1ed_10_Dropout_cu_0e96ed3824fused_dropout_kernel_vecIN3c104HalfEfjLi1ELi8EbEEvNS_4cuda6detail10TensorInfoIKT_T1_EENS7_IS8_SA_EENS7_IT4_SA_EESA_T0_NS_15PhiloxCudaStateE,(.L_x_11532 - _ZN2at6native43_GLOBAL__N__7cc8d1ed_10_Dropout_cu_0e96ed3824fused_dropout_kernel_vecIN3c104HalfEfjLi1ELi8EbEEvNS_4cuda6detail10TensorInfoIKT_T1_EENS7_IS8_SA_EENS7_IT4_SA_EESA_T0_NS_15PhiloxCudaStateE)
        .other          _ZN2at6native43_GLOBAL__N__7cc8d1ed_10_Dropout_cu_0e96ed3824fused_dropout_kernel_vecIN3c104HalfEfjLi1ELi8EbEEvNS_4cuda6detail10TensorInfoIKT_T1_EENS7_IS8_SA_EENS7_IT4_SA_EESA_T0_NS_15PhiloxCudaStateE,@"STO_CUDA_ENTRY STV_DEFAULT"
_ZN2at6native43_GLOBAL__N__7cc8d1ed_10_Dropout_cu_0e96ed3824fused_dropout_kernel_vecIN3c104HalfEfjLi1ELi8EbEEvNS_4cuda6detail10TensorInfoIKT_T1_EENS7_IS8_SA_EENS7_IT4_SA_EESA_T0_NS_15PhiloxCudaStateE:
        /* <DEDUP_REMOVED lines=94> */
[----:B------:R-:W-:Y:S02]  /*05e0*/  IMAD.MOV.U32 R30, RZ, RZ, R31 ;  /* 0x000000ffff1e7224 */ /* 0x000fe400078e001f */
[----:B------:R-:W-:-:S02]  /*05f0*/  IMAD.MOV.U32 R31, RZ, RZ, R33 ;  /* 0x000000ffff1f7224 */ /* 0x000fc400078e0021 */
[----:B------:R-:W-:Y:S01]  /*0600*/  IMAD.MOV.U32 R29, RZ, RZ, R32 ;  /* 0x000000ffff1d7224 */ /* 0x000fe200078e0020 */
[----:B------:R-:W-:Y:S05]  /*0610*/  @P0 BRA `(.L_x_4420) ;  /* 0x0000006000000947 */ /* 0x000fea0003800000 */
[----:B-1----:R-:W-:Y:S02]  /*0620*/  LOP3.LUT R12, R15, 0x7fffffff, RZ, 0xc0, !PT ;  /* 0x7fffffff0f0c7812 */ /* 0x002fe400078ec0ff */
[----:B------:R-:W-:Y:S02]  /*0630*/  MOV R36, 0x660 ;  /* 0x0000066000247802 */ /* 0x000fe40000000f00 */
[----:B------:R-:W-:Y:S02]  /*0640*/  IADD3 R37, R12, -0x100000, RZ ;  /* 0xfff000000c257810 */ /* 0x000fe40007ffe0ff */
[----:B------:R-:W-:Y:S05]  /*0650*/  CALL.REL.NOINC `($__internal_120_$__cuda_sm20_dblrcp_rn_slowpath_v3) ;  /* 0x0000199000007944 */ /* 0x000fea0003c00000 */
[----:B------:R-:W-:Y:S01]  /*0660*/  MOV R12, R14 ;  /* 0x0000000e000c7202 */ /* 0x000fe20000000f00 */
[----:B------:R-:W-:-:S05]  /*0670*/  IMAD.MOV.U32 R13, RZ, RZ, R15 ;  /* 0x000000ffff0d7224 */ /* 0x000fca00078e000f */
.L_x_4420:
[----:B-1----:R-:W0:Y:S01]  /*0680*/  F2F.F32.F64 R32, R12 ;  /* 0x0000000c00207310 */ /* 0x002e220000301000 */
[----:B------:R-:W0:Y:S01]  /*0690*/  DSETP.GEU.AND P0, PT, |R12|, c[0x2][0x0], PT ;  /* 0x008000000c00762a */ /* 0x000e220003f0e200 */
[----:B------:R-:W-:Y:S01]  /*06a0*/  IMAD R40, R40, -0x326172a9, RZ ;  /* 0xcd9e8d5728287824 */ /* 0x000fe200078e02ff */
[----:B------:R-:W-:Y:S01]  /*06b0*/  LOP3.LUT R33, R28, 0x3, RZ, 0xc0, !PT ;  /* 0x000000031c217812 */ /* 0x000fe200078ec0ff */
[----:B------:R-:W-:-:S11]  /*06c0*/  IMAD.MOV.U32 R35, RZ, RZ, RZ ;  /* 0x000000ffff237224 */ /* 0x000fd600078e00ff */
[----:B0-----:R-:W-:Y:S02]  /*06d0*/  @!P0 FMUL R32, R32, 1.175494350822287508e-38 ;  /* 0x0080000020208820 */ /* 0x001fe40000400000 */
.L_x_4433:
        /* <DEDUP_REMOVED lines=18> */
.L_x_4423:
[----:B------:R-:W-:Y:S05]  /*0800*/  BSYNC B0 ;  /* 0x0000000000007941 */ /* 0x000fea0003800000 */
.L_x_4422:
        /* <DEDUP_REMOVED lines=46> */
[----:B------:R-:W-:Y:S02]  /*0af0*/  LOP3.LUT R38, R13, R38, R21, 0x96, !PT ;  /* 0x000000260d267212 */ /* 0x000fe400078e9615 */
[----:B------:R-:W-:Y:S01]  /*0b00*/  MOV R39, R12 ;  /* 0x0000000c00277202 */ /* 0x000fe20000000f00 */
        /* <DEDUP_REMOVED lines=10> */
.L_x_4424:
        /* <DEDUP_REMOVED lines=21> */
.L_x_4426:
[----:B------:R-:W-:Y:S05]  /*0d00*/  BSYNC B0 ;  /* 0x0000000000007941 */ /* 0x000fea0003800000 */
.L_x_4425:
        /* <DEDUP_REMOVED lines=61> */
.L_x_4421:
        /* <DEDUP_REMOVED lines=15> */
.L_x_4429:
[----:B------:R-:W-:Y:S05]  /*11d0*/  BSYNC B0 ;  /* 0x0000000000007941 */ /* 0x000fea0003800000 */
.L_x_4428:
        /* <DEDUP_REMOVED lines=27> */
.L_x_4431:
[----:B------:R-:W-:Y:S05]  /*1390*/  BSYNC B0 ;  /* 0x0000000000007941 */ /* 0x000fea0003800000 */
.L_x_4430:
        /* <DEDUP_REMOVED lines=100> */
.L_x_4427:
        /* <DEDUP_REMOVED lines=26> */
[----:B----4-:R-:W-:Y:S02]  /*1b80*/  FFMA.FTZ R38, R52, R41, 1.1641532182693481445e-10 ;  /* 0x2f00000034267423 */ /* 0x010fe40000010029 */
[----:B------:R-:W-:-:S03]  /*1b90*/  IMAD.SHL.U32 R52, R37, 0x100, RZ ;  /* 0x0000010025347824 */ /* 0x000fc600078e00ff */
        /* <DEDUP_REMOVED lines=14> */
[C---:B------:R-:W-:Y:S01]  /*1c80*/  FSETP.GEU.FTZ.AND P1, PT, R36.reuse, c[0x0][0x3ec], PT ;  /* 0x0000fb0024007a0b */ /* 0x040fe20003f3e000 */
[--C-:B--2---:R-:W-:Y:S02]  /*1c90*/  HADD2.F32 R48, -RZ, R14.reuse.H0_H0 ;  /* 0x2000000eff307230 */ /* 0x104fe40000004100 */
[----:B------:R-:W-:Y:S02]  /*1ca0*/  HADD2.F32 R14, -RZ, R14.H1_H1 ;  /* 0x3000000eff0e7230 */ /* 0x000fe40000004100 */
[--C-:B------:R-:W-:Y:S01]  /*1cb0*/  HADD2.F32 R47, -RZ, R15.reuse.H0_H0 ;  /* 0x2000000fff2f7230 */ /* 0x100fe20000004100 */
[----:B------:R-:W-:Y:S01]  /*1cc0*/  FMUL.FTZ R39, R39, R48 ;  /* 0x0000003027277220 */ /* 0x000fe20000410000 */
[----:B------:R-:W-:Y:S01]  /*1cd0*/  HADD2.F32 R49, -RZ, R15.H1_H1 ;  /* 0x3000000fff317230 */ /* 0x000fe20000004100 */
[----:B------:R-:W-:Y:S01]  /*1ce0*/  FMUL.FTZ R45, R45, R14 ;  /* 0x0000000e2d2d7220 */ /* 0x000fe20000410000 */
[--C-:B------:R-:W-:Y:S01]  /*1cf0*/  HADD2.F32 R15, -RZ, R13.reuse.H0_H0 ;  /* 0x2000000dff0f7230 */ /* 0x100fe20000004100 */
[----:B------:R-:W-:Y:S01]  /*1d00*/  FSET.BF.LT.FTZ.AND R14, R43, c[0x0][0x3ec], PT ;  /* 0x0000fb002b0e7a0a */ /* 0x000fe20003811000 */
[----:B------:R-:W-:Y:S01]  /*1d10*/  HADD2.F32 R13, -RZ, R13.H1_H1 ;  /* 0x3000000dff0d7230 */ /* 0x000fe20000004100 */
[----:B------:R-:W-:Y:S01]  /*1d20*/  FSET.BF.LT.FTZ.AND R43, R36, c[0x0][0x3ec], PT ;  /* 0x0000fb00242b7a0a */ /* 0x000fe20003811000 */
[--C-:B------:R-:W-:Y:S01]  /*1d30*/  HADD2.F32 R50, -RZ, R12.reuse.H0_H0 ;  /* 0x2000000cff327230 */ /* 0x100fe20000004100 */
[----:B------:R-:W-:Y:S01]  /*1d40*/  FMUL.FTZ R15, R38, R15 ;  /* 0x0000000f260f7220 */ /* 0x000fe20000410000 */
[----:B------:R-:W-:Y:S01]  /*1d50*/  HADD2.F32 R12, -RZ, R12.H1_H1 ;  /* 0x3000000cff0c7230 */ /* 0x000fe20000004100 */
[----:B------:R-:W-:-:S02]  /*1d60*/  FMUL.FTZ R51, R14, R49 ;  /* 0x000000310e337220 */ /* 0x000fc40000410000 */
[----:B------:R-:W-:Y:S02]  /*1d70*/  FMUL.FTZ R49, R44, R13 ;  /* 0x0000000d2c317220 */ /* 0x000fe40000410000 */
[C---:B------:R-:W-:Y:S02]  /*1d80*/  FMUL.FTZ R13, R32.reuse, R15 ;  /* 0x0000000f200d7220 */ /* 0x040fe40000410000 */
[----:B------:R-:W-:Y:S02]  /*1d90*/  FMUL.FTZ R36, R32, R49 ;  /* 0x0000003120247220 */ /* 0x000fe40000410000 */
[----:B------:R-:W-:Y:S02]  /*1da0*/  FMUL.FTZ R37, R37, R50 ;  /* 0x0000003225257220 */ /* 0x000fe40000410000 */
[----:B------:R-:W-:Y:S01]  /*1db0*/  FMUL.FTZ R47, R46, R47 ;  /* 0x0000002f2e2f7220 */ /* 0x000fe20000410000 */
[----:B------:R-:W-:Y:S01]  /*1dc0*/  F2FP.PACK_AB R13, R36, R13 ;  /* 0x0000000d240d723e */ /* 0x000fe200000000ff */
[----:B------:R-:W-:Y:S01]  /*1dd0*/  FMUL.FTZ R43, R43, R12 ;  /* 0x0000000c2b2b7220 */ /* 0x000fe20000410000 */
[----:B------:R-:W-:Y:S01]  /*1de0*/  SEL R36, RZ, 0xffffffff, P3 ;  /* 0xffffffffff247807 */ /* 0x000fe20001800000 */
[C---:B------:R-:W-:Y:S01]  /*1df0*/  FMUL.FTZ R12, R32.reuse, R37 ;  /* 0x00000025200c7220 */ /* 0x040fe20000410000 */
[----:B------:R-:W-:Y:S01]  /*1e00*/  SEL R37, RZ, 0xffffffff, P1 ;  /* 0xffffffffff257807 */ /* 0x000fe20000800000 */
[----:B------:R-:W-:-:S02]  /*1e10*/  FMUL.FTZ R47, R32, R47 ;  /* 0x0000002f202f7220 */ /* 0x000fc40000410000 */
[C---:B------:R-:W-:Y:S02]  /*1e20*/  FMUL.FTZ R38, R32.reuse, R51 ;  /* 0x0000003320267220 */ /* 0x040fe40000410000 */
[C---:B------:R-:W-:Y:S02]  /*1e30*/  FMUL.FTZ R14, R32.reuse, R39 ;  /* 0x00000027200e7220 */ /* 0x040fe40000410000 */
[----:B------:R-:W-:Y:S01]  /*1e40*/  FMUL.FTZ R45, R32, R45 ;  /* 0x0000002d202d7220 */ /* 0x000fe20000410000 */
[----:B------:R-:W-:Y:S01]  /*1e50*/  F2FP.PACK_AB R15, R38, R47 ;  /* 0x0000002f260f723e */ /* 0x000fe200000000ff */
[----:B------:R-:W-:Y:S02]  /*1e60*/  FMUL.FTZ R43, R32, R43 ;  /* 0x0000002b202b7220 */ /* 0x000fe40000410000 */
[----:B------:R-:W-:Y:S01]  /*1e70*/  IMAD.SHL.U32 R46, R37, 0x100, RZ ;  /* 0x00000100252e7824 */ /* 0x000fe200078e00ff */
[----:B------:R-:W-:Y:S01]  /*1e80*/  SEL R37, RZ, 0x1, P2 ;  /* 0x00000001ff257807 */ /* 0x000fe20001000000 */
[----:B------:R-:W-:Y:S01]  /*1e90*/  IMAD.SHL.U32 R44, R36, 0x100, RZ ;  /* 0x00000100242c7824 */ /* 0x000fe200078e00ff */
[----:B------:R-:W-:Y:S01]  /*1ea0*/  F2FP.PACK_AB R14, R45, R14 ;  /* 0x0000000e2d0e723e */ /* 0x000fe200000000ff */
[----:B------:R-:W-:Y:S01]  /*1eb0*/  IMAD.WIDE.U32 R38, R25, R28, c[0x0][0x238] ;  /* 0x00008e0019267625 */ /* 0x000fe200078e001c */
[----:B------:R-:W-:-:S02]  /*1ec0*/  F2FP.PACK_AB R12, R43, R12 ;  /* 0x0000000c2b0c723e */ /* 0x000fc400000000ff */
[----:B------:R-:W-:Y:S02]  /*1ed0*/  LOP3.LUT R28, R44, 0x100, R37, 0xe2, !PT ;  /* 0x000001002c1c7812 */ /* 0x000fe400078ee225 */
[----:B------:R-:W-:Y:S01]  /*1ee0*/  SEL R43, RZ, 0x1, P0 ;  /* 0x00000001ff2b7807 */ /* 0x000fe20000000000 */
[----:B------:R0:W-:Y:S01]  /*1ef0*/  STG.E.128 [R38.64], R12 ;  /* 0x0000000c26007986 */ /* 0x0001e2000c101d04 */
[----:B------:R-:W-:Y:S02]  /*1f00*/  IADD3 R36, P0, R25, c[0x0][0x310], RZ ;  /* 0x0000c40019247a10 */ /* 0x000fe40007f1e0ff */
[----:B------:R-:W-:Y:S02]  /*1f10*/  LOP3.LUT R43, R46, 0x100, R43, 0xe2, !PT ;  /* 0x000001002e2b7812 */ /* 0x000fe400078ee22b */
[----:B------:R-:W-:Y:S02]  /*1f20*/  IADD3.X R37, RZ, c[0x0][0x314], RZ, P0, !PT ;  /* 0x0000c500ff257a10 */ /* 0x000fe400007fe4ff */
[----:B0-----:R-:W-:Y:S01]  /*1f30*/  PRMT R13, R28, 0x5410, R41 ;  /* 0x000054101c0d7816 */ /* 0x001fe20000000029 */
[----:B------:R-:W-:Y:S01]  /*1f40*/  IMAD.MOV.U32 R28, RZ, RZ, c[0x0][0x0] ;  /* 0x00000000ff1c7624 */ /* 0x000fe200078e00ff */
[----:B------:R-:W-:Y:S01]  /*1f50*/  PRMT R12, R43, 0x5410, R42 ;  /* 0x000054102b0c7816 */ /* 0x000fe2000000002a */
[----:B------:R-:W-:-:S02]  /*1f60*/  IMAD.MOV.U32 R43, RZ, RZ, R34 ;  /* 0x000000ffff2b7224 */ /* 0x000fc400078e0022 */
[----:B------:R-:W-:Y:S02]  /*1f70*/  IMAD.SHL.U32 R28, R28, 0x8, RZ ;  /* 0x000000081c1c7824 */ /* 0x000fe400078e00ff */
[----:B------:R0:W-:Y:S02]  /*1f80*/  STG.E.64 [R36.64], R12 ;  /* 0x0000000c24007986 */ /* 0x0001e4000c101b04 */
[----:B------:R-:W-:Y:S02]  /*1f90*/  IMAD R25, R28, c[0x0][0xc], R25 ;  /* 0x000003001c197a24 */ /* 0x000fe400078e0219 */
[----:B------:R-:W-:Y:S03]  /*1fa0*/  BAR.SYNC.DEFER_BLOCKING 0x0 ;  /* 0x0000000000007b1d */ /* 0x000fe60000010000 */
[----:B------:R-:W-:-:S13]  /*1fb0*/  ISETP.GE.U32.AND P0, PT, R25, c[0x0][0x3e8], PT ;  /* 0x0000fa0019007a0c */ /* 0x000fda0003f06070 */
[----:B0-----:R-:W-:Y:S01]  /*1fc0*/  @P0 CALL.REL.NOINC `(.L_x_4432) ;  /* 0x0000001000000944 */ /* 0x001fe20003c00000 */
[----:B------:R-:W-:Y:S05]  /*1fd0*/  BRA `(.L_x_4433) ;  /* 0xffffe70000007947 */ /* 0x000fea000383ffff */
.L_x_4432:
[----:B------:R-:W-:Y:S05]  /*1fe0*/  EXIT ;  /* 0x000000000000794d */ /* 0x000fea0003800000 */
        .weak           $__internal_120_$__cuda_sm20_dblrcp_rn_slowpath_v3
        .type           $__internal_120_$__cuda_sm20_dblrcp_rn_slowpath_v3,@function
        .size           $__internal_120_$__cuda_sm20_dblrcp_rn_slowpath_v3,(.L_x_11532 - $__internal_120_$__cuda_sm20_dblrcp_rn_slowpath_v3)
$__internal_120_$__cuda_sm20_dblrcp_rn_slowpath_v3:
        /* <DEDUP_REMOVED lines=26> */
.L_x_4436:
        /* <DEDUP_REMOVED lines=10> */
.L_x_4434:
[----:B------:R-:W-:Y:S02]  /*2230*/  LOP3.LUT R13, R35, 0x80000, RZ, 0xfc, !PT ;  /* 0x00080000230d7812 */ /* 0x000fe400078efcff */
[----:B------:R-:W-:-:S03]  /*2240*/  MOV R12, R34 ;  /* 0x00000022000c7202 */ /* 0x000fc60000000f00 */
.L_x_4435:
[----:B------:R-:W-:Y:S02]  /*2250*/  IMAD.MOV.U32 R37, RZ, RZ, 0x0 ;  /* 0x00000000ff257424 */ /* 0x000fe400078e00ff */
[----:B01----:R-:W-:Y:S02]  /*2260*/  IMAD.MOV.U32 R14, RZ, RZ, R12 ;  /* 0x000000ffff0e7224 */ /* 0x003fe400078e000c */
[----:B------:R-:W-:Y:S01]  /*2270*/  IMAD.MOV.U32 R15, RZ, RZ, R13 ;  /* 0x000000ffff0f7224 */ /* 0x000fe200078e000d */
[----:B------:R-:W-:Y:S06]  /*2280*/  RET.REL.NODEC R36 `(_ZN2at6native43_GLOBAL__N__7cc8d1ed_10_Dropout_cu_0e96ed3824fused_dropout_kernel_vecIN3c104HalfEfjLi1ELi8EbEEvNS_4cuda6detail10TensorInfoIKT_T1_EENS7_IS8_SA_EENS7_IT4_SA_EESA_T0_NS_15PhiloxCudaStateE) ;  /* 0xffffdd7024007950 */ /* 0x000fec0003c3ffff */
.L_x_4437:
        /* <DEDUP_REMOVED lines=15> */
.L_x_11532:


//--------------------- .text._ZN2at6native43_GLOBAL__N__7cc8d1ed_10_Dropout_cu_0e96ed3824fused_dropout_kernel_vecIN3c104HalfEfjLi1ELi16EbEEvNS_4cuda6detail10TensorInfoIKT_T1_EENS7_IS8_SA_EENS7_IT4_SA_EESA_T0_NS_15PhiloxCudaStateE --------------------------
	.section	.text._ZN2at6native43_GLOBAL__N__7cc8d1ed_10_Dropout_cu_0e96ed3824fused_dropout_kernel_vecIN3c104HalfEfjLi1ELi16EbEEvNS_4cuda6detail10TensorInfoIKT_T1_EENS7_IS8_SA_EENS7_IT4_SA_EESA_T0_NS_15PhiloxCudaStateE,"ax",@progbits
	.sectioninfo	@"SHI_REGISTERS=53"
	.align	128
.text._ZN2at6native43_GLOBAL__N__7cc8d1ed_10_Dropout_cu_0e96ed3824fused_dropout_kernel_vecIN3c104HalfEfjLi1ELi16EbEEvNS_4cuda6detail10TensorInfoIKT_T1_EENS7_IS8_SA_EENS7_IT4_SA_EESA_T0_NS_15PhiloxCudaStateE:
        .type           _ZN2at6native43_GLOBAL__N__7cc8d1ed_10_Dropout_cu_0e96ed3824fused_dropout_kernel_vecIN3c104HalfEfjLi1ELi16EbEEvNS_4cuda6detail10TensorInfoIKT_T1_EENS7_IS8_SA_EENS7_IT4_SA_EESA_T0_NS_15PhiloxCudaStateE,@function
        .size           _ZN2at6native43_GLOBAL__N__7cc8d1ed_10_Dropout_cu_0e96ed3824fused_dropout_kernel_vecIN3c104HalfEfjLi1ELi16EbEEvNS_4cuda6detail10TensorInfoIKT_T1_EENS7_IS8_SA_EENS7_IT4_SA_EESA_T0_NS_15PhiloxCudaStateE,(.L_x_11534 - _ZN2at6native43_GLOBAL__N__7cc8d1ed_10_Dropout_cu_0e96ed3824fused_dropout_kernel_vecIN3c104HalfEfjLi1ELi16EbEEvNS_4cuda6detail10TensorInfoIKT_T1_EENS7_IS8_SA_EENS7_IT4_SA_EESA_T0_NS_15PhiloxCudaStateE)
        .other          _ZN2at6native43_GLOBAL__N__7cc8d1ed_10_Dropout_cu_0e96ed3824fused_dropout_kernel_vecIN3c104HalfEfjLi1ELi16EbEEvNS_4cuda6detail10TensorInfoIKT_T1_EENS7_IS8_SA_EENS7_IT4_SA_EESA_T0_NS_15PhiloxCudaStateE,@"STO_CUDA_ENTRY STV_DEFAULT"
_ZN2at6native43_GLOBAL__N__7cc8d1ed_10_Dropout_cu_0e96ed3824fused_dropout_kernel_vecIN3c104HalfEfjLi1ELi16EbEEvNS_4cuda6detail10TensorInfoIKT_T1_EENS7_IS8_SA_EENS7_IT4_SA_EESA_T0_NS_15PhiloxCudaStateE:
        /* <DEDUP_REMOVED lines=92> */
[----:B0-----:R-:W-:Y:S01]  /*05c0*/  MOV R3, R10 ;  /* 0x0000000a00037202 */ /* 0x001fe20000000f00 */
[----:B------:R-:W-:-:S03]  /*05d0*/  IMAD.MOV.U32 R2, RZ, RZ, R11 ;  /* 0x000000ffff027224 */ /* 0x000fc600078e000b */
[----:B-1----:R-:W0:-:S06]  /*05e0*/  DFMA R8, -R6, R4, 1 ;  /* 0x3ff000000608742b */ /* 0x002e0c0000000104 */
[----:B0-----:R0:W1:Y:S01]  /*05f0*/  DFMA R4, R4, R8, R4 ;  /* 0x000000080404722b */ /* 0x0010620000000004 */
[----:B------:R-:W-:Y:S05]  /*0600*/  @P0 BRA `(.L_x_4438) ;  /* 0x0000006000000947 */ /* 0x000fea0003800000 */
[----:B-1----:R-:W-:-:S04]  /*0610*/  LOP3.LUT R4, R7, 0x7fffffff, RZ, 0xc0, !PT ;  /* 0x7fffffff07047812 */ /* 0x002fc800078ec0ff */
[----:B------:R-:W-:Y:S02]  /*0620*/  IADD3 R10, R4, -0x100000, RZ ;  /* 0xfff00000040a7810 */ /* 0x000fe40007ffe0ff */
[----:B------:R-:W-:Y:S02]  /*0630*/  MOV R4, 0x650 ;  /* 0x0000065000047802 */ /* 0x000fe40000000f00 */
[----:B0-----:R-:W-:Y:S05]  /*0640*/  CALL.REL.NOINC `($__internal_121_$__cuda_sm20_dblrcp_rn_slowpath_v3) ;  /* 0x0000325000007944 */ /* 0x001fea0003c00000 */
[----:B01----:R-:W-:Y:S01]  /*0650*/  IMAD.MOV.U32 R4, RZ, RZ, R8 ;  /* 0x000000ffff047224 */ /* 0x003fe200078e0008 */
[----:B------:R-:W-:-:S05]  /*0660*/  MOV R5, R9 ;  /* 0x0000000900057202 */ /* 0x000fca0000000f00 */
.L_x_4438:
        /* <DEDUP_REMOVED lines=9> */
.L_x_4461:
[----:B------:R-:W-:Y:S01]  /*0700*/  ISETP.NE.AND P0, PT, R14, RZ, PT ;  /* 0x000000ff0e00720c */ /* 0x000fe20003f05270 */
[----:B0-----:R-:W-:Y:S01]  /*0710*/  IMAD R4, R3, -0x2daee0ad, RZ ;  /* 0xd2511f5303047824 */ /* 0x001fe200078e02ff */
        /* <DEDUP_REMOVED lines=16> */
.L_x_4441:
[----:B------:R-:W-:Y:S05]  /*0820*/  BSYNC B0 ;  /* 0x0000000000007941 */ /* 0x000fea0003800000 */
.L_x_4440:
        /* <DEDUP_REMOVED lines=44> */
[----:B------:R-:W-:Y:S02]  /*0af0*/  LOP3.LUT R10, R17, UR25, R10, 0x96, !PT ;  /* 0x00000019110a7c12 */ /* 0x000fe4000f8e960a */
[----:B------:R-:W-:Y:S02]  /*0b00*/  MOV R17, R4 ;  /* 0x0000000400117202 */ /* 0x000fe40000000f00 */
        /* <DEDUP_REMOVED lines=12> */
.L_x_4442:
        /* <DEDUP_REMOVED lines=21> */
.L_x_4444:
[----:B------:R-:W-:Y:S05]  /*0d20*/  BSYNC B0 ;  /* 0x0000000000007941 */ /* 0x000fea0003800000 */
.L_x_4443:
        /* <DEDUP_REMOVED lines=37> */
[----:B------:R-:W-:Y:S02]  /*0f80*/  IADD3 R4, R36, 0x3, RZ ;  /* 0x0000000324047810 */ /* 0x000fe40007ffe0ff */
[----:B------:R-:W-:Y:S01]  /*0f90*/  MOV R21, R2 ;  /* 0x0000000200157202 */ /* 0x000fe20000000f00 */
[----:B------:R-:W-:Y:S01]  /*0fa0*/  IMAD.WIDE.U32 R22, R22, -0x326172a9, RZ ;  /* 0xcd9e8d5716167825 */ /* 0x000fe200078e00ff */
[----:B------:R-:W-:Y:S02]  /*0fb0*/  LOP3.LUT R20, R3, UR26, R20, 0x96, !PT ;  /* 0x0000001a03147c12 */ /* 0x000fe4000f8e9614 */
[C---:B------:R-:W-:Y:S01]  /*0fc0*/  ISETP.NE.AND P1, PT, R4.reuse, RZ, PT ;  /* 0x000000ff0400720c */ /* 0x040fe20003f25270 */
        /* <DEDUP_REMOVED lines=13> */
.L_x_4445:
        /* <DEDUP_REMOVED lines=17> */
.L_x_4447:
[----:B------:R-:W-:Y:S05]  /*11b0*/  BSYNC B0 ;  /* 0x0000000000007941 */ /* 0x000fea0003800000 */
.L_x_4446:
        /* <DEDUP_REMOVED lines=39> */
[----:B------:R-:W-:-:S03]  /*1430*/  MOV R27, R35 ;  /* 0x00000023001b7202 */ /* 0x000fc60000000f00 */
        /* <DEDUP_REMOVED lines=15> */
.L_x_4448:
        /* <DEDUP_REMOVED lines=17> */
.L_x_4450:
[----:B------:R-:W-:Y:S05]  /*1640*/  BSYNC B0 ;  /* 0x0000000000007941 */ /* 0x000fea0003800000 */
.L_x_4449:
        /* <DEDUP_REMOVED lines=61> */
.L_x_4439:
        /* <DEDUP_REMOVED lines=14> */
.L_x_4453:
[----:B------:R-:W-:Y:S05]  /*1b00*/  BSYNC B0 ;  /* 0x0000000000007941 */ /* 0x000fea0003800000 */
.L_x_4452:
[----:B------:R-:W-:Y:S01]  /*1b10*/  IADD3 R27, R36, 0x2, RZ ;  /* 0x00000002241b7810 */ /* 0x000fe20007ffe0ff */
[----:B-1----:R-:W-:Y:S01]  /*1b20*/  IMAD.WIDE.U32 R6, R0, -0x326172a9, RZ ;  /* 0xcd9e8d5700067825 */ /* 0x002fe200078e00ff */
        /* <DEDUP_REMOVED lines=28> */
.L_x_4455:
[----:B------:R-:W-:Y:S05]  /*1cf0*/  BSYNC B0 ;  /* 0x0000000000007941 */ /* 0x000fea0003800000 */
.L_x_4454:
        /* <DEDUP_REMOVED lines=25> */
.L_x_4457:
[----:B------:R-:W-:Y:S05]  /*1e90*/  BSYNC B0 ;  /* 0x0000000000007941 */ /* 0x000fea0003800000 */
.L_x_4456:
        /* <DEDUP_REMOVED lines=24> */
.L_x_4459:
[----:B------:R-:W-:Y:S05]  /*2020*/  BSYNC B0 ;  /* 0x0000000000007941 */ /* 0x000fea0003800000 */
.L_x_4458:
        /* <DEDUP_REMOVED lines=214> */
.L_x_4451:
        /* <DEDUP_REMOVED lines=98> */
[----:B------:R-:W-:Y:S01]  /*33b0*/  PRMT R16, R21, 0x1054, R16 ;  /* 0x0000105415107816 */ /* 0x000fe20000000010 */
[----:B---3--:R-:W-:-:S02]  /*33c0*/  HADD2.F32 R48, -RZ, R5.H0_H0 ;  /* 0x20000005ff307230 */ /* 0x008fc40000004100 */
[----:B------:R-:W-:Y:S02]  /*33d0*/  HADD2.F32 R5, -RZ, R5.H1_H1 ;  /* 0x30000005ff057230 */ /* 0x000fe40000004100 */
[----:B------:R-:W-:Y:S02]  /*33e0*/  HADD2.F32 R41, -RZ, R4.H0_H0 ;  /* 0x20000004ff297230 */ /* 0x000fe40000004100 */
[----:B------:R-:W-:Y:S01]  /*33f0*/  HADD2.F32 R44, -RZ, R6.H1_H1 ;  /* 0x30000006ff2c7230 */ /* 0x000fe20000004100 */
[----:B------:R-:W-:Y:S01]  /*3400*/  FMUL.FTZ R5, R46, R5 ;  /* 0x000000052e057220 */ /* 0x000fe20000410000 */
[--C-:B------:R-:W-:Y:S01]  /*3410*/  HADD2.F32 R43, -RZ, R7.reuse.H0_H0 ;  /* 0x20000007ff2b7230 */ /* 0x100fe20000004100 */
[----:B------:R-:W-:Y:S01]  /*3420*/  FSET.BF.LT.FTZ.AND R46, R38, c[0x0][0x3ec], PT ;  /* 0x0000fb00262e7a0a */ /* 0x000fe20003811000 */
[----:B------:R-:W-:Y:S01]  /*3430*/  HADD2.F32 R42, -RZ, R7.H1_H1 ;  /* 0x30000007ff2a7230 */ /* 0x000fe20000004100 */
[----:B------:R-:W-:Y:S01]  /*3440*/  FSET.BF.LT.FTZ.AND R38, R39, c[0x0][0x3ec], PT ;  /* 0x0000fb0027267a0a */ /* 0x000fe20003811000 */
[----:B------:R-:W-:Y:S01]  /*3450*/  HADD2.F32 R7, -RZ, R4.H1_H1 ;  /* 0x30000004ff077230 */ /* 0x000fe20000004100 */
[----:B------:R-:W-:Y:S01]  /*3460*/  FMUL.FTZ R41, R40, R41 ;  /* 0x0000002928297220 */ /* 0x000fe20000410000 */
[----:B------:R-:W-:Y:S01]  /*3470*/  HADD2.F32 R50, -RZ, R6.H0_H0 ;  /* 0x20000006ff327230 */ /* 0x000fe20000004100 */
[----:B------:R-:W-:Y:S01]  /*3480*/  FMUL.FTZ R6, R45, R48 ;  /* 0x000000302d067220 */ /* 0x000fe20000410000 */
[----:B------:R-:W-:Y:S01]  /*3490*/  FSET.BF.LT.FTZ.AND R45, R36, c[0x0][0x3ec], PT ;  /* 0x0000fb00242d7a0a */ /* 0x000fe20003811000 */
[----:B------:R-:W-:Y:S01]  /*34a0*/  FMUL.FTZ R36, R37, R44 ;  /* 0x0000002c25247220 */ /* 0x000fe20000410000 */
[--C-:B----4-:R-:W-:Y:S01]  /*34b0*/  HADD2.F32 R40, -RZ, R8.reuse.H0_H0 ;  /* 0x20000008ff287230 */ /* 0x110fe20000004100 */
        /* <DEDUP_REMOVED lines=17> */
[----:B------:R-:W-:-:S02]  /*35d0*/  FMUL.FTZ R6, R6, UR6 ;  /* 0x0000000606067c20 */ /* 0x000fc40008410000 */
[----:B------:R-:W-:Y:S02]  /*35e0*/  FMUL.FTZ R5, R5, UR6 ;  /* 0x0000000605057c20 */ /* 0x000fe40008410000 */
[----:B------:R-:W-:Y:S02]  /*35f0*/  FMUL.FTZ R40, R4, UR6 ;  /* 0x0000000604287c20 */ /* 0x000fe40008410000 */
[----:B------:R-:W-:Y:S01]  /*3600*/  FMUL.FTZ R45, R36, UR6 ;  /* 0x00000006242d7c20 */ /* 0x000fe20008410000 */
[----:B------:R-:W-:Y:S01]  /*3610*/  F2FP.PACK_AB R5, R5, R6 ;  /* 0x000000060505723e */ /* 0x000fe200000000ff */
[----:B------:R-:W-:Y:S02]  /*3620*/  FMUL.FTZ R43, R43, UR6 ;  /* 0x000000062b2b7c20 */ /* 0x000fe40008410000 */
[----:B------:R-:W-:Y:S01]  /*3630*/  FMUL.FTZ R42, R42, UR6 ;  /* 0x000000062a2a7c20 */ /* 0x000fe20008410000 */
[----:B------:R-:W-:Y:S01]  /*3640*/  F2FP.PACK_AB R6, R45, R40 ;  /* 0x000000282d06723e */ /* 0x000fe200000000ff */
[----:B------:R-:W-:-:S02]  /*3650*/  FMUL.FTZ R4, R41, UR6 ;  /* 0x0000000629047c20 */ /* 0x000fc40008410000 */
[----:B------:R-:W-:Y:S01]  /*3660*/  FMUL.FTZ R39, R7, UR6 ;  /* 0x0000000607277c20 */ /* 0x000fe20008410000 */
[----:B------:R-:W-:Y:S01]  /*3670*/  F2FP.PACK_AB R7, R42, R43 ;  /* 0x0000002b2a07723e */ /* 0x000fe200000000ff */
[----:B------:R-:W-:Y:S02]  /*3680*/  FMUL.FTZ R31, R38, R33 ;  /* 0x00000021261f7220 */ /* 0x000fe40000410000 */
[----:B------:R-:W-:Y:S01]  /*3690*/  IMAD.WIDE.U32 R32, R13, R32, c[0x0][0x238] ;  /* 0x00008e000d207625 */ /* 0x000fe200078e0020 */
[----:B------:R-:W-:Y:S02]  /*36a0*/  F2FP.PACK_AB R4, R39, R4 ;  /* 0x000000042704723e */ /* 0x000fe400000000ff */
        /* <DEDUP_REMOVED lines=11> */
[----:B------:R-:W-:Y:S01]  /*3760*/  F2FP.PACK_AB R9, R10, R9 ;  /* 0x000000090a09723e */ /* 0x000fe200000000ff */
[----:B------:R-:W-:Y:S01]  /*3770*/  FMUL.FTZ R22, R29, UR6 ;  /* 0x000000061d167c20 */ /* 0x000fe20008410000 */
[----:B0-----:R-:W-:Y:S01]  /*3780*/  MOV R6, c[0x0][0x0] ;  /* 0x0000000000067a02 */ /* 0x001fe20000000f00 */
[----:B------:R-:W-:Y:S01]  /*3790*/  FMUL.FTZ R11, R28, UR6 ;  /* 0x000000061c0b7c20 */ /* 0x000fe20008410000 */
[----:B------:R-:W-:Y:S01]  /*37a0*/  IADD3 R4, P0, R13, c[0x0][0x310], RZ ;  /* 0x0000c4000d047a10 */ /* 0x000fe20007f1e0ff */
[----:B------:R-:W-:Y:S01]  /*37b0*/  FMUL.FTZ R26, R27, UR6 ;  /* 0x000000061b1a7c20 */ /* 0x000fe20008410000 */
[----:B------:R-:W-:Y:S01]  /*37c0*/  F2FP.PACK_AB R8, R35, R8 ;  /* 0x000000082308723e */ /* 0x000fe200000000ff */
[----:B------:R-:W-:Y:S01]  /*37d0*/  IMAD.SHL.U32 R6, R6, 0x10, RZ ;  /* 0x0000001006067824 */ /* 0x000fe200078e00ff */
[----:B------:R-:W-:Y:S01]  /*37e0*/  F2FP.PACK_AB R10, R22, R39 ;  /* 0x00000027160a723e */ /* 0x000fe200000000ff */
[----:B------:R-:W-:Y:S01]  /*37f0*/  IMAD.X R5, RZ, RZ, c[0x0][0x314], P0 ;  /* 0x0000c500ff057624 */ /* 0x000fe200000e06ff */
[----:B------:R-:W-:Y:S01]  /*3800*/  F2FP.PACK_AB R11, R26, R11 ;  /* 0x0000000b1a0b723e */ /* 0x000fe200000000ff */
        /* <DEDUP_REMOVED lines=8> */
.L_x_4460:
[----:B------:R-:W-:Y:S05]  /*3890*/  EXIT ;  /* 0x000000000000794d */ /* 0x000fea0003800000 */
        .weak           $__internal_121_$__cuda_sm20_dblrcp_rn_slowpath_v3
        .type           $__internal_121_$__cuda_sm20_dblrcp_rn_slowpath_v3,@function
        .size           $__internal_121_$__cuda_sm20_dblrcp_rn_slowpath_v3,(.L_x_11534 - $__internal_121_$__cuda_sm20_dblrcp_rn_slowpath_v3)
$__internal_121_$__cuda_sm20_dblrcp_rn_slowpath_v3:
        /* <DEDUP_REMOVED lines=23> */
.L_x_4464:
        /* <DEDUP_REMOVED lines=10> */
.L_x_4462:
[----:B------:R-:W-:Y:S02]  /*3ab0*/  LOP3.LUT R9, R7, 0x80000, RZ, 0xfc, !PT ;  /* 0x0008000007097812 */ /* 0x000fe400078efcff */
[----:B------:R-:W-:Y:S02]  /*3ac0*/  MOV R8, R6 ;  /* 0x0000000600087202 */ /* 0x000fe40000000f00 */
.L_x_4463:
[----:B------:R-:W-:-:S04]  /*3ad0*/  IMAD.MOV.U32 R5, RZ, RZ, 0x0 ;  /* 0x00000000ff057424 */ /* 0x000fc800078e00ff */
[----:B------:R-:W-:Y:S05]  /*3ae0*/  RET.REL.NODEC R4 `(_ZN2at6native43_GLOBAL__N__7cc8d1ed_10_Dropout_cu_0e96ed3824fused_dropout_kernel_vecIN3c104HalfEfjLi1ELi16EbEEvNS_4cuda6detail10TensorInfoIKT_T1_EENS7_IS8_SA_EENS7_IT4_SA_EESA_T0_NS_15PhiloxCudaStateE) ;  /* 0xffffc51004007950 */ /* 0x000fea0003c3ffff */
.L_x_4465:
        /* <DEDUP_REMOVED lines=9> */
.L_x_11534:


//--------------------- .text._ZN2at6native43_GLOBAL__N__7cc8d1ed_10_Dropout_cu_0e96ed3820fused_dropout_kernelIffjLin1ELin1EbEEvNS_4cuda6detail10TensorInfoIKT_T1_EENS5_IS6_S8_EENS5_IT4_S8_EES8_T0_NS_15PhiloxCudaStateE --------------------------
	.section	.text._ZN2at6native43_GLOBAL__N__7cc8d1ed_10_Dropout_cu_0e96ed3820fused_dropout_kernelIffjLin1ELin1EbEEvNS_4cuda6detail10TensorInfoIKT_T1_EENS5_IS6_S8_EENS5_IT4_S8_EES8_T0_NS_15PhiloxCudaStateE,"ax",@progbits
	.sectioninfo	@"SHI_REGISTERS=54"
	.align	128
.text._ZN2at6native43_GLOBAL__N__7cc8d1ed_10_Dropout_cu_0e96ed3820fused_dropout_kernelIffjLin1ELin1EbEEvNS_4cuda6detail10TensorInfoIKT_T1_EENS5_IS6_S8_EENS5_IT4_S8_EES8_T0_NS_15PhiloxCudaStateE:
        .type           _ZN2at6native43_GLOBAL__N__7cc8d1ed_10_Dropout_cu_0e96ed3820fused_dropout_kernelIffjLin1ELin1EbEEvNS_4cuda6detail10TensorInfoIKT_T1_EENS5_IS6_S8_EENS5_IT4_S8_EES8_T0_NS_15PhiloxCudaStateE,@function
        .size           _ZN2at6native43_GLOBAL__N__7cc8d1ed_10_Dropout_cu_0e96ed3820fused_dropout_kernelIffjLin1ELin1EbEEvNS_4cuda6detail10TensorInfoIKT_T1_EENS5_IS6_S8_EENS5_IT4_S8_EES8_T0_NS_15PhiloxCudaStateE,(.L_x_11536 - _ZN2at6native43_GLOBAL__N__7cc8d1ed_10_Dropout_cu_0e96ed3820fused_dropout_kernelIffjLin1ELin1EbEEvNS_4cuda6detail10TensorInfoIKT_T1_EENS5_IS6_S8_EENS5_IT4_S8_EES8_T0_NS_15PhiloxCudaStateE)
        .other          _ZN2at6native43_GLOBAL__N__7cc8d1ed_10_Dropout_cu_0e96ed3820fused_dropout_kernelIffjLin1ELin1EbEEvNS_4cuda6detail10TensorInfoIKT_T1_EENS5_IS6_S8_EENS5_IT4_S8_EES8_T0_NS_15PhiloxCudaStateE,@"STO_CUDA_ENTRY STV_DEFAULT"
_ZN2at6native43_GLOBAL__N__7cc8d1ed_10_Dropout_cu_0e96ed3820fused_dropout_kernelIffjLin1ELin1EbEEvNS_4cuda6detail10TensorInfoIKT_T1_EENS5_IS6_S8_EENS5_IT4_S8_EES8_T0_NS_15PhiloxCudaStateE:
        /* <DEDUP_REMOVED lines=92> */
[----:B------:R-:W-:Y:S05]  /*05c0*/  CALL.REL.NOINC `($__internal_122_$__cuda_sm20_dblrcp_rn_slowpath_v3) ;  /* 0x0000704000007944 */ /* 0x000fea0003c00000 */
.L_x_4466:
        /* <DEDUP_REMOVED lines=44> */
.L_x_4511:
        /* <DEDUP_REMOVED lines=13> */
.L_x_4468:
[----:B------:R-:W-:Y:S05]  /*0960*/  BSYNC B0 ;  /* 0x0000000000007941 */ /* 0x000fea0003800000 */
.L_x_4467:
        /* <DEDUP_REMOVED lines=69> */
.L_x_4470:
[----:B------:R-:W-:Y:S01]  /*0dc0*/  IMAD.MOV.U32 R28, RZ, RZ, R36 ;  /* 0x000000ffff1c7224 */ /* 0x000fe200078e0024 */
[----:B------:R-:W-:Y:S01]  /*0dd0*/  MOV R44, R26 ;  /* 0x0000001a002c7202 */ /* 0x000fe20000000f00 */
[----:B------:R-:W-:Y:S02]  /*0de0*/  IMAD.MOV.U32 R29, RZ, RZ, R34 ;  /* 0x000000ffff1d7224 */ /* 0x000fe400078e0022 */
[----:B------:R-:W-:Y:S02]  /*0df0*/  IMAD.MOV.U32 R43, RZ, RZ, R32 ;  /* 0x000000ffff2b7224 */ /* 0x000fe400078e0020 */
.L_x_4469:
        /* <DEDUP_REMOVED lines=28> */
.L_x_4475:
        /* <DEDUP_REMOVED lines=99> */
.L_x_4474:
        /* <DEDUP_REMOVED lines=78> */
.L_x_4473:
[----:B------:R-:W-:Y:S02]  /*1ad0*/  IMAD.MOV.U32 R29, RZ, RZ, 0x4 ;  /* 0x00000004ff1d7424 */ /* 0x000fe400078e00ff */
[----:B------:R-:W-:-:S04]  /*1ae0*/  IMAD R38, R39, c[0x0][0x1cc], R38 ;  /* 0x0000730027267a24 */ /* 0x000fc800078e0226 */
[----:B------:R-:W-:-:S06]  /*1af0*/  IMAD.WIDE.U32 R38, R38, R29, c[0x0][0x160] ;  /* 0x0000580026267625 */ /* 0x000fcc00078e001d */
[----:B------:R0:W5:Y:S02]  /*1b00*/  LDG.E R38, [R38.64] ;  /* 0x0000000626267981 */ /* 0x000164000c1e1900 */
.L_x_4472:
[----:B------:R-:W-:Y:S05]  /*1b10*/  BSYNC B0 ;  /* 0x0000000000007941 */ /* 0x000fea0003800000 */
.L_x_4471:
[----:B0-----:R-:W-:Y:S01]  /*1b20*/  MOV R39, c[0x0][0x0] ;  /* 0x0000000000277a02 */ /* 0x001fe20000000f00 */
        /* <DEDUP_REMOVED lines=17> */
.L_x_4480:
        /* <DEDUP_REMOVED lines=99> */
.L_x_4479:
        /* <DEDUP_REMOVED lines=79> */
.L_x_4478:
[----:B------:R-:W-:Y:S02]  /*2760*/  IMAD.MOV.U32 R29, RZ, RZ, 0x4 ;  /* 0x00000004ff1d7424 */ /* 0x000fe400078e00ff */
[----:B------:R-:W-:-:S04]  /*2770*/  IMAD R28, R43, c[0x0][0x1cc], R40 ;  /* 0x000073002b1c7a24 */ /* 0x000fc800078e0228 */
[----:B------:R-:W-:-:S05]  /*2780*/  IMAD.WIDE.U32 R28, R28, R29, c[0x0][0x160] ;  /* 0x000058001c1c7625 */ /* 0x000fca00078e001d */
[----:B------:R0:W5:Y:S02]  /*2790*/  LDG.E R40, [R28.64] ;  /* 0x000000061c287981 */ /* 0x000164000c1e1900 */
.L_x_4477:
[----:B------:R-:W-:Y:S05]  /*27a0*/  BSYNC B0 ;  /* 0x0000000000007941 */ /* 0x000fea0003800000 */
.L_x_4476:
        /* <DEDUP_REMOVED lines=17> */
.L_x_4485:
        /* <DEDUP_REMOVED lines=99> */
.L_x_4484:
        /* <DEDUP_REMOVED lines=78> */
.L_x_4483:
[----:B------:R-:W-:Y:S02]  /*33d0*/  IMAD.MOV.U32 R29, RZ, RZ, 0x4 ;  /* 0x00000004ff1d7424 */ /* 0x000fe400078e00ff */
[----:B------:R-:W-:-:S04]  /*33e0*/  IMAD R28, R44, c[0x0][0x1cc], R41 ;  /* 0x000073002c1c7a24 */ /* 0x000fc800078e0229 */
[----:B------:R-:W-:-:S05]  /*33f0*/  IMAD.WIDE.U32 R28, R28, R29, c[0x0][0x160] ;  /* 0x000058001c1c7625 */ /* 0x000fca00078e001d */
[----:B------:R0:W5:Y:S02]  /*3400*/  LDG.E R41, [R28.64] ;  /* 0x000000061c297981 */ /* 0x000164000c1e1900 */
.L_x_4482:
[----:B------:R-:W-:Y:S05]  /*3410*/  BSYNC B0 ;  /* 0x0000000000007941 */ /* 0x000fea0003800000 */
.L_x_4481:
        /* <DEDUP_REMOVED lines=17> */
.L_x_4490:
        /* <DEDUP_REMOVED lines=99> */
.L_x_4489:
        /* <DEDUP_REMOVED lines=79> */
.L_x_4488:
[----:B------:R-:W-:Y:S01]  /*4050*/  HFMA2.MMA R29, -RZ, RZ, 0, 2.384185791015625e-07 ;  /* 0x00000004ff1d7435 */ /* 0x000fe200000001ff */
[----:B------:R-:W-:-:S09]  /*4060*/  IMAD R42, R43, c[0x0][0x1cc], R42 ;  /* 0x000073002b2a7a24 */ /* 0x000fd200078e022a */
[----:B------:R-:W-:-:S06]  /*4070*/  IMAD.WIDE.U32 R42, R42, R29, c[0x0][0x160] ;  /* 0x000058002a2a7625 */ /* 0x000fcc00078e001d */
[----:B------:R0:W5:Y:S02]  /*4080*/  LDG.E R42, [R42.64] ;  /* 0x000000062a2a7981 */ /* 0x000164000c1e1900 */
.L_x_4487:
[----:B------:R-:W-:Y:S05]  /*4090*/  BSYNC B0 ;  /* 0x0000000000007941 */ /* 0x000fea0003800000 */
.L_x_4486:
        /* <DEDUP_REMOVED lines=19> */
.L_x_4495:
        /* <DEDUP_REMOVED lines=101> */
.L_x_4494:
        /* <DEDUP_REMOVED lines=80> */
.L_x_4493:
[----:B------:R-:W-:Y:S01]  /*4d20*/  HFMA2.MMA R45, -RZ, RZ, 0, 2.384185791015625e-07 ;  /* 0x00000004ff2d7435 */ /* 0x000fe200000001ff */
[C---:B------:R-:W-:Y:S01]  /*4d30*/  FSET.BF.LT.FTZ.AND R29, R34.reuse, c[0x0][0x3ec], PT ;  /* 0x0000fb00221d7a0a */ /* 0x040fe20003811000 */
[----:B------:R-:W-:Y:S01]  /*4d40*/  IMAD R44, R43, c[0x0][0x2a4], R44 ;  /* 0x0000a9002b2c7a24 */ /* 0x000fe200078e022c */
[----:B------:R-:W-:-:S03]  /*4d50*/  FSETP.GEU.FTZ.AND P0, PT, R34, c[0x0][0x3ec], PT ;  /* 0x0000fb0022007a0b */ /* 0x000fc60003f1e000 */
[----:B-----5:R-:W-:Y:S01]  /*4d60*/  FMUL.FTZ R29, R38, R29 ;  /* 0x0000001d261d7220 */ /* 0x020fe20000410000 */
[C---:B------:R-:W-:Y:S02]  /*4d70*/  IADD3 R28, P1, R44.reuse, c[0x0][0x310], RZ ;  /* 0x0000c4002c1c7a10 */ /* 0x040fe40007f3e0ff */
[----:B------:R-:W-:Y:S01]  /*4d80*/  SEL R47, RZ, 0x1, P0 ;  /* 0x00000001ff2f7807 */ /* 0x000fe20000000000 */
[----:B------:R-:W-:-:S04]  /*4d90*/  IMAD.WIDE.U32 R44, R44, R45, c[0x0][0x238] ;  /* 0x00008e002c2c7625 */ /* 0x000fc800078e002d */
[----:B------:R-:W-:Y:S02]  /*4da0*/  FMUL.FTZ R43, R14, R29 ;  /* 0x0000001d0e2b7220 */ /* 0x000fe40000410000 */
[----:B------:R-:W-:-:S03]  /*4db0*/  IMAD.X R29, RZ, RZ, c[0x0][0x314], P1 ;  /* 0x0000c500ff1d7624 */ /* 0x000fc600008e06ff */
[----:B------:R0:W-:Y:S04]  /*4dc0*/  STG.E [R44.64], R43 ;  /* 0x0000002b2c007986 */ /* 0x0001e8000c101906 */
[----:B------:R0:W-:Y:S02]  /*4dd0*/  STG.E.U8 [R28.64], R47 ;  /* 0x0000002f1c007986 */ /* 0x0001e4000c101106 */
.L_x_4492:
[----:B------:R-:W-:Y:S05]  /*4de0*/  BSYNC B0 ;  /* 0x0000000000007941 */ /* 0x000fea0003800000 */
.L_x_4491:
[----:B------:R-:W-:Y:S01]  /*4df0*/  IMAD R39, R39, c[0x0][0xc], R0 ;  /* 0x0000030027277a24 */ /* 0x000fe200078e0200 */
        /* <DEDUP_REMOVED lines=16> */
.L_x_4500:
        /* <DEDUP_REMOVED lines=101> */
.L_x_4499:
        /* <DEDUP_REMOVED lines=80> */
.L_x_4498:
[----:B------:R-:W-:Y:S01]  /*5a50*/  FSET.BF.LT.FTZ.AND R29, R35, c[0x0][0x3ec], PT ;  /* 0x0000fb00231d7a0a */ /* 0x000fe20003811000 */
[----:B------:R-:W-:Y:S01]  /*5a60*/  IMAD R34, R39, c[0x0][0x2a4], R34 ;  /* 0x0000a90027227a24 */ /* 0x000fe200078e0222 */
[----:B------:R-:W-:Y:S01]  /*5a70*/  FSETP.GEU.FTZ.AND P0, PT, R35, c[0x0][0x3ec], PT ;  /* 0x0000fb0023007a0b */ /* 0x000fe20003f1e000 */
[----:B------:R-:W-:Y:S02]  /*5a80*/  IMAD.MOV.U32 R39, RZ, RZ, 0x4 ;  /* 0x00000004ff277424 */ /* 0x000fe400078e00ff */
[----:B-----5:R-:W-:Y:S01]  /*5a90*/  FMUL.FTZ R29, R40, R29 ;  /* 0x0000001d281d7220 */ /* 0x020fe20000410000 */
[C---:B------:R-:W-:Y:S01]  /*5aa0*/  IADD3 R28, P1, R34.reuse, c[0x0][0x310], RZ ;  /* 0x0000c400221c7a10 */ /* 0x040fe20007f3e0ff */
[----:B------:R-:W-:Y:S01]  /*5ab0*/  IMAD.WIDE.U32 R34, R34, R39, c[0x0][0x238] ;  /* 0x00008e0022227625 */ /* 0x000fe200078e0027 */
[----:B------:R-:W-:-:S03]  /*5ac0*/  SEL R43, RZ, 0x1, P0 ;  /* 0x00000001ff2b7807 */ /* 0x000fc60000000000 */
[----:B------:R-:W-:Y:S02]  /*5ad0*/  FMUL.FTZ R39, R14, R29 ;  /* 0x0000001d0e277220 */ /* 0x000fe40000410000 */
[----:B------:R-:W-:-:S03]  /*5ae0*/  IMAD.X R29, RZ, RZ, c[0x0][0x314], P1 ;  /* 0x0000c500ff1d7624 */ /* 0x000fc600008e06ff */
[----:B------:R0:W-:Y:S04]  /*5af0*/  STG.E [R34.64], R39 ;  /* 0x0000002722007986 */ /* 0x0001e8000c101906 */
[----:B------:R0:W-:Y:S02]  /*5b00*/  STG.E.U8 [R28.64], R43 ;  /* 0x0000002b1c007986 */ /* 0x0001e4000c101106 */
.L_x_4497:
[----:B------:R-:W-:Y:S05]  /*5b10*/  BSYNC B0 ;  /* 0x0000000000007941 */ /* 0x000fea0003800000 */
.L_x_4496:
[----:B0-----:R-:W-:Y:S01]  /*5b20*/  LEA R35, R15, R0, 0x1 ;  /* 0x000000000f237211 */ /* 0x001fe200078e08ff */
        /* <DEDUP_REMOVED lines=16> */
.L_x_4505:
        /* <DEDUP_REMOVED lines=101> */
.L_x_4504:
        /* <DEDUP_REMOVED lines=80> */
.L_x_4503:
[C---:B------:R-:W-:Y:S01]  /*6780*/  FSET.BF.LT.FTZ.AND R28, R36.reuse, c[0x0][0x3ec], PT ;  /* 0x0000fb00241c7a0a */ /* 0x040fe20003811000 */
        /* <DEDUP_REMOVED lines=11> */
.L_x_4502:
[----:B------:R-:W-:Y:S05]  /*6840*/  BSYNC B0 ;  /* 0x0000000000007941 */ /* 0x000fea0003800000 */
.L_x_4501:
[----:B0-----:R-:W-:-:S05]  /*6850*/  IMAD R35, R15, 0x3, R0 ;  /* 0x000000030f237824 */ /* 0x001fca00078e0200 */
        /* <DEDUP_REMOVED lines=15> */
.L_x_4509:
        /* <DEDUP_REMOVED lines=101> */
.L_x_4508:
        /* <DEDUP_REMOVED lines=81> */
.L_x_4507:
        /* <DEDUP_REMOVED lines=12> */
.L_x_4506:
[----:B------:R-:W-:Y:S01]  /*7570*/  IMAD R0, R15, 0x4, R0 ;  /* 0x000000040f007824 */ /* 0x000fe200078e0200 */
[----:B------:R-:W-:Y:S01]  /*7580*/  WARPSYNC 0xffffffff ;  /* 0xffffffff00007948 */ /* 0x000fe20003800000 */
[----:B------:R-:W-:Y:S01]  /*7590*/  BAR.SYNC.DEFER_BLOCKING 0x0 ;  /* 0x0000000000007b1d */ /* 0x000fe20000010000 */
[----:B0-----:R-:W-:Y:S01]  /*75a0*/  IMAD.MOV.U32 R39, RZ, RZ, R26 ;  /* 0x000000ffff277224 */ /* 0x001fe200078e001a */
[----:B------:R-:W-:Y:S01]  /*75b0*/  MOV R37, R32 ;  /* 0x0000002000257202 */ /* 0x000fe20000000f00 */
[----:B------:R-:W-:Y:S01]  /*75c0*/  IMAD.MOV.U32 R36, RZ, RZ, R33 ;  /* 0x000000ffff247224 */ /* 0x000fe200078e0021 */
[----:B------:R-:W-:-:S13]  /*75d0*/  ISETP.GE.U32.AND P0, PT, R0, R17, PT ;  /* 0x000000110000720c */ /* 0x000fda0003f06070 */
[----:B------:R-:W-:Y:S01]  /*75e0*/  @P0 CALL.REL.NOINC `(.L_x_4510) ;  /* 0x0000001000000944 */ /* 0x000fe20003c00000 */
[----:B------:R-:W-:Y:S05]  /*75f0*/  BRA `(.L_x_4511) ;  /* 0xffff929000007947 */ /* 0x000fea000383ffff */
.L_x_4510:
[----:B------:R-:W-:Y:S05]  /*7600*/  EXIT ;  /* 0x000000000000794d */ /* 0x000fea0003800000 */
        .weak           $__internal_122_$__cuda_sm20_dblrcp_rn_slowpath_v3
        .type           $__internal_122_$__cuda_sm20_dblrcp_rn_slowpath_v3,@function
        .size           $__internal_122_$__cuda_sm20_dblrcp_rn_slowpath_v3,(.L_x_11536 - $__internal_122_$__cuda_sm20_dblrcp_rn_slowpath_v3)
$__internal_122_$__cuda_sm20_dblrcp_rn_slowpath_v3:
        /* <DEDUP_REMOVED lines=23> */
.L_x_4514:
        /* <DEDUP_REMOVED lines=10> */
.L_x_4512:
[----:B------:R-:W-:Y:S02]  /*7820*/  LOP3.LUT R19, R15, 0x80000, RZ, 0xfc, !PT ;  /* 0x000800000f137812 */ /* 0x000fe400078efcff */
[----:B------:R-:W-:-:S03]  /*7830*/  MOV R18, R14 ;  /* 0x0000000e00127202 */ /* 0x000fc60000000f00 */
.L_x_4513:
[----:B------:R-:W-:Y:S02]  /*7840*/  IMAD.MOV.U32 R17, RZ, RZ, 0x0 ;  /* 0x00000000ff117424 */ /* 0x000fe400078e00ff */
[----:B01----:R-:W-:Y:S02]  /*7850*/  IMAD.MOV.U32 R26, RZ, RZ, R18 ;  /* 0x000000ffff1a7224 */ /* 0x003fe400078e0012 */
[----:B------:R-:W-:Y:S01]  /*7860*/  IMAD.MOV.U32 R27, RZ, RZ, R19 ;  /* 0x000000ffff1b7224 */ /* 0x000fe200078e0013 */
[----:B------:R-:W-:Y:S06]  /*7870*/  RET.REL.NODEC R16 `(_ZN2at6native43_GLOBAL__N__7cc8d1ed_10_Dropout_cu_0e96ed3820fused_dropout_kernelIffjLin1ELin1EbEEvNS_4cuda6detail10TensorInfoIKT_T1_EENS5_IS6_S8_EENS5_IT4_S8_EES8_T0_NS_15PhiloxCudaStateE) ;  /* 0xffff878010007950 */ /* 0x000fec0003c3ffff */
.L_x_4515:
        /* <DEDUP_REMOVED lines=16> */
.L_x_11536:


//--------------------- .text._ZN2at6native43_GLOBAL__N__7cc8d1ed_10_Dropout_cu_0e96ed3820fused_dropout_kernelIffjLin1ELi1EbEEvNS_4cuda6detail10TensorInfoIKT_T1_EENS5_IS6_S8_EENS5_IT4_S8_EES8_T0_NS_15PhiloxCudaStateE --------------------------
	.section	.text._ZN2at6native43_GLOBAL__N__7cc8d1ed_10_Dropout_cu_0e96ed3820fused_dropout_kernelIffjLin1ELi1EbEEvNS_4cuda6detail10TensorInfoIKT_T1_EENS5_IS6_S8_EENS5_IT4_S8_EES8_T0_NS_15PhiloxCudaStateE,"ax",@progbits
	.sectioninfo	@"SHI_REGISTERS=48"
	.align	128
.text._ZN2at6native43_GLOBAL__N__7cc8d1ed_10_Dropout_cu_0e96ed3820fused_dropout_kernelIffjLin1ELi1EbEEvNS_4cuda6detail10TensorInfoIKT_T1_EENS5_IS6_S8_EENS5_IT4_S8_EES8_T0_NS_15PhiloxCudaStateE:
        .type           _ZN2at6native43_GLOBAL__N__7cc8d1ed_10_Dropout_cu_0e96ed3820fused_dropout_kernelIffjLin1ELi1EbEEvNS_4cuda6detail10TensorInfoIKT_T1_EENS5_IS6_S8_EENS5_IT4_S8_EES8_T0_NS_15PhiloxCudaStateE,@function
        .size           _ZN2at6native43_GLOBAL__N__7cc8d1ed_10_Dropout_cu_0e96ed3820fused_dropout_kernelIffjLin1ELi1EbEEvNS_4cuda6detail10TensorInfoIKT_T1_EENS5_IS6_S8_EENS5_IT4_S8_EES8_T0_NS_15PhiloxCudaStateE,(.L_x_11538 - _ZN2at6native43_GLOBAL__N__7cc8d1ed_10_Dropout_cu_0e96ed3820fused_dropout_kernelIffjLin1ELi1EbEEvNS_4cuda6detail10TensorInfoIKT_T1_EENS5_IS6_S8_EENS5_IT4_S8_EES8_T0_NS_15PhiloxCudaStateE)
        .other          _ZN2at6native43_GLOBAL__N__7cc8d1ed_10_Dropout_cu_0e96ed3820fused_dropout_kernelIffjLin1ELi1EbEEvNS_4cuda6detail10TensorInfoIKT_T1_EENS5_IS6_S8_EENS5_IT4_S8_EES8_T0_NS_15PhiloxCudaStateE,@"STO_CUDA_ENTRY STV_DEFAULT"
_ZN2at6native43_GLOBAL__N__7cc8d1ed_10_Dropout_cu_0e96ed3820fused_dropout_kernelIffjLin1ELi1EbEEvNS_4cuda6detail10TensorInfoIKT_T1_EENS5_IS6_S8_EENS5_IT4_S8_EES8_T0_NS_15PhiloxCudaStateE:
        /* <DEDUP_REMOVED lines=92> */
[----:B------:R-:W-:Y:S05]  /*05c0*/  CALL.REL.NOINC `($__internal_123_$__cuda_sm20_dblrcp_rn_slowpath_v3) ;  /* 0x00003f9000007944 */ /* 0x000fea0003c00000 */
.L_x_4516:
        /* <DEDUP_REMOVED lines=39> */
.L_x_4549:
        /* <DEDUP_REMOVED lines=13> */
.L_x_4518:
[----:B------:R-:W-:Y:S05]  /*0910*/  BSYNC B0 ;  /* 0x0000000000007941 */ /* 0x000fea0003800000 */
.L_x_4517:
        /* <DEDUP_REMOVED lines=67> */
[----:B------:R-:W-:Y:S01]  /*0d50*/  @P0 IMAD.MOV.U32 R42, RZ, RZ, R31 ;  /* 0x000000ffff2a0224 */ /* 0x000fe200078e001f */
[----:B------:R-:W-:Y:S05]  /*0d60*/  BRA `(.L_x_4519) ;  /* 0x0000004000007947 */ /* 0x000fea0003800000 */
.L_x_4520:
[----:B------:R-:W-:Y:S01]  /*0d70*/  IMAD.MOV.U32 R24, RZ, RZ, R34 ;  /* 0x000000ffff187224 */ /* 0x000fe200078e0022 */
[----:B------:R-:W-:Y:S01]  /*0d80*/  MOV R25, R31 ;  /* 0x0000001f00197202 */ /* 0x000fe20000000f00 */
[----:B------:R-:W-:Y:S02]  /*0d90*/  IMAD.MOV.U32 R41, RZ, RZ, R28 ;  /* 0x000000ffff297224 */ /* 0x000fe400078e001c */
[----:B------:R-:W-:-:S02]  /*0da0*/  IMAD.MOV.U32 R42, RZ, RZ, R22 ;  /* 0x000000ffff2a7224 */ /* 0x000fc400078e0016 */
.L_x_4519:
        /* <DEDUP_REMOVED lines=14> */
[----:B------:R-:W-:-:S03]  /*0e90*/  IMAD.MOV.U32 R35, RZ, RZ, R0 ;  /* 0x000000ffff237224 */ /* 0x000fc600078e0000 */
        /* <DEDUP_REMOVED lines=10> */
[----:B------:R-:W-:Y:S01]  /*0f40*/  MOV R40, RZ ;  /* 0x000000ff00287202 */ /* 0x000fe20000000f00 */
[----:B------:R-:W-:Y:S01]  /*0f50*/  IMAD.MOV.U32 R35, RZ, RZ, R0 ;  /* 0x000000ffff237224 */ /* 0x000fe200078e0000 */
[----:B------:R-:W-:Y:S02]  /*0f60*/  ULDC UR4, c[0x0][0x230] ;  /* 0x00008c0000047ab9 */ /* 0x000fe40000000800 */
.L_x_4525:
        /* <DEDUP_REMOVED lines=28> */
[----:B-1----:R-:W-:-:S07]  /*1130*/  IMAD R45, R45, R25, RZ ;  /* 0x000000192d2d7224 */ /* 0x002fce00078e02ff */
[----:B------:R-:W1:Y:S04]  /*1140*/  I2F.U32.RP R44, UR11 ;  /* 0x0000000b002c7d06 */ /* 0x000e680008209000 */
[----:B------:R-:W-:Y:S02]  /*1150*/  @P1 IADD3 R24, R24, -UR8, RZ ;  /* 0x8000000818181c10 */ /* 0x000fe4000fffe0ff */
[----:B------:R-:W-:Y:S02]  /*1160*/  @P1 IADD3 R41, R41, 0x1, RZ ;  /* 0x0000000129291810 */ /* 0x000fe40007ffe0ff */
[----:B------:R-:W-:Y:S01]  /*1170*/  ISETP.GE.U32.AND P2, PT, R24, UR8, PT ;  /* 0x0000000818007c0c */ /* 0x000fe2000bf46070 */
[----:B------:R-:W-:-:S04]  /*1180*/  IMAD.MOV.U32 R24, RZ, RZ, RZ ;  /* 0x000000ffff187224 */ /* 0x000fc800078e00ff */
[----:B------:R-:W-:Y:S01]  /*1190*/  IMAD.HI.U32 R24, R25, R45, R24 ;  /* 0x0000002d19187227 */ /* 0x000fe200078e0018 */
[----:B0-----:R-:W-:Y:S01]  /*11a0*/  IADD3 R25, R43, 0xffffffe, RZ ;  /* 0x0ffffffe2b197810 */ /* 0x001fe20007ffe0ff */
[----:B-1----:R-:W-:Y:S02]  /*11b0*/  MUFU.RCP R44, R44 ;  /* 0x0000002c002c7308 */ /* 0x002fe40000001000 */
[----:B------:R-:W-:-:S04]  /*11c0*/  IMAD R45, RZ, RZ, -UR11 ;  /* 0x8000000bff2d7e24 */ /* 0x000fc8000f8e02ff */
[----:B------:R-:W-:Y:S02]  /*11d0*/  @P2 IADD3 R41, R41, 0x1, RZ ;  /* 0x0000000129292810 */ /* 0x000fe40007ffe0ff */
[----:B------:R-:W-:Y:S01]  /*11e0*/  @!P3 LOP3.LUT R41, RZ, UR8, RZ, 0x33, !PT ;  /* 0x00000008ff29bc12 */ /* 0x000fe2000f8e33ff */
[----:B------:R-:W0:Y:S01]  /*11f0*/  F2I.FTZ.U32.TRUNC.NTZ R25, R25 ;  /* 0x0000001900197305 */ /* 0x000e22000021f000 */
        /* <DEDUP_REMOVED lines=58> */
.L_x_4524:
        /* <DEDUP_REMOVED lines=78> */
.L_x_4523:
[----:B------:R-:W-:Y:S02]  /*1a80*/  IMAD.MOV.U32 R25, RZ, RZ, 0x4 ;  /* 0x00000004ff197424 */ /* 0x000fe400078e00ff */
[----:B------:R-:W-:-:S04]  /*1a90*/  IMAD R24, R35, c[0x0][0x1cc], R40 ;  /* 0x0000730023187a24 */ /* 0x000fc800078e0228 */
[----:B------:R-:W-:-:S05]  /*1aa0*/  IMAD.WIDE.U32 R24, R24, R25, c[0x0][0x160] ;  /* 0x0000580018187625 */ /* 0x000fca00078e0019 */
[----:B------:R0:W5:Y:S02]  /*1ab0*/  LDG.E R35, [R24.64] ;  /* 0x0000000618237981 */ /* 0x000164000c1e1900 */
.L_x_4522:
[----:B------:R-:W-:Y:S05]  /*1ac0*/  BSYNC B0 ;  /* 0x0000000000007941 */ /* 0x000fea0003800000 */
.L_x_4521:
[----:B------:R-:W-:Y:S01]  /*1ad0*/  IMAD.MOV.U32 R37, RZ, RZ, c[0x0][0x0] ;  /* 0x00000000ff257624 */ /* 0x000fe200078e00ff */
[----:B------:R-:W-:Y:S03]  /*1ae0*/  BSSY B0, `(.L_x_4526) ;  /* 0x00000ca000007945 */ /* 0x000fe60003800000 */
[----:B0-----:R-:W-:-:S05]  /*1af0*/  IMAD R24, R37, c[0x0][0xc], R0 ;  /* 0x0000030025187a24 */ /* 0x001fca00078e0200 */
[----:B------:R-:W-:-:S13]  /*1b00*/  ISETP.GE.U32.AND P0, PT, R24, c[0x0][0x3e8], PT ;  /* 0x0000fa0018007a0c */ /* 0x000fda0003f06070 */
[----:B------:R-:W-:Y:S05]  /*1b10*/  @P0 BRA `(.L_x_4527) ;  /* 0x00000c6000000947 */ /* 0x000fea0003800000 */
[----:B------:R-:W-:Y:S01]  /*1b20*/  MOV R25, c[0x0][0x230] ;  /* 0x00008c0000197a02 */ /* 0x000fe20000000f00 */
[----:B------:R-:W-:Y:S02]  /*1b30*/  IMAD.MOV.U32 R36, RZ, RZ, R24 ;  /* 0x000000ffff247224 */ /* 0x000fe400078e0018 */
[----:B------:R-:W-:Y:S01]  /*1b40*/  IMAD.MOV.U32 R41, RZ, RZ, RZ ;  /* 0x000000ffff297224 */ /* 0x000fe200078e00ff */
        /* <DEDUP_REMOVED lines=9> */
[----:B------:R-:W-:Y:S01]  /*1be0*/  MOV R36, R24 ;  /* 0x0000001800247202 */ /* 0x000fe20000000f00 */
[----:B------:R-:W-:Y:S01]  /*1bf0*/  IMAD.IADD R40, R18, 0x1, -R29 ;  /* 0x0000000112287824 */ /* 0x000fe200078e0a1d */
[----:B------:R-:W-:Y:S01]  /*1c00*/  ULDC UR4, c[0x0][0x230] ;  /* 0x00008c0000047ab9 */ /* 0x000fe20000000800 */
[----:B------:R-:W-:Y:S02]  /*1c10*/  IMAD.MOV.U32 R41, RZ, RZ, RZ ;  /* 0x000000ffff297224 */ /* 0x000fe400078e00ff */
.L_x_4530:
        /* <DEDUP_REMOVED lines=22> */
[----:B------:R-:W-:-:S05]  /*1d80*/  IMAD.HI.U32 R42, R25, R36, RZ ;  /* 0x00000024192a7227 */ /* 0x000fca00078e00ff */
[----:B------:R-:W-:-:S05]  /*1d90*/  IADD3 R25, -R42, RZ, RZ ;  /* 0x000000ff2a197210 */ /* 0x000fca0007ffe1ff */
        /* <DEDUP_REMOVED lines=75> */
.L_x_4529:
        /* <DEDUP_REMOVED lines=79> */
.L_x_4528:
[----:B------:R-:W-:Y:S01]  /*2740*/  HFMA2.MMA R25, -RZ, RZ, 0, 2.384185791015625e-07 ;  /* 0x00000004ff197435 */ /* 0x000fe200000001ff */
[----:B------:R-:W-:-:S09]  /*2750*/  IMAD R24, R36, c[0x0][0x1cc], R41 ;  /* 0x0000730024187a24 */ /* 0x000fd200078e0229 */
[----:B------:R-:W-:-:S05]  /*2760*/  IMAD.WIDE.U32 R24, R24, R25, c[0x0][0x160] ;  /* 0x0000580018187625 */ /* 0x000fca00078e0019 */
[----:B------:R0:W5:Y:S02]  /*2770*/  LDG.E R36, [R24.64] ;  /* 0x0000000618247981 */ /* 0x000164000c1e1900 */
.L_x_4527:
[----:B------:R-:W-:Y:S05]  /*2780*/  BSYNC B0 ;  /* 0x0000000000007941 */ /* 0x000fea0003800000 */
.L_x_4526:
[----:B0-----:R-:W-:Y:S01]  /*2790*/  IMAD R24, R15, 0x2, R0 ;  /* 0x000000020f187824 */ /* 0x001fe200078e0200 */
[----:B------:R-:W-:Y:S04]  /*27a0*/  BSSY B0, `(.L_x_4531) ;  /* 0x00000c9000007945 */ /* 0x000fe80003800000 */
        /* <DEDUP_REMOVED lines=14> */
[----:B------:R-:W-:Y:S01]  /*2890*/  IMAD.MOV.U32 R38, RZ, RZ, R24 ;  /* 0x000000ffff267224 */ /* 0x000fe200078e0018 */
[----:B------:R-:W-:Y:S01]  /*28a0*/  ULDC UR4, c[0x0][0x230] ;  /* 0x00008c0000047ab9 */ /* 0x000fe20000000800 */
[----:B------:R-:W-:Y:S02]  /*28b0*/  IMAD.IADD R40, R18, 0x1, -R29 ;  /* 0x0000000112287824 */ /* 0x000fe400078e0a1d */
[----:B------:R-:W-:Y:S02]  /*28c0*/  IMAD.MOV.U32 R41, RZ, RZ, RZ ;  /* 0x000000ffff297224 */ /* 0x000fe400078e00ff */
.L_x_4535:
        /* <DEDUP_REMOVED lines=95> */
[----:B------:R-:W-:Y:S02]  /*2ec0*/  IMAD R44, R41, UR11, R44 ;  /* 0x0000000b292c7c24 */ /* 0x000fe4000f8e022c */
[----:B------:R-:W-:Y:S02]  /*2ed0*/  IMAD.MOV.U32 R38, RZ, RZ, R24 ;  /* 0x000000ffff267224 */ /* 0x000fe400078e0018 */
[----:B------:R-:W-:Y:S01]  /*2ee0*/  IMAD R41, R44, UR5, R25 ;  /* 0x000000052c297c24 */ /* 0x000fe2000f8e0219 */
[----:B------:R-:W-:Y:S05]  /*2ef0*/  @P1 BRA `(.L_x_4535) ;  /* 0xfffff9d000001947 */ /* 0x000fea000383ffff */
.L_x_4534:
        /* <DEDUP_REMOVED lines=79> */
.L_x_4533:
[----:B------:R-:W-:Y:S02]  /*33f0*/  IMAD.MOV.U32 R25, RZ, RZ, 0x4 ;  /* 0x00000004ff197424 */ /* 0x000fe400078e00ff */
[----:B------:R-:W-:-:S04]  /*3400*/  IMAD R24, R38, c[0x0][0x1cc], R41 ;  /* 0x0000730026187a24 */ /* 0x000fc800078e0229 */
[----:B------:R-:W-:-:S05]  /*3410*/  IMAD.WIDE.U32 R24, R24, R25, c[0x0][0x160] ;  /* 0x0000580018187625 */ /* 0x000fca00078e0019 */
[----:B------:R0:W5:Y:S02]  /*3420*/  LDG.E R38, [R24.64] ;  /* 0x0000000618267981 */ /* 0x000164000c1e1900 */
.L_x_4532:
[----:B------:R-:W-:Y:S05]  /*3430*/  BSYNC B0 ;  /* 0x0000000000007941 */ /* 0x000fea0003800000 */
.L_x_4531:
        /* <DEDUP_REMOVED lines=17> */
.L_x_4540:
        /* <DEDUP_REMOVED lines=99> */
.L_x_4539:
        /* <DEDUP_REMOVED lines=78> */
.L_x_4538:
[----:B------:R-:W-:Y:S02]  /*4060*/  IMAD.MOV.U32 R25, RZ, RZ, 0x4 ;  /* 0x00000004ff197424 */ /* 0x000fe400078e00ff */
[----:B------:R-:W-:-:S04]  /*4070*/  IMAD R24, R40, c[0x0][0x1cc], R41 ;  /* 0x0000730028187a24 */ /* 0x000fc800078e0229 */
[----:B------:R-:W-:-:S05]  /*4080*/  IMAD.WIDE.U32 R24, R24, R25, c[0x0][0x160] ;  /* 0x0000580018187625 */ /* 0x000fca00078e0019 */
[----:B------:R0:W5:Y:S02]  /*4090*/  LDG.E R39, [R24.64] ;  /* 0x0000000618277981 */ /* 0x000164000c1e1900 */
.L_x_4537:
[----:B------:R-:W-:Y:S05]  /*40a0*/  BSYNC B0 ;  /* 0x0000000000007941 */ /* 0x000fea0003800000 */
.L_x_4536:
        /* <DEDUP_REMOVED lines=9> */
[C---:B0-----:R-:W-:Y:S01]  /*4140*/  FSET.BF.LT.FTZ.AND R24, R31.reuse, c[0x0][0x3ec], PT ;  /* 0x0000fb001f187a0a */ /* 0x041fe20003811000 */
[----:B------:R-:W-:Y:S01]  /*4150*/  IMAD R40, R0, c[0x0][0x2a4], RZ ;  /* 0x0000a90000287a24 */ /* 0x000fe200078e02ff */
        /* <DEDUP_REMOVED lines=10> */
.L_x_4542:
[----:B------:R-:W-:Y:S05]  /*4200*/  BSYNC B0 ;  /* 0x0000000000007941 */ /* 0x000fea0003800000 */
.L_x_4541:
[----:B------:R-:W-:Y:S01]  /*4210*/  BSSY B0, `(.L_x_4543) ;  /* 0x000000e000007945 */ /* 0x000fe20003800000 */
        /* <DEDUP_REMOVED lines=13> */
.L_x_4544:
[----:B------:R-:W-:Y:S05]  /*42f0*/  BSYNC B0 ;  /* 0x0000000000007941 */ /* 0x000fea0003800000 */
.L_x_4543:
[----:B------:R-:W-:Y:S01]  /*4300*/  BSSY B0, `(.L_x_4545) ;  /* 0x000000e000007945 */ /* 0x000fe20003800000 */
[----:B------:R-:W-:Y:S05]  /*4310*/  @P1 BRA `(.L_x_4546) ;  /* 0x000000c000001947 */ /* 0x000fea0003800000 */
[----:B0-----:R-:W-:Y:S01]  /*4320*/  HFMA2.MMA R31, -RZ, RZ, 0, 2.384185791015625e-07 ;  /* 0x00000004ff1f7435 */ /* 0x001fe200000001ff */
[----:B------:R-:W-:Y:S01]  /*4330*/  FSET.BF.LT.FTZ.AND R25, R33, c[0x0][0x3ec], PT ;  /* 0x0000fb0021197a0a */ /* 0x000fe20003811000 */
[----:B------:R-:W-:Y:S01]  /*4340*/  IMAD R32, R37, c[0x0][0x2a4], RZ ;  /* 0x0000a90025207a24 */ /* 0x000fe200078e02ff */
        /* <DEDUP_REMOVED lines=9> */
.L_x_4546:
[----:B------:R-:W-:Y:S05]  /*43e0*/  BSYNC B0 ;  /* 0x0000000000007941 */ /* 0x000fea0003800000 */
.L_x_4545:
[----:B------:R-:W-:Y:S05]  /*43f0*/  @P0 BRA `(.L_x_4547) ;  /* 0x000000c000000947 */ /* 0x000fea0003800000 */
[----:B0-----:R-:W-:Y:S01]  /*4400*/  FSET.BF.LT.FTZ.AND R24, R34, c[0x0][0x3ec], PT ;  /* 0x0000fb0022187a0a */ /* 0x001fe20003811000 */
        /* <DEDUP_REMOVED lines=11> */
.L_x_4547:
[----:B------:R-:W-:Y:S01]  /*44c0*/  IMAD R0, R15, 0x4, R0 ;  /* 0x000000040f007824 */ /* 0x000fe200078e0200 */
[----:B------:R-:W-:Y:S01]  /*44d0*/  WARPSYNC 0xffffffff ;  /* 0xffffffff00007948 */ /* 0x000fe20003800000 */
[----:B------:R-:W-:Y:S01]  /*44e0*/  BAR.SYNC.DEFER_BLOCKING 0x0 ;  /* 0x0000000000007b1d */ /* 0x000fe20000010000 */
[----:B0-----:R-:W-:Y:S01]  /*44f0*/  MOV R40, R22 ;  /* 0x0000001600287202 */ /* 0x001fe20000000f00 */
[----:B------:R-:W-:Y:S01]  /*4500*/  IMAD.MOV.U32 R37, RZ, RZ, R28 ;  /* 0x000000ffff257224 */ /* 0x000fe200078e001c */
[----:B------:R-:W-:Y:S01]  /*4510*/  ISETP.GE.U32.AND P0, PT, R0, R17, PT ;  /* 0x000000110000720c */ /* 0x000fe20003f06070 */
[----:B------:R-:W-:-:S12]  /*4520*/  IMAD.MOV.U32 R34, RZ, RZ, R30 ;  /* 0x000000ffff227224 */ /* 0x000fd800078e001e */
[----:B------:R-:W-:Y:S01]  /*4530*/  @P0 CALL.REL.NOINC `(.L_x_4548) ;  /* 0x0000001000000944 */ /* 0x000fe20003c00000 */
[----:B------:R-:W-:Y:S05]  /*4540*/  BRA `(.L_x_4549) ;  /* 0xffffc2f000007947 */ /* 0x000fea000383ffff */
.L_x_4548:
[----:B------:R-:W-:Y:S05]  /*4550*/  EXIT ;  /* 0x000000000000794d */ /* 0x000fea0003800000 */
        .weak           $__internal_123_$__cuda_sm20_dblrcp_rn_slowpath_v3
        .type           $__internal_123_$__cuda_sm20_dblrcp_rn_slowpath_v3,@function
        .size           $__internal_123_$__cuda_sm20_dblrcp_rn_slowpath_v3,(.L_x_11538 - $__internal_123_$__cuda_sm20_dblrcp_rn_slowpath_v3)
$__internal_123_$__cuda_sm20_dblrcp_rn_slowpath_v3:
        /* <DEDUP_REMOVED lines=24> */
.L_x_4552:
        /* <DEDUP_REMOVED lines=10> */
.L_x_4550:
[----:B------:R-:W-:Y:S01]  /*4780*/  LOP3.LUT R19, R15, 0x80000, RZ, 0xfc, !PT ;  /* 0x000800000f137812 */ /* 0x000fe200078efcff */
[----:B------:R-:W-:Y:S02]  /*4790*/  IMAD.MOV.U32 R18, RZ, RZ, R14 ;  /* 0x000000ffff127224 */ /* 0x000fe400078e000e */
.L_x_4551:
[----:B------:R-:W-:-:S04]  /*47a0*/  IMAD.MOV.U32 R27, RZ, RZ, 0x0 ;  /* 0x00000000ff1b7424 */ /* 0x000fc800078e00ff */
[----:B------:R-:W-:Y:S05]  /*47b0*/  RET.REL.NODEC R26 `(_ZN2at6native43_GLOBAL__N__7cc8d1ed_10_Dropout_cu_0e96ed3820fused_dropout_kernelIffjLin1ELi1EbEEvNS_4cuda6detail10TensorInfoIKT_T1_EENS5_IS6_S8_EENS5_IT4_S8_EES8_T0_NS_15PhiloxCudaStateE) ;  /* 0xffffb8401a007950 */ /* 0x000fea0003c3ffff */
.L_x_4553:
        /* <DEDUP_REMOVED lines=12> */
.L_x_11538:


//--------------------- .text._ZN2at6native43_GLOBAL__N__7cc8d1ed_10_Dropout_cu_0e96ed3820fused_dropout_kernelIffjLi1ELi1EbEEvNS_4cuda6detail10TensorInfoIKT_T1_EENS5_IS6_S8_EENS5_IT4_S8_EES8_T0_NS_15PhiloxCudaStateE --------------------------
	.section	.text._ZN2at6native43_GLOBAL__N__7cc8d1ed_10_Dropout_cu_0e96ed3820fused_dropout_kernelIffjLi1ELi1EbEEvNS_4cuda6detail10TensorInfoIKT_T1_EENS5_IS6_S8_EENS5_IT4_S8_EES8_T0_NS_15PhiloxCudaStateE,"ax",@progbits
	.sectioninfo	@"SHI_REGISTERS=48"
	.align	128
.text._ZN2at6native43_GLOBAL__N__7cc8d1ed_10_Dropout_cu_0e96ed3820fused_dropout_kernelIffjLi1ELi1EbEEvNS_4cuda6detail10TensorInfoIKT_T1_EENS5_IS6_S8_EENS5_IT4_S8_EES8_T0_NS_15PhiloxCudaStateE:
        .type           _ZN2at6native43_GLOBAL__N__7cc8d1ed_10_Dropout_cu_0e96ed3820fused_dropout_kernelIffjLi1ELi1EbEEvNS_4cuda6detail10TensorInfoIKT_T1_EENS5_IS6_S8_EENS5_IT4_S8_EES8_T0_NS_15PhiloxCudaStateE,@function
        .size           _ZN2at6native43_GLOBAL__N__7cc8d1ed_10_Dropout_cu_0e96ed3820fused_dropout_kernelIffjLi1ELi1EbEEvNS_4cuda6detail10TensorInfoIKT_T1_EENS5_IS6_S8_EENS5_IT4_S8_EES8_T0_NS_15PhiloxCudaStateE,(.L_x_11540 - _ZN2at6native43_GLOBAL__N__7cc8d1ed_10_Dropout_cu_0e96ed3820fused_dropout_kernelIffjLi1ELi1EbEEvNS_4cuda6detail10TensorInfoIKT_T1_EENS5_IS6_S8_EENS5_IT4_S8_EES8_T0_NS_15PhiloxCudaStateE)
        .other          _ZN2at6native43_GLOBAL__N__7cc8d1ed_10_Dropout_cu_0e96ed3820fused_dropout_kernelIffjLi1ELi1EbEEvNS_4cuda6detail10TensorInfoIKT_T1_EENS5_IS6_S8_EENS5_IT4_S8_EES8_T0_NS_15PhiloxCudaStateE,@"STO_CUDA_ENTRY STV_DEFAULT"
_ZN2at6native43_GLOBAL__N__7cc8d1ed_10_Dropout_cu_0e96ed3820fused_dropout_kernelIffjLi1ELi1EbEEvNS_4cuda6detail10TensorInfoIKT_T1_EENS5_IS6_S8_EENS5_IT4_S8_EES8_T0_NS_15PhiloxCudaStateE:
        /* <DEDUP_REMOVED lines=92> */
[----:B------:R-:W-:Y:S05]  /*05c0*/  CALL.REL.NOINC `($__internal_124_$__cuda_sm20_dblrcp_rn_slowpath_v3) ;  /* 0x00000de000007944 */ /* 0x000fea0003c00000 */
.L_x_4554:
        /* <DEDUP_REMOVED lines=35> */
.L_x_4566:
        /* <DEDUP_REMOVED lines=13> */
.L_x_4556:
[----:B------:R-:W-:Y:S05]  /*08d0*/  BSYNC B0 ;  /* 0x0000000000007941 */ /* 0x000fea0003800000 */
.L_x_4555:
        /* <DEDUP_REMOVED lines=69> */
.L_x_4558:
[----:B------:R-:W-:Y:S01]  /*0d30*/  MOV R42, R26 ;  /* 0x0000001a002a7202 */ /* 0x000fe20000000f00 */
[----:B------:R-:W-:Y:S02]  /*0d40*/  IMAD.MOV.U32 R44, RZ, RZ, R23 ;  /* 0x000000ffff2c7224 */ /* 0x000fe400078e0017 */
[----:B------:R-:W-:-:S02]  /*0d50*/  IMAD.MOV.U32 R45, RZ, RZ, R30 ;  /* 0x000000ffff2d7224 */ /* 0x000fc400078e001e */
[----:B------:R-:W-:Y:S02]  /*0d60*/  IMAD.MOV.U32 R40, RZ, RZ, R20 ;  /* 0x000000ffff287224 */ /* 0x000fe400078e0014 */
.L_x_4557:
        /* <DEDUP_REMOVED lines=13> */
[----:B------:R0:W5:Y:S01]  /*0e40*/  @!P3 LDG.E R34, [R22.64] ;  /* 0x000000061622b981 */ /* 0x000162000c1e1900 */
[----:B------:R-:W-:Y:S02]  /*0e50*/  @!P1 IMAD R26, R33, c[0x0][0x1cc], RZ ;  /* 0x00007300211a9a24 */ /* 0x000fe400078e02ff */
[----:B------:R-:W-:Y:S02]  /*0e60*/  @!P1 IMAD.MOV.U32 R27, RZ, RZ, 0x4 ;  /* 0x00000004ff1b9424 */ /* 0x000fe400078e00ff */
[----:B------:R-:W-:-:S02]  /*0e70*/  @!P0 IMAD.MOV.U32 R28, RZ, RZ, 0x4 ;  /* 0x00000004ff1c8424 */ /* 0x000fc400078e00ff */
[----:B------:R-:W-:Y:S02]  /*0e80*/  @!P0 IMAD R29, R35, c[0x0][0x1cc], RZ ;  /* 0x00007300231d8a24 */ /* 0x000fe400078e02ff */
[----:B------:R-:W-:-:S04]  /*0e90*/  @!P2 IMAD.WIDE.U32 R24, R24, R25, c[0x0][0x160] ;  /* 0x000058001818a625 */ /* 0x000fc800078e0019 */
[----:B------:R-:W-:Y:S01]  /*0ea0*/  @!P1 IMAD.WIDE.U32 R26, R26, R27, c[0x0][0x160] ;  /* 0x000058001a1a9625 */ /* 0x000fe200078e001b */
[----:B------:R0:W5:Y:S03]  /*0eb0*/  @!P2 LDG.E R36, [R24.64] ;  /* 0x000000061824a981 */ /* 0x000166000c1e1900 */
[----:B------:R-:W-:Y:S01]  /*0ec0*/  @!P0 IMAD.WIDE.U32 R28, R29, R28, c[0x0][0x160] ;  /* 0x000058001d1c8625 */ /* 0x000fe200078e001c */
[----:B------:R0:W5:Y:S04]  /*0ed0*/  @!P1 LDG.E R37, [R26.64] ;  /* 0x000000061a259981 */ /* 0x000168000c1e1900 */
[----:B------:R0:W5:Y:S01]  /*0ee0*/  @!P0 LDG.E R38, [R28.64] ;  /* 0x000000061c268981 */ /* 0x000162000c1e1900 */
        /* <DEDUP_REMOVED lines=8> */
[C---:B0-2---:R-:W-:Y:S01]  /*0f70*/  FSET.BF.LT.FTZ.AND R23, R42.reuse, c[0x0][0x3ec], PT ;  /* 0x0000fb002a177a0a */ /* 0x045fe20003811000 */
[----:B------:R-:W-:Y:S01]  /*0f80*/  IMAD R24, R43, c[0x0][0x2a4], RZ ;  /* 0x0000a9002b187a24 */ /* 0x000fe200078e02ff */
[----:B------:R-:W-:Y:S01]  /*0f90*/  FSETP.GEU.FTZ.AND P3, PT, R42, c[0x0][0x3ec], PT ;  /* 0x0000fb002a007a0b */ /* 0x000fe20003f7e000 */
[----:B------:R-:W-:-:S02]  /*0fa0*/  IMAD.MOV.U32 R25, RZ, RZ, 0x4 ;  /* 0x00000004ff197424 */ /* 0x000fc400078e00ff */
        /* <DEDUP_REMOVED lines=8> */
.L_x_4560:
[----:B0-2---:R-:W-:Y:S05]  /*1030*/  BSYNC B0 ;  /* 0x0000000000007941 */ /* 0x005fea0003800000 */
.L_x_4559:
[----:B------:R-:W-:Y:S01]  /*1040*/  BSSY B0, `(.L_x_4561) ;  /* 0x0000010000007945 */ /* 0x000fe20003800000 */
[-C--:B---3--:R-:W-:Y:S02]  /*1050*/  FFMA.FTZ R45, R45, R41.reuse, 1.1641532182693481445e-10 ;  /* 0x2f0000002d2d7423 */ /* 0x088fe40000010029 */
[----:B------:R-:W-:Y:S01]  /*1060*/  FFMA.FTZ R44, R44, R41, 1.1641532182693481445e-10 ;  /* 0x2f0000002c2c7423 */ /* 0x000fe20000010029 */
[----:B------:R-:W-:Y:S05]  /*1070*/  @P2 BRA `(.L_x_4562) ;  /* 0x000000c000002947 */ /* 0x000fea0003800000 */
[----:B------:R-:W-:Y:S01]  /*1080*/  HFMA2.MMA R25, -RZ, RZ, 0, 2.384185791015625e-07 ;  /* 0x00000004ff197435 */ /* 0x000fe200000001ff */
[C---:B------:R-:W-:Y:S01]  /*1090*/  FSET.BF.LT.FTZ.AND R23, R44.reuse, c[0x0][0x3ec], PT ;  /* 0x0000fb002c177a0a */ /* 0x040fe20003811000 */
        /* <DEDUP_REMOVED lines=10> */
.L_x_4562:
[----:B------:R-:W-:Y:S05]  /*1140*/  BSYNC B0 ;  /* 0x0000000000007941 */ /* 0x000fea0003800000 */
.L_x_4561:
[----:B------:R-:W-:Y:S01]  /*1150*/  BSSY B0, `(.L_x_4563) ;  /* 0x000000e000007945 */ /* 0x000fe20003800000 */
        /* <DEDUP_REMOVED lines=13> */
.L_x_4564:
[----:B------:R-:W-:Y:S05]  /*1230*/  BSYNC B0 ;  /* 0x0000000000007941 */ /* 0x000fea0003800000 */
.L_x_4563:
[----:B----4-:R-:W-:Y:S01]  /*1240*/  FFMA.FTZ R40, R40, R41, 1.1641532182693481445e-10 ;  /* 0x2f00000028287423 */ /* 0x010fe20000010029 */
        /* <DEDUP_REMOVED lines=13> */
.L_x_4565:
[----:B------:R-:W-:Y:S01]  /*1320*/  IMAD R43, R32, c[0x0][0xc], R35 ;  /* 0x00000300202b7a24 */ /* 0x000fe200078e0223 */
[----:B------:R-:W-:Y:S01]  /*1330*/  WARPSYNC 0xffffffff ;  /* 0xffffffff00007948 */ /* 0x000fe20003800000 */
[----:B------:R-:W-:Y:S01]  /*1340*/  BAR.SYNC.DEFER_BLOCKING 0x0 ;  /* 0x0000000000007b1d */ /* 0x000fe20000010000 */
[----:B------:R-:W-:Y:S01]  /*1350*/  MOV R28, R20 ;  /* 0x00000014001c7202 */ /* 0x000fe20000000f00 */
[----:B0-----:R-:W-:Y:S01]  /*1360*/  IMAD.MOV.U32 R27, RZ, RZ, R30 ;  /* 0x000000ffff1b7224 */ /* 0x001fe200078e001e */
[----:B------:R-:W-:Y:S01]  /*1370*/  ISETP.GE.U32.AND P0, PT, R43, R14, PT ;  /* 0x0000000e2b00720c */ /* 0x000fe20003f06070 */
[----:B------:R-:W-:-:S12]  /*1380*/  IMAD.MOV.U32 R26, RZ, RZ, R31 ;  /* 0x000000ffff1a7224 */ /* 0x000fd800078e001f */
[----:B------:R-:W-:Y:S05]  /*1390*/  @!P0 BRA `(.L_x_4566) ;  /* 0xfffff46000008947 */ /* 0x000fea000383ffff */
[----:B------:R-:W-:Y:S05]  /*13a0*/  EXIT ;  /* 0x000000000000794d */ /* 0x000fea0003800000 */
        .weak           $__internal_124_$__cuda_sm20_dblrcp_rn_slowpath_v3
        .type           $__internal_124_$__cuda_sm20_dblrcp_rn_slowpath_v3,@function
        .size           $__internal_124_$__cuda_sm20_dblrcp_rn_slowpath_v3,(.L_x_11540 - $__internal_124_$__cuda_sm20_dblrcp_rn_slowpath_v3)
$__internal_124_$__cuda_sm20_dblrcp_rn_slowpath_v3:
        /* <DEDUP_REMOVED lines=24> */
.L_x_4569:
        /* <DEDUP_REMOVED lines=10> */
.L_x_4567:
[----:B------:R-:W-:Y:S01]  /*15d0*/  LOP3.LUT R23, R15, 0x80000, RZ, 0xfc, !PT ;  /* 0x000800000f177812 */ /* 0x000fe200078efcff */
[----:B------:R-:W-:Y:S02]  /*15e0*/  IMAD.MOV.U32 R22, RZ, RZ, R14 ;  /* 0x000000ffff167224 */ /* 0x000fe400078e000e */
.L_x_4568:
[----:B------:R-:W-:-:S04]  /*15f0*/  IMAD.MOV.U32 R31, RZ, RZ, 0x0 ;  /* 0x00000000ff1f7424 */ /* 0x000fc800078e00ff */
[----:B------:R-:W-:Y:S05]  /*1600*/  RET.REL.NODEC R30 `(_ZN2at6native43_GLOBAL__N__7cc8d1ed_10_Dropout_cu_0e96ed3820fused_dropout_kernelIffjLi1ELi1EbEEvNS_4cuda6detail10TensorInfoIKT_T1_EENS5_IS6_S8_EENS5_IT4_S8_EES8_T0_NS_15PhiloxCudaStateE) ;  /* 0xffffe9f01e007950 */ /* 0x000fea0003c3ffff */
.L_x_4570:
        /* <DEDUP_REMOVED lines=15> */
.L_x_11540:


//--------------------- .text._ZN2at6native43_GLOBAL__N__7cc8d1ed_10_Dropout_cu_0e96ed3824fused_dropout_kernel_vecIffjLi1ELi2EbEEvNS_4cuda6detail10TensorInfoIKT_T1_EENS5_IS6_S8_EENS5_IT4_S8_EES8_T0_NS_15PhiloxCudaStateE --------------------------
	.section	.text._ZN2at6native43_GLOBAL__N__7cc8d1ed_10_Dropout_cu_0e96ed3824fused_dropout_kernel_vecIffjLi1ELi2EbEEvNS_4cuda6detail10TensorInfoIKT_T1_EENS5_IS6_S8_EENS5_IT4_S8_EES8_T0_NS_15PhiloxCudaStateE,"ax",@progbits
	.sectioninfo	@"SHI_REGISTERS=46"
	.align	128
.text._ZN2at6native43_GLOBAL__N__7cc8d1ed_10_Dropout_cu_0e96ed3824fused_dropout_kernel_vecIffjLi1ELi2EbEEvNS_4cuda6detail10TensorInfoIKT_T1_EENS5_IS6_S8_EENS5_IT4_S8_EES8_T0_NS_15PhiloxCudaStateE:
        .type           _ZN2at6native43_GLOBAL__N__7cc8d1ed_10_Dropout_cu_0e96ed3824fused_dropout_kernel_vecIffjLi1ELi2EbEEvNS_4cuda6detail10TensorInfoIKT_T1_EENS5_IS6_S8_EENS5_IT4_S8_EES8_T0_NS_15PhiloxCudaStateE,@function
        .size           _ZN2at6native43_GLOBAL__N__7cc8d1ed_10_Dropout_cu_0e96ed3824fused_dropout_kernel_vecIffjLi1ELi2EbEEvNS_4cuda6detail10TensorInfoIKT_T1_EENS5_IS6_S8_EENS5_IT4_S8_EES8_T0_NS_15PhiloxCudaStateE,(.L_x_11542 - _ZN2at6native43_GLOBAL__N__7cc8d1ed_10_Dropout_cu_0e96ed3824fused_dropout_kernel_vecIffjLi1ELi2EbEEvNS_4cuda6detail10TensorInfoIKT_T1_EENS5_IS6_S8_EENS5_IT4_S8_EES8_T0_NS_15PhiloxCudaStateE)
        .other          _ZN2at6native43_GLOBAL__N__7cc8d1ed_10_Dropout_cu_0e96ed3824fused_dropout_kernel_vecIffjLi1ELi2EbEEvNS_4cuda6detail10TensorInfoIKT_T1_EENS5_IS6_S8_EENS5_IT4_S8_EES8_T0_NS_15PhiloxCudaStateE,@"STO_CUDA_ENTRY STV_DEFAULT"
_ZN2at6native43_GLOBAL__N__7cc8d1ed_10_Dropout_cu_0e96ed3824fused_dropout_kernel_vecIffjLi1ELi2EbEEvNS_4cuda6detail10TensorInfoIKT_T1_EENS5_IS6_S8_EENS5_IT4_S8_EES8_T0_NS_15PhiloxCudaStateE:
        /* <DEDUP_REMOVED lines=37> */
[----:B------:R-:W-:Y:S02]  /*0250*/  MOV R22, c[0x0][0x3ec] ;  /* 0x0000fb0000167a02 */ /* 0x000fe40000000f00 */
[----:B------:R-:W-:Y:S01]  /*0260*/  LOP3.LUT R8, R5, R6, R30, 0x96, !PT ;  /* 0x0000000605087212 */ /* 0x000fe200078e961e */
[----:B------:R-:W-:Y:S01]  /*0270*/  IMAD.WIDE.U32 R6, R7, -0x2daee0ad, RZ ;  /* 0xd2511f5307067825 */ /* 0x000fe200078e00ff */
[----:B------:R-:W-:-:S02]  /*0280*/  IADD3 R29, R19, 0x32370b8f, RZ ;  /* 0x32370b8f131d7810 */ /* 0x000fc40007ffe0ff */
[----:B------:R-:W-:Y:S01]  /*0290*/  IADD3 R28, R18, -0x255992d5, RZ ;  /* 0xdaa66d2b121c7810 */ /* 0x000fe20007ffe0ff */
[----:B------:R-:W-:Y:S01]  /*02a0*/  FMUL.FTZ R22, R22, 1 ;  /* 0x3f80000016167820 */ /* 0x000fe20000410000 */
[----:B------:R-:W-:Y:S01]  /*02b0*/  LOP3.LUT R3, R7, R4, R29, 0x96, !PT ;  /* 0x0000000407037212 */ /* 0x000fe200078e961d */
[----:B------:R-:W-:Y:S01]  /*02c0*/  IMAD.WIDE.U32 R8, R8, -0x326172a9, RZ ;  /* 0xcd9e8d5708087825 */ /* 0x000fe200078e00ff */
[----:B------:R-:W-:Y:S02]  /*02d0*/  IADD3 R17, R18, 0x78dde6e4, RZ ;  /* 0x78dde6e412117810 */ /* 0x000fe40007ffe0ff */
[----:B------:R-:W-:Y:S01]  /*02e0*/  IADD3 R16, R19, -0x126145ec, RZ ;  /* 0xed9eba1413107810 */ /* 0x000fe20007ffe0ff */
[----:B------:R-:W0:Y:S01]  /*02f0*/  F2F.F64.F32 R22, R22 ;  /* 0x0000001600167310 */ /* 0x000e220000201800 */
[----:B------:R-:W-:Y:S01]  /*0300*/  LOP3.LUT R4, R9, R2, R28, 0x96, !PT ;  /* 0x0000000209047212 */ /* 0x000fe200078e961c */
[----:B------:R-:W-:Y:S01]  /*0310*/  IMAD.WIDE.U32 R2, R3, -0x326172a9, RZ ;  /* 0xcd9e8d5703027825 */ /* 0x000fe200078e00ff */
[----:B------:R-:W-:-:S02]  /*0320*/  IADD3 R15, R19, -0x56f99767, RZ ;  /* 0xa9066899130f7810 */ /* 0x000fc40007ffe0ff */
[----:B------:R-:W-:Y:S01]  /*0330*/  IADD3 R14, R18, 0x1715609d, RZ ;  /* 0x1715609d120e7810 */ /* 0x000fe20007ffe0ff */
[----:B------:R-:W-:Y:S01]  /*0340*/  IMAD.WIDE.U32 R4, R4, -0x2daee0ad, RZ ;  /* 0xd2511f5304047825 */ /* 0x000fe200078e00ff */
[----:B------:R-:W-:Y:S02]  /*0350*/  LOP3.LUT R7, R3, R8, R17, 0x96, !PT ;  /* 0x0000000803077212 */ /* 0x000fe400078e9611 */
[----:B------:R-:W-:Y:S02]  /*0360*/  IADD3 R13, R18, -0x4ab325aa, RZ ;  /* 0xb54cda56120d7810 */ /* 0x000fe40007ffe0ff */
[----:B------:R-:W-:Y:S01]  /*0370*/  LOP3.LUT R8, R5, R6, R16, 0x96, !PT ;  /* 0x0000000605087212 */ /* 0x000fe200078e9610 */
[----:B------:R-:W-:Y:S01]  /*0380*/  IMAD.WIDE.U32 R6, R7, -0x2daee0ad, RZ ;  /* 0xd2511f5307067825 */ /* 0x000fe200078e00ff */
[C---:B------:R-:W-:Y:S02]  /*0390*/  IADD3 R12, R19.reuse, 0x646e171e, RZ ;  /* 0x646e171e130c7810 */ /* 0x040fe40007ffe0ff */
[----:B------:R-:W-:Y:S01]  /*03a0*/  IADD3 R11, R19, 0x1fd5c5a3, RZ ;  /* 0x1fd5c5a3130b7810 */ /* 0x000fe20007ffe0ff */
[----:B------:R-:W-:Y:S01]  /*03b0*/  IMAD.WIDE.U32 R8, R8, -0x326172a9, RZ ;  /* 0xcd9e8d5708087825 */ /* 0x000fe200078e00ff */
[----:B0-----:R-:W0:Y:S01]  /*03c0*/  MUFU.RCP64H R27, R23 ;  /* 0x00000017001b7308 */ /* 0x001e220000001800 */
[----:B------:R-:W-:-:S02]  /*03d0*/  LOP3.LUT R3, R7, R4, R15, 0x96, !PT ;  /* 0x0000000407037212 */ /* 0x000fc400078e960f */
[----:B------:R-:W-:Y:S02]  /*03e0*/  IADD3 R26, R23, 0x300402, RZ ;  /* 0x00300402171a7810 */ /* 0x000fe40007ffe0ff */
[----:B------:R-:W-:Y:S01]  /*03f0*/  LOP3.LUT R4, R9, R2, R14, 0x96, !PT ;  /* 0x0000000209047212 */ /* 0x000fe200078e960e */
[----:B------:R-:W-:Y:S01]  /*0400*/  IMAD.WIDE.U32 R2, R3, -0x326172a9, RZ ;  /* 0xcd9e8d5703027825 */ /* 0x000fe200078e00ff */
[C---:B------:R-:W-:Y:S02]  /*0410*/  IADD3 R10, R18.reuse, 0x5384540f, RZ ;  /* 0x5384540f120a7810 */ /* 0x040fe40007ffe0ff */
[----:B------:R-:W-:Y:S01]  /*0420*/  IADD3 R9, R18, -0xe443238, RZ ;  /* 0xf1bbcdc812097810 */ /* 0x000fe20007ffe0ff */
[----:B------:R-:W-:Y:S01]  /*0430*/  IMAD.WIDE.U32 R4, R4, -0x2daee0ad, RZ ;  /* 0xd2511f5304047825 */ /* 0x000fe200078e00ff */
[----:B------:R-:W-:Y:S02]  /*0440*/  LOP3.LUT R40, R3, R8, R13, 0x96, !PT ;  /* 0x0000000803287212 */ /* 0x000fe400078e960d */
[----:B------:R-:W-:-:S02]  /*0450*/  IADD3 R8, R19, -0x24c28bd8, RZ ;  /* 0xdb3d742813087810 */ /* 0x000fc40007ffe0ff */
[----:B------:R-:W-:Y:S01]  /*0460*/  LOP3.LUT R6, R5, R6, R12, 0x96, !PT ;  /* 0x0000000605067212 */ /* 0x000fe200078e960c */
[----:B0-----:R-:W0:Y:S01]  /*0470*/  DFMA R24, -R22, R26, 1 ;  /* 0x3ff000001618742b */ /* 0x001e22000000011a */
[----:B------:R-:W-:Y:S01]  /*0480*/  IMAD.WIDE.U32 R40, R40, -0x2daee0ad, RZ ;  /* 0xd2511f5328287825 */ /* 0x000fe200078e00ff */
[----:B------:R-:W-:-:S03]  /*0490*/  FSETP.GEU.AND P0, PT, |R26|, 5.8789094863358348022e-39, PT ;  /* 0x004004021a00780b */ /* 0x000fc60003f0e200 */
        /* <DEDUP_REMOVED lines=18> */
[----:B------:R-:W-:Y:S02]  /*05c0*/  IMAD.MOV.U32 R5, RZ, RZ, R36 ;  /* 0x000000ffff057224 */ /* 0x000fe400078e0024 */
[----:B------:R-:W-:Y:S02]  /*05d0*/  IMAD.MOV.U32 R2, RZ, RZ, R0 ;  /* 0x000000ffff027224 */ /* 0x000fe400078e0000 */
[----:B------:R-:W-:-:S02]  /*05e0*/  IMAD.MOV.U32 R3, RZ, RZ, R35 ;  /* 0x000000ffff037224 */ /* 0x000fc400078e0023 */
[----:B------:R-:W-:Y:S02]  /*05f0*/  IMAD.MOV.U32 R0, RZ, RZ, R27 ;  /* 0x000000ffff007224 */ /* 0x000fe400078e001b */
[----:B------:R-:W-:Y:S01]  /*0600*/  IMAD.MOV.U32 R36, RZ, RZ, R24 ;  /* 0x000000ffff247224 */ /* 0x000fe200078e0018 */
[----:B------:R-:W-:Y:S05]  /*0610*/  @P0 BRA `(.L_x_4571) ;  /* 0x0000006000000947 */ /* 0x000fea0003800000 */
[----:B-1----:R-:W-:Y:S02]  /*0620*/  LOP3.LUT R35, R23, 0x7fffffff, RZ, 0xc0, !PT ;  /* 0x7fffffff17237812 */ /* 0x002fe400078ec0ff */
[----:B------:R-:W-:Y:S02]  /*0630*/  MOV R34, 0x660 ;  /* 0x0000066000227802 */ /* 0x000fe40000000f00 */
[----:B------:R-:W-:Y:S02]  /*0640*/  IADD3 R35, R35, -0x100000, RZ ;  /* 0xfff0000023237810 */ /* 0x000fe40007ffe0ff */
[----:B------:R-:W-:Y:S05]  /*0650*/  CALL.REL.NOINC `($__internal_125_$__cuda_sm20_dblrcp_rn_slowpath_v3) ;  /* 0x0000071000007944 */ /* 0x000fea0003c00000 */
[----:B------:R-:W-:Y:S01]  /*0660*/  IMAD.MOV.U32 R20, RZ, RZ, R22 ;  /* 0x000000ffff147224 */ /* 0x000fe200078e0016 */
[----:B------:R-:W-:-:S05]  /*0670*/  MOV R21, R23 ;  /* 0x0000001700157202 */ /* 0x000fca0000000f00 */
.L_x_4571:
        /* <DEDUP_REMOVED lines=8> */
.L_x_4576:
        /* <DEDUP_REMOVED lines=13> */
.L_x_4573:
[----:B------:R-:W-:Y:S05]  /*07d0*/  BSYNC B0 ;  /* 0x0000000000007941 */ /* 0x000fea0003800000 */
.L_x_4572:
        /* <DEDUP_REMOVED lines=54> */
.L_x_4575:
[----:B------:R-:W-:Y:S02]  /*0b40*/  IMAD.MOV.U32 R24, RZ, RZ, R36 ;  /* 0x000000ffff187224 */ /* 0x000fe400078e0024 */
[----:B------:R-:W-:Y:S02]  /*0b50*/  IMAD.MOV.U32 R36, RZ, RZ, R23 ;  /* 0x000000ffff247224 */ /* 0x000fe400078e0017 */
.L_x_4574:
[----:B------:R-:W-:-:S04]  /*0b60*/  IMAD.MOV.U32 R27, RZ, RZ, 0x4 ;  /* 0x00000004ff1b7424 */ /* 0x000fc800078e00ff */
[----:B------:R-:W-:-:S06]  /*0b70*/  IMAD.WIDE.U32 R22, R2, R27, c[0x0][0x160] ;  /* 0x0000580002167625 */ /* 0x000fcc00078e001b */
[----:B------:R-:W2:Y:S01]  /*0b80*/  LDG.E.64 R22, [R22.64] ;  /* 0x0000000416167981 */ /* 0x000ea2000c1e1b00 */
[----:B------:R-:W0:Y:S01]  /*0b90*/  I2F.U32 R25, R36 ;  /* 0x0000002400197306 */ /* 0x000e220000201000 */
[----:B------:R-:W-:Y:S01]  /*0ba0*/  IMAD.MOV.U32 R26, RZ, RZ, 0x2f800000 ;  /* 0x2f800000ff1a7424 */ /* 0x000fe200078e00ff */
[----:B------:R-:W-:Y:S01]  /*0bb0*/  WARPSYNC 0xffffffff ;  /* 0xffffffff00007948 */ /* 0x000fe20003800000 */
[----:B------:R-:W-:Y:S02]  /*0bc0*/  IMAD.MOV.U32 R40, RZ, RZ, R20 ;  /* 0x000000ffff287224 */ /* 0x000fe400078e0014 */
[----:B------:R-:W-:-:S03]  /*0bd0*/  IMAD.MOV.U32 R38, RZ, RZ, R41 ;  /* 0x000000ffff267224 */ /* 0x000fc600078e0029 */
[----:B------:R1:W3:Y:S01]  /*0be0*/  I2F.U32 R21, R24 ;  /* 0x0000001800157306 */ /* 0x0002e20000201000 */
[----:B0-----:R-:W-:Y:S01]  /*0bf0*/  FFMA.FTZ R25, R25, R26, 1.1641532182693481445e-10 ;  /* 0x2f00000019197423 */ /* 0x001fe2000001001a */
[----:B-1----:R-:W-:-:S04]  /*0c00*/  IADD3 R24, P2, R2, c[0x0][0x310], RZ ;  /* 0x0000c40002187a10 */ /* 0x002fc80007f5e0ff */
[----:B------:R-:W-:Y:S01]  /*0c10*/  FSETP.GEU.FTZ.AND P1, PT, R25, c[0x0][0x3ec], PT ;  /* 0x0000fb0019007a0b */ /* 0x000fe20003f3e000 */
[----:B---3--:R-:W-:Y:S01]  /*0c20*/  FFMA.FTZ R21, R21, R26, 1.1641532182693481445e-10 ;  /* 0x2f00000015157423 */ /* 0x008fe2000001001a */
[----:B------:R-:W-:Y:S02]  /*0c30*/  FSET.BF.LT.FTZ.AND R26, R25, c[0x0][0x3ec], PT ;  /* 0x0000fb00191a7a0a */ /* 0x000fe40003811000 */
[----:B------:R-:W-:Y:S02]  /*0c40*/  SEL R36, RZ, 0x1, P1 ;  /* 0x00000001ff247807 */ /* 0x000fe40000800000 */
[C---:B------:R-:W-:Y:S02]  /*0c50*/  FSETP.GEU.FTZ.AND P0, PT, R21.reuse, c[0x0][0x3ec], PT ;  /* 0x0000fb0015007a0b */ /* 0x040fe40003f1e000 */
[----:B------:R-:W-:Y:S02]  /*0c60*/  FSET.BF.LT.FTZ.AND R43, R21, c[0x0][0x3ec], PT ;  /* 0x0000fb00152b7a0a */ /* 0x000fe40003811000 */
[----:B------:R-:W-:-:S02]  /*0c70*/  SEL R21, RZ, 0x1, P0 ;  /* 0x00000001ff157807 */ /* 0x000fc40000000000 */
[----:B------:R-:W-:Y:S02]  /*0c80*/  IADD3.X R25, RZ, c[0x0][0x314], RZ, P2, !PT ;  /* 0x0000c500ff197a10 */ /* 0x000fe400017fe4ff */
[----:B------:R-:W-:Y:S01]  /*0c90*/  PRMT R21, R36, 0x7604, R21 ;  /* 0x0000760424157816 */ /* 0x000fe20000000015 */
[----:B------:R-:W-:Y:S02]  /*0ca0*/  IMAD.MOV.U32 R36, RZ, RZ, R42 ;  /* 0x000000ffff247224 */ /* 0x000fe400078e002a */
[----:B--2---:R-:W-:Y:S02]  /*0cb0*/  FMUL.FTZ R23, R26, R23 ;  /* 0x000000171a177220 */ /* 0x004fe40000410000 */
[----:B------:R-:W-:-:S04]  /*0cc0*/  IMAD.WIDE.U32 R26, R2, R27, c[0x0][0x238] ;  /* 0x00008e00021a7625 */ /* 0x000fc800078e001b */
[----:B------:R-:W-:Y:S02]  /*0cd0*/  IMAD R2, R39, c[0x0][0xc], R2 ;  /* 0x0000030027027a24 */ /* 0x000fe400078e0202 */
[----:B------:R-:W-:Y:S02]  /*0ce0*/  FMUL.FTZ R43, R43, R22 ;  /* 0x000000162b2b7220 */ /* 0x000fe40000410000 */
[----:B------:R-:W-:Y:S01]  /*0cf0*/  FMUL.FTZ R23, R34, R23 ;  /* 0x0000001722177220 */ /* 0x000fe20000410000 */
[----:B------:R-:W-:Y:S01]  /*0d00*/  ISETP.GE.U32.AND P0, PT, R2, c[0x0][0x3e8], PT ;  /* 0x0000fa0002007a0c */ /* 0x000fe20003f06070 */
[----:B------:R-:W-:-:S05]  /*0d10*/  FMUL.FTZ R22, R34, R43 ;  /* 0x0000002b22167220 */ /* 0x000fca0000410000 */
[----:B------:R0:W-:Y:S04]  /*0d20*/  STG.E.64 [R26.64], R22 ;  /* 0x000000161a007986 */ /* 0x0001e8000c101b04 */
[----:B------:R0:W-:Y:S04]  /*0d30*/  STG.E.U16 [R24.64], R21 ;  /* 0x0000001518007986 */ /* 0x0001e8000c101504 */
[----:B------:R-:W-:Y:S06]  /*0d40*/  BAR.SYNC.DEFER_BLOCKING 0x0 ;  /* 0x0000000000007b1d */ /* 0x000fec0000010000 */
[----:B------:R-:W-:Y:S05]  /*0d50*/  @!P0 BRA `(.L_x_4576) ;  /* 0xfffff9a000008947 */ /* 0x000fea000383ffff */
[----:B------:R-:W-:Y:S05]  /*0d60*/  EXIT ;  /* 0x000000000000794d */ /* 0x000fea0003800000 */
        .weak           $__internal_125_$__cuda_sm20_dblrcp_rn_slowpath_v3
        .type           $__internal_125_$__cuda_sm20_dblrcp_rn_slowpath_v3,@function
        .size           $__internal_125_$__cuda_sm20_dblrcp_rn_slowpath_v3,(.L_x_11542 - $__internal_125_$__cuda_sm20_dblrcp_rn_slowpath_v3)
$__internal_125_$__cuda_sm20_dblrcp_rn_slowpath_v3:
        /* <DEDUP_REMOVED lines=26> */
.L_x_4579:
        /* <DEDUP_REMOVED lines=10> */
.L_x_4577:
[----:B------:R-:W-:Y:S01]  /*0fb0*/  LOP3.LUT R21, R27, 0x80000, RZ, 0xfc, !PT ;  /* 0x000800001b157812 */ /* 0x000fe200078efcff */
[----:B------:R-:W-:Y:S02]  /*0fc0*/  IMAD.MOV.U32 R20, RZ, RZ, R26 ;  /* 0x000000ffff147224 */ /* 0x000fe400078e001a */
.L_x_4578:
[----:B------:R-:W-:Y:S02]  /*0fd0*/  IMAD.MOV.U32 R35, RZ, RZ, 0x0 ;  /* 0x00000000ff237424 */ /* 0x000fe400078e00ff */
[----:B01----:R-:W-:Y:S02]  /*0fe0*/  IMAD.MOV.U32 R22, RZ, RZ, R20 ;  /* 0x000000ffff167224 */ /* 0x003fe400078e0014 */
[----:B------:R-:W-:Y:S01]  /*0ff0*/  IMAD.MOV.U32 R23, RZ, RZ, R21 ;  /* 0x000000ffff177224 */ /* 0x000fe200078e0015 */
[----:B------:R-:W-:Y:S06]  /*1000*/  RET.REL.NODEC R34 `(_ZN2at6native43_GLOBAL__N__7cc8d1ed_10_Dropout_cu_0e96ed3824fused_dropout_kernel_vecIffjLi1ELi2EbEEvNS_4cuda6detail10TensorInfoIKT_T1_EENS5_IS6_S8_EENS5_IT4_S8_EES8_T0_NS_15PhiloxCudaStateE) ;  /* 0xffffeff022007950 */ /* 0x000fec0003c3ffff */
.L_x_4580:
        /* <DEDUP_REMOVED lines=15> */
.L_x_11542:


//--------------------- .text._ZN2at6native43_GLOBAL__N__7cc8d1ed_10_Dropout_cu_0e96ed3824fused_dropout_kernel_vecIffjLi1ELi4EbEEvNS_4cuda6detail10TensorInfoIKT_T1_EENS5_IS6_S8_EENS5_IT4_S8_EES8_T0_NS_15PhiloxCudaStateE --------------------------
	.section	.text._ZN2at6native43_GLOBAL__N__7cc8d1ed_10_Dropout_cu_0e96ed3824fused_dropout_kernel_vecIffjLi1ELi4EbEEvNS_4cuda6detail10TensorInfoIKT_T1_EENS5_IS6_S8_EENS5_IT4_S8_EES8_T0_NS_15PhiloxCudaStateE,"ax",@progbits
	.sectioninfo	@"SHI_REGISTERS=48"
	.align	128
.text._ZN2at6native43_GLOBAL__N__7cc8d1ed_10_Dropout_cu_0e96ed3824fused_dropout_kernel_vecIffjLi1ELi4EbEEvNS_4cuda6detail10TensorInfoIKT_T1_EENS5_IS6_S8_EENS5_IT4_S8_EES8_T0_NS_15PhiloxCudaStateE:
        .type           _ZN2at6native43_GLOBAL__N__7cc8d1ed_10_Dropout_cu_0e96ed3824fused_dropout_kernel_vecIffjLi1ELi4EbEEvNS_4cuda6detail10TensorInfoIKT_T1_EENS5_IS6_S8_EENS5_IT4_S8_EES8_T0_NS_15PhiloxCudaStateE,@function
        .size           _ZN2at6native43_GLOBAL__N__7cc8d1ed_10_Dropout_cu_0e96ed3824fused_dropout_kernel_vecIffjLi1ELi4EbEEvNS_4cuda6detail10TensorInfoIKT_T1_EENS5_IS6_S8_EENS5_IT4_S8_EES8_T0_NS_15PhiloxCudaStateE,(.L_x_11544 - _ZN2at6native43_GLOBAL__N__7cc8d1ed_10_Dropout_cu_0e96ed3824fused_dropout_kernel_vecIffjLi1ELi4EbEEvNS_4cuda6detail10TensorInfoIKT_T1_EENS5_IS6_S8_EENS5_IT4_S8_EES8_T0_NS_15PhiloxCudaStateE)
        .other          _ZN2at6native43_GLOBAL__N__7cc8d1ed_10_Dropout_cu_0e96ed3824fused_dropout_kernel_vecIffjLi1ELi4EbEEvNS_4cuda6detail10TensorInfoIKT_T1_EENS5_IS6_S8_EENS5_IT4_S8_EES8_T0_NS_15PhiloxCudaStateE,@"STO_CUDA_ENTRY STV_DEFAULT"
_ZN2at6native43_GLOBAL__N__7cc8d1ed_10_Dropout_cu_0e96ed3824fused_dropout_kernel_vecIffjLi1ELi4EbEEvNS_4cuda6detail10TensorInfoIKT_T1_EENS5_IS6_S8_EENS5_IT4_S8_EES8_T0_NS_15PhiloxCudaStateE:
        /* <DEDUP_REMOVED lines=67> */
[----:B------:R-:W-:Y:S02]  /*0430*/  IADD3 R18, R22, 0x5384540f, RZ ;  /* 0x5384540f16127810 */ /* 0x000fe40007ffe0ff */
        /* <DEDUP_REMOVED lines=30> */
[----:B------:R-:W-:Y:S05]  /*0620*/  CALL.REL.NOINC `($__internal_126_$__cuda_sm20_dblrcp_rn_slowpath_v3) ;  /* 0x0000089000007944 */ /* 0x000fea0003c00000 */
[----:B------:R-:W-:Y:S01]  /*0630*/  IMAD.MOV.U32 R12, RZ, RZ, R14 ;  /* 0x000000ffff0c7224 */ /* 0x000fe200078e000e */
[----:B------:R-:W-:-:S05]  /*0640*/  MOV R13, R15 ;  /* 0x0000000f000d7202 */ /* 0x000fca0000000f00 */
.L_x_4581:
[----:B-1----:R-:W0:Y:S01]  /*0650*/  F2F.F32.F64 R37, R12 ;  /* 0x0000000c00257310 */ /* 0x002e220000301000 */
[----:B------:R-:W0:Y:S01]  /*0660*/  DSETP.GEU.AND P0, PT, |R12|, c[0x2][0x0], PT ;  /* 0x008000000c00762a */ /* 0x000e220003f0e200 */
[----:B------:R-:W-:Y:S01]  /*0670*/  IMAD R44, R44, -0x326172a9, RZ ;  /* 0xcd9e8d572c2c7824 */ /* 0x000fe200078e02ff */
[----:B------:R-:W-:Y:S01]  /*0680*/  LOP3.LUT R39, R28, 0x3, RZ, 0xc0, !PT ;  /* 0x000000031c277812 */ /* 0x000fe200078ec0ff */
[----:B------:R-:W-:-:S11]  /*0690*/  IMAD.MOV.U32 R35, RZ, RZ, RZ ;  /* 0x000000ffff237224 */ /* 0x000fd600078e00ff */
[----:B0-----:R-:W-:Y:S02]  /*06a0*/  @!P0 FMUL R37, R37, 1.175494350822287508e-38 ;  /* 0x0080000025258820 */ /* 0x001fe40000400000 */
.L_x_4586:
        /* <DEDUP_REMOVED lines=13> */
.L_x_4583:
[----:B------:R-:W-:Y:S05]  /*0780*/  BSYNC B0 ;  /* 0x0000000000007941 */ /* 0x000fea0003800000 */
.L_x_4582:
        /* <DEDUP_REMOVED lines=13> */
[----:B------:R-:W-:-:S03]  /*0860*/  IMAD.WIDE.U32 R12, R12, -0x326172a9, RZ ;  /* 0xcd9e8d570c0c7825 */ /* 0x000fc600078e00ff */
[----:B------:R-:W-:Y:S02]  /*0870*/  MOV R28, R29 ;  /* 0x0000001d001c7202 */ /* 0x000fe40000000f00 */
        /* <DEDUP_REMOVED lines=45> */
.L_x_4585:
[----:B------:R-:W-:Y:S02]  /*0b50*/  IMAD.MOV.U32 R26, RZ, RZ, R42 ;  /* 0x000000ffff1a7224 */ /* 0x000fe400078e002a */
[----:B------:R-:W-:Y:S02]  /*0b60*/  IMAD.MOV.U32 R27, RZ, RZ, R29 ;  /* 0x000000ffff1b7224 */ /* 0x000fe400078e001d */
[----:B------:R-:W-:Y:S02]  /*0b70*/  IMAD.MOV.U32 R28, RZ, RZ, R38 ;  /* 0x000000ffff1c7224 */ /* 0x000fe400078e0026 */
[----:B------:R-:W-:-:S02]  /*0b80*/  IMAD.MOV.U32 R41, RZ, RZ, R24 ;  /* 0x000000ffff297224 */ /* 0x000fc400078e0018 */
.L_x_4584:
[----:B------:R-:W-:-:S10]  /*0b90*/  HFMA2.MMA R29, -RZ, RZ, 0, 2.384185791015625e-07 ;  /* 0x00000004ff1d7435 */ /* 0x000fd400000001ff */
        /* <DEDUP_REMOVED lines=20> */
[----:B------:R-:W-:Y:S02]  /*0ce0*/  FSETP.GEU.FTZ.AND P0, PT, R26, c[0x0][0x3ec], PT ;  /* 0x0000fb001a007a0b */ /* 0x000fe40003f1e000 */
[----:B------:R-:W-:Y:S02]  /*0cf0*/  FSET.BF.LT.FTZ.AND R43, R25, c[0x0][0x3ec], PT ;  /* 0x0000fb00192b7a0a */ /* 0x000fe40003811000 */
[----:B------:R-:W-:Y:S01]  /*0d00*/  PRMT R25, R28, 0x7054, R27 ;  /* 0x000070541c197816 */ /* 0x000fe2000000001b */
[----:B------:R-:W-:Y:S01]  /*0d10*/  IMAD.WIDE.U32 R28, R40, R29, c[0x0][0x238] ;  /* 0x00008e00281c7625 */ /* 0x000fe200078e001d */
[----:B------:R-:W-:Y:S02]  /*0d20*/  SEL R42, RZ, 0x1, P0 ;  /* 0x00000001ff2a7807 */ /* 0x000fe40000000000 */
[----:B------:R-:W-:-:S02]  /*0d30*/  FSET.BF.LT.FTZ.AND R26, R26, c[0x0][0x3ec], PT ;  /* 0x0000fb001a1a7a0a */ /* 0x000fc40003811000 */
[----:B------:R-:W-:Y:S01]  /*0d40*/  FSET.BF.LT.FTZ.AND R44, R44, c[0x0][0x3ec], PT ;  /* 0x0000fb002c2c7a0a */ /* 0x000fe20003811000 */
[----:B--2---:R-:W-:Y:S01]  /*0d50*/  FMUL.FTZ R12, R41, R12 ;  /* 0x0000000c290c7220 */ /* 0x004fe20000410000 */
[----:B------:R-:W-:Y:S01]  /*0d60*/  PRMT R41, R42, 0x654, R25 ;  /* 0x000006542a297816 */ /* 0x000fe20000000019 */
[----:B------:R-:W-:Y:S01]  /*0d70*/  IMAD.MOV.U32 R25, RZ, RZ, c[0x0][0x0] ;  /* 0x00000000ff197624 */ /* 0x000fe200078e00ff */
[----:B------:R-:W-:Y:S01]  /*0d80*/  MOV R42, R36 ;  /* 0x00000024002a7202 */ /* 0x000fe20000000f00 */
[----:B------:R-:W-:Y:S01]  /*0d90*/  FMUL.FTZ R15, R26, R15 ;  /* 0x0000000f1a0f7220 */ /* 0x000fe20000410000 */
[----:B------:R-:W-:Y:S01]  /*0da0*/  IADD3 R26, P1, R40, c[0x0][0x310], RZ ;  /* 0x0000c400281a7a10 */ /* 0x000fe20007f3e0ff */
[----:B------:R-:W-:Y:S02]  /*0db0*/  IMAD.SHL.U32 R25, R25, 0x4, RZ ;  /* 0x0000000419197824 */ /* 0x000fe400078e00ff */
[----:B------:R-:W-:Y:S02]  /*0dc0*/  FMUL.FTZ R44, R44, R13 ;  /* 0x0000000d2c2c7220 */ /* 0x000fe40000410000 */
[----:B------:R-:W-:-:S02]  /*0dd0*/  IMAD R40, R25, c[0x0][0xc], R40 ;  /* 0x0000030019287a24 */ /* 0x000fc400078e0228 */
[----:B------:R-:W-:Y:S02]  /*0de0*/  FMUL.FTZ R14, R43, R14 ;  /* 0x0000000e2b0e7220 */ /* 0x000fe40000410000 */
[C---:B------:R-:W-:Y:S01]  /*0df0*/  FMUL.FTZ R12, R37.reuse, R12 ;  /* 0x0000000c250c7220 */ /* 0x040fe20000410000 */
[----:B------:R-:W-:Y:S01]  /*0e00*/  ISETP.GE.U32.AND P0, PT, R40, c[0x0][0x3e8], PT ;  /* 0x0000fa0028007a0c */ /* 0x000fe20003f06070 */
[C---:B------:R-:W-:Y:S02]  /*0e10*/  FMUL.FTZ R13, R37.reuse, R44 ;  /* 0x0000002c250d7220 */ /* 0x040fe40000410000 */
[C---:B------:R-:W-:Y:S02]  /*0e20*/  FMUL.FTZ R14, R37.reuse, R14 ;  /* 0x0000000e250e7220 */ /* 0x040fe40000410000 */
[----:B------:R-:W-:Y:S02]  /*0e30*/  FMUL.FTZ R15, R37, R15 ;  /* 0x0000000f250f7220 */ /* 0x000fe40000410000 */
[----:B------:R-:W-:-:S02]  /*0e40*/  IMAD.X R27, RZ, RZ, c[0x0][0x314], P1 ;  /* 0x0000c500ff1b7624 */ /* 0x000fc400008e06ff */
[----:B------:R-:W-:Y:S01]  /*0e50*/  IMAD.MOV.U32 R44, RZ, RZ, R24 ;  /* 0x000000ffff2c7224 */ /* 0x000fe200078e0018 */
[----:B------:R0:W-:Y:S01]  /*0e60*/  STG.E.128 [R28.64], R12 ;  /* 0x0000000c1c007986 */ /* 0x0001e2000c101d04 */
[----:B------:R-:W-:-:S03]  /*0e70*/  IMAD.MOV.U32 R43, RZ, RZ, R38 ;  /* 0x000000ffff2b7224 */ /* 0x000fc600078e0026 */
[----:B------:R0:W-:Y:S04]  /*0e80*/  STG.E [R26.64], R41 ;  /* 0x000000291a007986 */ /* 0x0001e8000c101904 */
[----:B------:R-:W-:Y:S06]  /*0e90*/  BAR.SYNC.DEFER_BLOCKING 0x0 ;  /* 0x0000000000007b1d */ /* 0x000fec0000010000 */
[----:B------:R-:W-:Y:S05]  /*0ea0*/  @!P0 BRA `(.L_x_4586) ;  /* 0xfffff80000008947 */ /* 0x000fea000383ffff */
[----:B------:R-:W-:Y:S05]  /*0eb0*/  EXIT ;  /* 0x000000000000794d */ /* 0x000fea0003800000 */
        .weak           $__internal_126_$__cuda_sm20_dblrcp_rn_slowpath_v3
        .type           $__internal_126_$__cuda_sm20_dblrcp_rn_slowpath_v3,@function
        .size           $__internal_126_$__cuda_sm20_dblrcp_rn_slowpath_v3,(.L_x_11544 - $__internal_126_$__cuda_sm20_dblrcp_rn_slowpath_v3)
$__internal_126_$__cuda_sm20_dblrcp_rn_slowpath_v3:
        /* <DEDUP_REMOVED lines=26> */
.L_x_4589:
        /* <DEDUP_REMOVED lines=10> */
.L_x_4587:
[----:B------:R-:W-:Y:S01]  /*1100*/  LOP3.LUT R13, R27, 0x80000, RZ, 0xfc, !PT ;  /* 0x000800001b0d7812 */ /* 0x000fe200078efcff */
[----:B------:R-:W-:Y:S02]  /*1110*/  IMAD.MOV.U32 R12, RZ, RZ, R26 ;  /* 0x000000ffff0c7224 */ /* 0x000fe400078e001a */
.L_x_4588:
[----:B------:R-:W-:Y:S02]  /*1120*/  IMAD.MOV.U32 R37, RZ, RZ, 0x0 ;  /* 0x00000000ff257424 */ /* 0x000fe400078e00ff */
[----:B01----:R-:W-:Y:S02]  /*1130*/  IMAD.MOV.U32 R14, RZ, RZ, R12 ;  /* 0x000000ffff0e7224 */ /* 0x003fe400078e000c */
[----:B------:R-:W-:Y:S01]  /*1140*/  IMAD.MOV.U32 R15, RZ, RZ, R13 ;  /* 0x000000ffff0f7224 */ /* 0x000fe200078e000d */
[----:B------:R-:W-:Y:S06]  /*1150*/  RET.REL.NODEC R36 `(_ZN2at6native43_GLOBAL__N__7cc8d1ed_10_Dropout_cu_0e96ed3824fused_dropout_kernel_vecIffjLi1ELi4EbEEvNS_4cuda6detail10TensorInfoIKT_T1_EENS5_IS6_S8_EENS5_IT4_S8_EES8_T0_NS_15PhiloxCudaStateE) ;  /* 0xffffeea024007950 */ /* 0x000fec0003c3ffff */
.L_x_4590:
        /* <DEDUP_REMOVED lines=10> */
.L_x_11544:


//--------------------- .text._ZN2at6native43_GLOBAL__N__7cc8d1ed_10_Dropout_cu_0e96ed3824fused_dropout_kernel_vecIffjLi1ELi8EbEEvNS_4cuda6detail10TensorInfoIKT_T1_EENS5_IS6_S8_EENS5_IT4_S8_EES8_T0_NS_15PhiloxCudaStateE --------------------------
	.section	.text._ZN2at6native43_GLOBAL__N__7cc8d1ed_10_Dropout_cu_0e96ed3824fused_dropout_kernel_vecIffjLi1ELi8EbEEvNS_4cuda6detail10TensorInfoIKT_T1_EENS5_IS6_S8_EENS5_IT4_S8_EES8_T0_NS_15PhiloxCudaStateE,"ax",@progbits
	.sectioninfo	@"SHI_REGISTERS=56"
	.align	128
.text._ZN2at6native43_GLOBAL__N__7cc8d1ed_10_Dropout_cu_0e96ed3824fused_dropout_kernel_vecIffjLi1ELi8EbEEvNS_4cuda6detail10TensorInfoIKT_T1_EENS5_IS6_S8_EENS5_IT4_S8_EES8_T0_NS_15PhiloxCudaStateE:
        .type           _ZN2at6native43_GLOBAL__N__7cc8d1ed_10_Dropout_cu_0e96ed3824fused_dropout_kernel_vecIffjLi1ELi8EbEEvNS_4cuda6detail10TensorInfoIKT_T1_EENS5_IS6_S8_EENS5_IT4_S8_EES8_T0_NS_15PhiloxCudaStateE,@function
        .size           _ZN2at6native43_GLOBAL__N__7cc8d1ed_10_Dropout_cu_0e96ed3824fused_dropout_kernel_vecIffjLi1ELi8EbEEvNS_4cuda6detail10TensorInfoIKT_T1_EENS5_IS6_S8_EENS5_IT4_S8_EES8_T0_NS_15PhiloxCudaStateE,(.L_x_11546 - _ZN2at6native43_GLOBAL__N__7cc8d1ed_10_Dropout_cu_0e96ed3824fused_dropout_kernel_vecIffjLi1ELi8EbEEvNS_4cuda6detail10TensorInfoIKT_T1_EENS5_IS6_S8_EENS5_IT4_S8_EES8_T0_NS_15PhiloxCudaStateE)
        .other          _ZN2at6native43_GLOBAL__N__7cc8d1ed_10_Dropout_cu_0e96ed3824fused_dropout_kernel_vecIffjLi1ELi8EbEEvNS_4cuda6detail10TensorInfoIKT_T1_EENS5_IS6_S8_EENS5_IT4_S8_EES8_T0_NS_15PhiloxCudaStateE,@"STO_CUDA_ENTRY STV_DEFAULT"
_ZN2at6native43_GLOBAL__N__7cc8d1ed_10_Dropout_cu_0e96ed3824fused_dropout_kernel_vecIffjLi1ELi8EbEEvNS_4cuda6detail10TensorInfoIKT_T1_EENS5_IS6_S8_EENS5_IT4_S8_EES8_T0_NS_15PhiloxCudaStateE:
        /* <DEDUP_REMOVED lines=36> */
[----:B------:R-:W-:Y:S02]  /*0240*/  MOV R14, c[0x0][0x3ec] ;  /* 0x0000fb00000e7a02 */ /* 0x000fe40000000f00 */
[----:B------:R-:W-:Y:S02]  /*0250*/  LOP3.LUT R10, R17, R10, R3, 0x96, !PT ;  /* 0x0000000a110a7212 */ /* 0x000fe400078e9603 */
[----:B------:R-:W-:Y:S01]  /*0260*/  LOP3.LUT R18, R13, R8, R4, 0x96, !PT ;  /* 0x000000080d127212 */ /* 0x000fe200078e9604 */
[----:B------:R-:W-:Y:S01]  /*0270*/  FMUL.FTZ R14, R14, 1 ;  /* 0x3f8000000e0e7820 */ /* 0x000fe20000410000 */
[----:B------:R-:W-:Y:S01]  /*0280*/  IADD3 R5, R27, 0x32370b8f, RZ ;  /* 0x32370b8f1b057810 */ /* 0x000fe20007ffe0ff */
[----:B------:R-:W-:Y:S01]  /*0290*/  IMAD.WIDE.U32 R10, R10, -0x2daee0ad, RZ ;  /* 0xd2511f530a0a7825 */ /* 0x000fe200078e00ff */
[----:B------:R-:W-:-:S02]  /*02a0*/  IADD3 R6, R26, -0x255992d5, RZ ;  /* 0xdaa66d2b1a067810 */ /* 0x000fc40007ffe0ff */
[----:B------:R-:W-:Y:S01]  /*02b0*/  IADD3 R7, R26, 0x78dde6e4, RZ ;  /* 0x78dde6e41a077810 */ /* 0x000fe20007ffe0ff */
[----:B------:R-:W-:Y:S01]  /*02c0*/  IMAD.WIDE.U32 R18, R18, -0x326172a9, RZ ;  /* 0xcd9e8d5712127825 */ /* 0x000fe200078e00ff */
[----:B------:R-:W0:Y:S01]  /*02d0*/  F2F.F64.F32 R14, R14 ;  /* 0x0000000e000e7310 */ /* 0x000e220000201800 */
[----:B------:R-:W-:Y:S02]  /*02e0*/  LOP3.LUT R12, R11, R12, R5, 0x96, !PT ;  /* 0x0000000c0b0c7212 */ /* 0x000fe400078e9605 */
[----:B------:R-:W-:Y:S02]  /*02f0*/  IADD3 R8, R27, -0x126145ec, RZ ;  /* 0xed9eba141b087810 */ /* 0x000fe40007ffe0ff */
[----:B------:R-:W-:Y:S01]  /*0300*/  LOP3.LUT R16, R19, R16, R6, 0x96, !PT ;  /* 0x0000001013107212 */ /* 0x000fe200078e9606 */
[----:B------:R-:W-:Y:S01]  /*0310*/  IMAD.WIDE.U32 R12, R12, -0x326172a9, RZ ;  /* 0xcd9e8d570c0c7825 */ /* 0x000fe200078e00ff */
[----:B------:R-:W-:Y:S02]  /*0320*/  IADD3 R9, R27, -0x56f99767, RZ ;  /* 0xa90668991b097810 */ /* 0x000fe40007ffe0ff */
[----:B------:R-:W-:Y:S01]  /*0330*/  IADD3 R11, R26, -0x4ab325aa, RZ ;  /* 0xb54cda561a0b7810 */ /* 0x000fe20007ffe0ff */
[----:B------:R-:W-:Y:S01]  /*0340*/  IMAD.WIDE.U32 R16, R16, -0x2daee0ad, RZ ;  /* 0xd2511f5310107825 */ /* 0x000fe200078e00ff */
[----:B------:R-:W-:-:S02]  /*0350*/  LOP3.LUT R22, R13, R18, R7, 0x96, !PT ;  /* 0x000000120d167212 */ /* 0x000fc400078e9607 */
[----:B------:R-:W-:Y:S02]  /*0360*/  IADD3 R20, R27, 0x646e171e, RZ ;  /* 0x646e171e1b147810 */ /* 0x000fe40007ffe0ff */
[----:B------:R-:W-:Y:S01]  /*0370*/  LOP3.LUT R18, R17, R10, R8, 0x96, !PT ;  /* 0x0000000a11127212 */ /* 0x000fe200078e9608 */
[----:B0-----:R-:W0:Y:S01]  /*0380*/  MUFU.RCP64H R33, R15 ;  /* 0x0000000f00217308 */ /* 0x001e220000001800 */
[----:B------:R-:W-:Y:S01]  /*0390*/  IMAD.WIDE.U32 R22, R22, -0x2daee0ad, RZ ;  /* 0xd2511f5316167825 */ /* 0x000fe200078e00ff */
[----:B------:R-:W-:Y:S02]  /*03a0*/  IADD3 R10, R26, 0x1715609d, RZ ;  /* 0x1715609d1a0a7810 */ /* 0x000fe40007ffe0ff */
[----:B------:R-:W-:Y:S01]  /*03b0*/  IADD3 R32, R15, 0x300402, RZ ;  /* 0x003004020f207810 */ /* 0x000fe20007ffe0ff */
[----:B------:R-:W-:Y:S01]  /*03c0*/  IMAD.WIDE.U32 R18, R18, -0x326172a9, RZ ;  /* 0xcd9e8d5712127825 */ /* 0x000fe200078e00ff */
[----:B------:R-:W-:Y:S02]  /*03d0*/  LOP3.LUT R13, R23, R16, R9, 0x96, !PT ;  /* 0x00000010170d7212 */ /* 0x000fe400078e9609 */
[----:B------:R-:W-:-:S02]  /*03e0*/  IADD3 R21, R27, 0x1fd5c5a3, RZ ;  /* 0x1fd5c5a31b157810 */ /* 0x000fc40007ffe0ff */
[----:B------:R-:W-:Y:S01]  /*03f0*/  LOP3.LUT R16, R19, R12, R10, 0x96, !PT ;  /* 0x0000000c13107212 */ /* 0x000fe200078e960a */
[----:B------:R-:W-:Y:S01]  /*0400*/  IMAD.WIDE.U32 R12, R13, -0x326172a9, RZ ;  /* 0xcd9e8d570d0c7825 */ /* 0x000fe200078e00ff */
[----:B------:R-:W-:Y:S02]  /*0410*/  IADD3 R23, R26, -0xe443238, RZ ;  /* 0xf1bbcdc81a177810 */ /* 0x000fe40007ffe0ff */
[----:B------:R-:W-:Y:S01]  /*0420*/  IADD3 R24, R27, -0x24c28bd8, RZ ;  /* 0xdb3d74281b187810 */ /* 0x000fe20007ffe0ff */
[----:B------:R-:W-:Y:S01]  /*0430*/  IMAD.WIDE.U32 R16, R16, -0x2daee0ad, RZ ;  /* 0xd2511f5310107825 */ /* 0x000fe200078e00ff */
[----:B------:R-:W-:Y:S01]  /*0440*/  LOP3.LUT R28, R13, R18, R11, 0x96, !PT ;  /* 0x000000120d1c7212 */ /* 0x000fe200078e960b */
[----:B0-----:R-:W0:Y:S01]  /*0450*/  DFMA R18, -R14, R32, 1 ;  /* 0x3ff000000e12742b */ /* 0x001e220000000120 */
[----:B------:R-:W-:Y:S02]  /*0460*/  FSETP.GEU.AND P0, PT, |R32|, 5.8789094863358348022e-39, PT ;  /* 0x004004022000780b */ /* 0x000fe40003f0e200 */
[----:B------:R-:W-:Y:S01]  /*0470*/  LOP3.LUT R30, R17, R22, R20, 0x96, !PT ;  /* 0x00000016111e7212 */ /* 0x000fe200078e9614 */
[----:B------:R-:W-:Y:S01]  /*0480*/  IMAD.WIDE.U32 R28, R28, -0x2daee0ad, RZ ;  /* 0xd2511f531c1c7825 */ /* 0x000fe200078e00ff */
[----:B------:R-:W-:Y:S01]  /*0490*/  IADD3 R22, R26, 0x5384540f, RZ ;  /* 0x5384540f1a167810 */ /* 0x000fe20007ffe0ff */
[----:B0-----:R-:W0:Y:S01]  /*04a0*/  DFMA R18, R18, R18, R18 ;  /* 0x000000121212722b */ /* 0x001e220000000012 */
[----:B------:R-:W-:Y:S01]  /*04b0*/  IADD3 R25, R27, -0x695add53, RZ ;  /* 0x96a522ad1b197810 */ /* 0x000fe20007ffe0ff */
[----:B------:R-:W-:Y:S01]  /*04c0*/  IMAD.WIDE.U32 R30, R30, -0x326172a9, RZ ;  /* 0xcd9e8d571e1e7825 */ /* 0x000fe200078e00ff */
[----:B------:R-:W-:-:S03]  /*04d0*/  LOP3.LUT R17, R29, R16, R21, 0x96, !PT ;  /* 0x000000101d117212 */ /* 0x000fc600078e9615 */
[----:B------:R-:W-:Y:S01]  /*04e0*/  IMAD.MOV.U32 R29, RZ, RZ, R34 ;  /* 0x000000ffff1d7224 */ /* 0x000fe200078e0022 */
[----:B------:R-:W-:Y:S01]  /*04f0*/  LOP3.LUT R16, R31, R12, R22, 0x96, !PT ;  /* 0x0000000c1f107212 */ /* 0x000fe200078e9616 */
[----:B0-----:R0:W1:Y:S02]  /*0500*/  DFMA R12, R32, R18, R32 ;  /* 0x00000012200c722b */ /* 0x0010640000000020 */
[----:B0-----:R-:W-:-:S04]  /*0510*/  IMAD.WIDE.U32 R18, R17, -0x326172a9, RZ ;  /* 0xcd9e8d5711127825 */ /* 0x001fc800078e00ff */
[----:B------:R-:W-:Y:S01]  /*0520*/  IMAD.WIDE.U32 R16, R16, -0x2daee0ad, RZ ;  /* 0xd2511f5310107825 */ /* 0x000fe200078e00ff */
[----:B------:R-:W-:Y:S01]  /*0530*/  LOP3.LUT R33, R19, R30, R23, 0x96, !PT ;  /* 0x0000001e13217212 */ /* 0x000fe200078e9617 */
[----:B-1----:R-:W0:-:S03]  /*0540*/  DFMA R30, -R14, R12, 1 ;  /* 0x3ff000000e1e742b */ /* 0x002e06000000010c */
[----:B------:R-:W-:Y:S01]  /*0550*/  LOP3.LUT R37, R17, R28, R24, 0x96, !PT ;  /* 0x0000001c11257212 */ /* 0x000fe200078e9618 */
[----:B------:R-:W-:Y:S01]  /*0560*/  IMAD.HI.U32 R17, R33, -0x2daee0ad, RZ ;  /* 0xd2511f5321117827 */ /* 0x000fe200078e00ff */
[----:B------:R-:W-:Y:S01]  /*0570*/  IADD3 R28, R26, -0x700cb87f, RZ ;  /* 0x8ff347811a1c7810 */ /* 0x000fe20007ffe0ff */
[----:B0-----:R0:W1:Y:S02]  /*0580*/  DFMA R12, R12, R30, R12 ;  /* 0x0000001e0c0c722b */ /* 0x001064000000000c */
[----:B------:R-:W-:Y:S01]  /*0590*/  IMAD.HI.U32 R19, R37, -0x326172a9, RZ ;  /* 0xcd9e8d5725137827 */ /* 0x000fe200078e00ff */
[----:B------:R-:W-:-:S03]  /*05a0*/  LOP3.LUT R17, R17, R16, R25, 0x96, !PT ;  /* 0x0000001011117212 */ /* 0x000fc600078e9619 */
[----:B0-----:R-:W-:Y:S01]  /*05b0*/  IMAD.MOV.U32 R31, RZ, RZ, R35 ;  /* 0x000000ffff1f7224 */ /* 0x001fe200078e0023 */
[----:B------:R-:W-:Y:S01]  /*05c0*/  LOP3.LUT R19, R19, R18, R28, 0x96, !PT ;  /* 0x0000001213137212 */ /* 0x000fe200078e961c */
[----:B------:R-:W-:-:S04]  /*05d0*/  IMAD.MOV.U32 R34, RZ, RZ, R17 ;  /* 0x000000ffff227224 */ /* 0x000fc800078e0011 */
[----:B------:R-:W-:Y:S01]  /*05e0*/  IMAD.MOV.U32 R35, RZ, RZ, R19 ;  /* 0x000000ffff237224 */ /* 0x000fe200078e0013 */
[----:B------:R-:W-:Y:S05]  /*05f0*/  @P0 BRA `(.L_x_4591) ;  /* 0x0000006000000947 */ /* 0x000fea0003800000 */
[----:B-1----:R-:W-:Y:S02]  /*0600*/  LOP3.LUT R12, R15, 0x7fffffff, RZ, 0xc0, !PT ;  /* 0x7fffffff0f0c7812 */ /* 0x002fe400078ec0ff */
[----:B------:R-:W-:Y:S02]  /*0610*/  MOV R30, 0x640 ;  /* 0x00000640001e7802 */ /* 0x000fe40000000f00 */
[----:B------:R-:W-:Y:S02]  /*0620*/  IADD3 R41, R12, -0x100000, RZ ;  /* 0xfff000000c297810 */ /* 0x000fe40007ffe0ff */
[----:B------:R-:W-:Y:S05]  /*0630*/  CALL.REL.NOINC `($__internal_127_$__cuda_sm20_dblrcp_rn_slowpath_v3) ;  /* 0x0000190000007944 */ /* 0x000fea0003c00000 */
[----:B------:R-:W-:Y:S01]  /*0640*/  MOV R12, R14 ;  /* 0x0000000e000c7202 */ /* 0x000fe20000000f00 */
[----:B------:R-:W-:-:S05]  /*0650*/  IMAD.MOV.U32 R13, RZ, RZ, R15 ;  /* 0x000000ffff0d7224 */ /* 0x000fca00078e000f */
.L_x_4591:
[----:B-1----:R-:W0:Y:S01]  /*0660*/  F2F.F32.F64 R36, R12 ;  /* 0x0000000c00247310 */ /* 0x002e220000301000 */
[----:B------:R-:W0:Y:S01]  /*0670*/  DSETP.GEU.AND P0, PT, |R12|, c[0x2][0x0], PT ;  /* 0x008000000c00762a */ /* 0x000e220003f0e200 */
[----:B------:R-:W-:Y:S01]  /*0680*/  IMAD R37, R37, -0x326172a9, RZ ;  /* 0xcd9e8d5725257824 */ /* 0x000fe200078e02ff */
[----:B------:R-:W-:Y:S01]  /*0690*/  LOP3.LUT R38, R38, 0x3, RZ, 0xc0, !PT ;  /* 0x0000000326267812 */ /* 0x000fe200078ec0ff */
[----:B------:R-:W-:-:S11]  /*06a0*/  IMAD.MOV.U32 R30, RZ, RZ, RZ ;  /* 0x000000ffff1e7224 */ /* 0x000fd600078e00ff */
[----:B0-----:R-:W-:Y:S02]  /*06b0*/  @!P0 FMUL R36, R36, 1.175494350822287508e-38 ;  /* 0x0080000024248820 */ /* 0x001fe40000400000 */
.L_x_4604:
        /* <DEDUP_REMOVED lines=18> */
.L_x_4594:
[----:B------:R-:W-:Y:S05]  /*07e0*/  BSYNC B0 ;  /* 0x0000000000007941 */ /* 0x000fea0003800000 */
.L_x_4593:
        /* <DEDUP_REMOVED lines=54> */
[----:B------:R-:W-:Y:S01]  /*0b50*/  @P1 MOV R45, R46 ;  /* 0x0000002e002d1202 */ /* 0x000fe20000000f00 */
[----:B------:R-:W-:Y:S02]  /*0b60*/  @P1 IMAD.MOV.U32 R44, RZ, RZ, R15 ;  /* 0x000000ffff2c1224 */ /* 0x000fe400078e000f */
[----:B------:R-:W-:Y:S02]  /*0b70*/  @P1 IMAD.MOV.U32 R42, RZ, RZ, R40 ;  /* 0x000000ffff2a1224 */ /* 0x000fe400078e0028 */
[----:B------:R-:W-:Y:S02]  /*0b80*/  @P1 IMAD.MOV.U32 R43, RZ, RZ, R41 ;  /* 0x000000ffff2b1224 */ /* 0x000fe400078e0029 */
.L_x_4595:
        /* <DEDUP_REMOVED lines=21> */
.L_x_4597:
[----:B------:R-:W-:Y:S05]  /*0ce0*/  BSYNC B0 ;  /* 0x0000000000007941 */ /* 0x000fea0003800000 */
.L_x_4596:
        /* <DEDUP_REMOVED lines=61> */
.L_x_4592:
        /* <DEDUP_REMOVED lines=15> */
.L_x_4600:
[----:B------:R-:W-:Y:S05]  /*11b0*/  BSYNC B0 ;  /* 0x0000000000007941 */ /* 0x000fea0003800000 */
.L_x_4599:
[----:B------:R-:W-:Y:S01]  /*11c0*/  ISETP.NE.AND P0, PT, R32, RZ, PT ;  /* 0x000000ff2000720c */ /* 0x000fe20003f05270 */
        /* <DEDUP_REMOVED lines=26> */
.L_x_4602:
[----:B------:R-:W-:Y:S05]  /*1370*/  BSYNC B0 ;  /* 0x0000000000007941 */ /* 0x000fea0003800000 */
.L_x_4601:
[----:B------:R-:W-:Y:S01]  /*1380*/  LOP3.LUT R12, R12, R41, RZ, 0x3c, !PT ;  /* 0x000000290c0c7212 */ /* 0x000fe200078e3cff */
[----:B------:R-:W-:Y:S01]  /*1390*/  IMAD R14, R42, -0x2daee0ad, RZ ;  /* 0xd2511f532a0e7824 */ /* 0x000fe200078e02ff */
[--C-:B------:R-:W-:Y:S01]  /*13a0*/  LOP3.LUT R18, R13, R31, R26.reuse, 0x96, !PT ;  /* 0x0000001f0d127212 */ /* 0x100fe200078e961a */
[----:B------:R-:W-:Y:S01]  /*13b0*/  IMAD.MOV.U32 R47, RZ, RZ, R35 ;  /* 0x000000ffff2f7224 */ /* 0x000fe200078e0023 */
[----:B------:R-:W-:Y:S01]  /*13c0*/  LOP3.LUT R15, R15, R37, R26, 0x96, !PT ;  /* 0x000000250f0f7212 */ /* 0x000fe200078e961a */
[----:B------:R-:W-:Y:S01]  /*13d0*/  IMAD.WIDE.U32 R12, R12, -0x326172a9, RZ ;  /* 0xcd9e8d570c0c7825 */ /* 0x000fe200078e00ff */
[C---:B------:R-:W-:Y:S02]  /*13e0*/  IADD3 R41, R14.reuse, -0x5b5dc15a, RZ ;  /* 0xa4a23ea60e297810 */ /* 0x040fe40007ffe0ff */
[----:B------:R-:W-:Y:S01]  /*13f0*/  IADD3 R37, R14, -0x2daee0ad, RZ ;  /* 0xd2511f530e257810 */ /* 0x000fe20007ffe0ff */
[----:B------:R-:W-:Y:S01]  /*1400*/  IMAD.WIDE.U32 R18, R18, -0x2daee0ad, RZ ;  /* 0xd2511f5312127825 */ /* 0x000fe200078e00ff */
[----:B------:R-:W-:-:S02]  /*1410*/  LOP3.LUT R17, R17, R13, RZ, 0x3c, !PT ;  /* 0x0000000d11117212 */ /* 0x000fc400078e3cff */
[----:B------:R-:W-:Y:S01]  /*1420*/  LOP3.LUT R34, R43, R34, RZ, 0x3c, !PT ;  /* 0x000000222b227212 */ /* 0x000fe200078e3cff */
[----:B------:R-:W-:Y:S01]  /*1430*/  IMAD.HI.U32 R13, R15, -0x2daee0ad, RZ ;  /* 0xd2511f530f0d7827 */ /* 0x000fe200078e00ff */
[--C-:B------:R-:W-:Y:S02]  /*1440*/  LOP3.LUT R14, R19, R41, R0.reuse, 0x96, !PT ;  /* 0x00000029130e7212 */ /* 0x100fe400078e9600 */
[----:B------:R-:W-:Y:S01]  /*1450*/  MOV R43, R46 ;  /* 0x0000002e002b7202 */ /* 0x000fe20000000f00 */
        /* <DEDUP_REMOVED lines=9> */
[----:B------:R-:W-:Y:S02]  /*14f0*/  IMAD R40, R33, -0x326172a9, RZ ;  /* 0xcd9e8d5721287824 */ /* 0x000fe400078e02ff */
[----:B------:R-:W-:Y:S02]  /*1500*/  IMAD R33, R13, -0x326172a9, RZ ;  /* 0xcd9e8d570d217824 */ /* 0x000fe400078e02ff */
        /* <DEDUP_REMOVED lines=63> */
[--C-:B------:R-:W-:Y:S02]  /*1900*/  LOP3.LUT R14, R13, R14, R28.reuse, 0x96, !PT ;  /* 0x0000000e0d0e7212 */ /* 0x100fe400078e961c */
[----:B------:R-:W-:Y:S01]  /*1910*/  MOV R37, R12 ;  /* 0x0000000c00257202 */ /* 0x000fe20000000f00 */
        /* <DEDUP_REMOVED lines=11> */
.L_x_4598:
[----:B------:R-:W-:-:S04]  /*19d0*/  IMAD.MOV.U32 R46, RZ, RZ, 0x4 ;  /* 0x00000004ff2e7424 */ /* 0x000fc800078e00ff */
[----:B------:R-:W-:-:S05]  /*19e0*/  IMAD.WIDE.U32 R16, R39, R46, c[0x0][0x160] ;  /* 0x0000580027107625 */ /* 0x000fca00078e002e */
[----:B------:R0:W2:Y:S04]  /*19f0*/  LDG.E.128 R12, [R16.64] ;  /* 0x00000004100c7981 */ /* 0x0000a8000c1e1d00 */
[----:B0-----:R-:W3:Y:S01]  /*1a00*/  LDG.E.128 R16, [R16.64+0x10] ;  /* 0x0000100410107981 */ /* 0x001ee2000c1e1d00 */
[----:B------:R-:W0:Y:S01]  /*1a10*/  I2F.U32 R40, R40 ;  /* 0x0000002800287306 */ /* 0x000e220000201000 */
[----:B------:R-:W-:Y:S01]  /*1a20*/  IMAD.MOV.U32 R51, RZ, RZ, 0x2f800000 ;  /* 0x2f800000ff337424 */ /* 0x000fe200078e00ff */
[----:B------:R-:W-:Y:S06]  /*1a30*/  WARPSYNC 0xffffffff ;  /* 0xffffffff00007948 */ /* 0x000fec0003800000 */
[----:B------:R-:W1:Y:S08]  /*1a40*/  I2F.U32 R43, R43 ;  /* 0x0000002b002b7306 */ /* 0x000e700000201000 */
[----:B------:R0:W4:Y:S08]  /*1a50*/  I2F.U32 R45, R50 ;  /* 0x00000032002d7306 */ /* 0x0001300000201000 */
[----:B------:R-:W5:Y:S01]  /*1a60*/  I2F.U32 R48, R48 ;  /* 0x0000003000307306 */ /* 0x000f620000201000 */
[----:B0-----:R-:W-:-:S02]  /*1a70*/  FFMA.FTZ R50, R40, R51, 1.1641532182693481445e-10 ;  /* 0x2f00000028327423 */ /* 0x001fc40000010033 */
[----:B-1----:R-:W-:-:S05]  /*1a80*/  FFMA.FTZ R43, R43, R51, 1.1641532182693481445e-10 ;  /* 0x2f0000002b2b7423 */ /* 0x002fca0000010033 */
[----:B------:R-:W0:Y:S01]  /*1a90*/  I2F.U32 R44, R49 ;  /* 0x00000031002c7306 */ /* 0x000e220000201000 */
[----:B----4-:R-:W-:Y:S01]  /*1aa0*/  FFMA.FTZ R45, R45, R51, 1.1641532182693481445e-10 ;  /* 0x2f0000002d2d7423 */ /* 0x010fe20000010033 */
[----:B------:R-:W-:-:S04]  /*1ab0*/  FSETP.GEU.FTZ.AND P3, PT, R43, c[0x0][0x3ec], PT ;  /* 0x0000fb002b007a0b */ /* 0x000fc80003f7e000 */
[C---:B------:R-:W-:Y:S02]  /*1ac0*/  FSETP.GEU.FTZ.AND P4, PT, R45.reuse, c[0x0][0x3ec], PT ;  /* 0x0000fb002d007a0b */ /* 0x040fe40003f9e000 */
[----:B------:R-:W1:Y:S01]  /*1ad0*/  I2F.U32 R41, R41 ;  /* 0x0000002900297306 */ /* 0x000e620000201000 */
[-C--:B-----5:R-:W-:Y:S01]  /*1ae0*/  FFMA.FTZ R40, R48, R51.reuse, 1.1641532182693481445e-10 ;  /* 0x2f00000030287423 */ /* 0x0a0fe20000010033 */
[----:B------:R-:W-:Y:S02]  /*1af0*/  FSET.BF.LT.FTZ.AND R45, R45, c[0x0][0x3ec], PT ;  /* 0x0000fb002d2d7a0a */ /* 0x000fe40003811000 */
[----:B------:R-:W-:Y:S02]  /*1b00*/  SEL R48, RZ, 0xffffffff, P3 ;  /* 0xffffffffff307807 */ /* 0x000fe40001800000 */
[----:B------:R-:W-:Y:S02]  /*1b10*/  FSETP.GEU.FTZ.AND P1, PT, R40, c[0x0][0x3ec], PT ;  /* 0x0000fb0028007a0b */ /* 0x000fe40003f3e000 */
[----:B------:R-:W4:Y:S01]  /*1b20*/  I2F.U32 R42, R42 ;  /* 0x0000002a002a7306 */ /* 0x000f220000201000 */
[----:B0-----:R-:W-:-:S02]  /*1b30*/  FFMA.FTZ R44, R44, R51, 1.1641532182693481445e-10 ;  /* 0x2f0000002c2c7423 */ /* 0x001fc40000010033 */
[----:B------:R-:W-:-:S03]  /*1b40*/  IMAD.SHL.U32 R48, R48, 0x100, RZ ;  /* 0x0000010030307824 */ /* 0x000fc600078e00ff */
[C---:B------:R-:W-:Y:S02]  /*1b50*/  FSETP.GEU.FTZ.AND P5, PT, R44.reuse, c[0x0][0x3ec], PT ;  /* 0x0000fb002c007a0b */ /* 0x040fe40003fbe000 */
[----:B------:R4:W0:Y:S01]  /*1b60*/  I2F.U32 R52, R47 ;  /* 0x0000002f00347306 */ /* 0x0008220000201000 */
[-C--:B-1----:R-:W-:Y:S01]  /*1b70*/  FFMA.FTZ R49, R41, R51.reuse, 1.1641532182693481445e-10 ;  /* 0x2f00000029317423 */ /* 0x082fe20000010033 */
[----:B------:R-:W-:Y:S02]  /*1b80*/  FSET.BF.LT.FTZ.AND R44, R44, c[0x0][0x3ec], PT ;  /* 0x0000fb002c2c7a0a */ /* 0x000fe40003811000 */
[----:B------:R-:W-:Y:S02]  /*1b90*/  SEL R53, RZ, 0xffffffff, P5 ;  /* 0xffffffffff357807 */ /* 0x000fe40002800000 */
[----:B------:R-:W-:Y:S02]  /*1ba0*/  FSETP.GEU.FTZ.AND P3, PT, R49, c[0x0][0x3ec], PT ;  /* 0x0000fb0031007a0b */ /* 0x000fe40003f7e000 */
[----:B------:R-:W-:Y:S01]  /*1bb0*/  SHF.L.U32 R53, R53, 0x8, RZ ;  /* 0x0000000835357819 */ /* 0x000fe200000006ff */
[----:B----4-:R-:W-:Y:S01]  /*1bc0*/  FFMA.FTZ R47, R42, R51, 1.1641532182693481445e-10 ;  /* 0x2f0000002a2f7423 */ /* 0x010fe20000010033 */
[----:B------:R-:W-:-:S04]  /*1bd0*/  FSET.BF.LT.FTZ.AND R42, R40, c[0x0][0x3ec], PT ;  /* 0x0000fb00282a7a0a */ /* 0x000fc80003811000 */
[C---:B------:R-:W-:Y:S01]  /*1be0*/  FSETP.GEU.FTZ.AND P2, PT, R47.reuse, c[0x0][0x3ec], PT ;  /* 0x0000fb002f007a0b */ /* 0x040fe20003f5e000 */
[----:B0-----:R-:W-:Y:S01]  /*1bf0*/  FFMA.FTZ R52, R52, R51, 1.1641532182693481445e-10 ;  /* 0x2f00000034347423 */ /* 0x001fe20000010033 */
[----:B------:R-:W-:Y:S02]  /*1c00*/  FSET.BF.LT.FTZ.AND R47, R47, c[0x0][0x3ec], PT ;  /* 0x0000fb002f2f7a0a */ /* 0x000fe40003811000 */
[----:B------:R-:W-:Y:S02]  /*1c10*/  SEL R41, RZ, 0x1, P2 ;  /* 0x00000001ff297807 */ /* 0x000fe40001000000 */
[C---:B------:R-:W-:Y:S02]  /*1c20*/  FSET.BF.LT.FTZ.AND R51, R52.reuse, c[0x0][0x3ec], PT ;  /* 0x0000fb0034337a0a */ /* 0x040fe40003811000 */
[----:B------:R-:W-:Y:S02]  /*1c30*/  FSETP.GEU.FTZ.AND P0, PT, R52, c[0x0][0x3ec], PT ;  /* 0x0000fb0034007a0b */ /* 0x000fe40003f1e000 */
[----:B------:R-:W-:-:S02]  /*1c40*/  FSETP.GEU.FTZ.AND P2, PT, R50, c[0x0][0x3ec], PT ;  /* 0x0000fb0032007a0b */ /* 0x000fc40003f5e000 */
[----:B------:R-:W-:Y:S02]  /*1c50*/  SEL R52, RZ, 0x1, P4 ;  /* 0x00000001ff347807 */ /* 0x000fe40002000000 */
[----:B------:R-:W-:Y:S02]  /*1c60*/  LOP3.LUT R41, R48, 0x100, R41, 0xe2, !PT ;  /* 0x0000010030297812 */ /* 0x000fe400078ee229 */
[----:B------:R-:W-:Y:S02]  /*1c70*/  LOP3.LUT R40, R53, 0x100, R52, 0xe2, !PT ;  /* 0x0000010035287812 */ /* 0x000fe400078ee234 */
[----:B------:R-:W-:Y:S01]  /*1c80*/  FSET.BF.LT.FTZ.AND R48, R49, c[0x0][0x3ec], PT ;  /* 0x0000fb0031307a0a */ /* 0x000fe20003811000 */
[----:B--2---:R-:W-:Y:S01]  /*1c90*/  FMUL.FTZ R13, R42, R13 ;  /* 0x0000000d2a0d7220 */ /* 0x004fe20000410000 */
[----:B------:R-:W-:Y:S01]  /*1ca0*/  FSET.BF.LT.FTZ.AND R42, R43, c[0x0][0x3ec], PT ;  /* 0x0000fb002b2a7a0a */ /* 0x000fe20003811000 */
[----:B------:R-:W-:Y:S01]  /*1cb0*/  FMUL.FTZ R12, R51, R12 ;  /* 0x0000000c330c7220 */ /* 0x000fe20000410000 */
[----:B------:R-:W-:Y:S01]  /*1cc0*/  FSET.BF.LT.FTZ.AND R43, R50, c[0x0][0x3ec], PT ;  /* 0x0000fb00322b7a0a */ /* 0x000fe20003811000 */
[----:B------:R-:W-:-:S02]  /*1cd0*/  FMUL.FTZ R14, R47, R14 ;  /* 0x0000000e2f0e7220 */ /* 0x000fc40000410000 */
[----:B------:R-:W-:Y:S01]  /*1ce0*/  FMUL.FTZ R15, R42, R15 ;  /* 0x0000000f2a0f7220 */ /* 0x000fe20000410000 */
[----:B------:R-:W-:Y:S01]  /*1cf0*/  SEL R42, RZ, 0x1, P2 ;  /* 0x00000001ff2a7807 */ /* 0x000fe20001000000 */
[----:B------:R-:W-:-:S04]  /*1d00*/  IMAD.WIDE.U32 R46, R39, R46, c[0x0][0x238] ;  /* 0x00008e00272e7625 */ /* 0x000fc800078e002e */
[----:B---3--:R-:W-:Y:S01]  /*1d10*/  FMUL.FTZ R18, R45, R18 ;  /* 0x000000122d127220 */ /* 0x008fe20000410000 */
[----:B------:R-:W-:Y:S01]  /*1d20*/  SEL R45, RZ, 0xffffffff, P1 ;  /* 0xffffffffff2d7807 */ /* 0x000fe20000800000 */
[----:B------:R-:W-:Y:S01]  /*1d30*/  FMUL.FTZ R19, R44, R19 ;  /* 0x000000132c137220 */ /* 0x000fe20000410000 */
[----:B------:R-:W-:Y:S01]  /*1d40*/  SEL R44, RZ, 0xffffffff, P3 ;  /* 0xffffffffff2c7807 */ /* 0x000fe20001800000 */
[----:B------:R-:W-:Y:S01]  /*1d50*/  FMUL.FTZ R16, R43, R16 ;  /* 0x000000102b107220 */ /* 0x000fe20000410000 */
[----:B------:R-:W-:Y:S01]  /*1d60*/  SEL R43, RZ, 0x1, P0 ;  /* 0x00000001ff2b7807 */ /* 0x000fe20000000000 */
[----:B------:R-:W-:Y:S02]  /*1d70*/  IMAD.SHL.U32 R45, R45, 0x100, RZ ;  /* 0x000001002d2d7824 */ /* 0x000fe400078e00ff */
[----:B------:R-:W-:Y:S02]  /*1d80*/  IMAD.SHL.U32 R44, R44, 0x100, RZ ;  /* 0x000001002c2c7824 */ /* 0x000fe400078e00ff */
[C---:B------:R-:W-:Y:S01]  /*1d90*/  FMUL.FTZ R12, R36.reuse, R12 ;  /* 0x0000000c240c7220 */ /* 0x040fe20000410000 */
[----:B------:R-:W-:Y:S01]  /*1da0*/  LOP3.LUT R50, R45, 0x100, R43, 0xe2, !PT ;  /* 0x000001002d327812 */ /* 0x000fe200078ee22b */
[----:B------:R-:W-:Y:S01]  /*1db0*/  FMUL.FTZ R13, R36, R13 ;  /* 0x0000000d240d7220 */ /* 0x000fe20000410000 */
[----:B------:R-:W-:Y:S01]  /*1dc0*/  LOP3.LUT R43, R44, 0x100, R42, 0xe2, !PT ;  /* 0x000001002c2b7812 */ /* 0x000fe200078ee22a */
[----:B------:R-:W-:-:S02]  /*1dd0*/  FMUL.FTZ R14, R36, R14 ;  /* 0x0000000e240e7220 */ /* 0x000fc40000410000 */
[----:B------:R-:W-:Y:S02]  /*1de0*/  FMUL.FTZ R15, R36, R15 ;  /* 0x0000000f240f7220 */ /* 0x000fe40000410000 */
[----:B------:R-:W-:Y:S01]  /*1df0*/  FMUL.FTZ R17, R48, R17 ;  /* 0x0000001130117220 */ /* 0x000fe20000410000 */
[----:B------:R-:W-:Y:S01]  /*1e00*/  IADD3 R48, P0, R39, c[0x0][0x310], RZ ;  /* 0x0000c40027307a10 */ /* 0x000fe20007f1e0ff */
[C---:B------:R-:W-:Y:S01]  /*1e10*/  FMUL.FTZ R16, R36.reuse, R16 ;  /* 0x0000001024107220 */ /* 0x040fe20000410000 */
[----:B------:R0:W-:Y:S01]  /*1e20*/  STG.E.128 [R46.64], R12 ;  /* 0x0000000c2e007986 */ /* 0x0001e2000c101d04 */
[C---:B------:R-:W-:Y:S01]  /*1e30*/  FMUL.FTZ R17, R36.reuse, R17 ;  /* 0x0000001124117220 */ /* 0x040fe20000410000 */
[----:B------:R-:W-:Y:S01]  /*1e40*/  IADD3.X R49, RZ, c[0x0][0x314], RZ, P0, !PT ;  /* 0x0000c500ff317a10 */ /* 0x000fe200007fe4ff */
[C---:B------:R-:W-:Y:S02]  /*1e50*/  FMUL.FTZ R18, R36.reuse, R18 ;  /* 0x0000001224127220 */ /* 0x040fe40000410000 */
[----:B------:R-:W-:-:S02]  /*1e60*/  FMUL.FTZ R19, R36, R19 ;  /* 0x0000001324137220 */ /* 0x000fc40000410000 */
        /* <DEDUP_REMOVED lines=12> */
.L_x_4603:
[----:B------:R-:W-:Y:S05]  /*1f30*/  EXIT ;  /* 0x000000000000794d */ /* 0x000fea0003800000 */
        .weak           $__internal_127_$__cuda_sm20_dblrcp_rn_slowpath_v3
        .type           $__internal_127_$__cuda_sm20_dblrcp_rn_slowpath_v3,@function
        .size           $__internal_127_$__cuda_sm20_dblrcp_rn_slowpath_v3,(.L_x_11546 - $__internal_127_$__cuda_sm20_dblrcp_rn_slowpath_v3)
$__internal_127_$__cuda_sm20_dblrcp_rn_slowpath_v3:
        /* <DEDUP_REMOVED lines=26> */
.L_x_4607:
        /* <DEDUP_REMOVED lines=10> */
.L_x_4605:
[----:B------:R-:W-:Y:S01]  /*2180*/  LOP3.LUT R13, R19, 0x80000, RZ, 0xfc, !PT ;  /* 0x00080000130d7812 */ /* 0x000fe200078efcff */
[----:B------:R-:W-:-:S04]  /*2190*/  IMAD.MOV.U32 R12, RZ, RZ, R18 ;  /* 0x000000ffff0c7224 */ /* 0x000fc800078e0012 */
.L_x_4606:
[----:B01----:R-:W-:Y:S01]  /*21a0*/  IMAD.MOV.U32 R14, RZ, RZ, R12 ;  /* 0x000000ffff0e7224 */ /* 0x003fe200078e000c */
[----:B------:R-:W-:Y:S01]  /*21b0*/  MOV R15, R13 ;  /* 0x0000000d000f7202 */ /* 0x000fe20000000f00 */
[----:B------:R-:W-:Y:S02]  /*21c0*/  IMAD.MOV.U32 R12, RZ, RZ, R30 ;  /* 0x000000ffff0c7224 */ /* 0x000fe400078e001e */
[----:B------:R-:W-:-:S04]  /*21d0*/  IMAD.MOV.U32 R13, RZ, RZ, 0x0 ;  /* 0x00000000ff0d7424 */ /* 0x000fc800078e00ff */
[----:B------:R-:W-:Y:S05]  /*21e0*/  RET.REL.NODEC R12 `(_ZN2at6native43_GLOBAL__N__7cc8d1ed_10_Dropout_cu_0e96ed3824fused_dropout_kernel_vecIffjLi1ELi8EbEEvNS_4cuda6detail10TensorInfoIKT_T1_EENS5_IS6_S8_EENS5_IT4_S8_EES8_T0_NS_15PhiloxCudaStateE) ;  /* 0xffffde100c007950 */ /* 0x000fea0003c3ffff */
.L_x_4608:
        /* <DEDUP_REMOVED lines=9> */
.L_x_11546:


//--------------------- .text._ZN2at6native43_GLOBAL__N__7cc8d1ed_10_Dropout_cu_0e96ed3824fused_dropout_kernel_vecIffjLi1ELi16EbEEvNS_4cuda6detail10TensorInfoIKT_T1_EENS5_IS6_S8_EENS5_IT4_S8_EES8_T0_NS_15PhiloxCudaStateE --------------------------
	.section	.text._ZN2at6native43_GLOBAL__N__7cc8d1ed_10_Dropout_cu_0e96ed3824fused_dropout_kernel_vecIffjLi1ELi16EbEEvNS_4cuda6detail10TensorInfoIKT_T1_EENS5_IS6_S8_EENS5_IT4_S8_EES8_T0_NS_15PhiloxCudaStateE,"ax",@progbits
	.sectioninfo	@"SHI_REGISTERS=56"
	.align	128
.text._ZN2at6native43_GLOBAL__N__7cc8d1ed_10_Dropout_cu_0e96ed3824fused_dropout_kernel_vecIffjLi1ELi16EbEEvNS_4cuda6detail10TensorInfoIKT_T1_EENS5_IS6_S8_EENS5_IT4_S8_EES8_T0_NS_15PhiloxCudaStateE:
        .type           _ZN2at6native43_GLOBAL__N__7cc8d1ed_10_Dropout_cu_0e96ed3824fused_dropout_kernel_vecIffjLi1ELi16EbEEvNS_4cuda6detail10TensorInfoIKT_T1_EENS5_IS6_S8_EENS5_IT4_S8_EES8_T0_NS_15PhiloxCudaStateE,@function
        .size           _ZN2at6native43_GLOBAL__N__7cc8d1ed_10_Dropout_cu_0e96ed3824fused_dropout_kernel_vecIffjLi1ELi16EbEEvNS_4cuda6detail10TensorInfoIKT_T1_EENS5_IS6_S8_EENS5_IT4_S8_EES8_T0_NS_15PhiloxCudaStateE,(.L_x_11548 - _ZN2at6native43_GLOBAL__N__7cc8d1ed_10_Dropout_cu_0e96ed3824fused_dropout_kernel_vecIffjLi1ELi16EbEEvNS_4cuda6detail10TensorInfoIKT_T1_EENS5_IS6_S8_EENS5_IT4_S8_EES8_T0_NS_15PhiloxCudaStateE)
        .other          _ZN2at6native43_GLOBAL__N__7cc8d1ed_10_Dropout_cu_0e96ed3824fused_dropout_kernel_vecIffjLi1ELi16EbEEvNS_4cuda6detail10TensorInfoIKT_T1_EENS5_IS6_S8_EENS5_IT4_S8_EES8_T0_NS_15PhiloxCudaStateE,@"STO_CUDA_ENTRY STV_DEFAULT"
_ZN2at6native43_GLOBAL__N__7cc8d1ed_10_Dropout_cu_0e96ed3824fused_dropout_kernel_vecIffjLi1ELi16EbEEvNS_4cuda6detail10TensorInfoIKT_T1_EENS5_IS6_S8_EENS5_IT4_S8_EES8_T0_NS_15PhiloxCudaStateE:
        /* <DEDUP_REMOVED lines=96> */
[----:B-1----:R-:W-:Y:S05]  /*0600*/  CALL.REL.NOINC `($__internal_128_$__cuda_sm20_dblrcp_rn_slowpath_v3) ;  /* 0x0000311000007944 */ /* 0x002fea0003c00000 */
.L_x_4609:
        /* <DEDUP_REMOVED lines=9> */
.L_x_4632:
        /* <DEDUP_REMOVED lines=18> */
.L_x_4612:
[----:B------:R-:W-:Y:S05]  /*07c0*/  BSYNC B0 ;  /* 0x0000000000007941 */ /* 0x000fea0003800000 */
.L_x_4611:
[----:B------:R-:W-:Y:S01]  /*07d0*/  IMAD.HI.U32 R2, R0, -0x326172a9, RZ ;  /* 0xcd9e8d5700027827 */ /* 0x000fe200078e00ff */
        /* <DEDUP_REMOVED lines=10> */
[----:B------:R-:W-:Y:S01]  /*0880*/  IMAD.WIDE.U32 R6, R2, -0x2daee0ad, RZ ;  /* 0xd2511f5302067825 */ /* 0x000fe200078e00ff */
[----:B------:R-:W-:-:S03]  /*0890*/  IADD3 R2, R34, 0x2, RZ ;  /* 0x0000000222027810 */ /* 0x000fc60007ffe0ff */
[----:B------:R-:W-:Y:S01]  /*08a0*/  IMAD.WIDE.U32 R12, R11, -0x2daee0ad, RZ ;  /* 0xd2511f530b0c7825 */ /* 0x000fe200078e00ff */
[----:B------:R-:W-:Y:S02]  /*08b0*/  LOP3.LUT R5, R7, UR10, R5, 0x96, !PT ;  /* 0x0000000a07057c12 */ /* 0x000fe4000f8e9605 */
[----:B------:R-:W-:Y:S02]  /*08c0*/  ISETP.NE.AND P2, PT, R2, RZ, PT ;  /* 0x000000ff0200720c */ /* 0x000fe40003f45270 */
        /* <DEDUP_REMOVED lines=43> */
.L_x_4613:
        /* <DEDUP_REMOVED lines=21> */
.L_x_4615:
[----:B------:R-:W-:Y:S05]  /*0cd0*/  BSYNC B0 ;  /* 0x0000000000007941 */ /* 0x000fea0003800000 */
.L_x_4614:
        /* <DEDUP_REMOVED lines=55> */
.L_x_4616:
        /* <DEDUP_REMOVED lines=17> */
.L_x_4618:
[----:B------:R-:W-:Y:S05]  /*1160*/  BSYNC B0 ;  /* 0x0000000000007941 */ /* 0x000fea0003800000 */
.L_x_4617:
[----:B------:R-:W-:Y:S01]  /*1170*/  LOP3.LUT R4, R16, UR4, R25, 0x96, !PT ;  /* 0x0000000410047c12 */ /* 0x000fe2000f8e9619 */
[----:B------:R-:W-:Y:S01]  /*1180*/  IMAD R9, R26, R19, -0x5b5dc15a ;  /* 0xa4a23ea61a097424 */ /* 0x000fe200078e0213 */
[----:B------:R-:W-:Y:S02]  /*1190*/  LOP3.LUT R6, R18, R5, RZ, 0x3c, !PT ;  /* 0x0000000512067212 */ /* 0x000fe400078e3cff */
        /* <DEDUP_REMOVED lines=39> */
[----:B------:R-:W-:Y:S01]  /*1410*/  IMAD.HI.U32 R5, R29, -0x2daee0ad, RZ ;  /* 0xd2511f531d057827 */ /* 0x000fe200078e00ff */
        /* <DEDUP_REMOVED lines=12> */
.L_x_4619:
        /* <DEDUP_REMOVED lines=17> */
.L_x_4621:
[----:B------:R-:W-:Y:S05]  /*15f0*/  BSYNC B0 ;  /* 0x0000000000007941 */ /* 0x000fea0003800000 */
.L_x_4620:
        /* <DEDUP_REMOVED lines=61> */
.L_x_4610:
        /* <DEDUP_REMOVED lines=14> */
.L_x_4624:
[----:B------:R-:W-:Y:S05]  /*1ab0*/  BSYNC B0 ;  /* 0x0000000000007941 */ /* 0x000fea0003800000 */
.L_x_4623:
        /* <DEDUP_REMOVED lines=30> */
.L_x_4626:
[----:B------:R-:W-:Y:S05]  /*1ca0*/  BSYNC B0 ;  /* 0x0000000000007941 */ /* 0x000fea0003800000 */
.L_x_4625:
        /* <DEDUP_REMOVED lines=25> */
.L_x_4628:
[----:B------:R-:W-:Y:S05]  /*1e40*/  BSYNC B0 ;  /* 0x0000000000007941 */ /* 0x000fea0003800000 */
.L_x_4627:
        /* <DEDUP_REMOVED lines=24> */
.L_x_4630:
[----:B------:R-:W-:Y:S05]  /*1fd0*/  BSYNC B0 ;  /* 0x0000000000007941 */ /* 0x000fea0003800000 */
.L_x_4629:
[----:B------:R-:W-:Y:S01]  /*1fe0*/  LOP3.LUT R20, R13, UR4, R16, 0x96, !PT ;  /* 0x000000040d147c12 */ /* 0x000fe2000f8e9610 */
[----:B------:R-:W-:Y:S01]  /*1ff0*/  IMAD.HI.U32 R16, R26, -0x2daee0ad, RZ ;  /* 0xd2511f531a107827 */ /* 0x000fe200078e00ff */
[----:B------:R-:W-:Y:S02]  /*2000*/  LOP3.LUT R7, R7, UR4, R11, 0x96, !PT ;  /* 0x0000000407077c12 */ /* 0x000fe4000f8e960b */
[----:B------:R-:W-:Y:S01]  /*2010*/  LOP3.LUT R23, R12, R23, RZ, 0x3c, !PT ;  /* 0x000000170c177212 */ /* 0x000fe200078e3cff */
[----:B------:R-:W-:Y:S01]  /*2020*/  IMAD.HI.U32 R26, R29, -0x2daee0ad, RZ ;  /* 0xd2511f531d1a7827 */ /* 0x000fe200078e00ff */
[----:B------:R-:W-:Y:S02]  /*2030*/  LOP3.LUT R15, R15, UR4, R22, 0x96, !PT ;  /* 0x000000040f0f7c12 */ /* 0x000fe4000f8e9616 */
        /* <DEDUP_REMOVED lines=9> */
[----:B------:R-:W-:Y:S01]  /*20d0*/  IMAD.HI.U32 R17, R15, -0x2daee0ad, RZ ;  /* 0xd2511f530f117827 */ /* 0x000fe200078e00ff */
[----:B------:R-:W-:Y:S02]  /*20e0*/  LOP3.LUT R11, R12, UR10, R13, 0x96, !PT ;  /* 0x0000000a0c0b7c12 */ /* 0x000fe4000f8e960d */
[C---:B------:R-:W-:Y:S01]  /*20f0*/  IADD3 R16, R6.reuse, 0x76f35df9, RZ ;  /* 0x76f35df906107810 */ /* 0x040fe20007ffe0ff */
[----:B------:R-:W-:Y:S01]  /*2100*/  IMAD.WIDE.U32 R12, R21, -0x326172a9, RZ ;  /* 0xcd9e8d57150c7825 */ /* 0x000fe200078e00ff */
[----:B------:R-:W-:-:S02]  /*2110*/  IADD3 R33, R6, 0x49447d4c, RZ ;  /* 0x49447d4c06217810 */ /* 0x000fc40007ffe0ff */
[----:B------:R-:W-:Y:S01]  /*2120*/  LOP3.LUT R16, R17, UR10, R16, 0x96, !PT ;  /* 0x0000000a11107c12 */ /* 0x000fe2000f8e9610 */
[----:B------:R-:W-:Y:S01]  /*2130*/  IMAD.HI.U32 R22, R2, -0x2daee0ad, RZ ;  /* 0xd2511f5302167827 */ /* 0x000fe200078e00ff */
[----:B------:R-:W-:Y:S02]  /*2140*/  LOP3.LUT R6, R9, R13, RZ, 0x3c, !PT ;  /* 0x0000000d09067212 */ /* 0x000fe400078e3cff */
[----:B------:R-:W-:Y:S01]  /*2150*/  MOV R50, R4 ;  /* 0x0000000400327202 */ /* 0x000fe20000000f00 */
        /* <DEDUP_REMOVED lines=157> */
[----:B------:R-:W-:Y:S01]  /*2b30*/  IMAD.HI.U32 R14, R5, -0x2daee0ad, RZ ;  /* 0xd2511f53050e7827 */ /* 0x000fe200078e00ff */
[----:B------:R-:W-:-:S03]  /*2b40*/  MOV R23, R27 ;  /* 0x0000001b00177202 */ /* 0x000fc60000000f00 */
        /* <DEDUP_REMOVED lines=8> */
[----:B------:R-:W-:Y:S01]  /*2bd0*/  MOV R22, R12 ;  /* 0x0000000c00167202 */ /* 0x000fe20000000f00 */
        /* <DEDUP_REMOVED lines=9> */
[----:B------:R-:W-:-:S04]  /*2c70*/  IMAD.WIDE.U32 R42, R42, -0x326172a9, RZ ;  /* 0xcd9e8d572a2a7825 */ /* 0x000fc800078e00ff */
        /* <DEDUP_REMOVED lines=13> */
.L_x_4622:
[----:B------:R-:W-:-:S04]  /*2d50*/  IMAD.MOV.U32 R3, RZ, RZ, 0x4 ;  /* 0x00000004ff037424 */ /* 0x000fc800078e00ff */
[----:B------:R-:W-:-:S05]  /*2d60*/  IMAD.WIDE.U32 R34, R32, R3, c[0x0][0x160] ;  /* 0x0000580020227625 */ /* 0x000fca00078e0003 */
[----:B------:R0:W2:Y:S04]  /*2d70*/  LDG.E.128 R8, [R34.64] ;  /* 0x0000000822087981 */ /* 0x0000a8000c1e1d00 */
[----:B------:R0:W3:Y:S04]  /*2d80*/  LDG.E.128 R4, [R34.64+0x30] ;  /* 0x0000300822047981 */ /* 0x0000e8000c1e1d00 */
[----:B------:R0:W4:Y:S04]  /*2d90*/  LDG.E.128 R12, [R34.64+0x10] ;  /* 0x00001008220c7981 */ /* 0x000128000c1e1d00 */
[----:B------:R0:W5:Y:S01]  /*2da0*/  LDG.E.128 R16, [R34.64+0x20] ;  /* 0x0000200822107981 */ /* 0x000162000c1e1d00 */
[----:B------:R-:W1:Y:S08]  /*2db0*/  I2F.U32 R36, R36 ;  /* 0x0000002400247306 */ /* 0x000e700000201000 */
[----:B------:R0:W-:Y:S08]  /*2dc0*/  I2F.U32 R38, R21 ;  /* 0x0000001500267306 */ /* 0x0001f00000201000 */
[----:B------:R-:W-:Y:S01]  /*2dd0*/  I2F.U32 R39, R46 ;  /* 0x0000002e00277306 */ /* 0x000fe20000201000 */
[----:B0-----:R-:W-:-:S07]  /*2de0*/  HFMA2.MMA R21, -RZ, RZ, 0.1171875, 0 ;  /* 0x2f800000ff157435 */ /* 0x001fce00000001ff */
[----:B------:R-:W0:Y:S08]  /*2df0*/  I2F.U32 R50, R50 ;  /* 0x0000003200327306 */ /* 0x000e300000201000 */
[----:B------:R-:W0:Y:S01]  /*2e00*/  I2F.U32 R46, R23 ;  /* 0x00000017002e7306 */ /* 0x000e220000201000 */
[----:B-1----:R-:W-:-:S07]  /*2e10*/  FFMA.FTZ R36, R36, R21, 1.1641532182693481445e-10 ;  /* 0x2f00000024247423 */ /* 0x002fce0000010015 */
[----:B------:R-:W1:Y:S08]  /*2e20*/  I2F.U32 R44, R44 ;  /* 0x0000002c002c7306 */ /* 0x000e700000201000 */
[----:B------:R-:W0:Y:S08]  /*2e30*/  I2F.U32 R48, R48 ;  /* 0x0000003000307306 */ /* 0x000e300000201000 */
[----:B------:R-:W1:Y:S01]  /*2e40*/  I2F.U32 R52, R52 ;  /* 0x0000003400347306 */ /* 0x000e620000201000 */
[----:B------:R-:W-:-:S07]  /*2e50*/  FSETP.GEU.FTZ.AND P1, PT, R36, c[0x0][0x3ec], PT ;  /* 0x0000fb0024007a0b */ /* 0x000fce0003f3e000 */
[----:B------:R-:W1:Y:S01]  /*2e60*/  I2F.U32 R22, R22 ;  /* 0x0000001600167306 */ /* 0x000e620000201000 */
[-C--:B0-----:R-:W-:Y:S02]  /*2e70*/  FFMA.FTZ R45, R50, R21.reuse, 1.1641532182693481445e-10 ;  /* 0x2f000000322d7423 */ /* 0x081fe40000010015 */
[----:B------:R-:W-:-:S05]  /*2e80*/  FFMA.FTZ R46, R46, R21, 1.1641532182693481445e-10 ;  /* 0x2f0000002e2e7423 */ /* 0x000fca0000010015 */
[----:B------:R-:W0:Y:S08]  /*2e90*/  I2F.U32 R20, R20 ;  /* 0x0000001400147306 */ /* 0x000e300000201000 */
[----:B------:R-:W0:Y:S08]  /*2ea0*/  I2F.U32 R42, R42 ;  /* 0x0000002a002a7306 */ /* 0x000e300000201000 */
[----:B------:R0:W0:Y:S01]  /*2eb0*/  I2F.U32 R34, R33 ;  /* 0x0000002100227306 */ /* 0x0000220000201000 */
[----:B-1----:R-:W-:Y:S01]  /*2ec0*/  FFMA.FTZ R44, R44, R21, 1.1641532182693481445e-10 ;  /* 0x2f0000002c2c7423 */ /* 0x002fe20000010015 */
[----:B------:R-:W-:-:S06]  /*2ed0*/  FSETP.GEU.FTZ.AND P3, PT, R45, c[0x0][0x3ec], PT ;  /* 0x0000fb002d007a0b */ /* 0x000fcc0003f7e000 */
[----:B------:R-:W1:Y:S01]  /*2ee0*/  I2F.U32 R40, R40 ;  /* 0x0000002800287306 */ /* 0x000e620000201000 */
[----:B0-----:R-:W-:Y:S01]  /*2ef0*/  SEL R33, RZ, 0xffffffff, P1 ;  /* 0xffffffffff217807 */ /* 0x001fe20000800000 */
[----:B------:R-:W-:Y:S01]  /*2f00*/  FFMA.FTZ R48, R48, R21, 1.1641532182693481445e-10 ;  /* 0x2f00000030307423 */ /* 0x000fe20000010015 */
[----:B------:R-:W-:-:S05]  /*2f10*/  FSETP.GEU.FTZ.AND P0, PT, R46, c[0x0][0x3ec], PT ;  /* 0x0000fb002e007a0b */ /* 0x000fca0003f1e000 */
[----:B------:R-:W0:Y:S01]  /*2f20*/  I2F.U32 R2, R2 ;  /* 0x0000000200027306 */ /* 0x000e220000201000 */
[----:B------:R-:W-:Y:S01]  /*2f30*/  FFMA.FTZ R43, R52, R21, 1.1641532182693481445e-10 ;  /* 0x2f000000342b7423 */ /* 0x000fe20000010015 */
[----:B------:R-:W-:Y:S01]  /*2f40*/  SEL R35, RZ, 0xffffffff, P3 ;  /* 0xffffffffff237807 */ /* 0x000fe20001800000 */
[----:B------:R-:W-:Y:S01]  /*2f50*/  IMAD.SHL.U32 R52, R33, 0x100, RZ ;  /* 0x0000010021347824 */ /* 0x000fe200078e00ff */
[----:B------:R-:W-:-:S04]  /*2f60*/  SEL R23, RZ, 0x1, P0 ;  /* 0x00000001ff177807 */ /* 0x000fc80000000000 */
[----:B------:R-:W0:Y:S01]  /*2f70*/  I2F.U32 R37, R37 ;  /* 0x0000002500257306 */ /* 0x000e220000201000 */
[----:B------:R-:W-:Y:S01]  /*2f80*/  FFMA.FTZ R49, R22, R21, 1.1641532182693481445e-10 ;  /* 0x2f00000016317423 */ /* 0x000fe20000010015 */
[----:B------:R-:W-:-:S06]  /*2f90*/  FSETP.GEU.FTZ.AND P3, PT, R44, c[0x0][0x3ec], PT ;  /* 0x0000fb002c007a0b */ /* 0x000fcc0003f7e000 */
[----:B------:R-:W0:Y:S01]  /*2fa0*/  I2F.U32 R41, R41 ;  /* 0x0000002900297306 */ /* 0x000e220000201000 */
[----:B------:R-:W-:Y:S01]  /*2fb0*/  FSETP.GEU.FTZ.AND P2, PT, R48, c[0x0][0x3ec], PT ;  /* 0x0000fb0030007a0b */ /* 0x000fe20003f5e000 */
[-C--:B------:R-:W-:Y:S01]  /*2fc0*/  FFMA.FTZ R50, R20, R21.reuse, 1.1641532182693481445e-10 ;  /* 0x2f00000014327423 */ /* 0x080fe20000010015 */
[----:B------:R-:W-:Y:S01]  /*2fd0*/  LOP3.LUT R20, R52, 0x100, R23, 0xe2, !PT ;  /* 0x0000010034147812 */ /* 0x000fe200078ee217 */
[-C--:B------:R-:W-:Y:S01]  /*2fe0*/  FFMA.FTZ R42, R42, R21.reuse, 1.1641532182693481445e-10 ;  /* 0x2f0000002a2a7423 */ /* 0x080fe20000010015 */
[----:B------:R-:W-:Y:S01]  /*2ff0*/  FSETP.GEU.FTZ.AND P1, PT, R49, c[0x0][0x3ec], PT ;  /* 0x0000fb0031007a0b */ /* 0x000fe20003f3e000 */
[-C--:B------:R-:W-:Y:S01]  /*3000*/  FFMA.FTZ R47, R34, R21.reuse, 1.1641532182693481445e-10 ;  /* 0x2f000000222f7423 */ /* 0x080fe20000010015 */
[----:B------:R-:W-:Y:S01]  /*3010*/  SEL R23, RZ, 0xffffffff, P3 ;  /* 0xffffffffff177807 */ /* 0x000fe20001800000 */
[----:B------:R-:W-:Y:S01]  /*3020*/  IMAD.SHL.U32 R33, R35, 0x100, RZ ;  /* 0x0000010023217824 */ /* 0x000fe200078e00ff */
[----:B------:R-:W-:Y:S01]  /*3030*/  SEL R34, RZ, 0x1, P2 ;  /* 0x00000001ff227807 */ /* 0x000fe20001000000 */
[-C--:B-1----:R-:W-:Y:S01]  /*3040*/  FFMA.FTZ R40, R40, R21.reuse, 1.1641532182693481445e-10 ;  /* 0x2f00000028287423 */ /* 0x082fe20000010015 */
[----:B------:R-:W-:Y:S01]  /*3050*/  FSETP.GEU.FTZ.AND P2, PT, R50, c[0x0][0x3ec], PT ;  /* 0x0000fb0032007a0b */ /* 0x000fe20003f5e000 */
[----:B0-----:R-:W-:Y:S01]  /*3060*/  FFMA.FTZ R2, R2, R21, 1.1641532182693481445e-10 ;  /* 0x2f00000002027423 */ /* 0x001fe20000010015 */
[----:B------:R-:W-:Y:S01]  /*3070*/  FSETP.GEU.FTZ.AND P0, PT, R47, c[0x0][0x3ec], PT ;  /* 0x0000fb002f007a0b */ /* 0x000fe20003f1e000 */
[----:B------:R-:W-:Y:S01]  /*3080*/  IMAD.SHL.U32 R23, R23, 0x100, RZ ;  /* 0x0000010017177824 */ /* 0x000fe200078e00ff */
[----:B------:R-:W-:-:S02]  /*3090*/  FSETP.GEU.FTZ.AND P5, PT, R42, c[0x0][0x3ec], PT ;  /* 0x0000fb002a007a0b */ /* 0x000fc40003fbe000 */
[----:B------:R-:W-:Y:S02]  /*30a0*/  SEL R22, RZ, 0xffffffff, P1 ;  /* 0xffffffffff167807 */ /* 0x000fe40000800000 */
[----:B------:R-:W-:Y:S01]  /*30b0*/  LOP3.LUT R33, R33, 0x100, R34, 0xe2, !PT ;  /* 0x0000010021217812 */ /* 0x000fe200078ee222 */
[-C--:B------:R-:W-:Y:S01]  /*30c0*/  FFMA.FTZ R37, R37, R21.reuse, 1.1641532182693481445e-10 ;  /* 0x2f00000025257423 */ /* 0x080fe20000010015 */
[----:B------:R-:W-:Y:S01]  /*30d0*/  SEL R34, RZ, 0x1, P2 ;  /* 0x00000001ff227807 */ /* 0x000fe20001000000 */
[-C--:B------:R-:W-:Y:S01]  /*30e0*/  FFMA.FTZ R38, R38, R21.reuse, 1.1641532182693481445e-10 ;  /* 0x2f00000026267423 */ /* 0x080fe20000010015 */
[----:B------:R-:W-:Y:S01]  /*30f0*/  FSETP.GEU.FTZ.AND P1, PT, R40, c[0x0][0x3ec], PT ;  /* 0x0000fb0028007a0b */ /* 0x000fe20003f3e000 */
[-C--:B------:R-:W-:Y:S01]  /*3100*/  FFMA.FTZ R39, R39, R21.reuse, 1.1641532182693481445e-10 ;  /* 0x2f00000027277423 */ /* 0x080fe20000010015 */
[----:B------:R-:W-:Y:S01]  /*3110*/  FSETP.GEU.FTZ.AND P4, PT, R43, c[0x0][0x3ec], PT ;  /* 0x0000fb002b007a0b */ /* 0x000fe20003f9e000 */
[----:B------:R-:W-:Y:S01]  /*3120*/  FFMA.FTZ R41, R41, R21, 1.1641532182693481445e-10 ;  /* 0x2f00000029297423 */ /* 0x000fe20000010015 */
[----:B------:R-:W-:-:S02]  /*3130*/  SEL R21, RZ, 0x1, P0 ;  /* 0x00000001ff157807 */ /* 0x000fc40000000000 */
[----:B------:R-:W-:Y:S02]  /*3140*/  SEL R35, RZ, 0xffffffff, P5 ;  /* 0xffffffffff237807 */ /* 0x000fe40002800000 */
[----:B------:R-:W-:Y:S02]  /*3150*/  SHF.L.U32 R52, R22, 0x8, RZ ;  /* 0x0000000816347819 */ /* 0x000fe400000006ff */
[----:B------:R-:W-:Y:S02]  /*3160*/  FSETP.GEU.FTZ.AND P2, PT, R2, c[0x0][0x3ec], PT ;  /* 0x0000fb0002007a0b */ /* 0x000fe40003f5e000 */
[----:B------:R-:W-:Y:S02]  /*3170*/  LOP3.LUT R34, R23, 0x100, R34, 0xe2, !PT ;  /* 0x0000010017227812 */ /* 0x000fe400078ee222 */
[----:B------:R-:W-:Y:S02]  /*3180*/  SEL R23, RZ, 0xffffffff, P1 ;  /* 0xffffffffff177807 */ /* 0x000fe40000800000 */
[----:B------:R-:W-:-:S02]  /*3190*/  SEL R22, RZ, 0x1, P4 ;  /* 0x00000001ff167807 */ /* 0x000fc40002000000 */
[----:B------:R-:W-:Y:S02]  /*31a0*/  SHF.L.U32 R35, R35, 0x8, RZ ;  /* 0x0000000823237819 */ /* 0x000fe400000006ff */
[----:B------:R-:W-:Y:S02]  /*31b0*/  LOP3.LUT R21, R52, 0x100, R21, 0xe2, !PT ;  /* 0x0000010034157812 */ /* 0x000fe400078ee215 */
[----:B------:R-:W-:Y:S02]  /*31c0*/  FSETP.GEU.FTZ.AND P0, PT, R41, c[0x0][0x3ec], PT ;  /* 0x0000fb0029007a0b */ /* 0x000fe40003f1e000 */
[----:B------:R-:W-:Y:S02]  /*31d0*/  FSETP.GEU.FTZ.AND P1, PT, R39, c[0x0][0x3ec], PT ;  /* 0x0000fb0027007a0b */ /* 0x000fe40003f3e000 */
[----:B------:R-:W-:Y:S01]  /*31e0*/  SEL R52, RZ, 0xffffffff, P2 ;  /* 0xffffffffff347807 */ /* 0x000fe20001000000 */
[----:B------:R-:W-:Y:S01]  /*31f0*/  IMAD.SHL.U32 R51, R23, 0x100, RZ ;  /* 0x0000010017337824 */ /* 0x000fe200078e00ff */
[----:B------:R-:W-:-:S02]  /*3200*/  LOP3.LUT R22, R35, 0x100, R22, 0xe2, !PT ;  /* 0x0000010023167812 */ /* 0x000fc400078ee216 */
[----:B------:R-:W-:Y:S02]  /*3210*/  SEL R35, RZ, 0x1, P0 ;  /* 0x00000001ff237807 */ /* 0x000fe40000000000 */
[----:B------:R-:W-:Y:S02]  /*3220*/  SEL R23, RZ, 0x1, P1 ;  /* 0x00000001ff177807 */ /* 0x000fe40000800000 */
[----:B------:R-:W-:Y:S02]  /*3230*/  SHF.L.U32 R52, R52, 0x8, RZ ;  /* 0x0000000834347819 */ /* 0x000fe400000006ff */
[----:B------:R-:W-:Y:S02]  /*3240*/  LOP3.LUT R35, R51, 0x100, R35, 0xe2, !PT ;  /* 0x0000010033237812 */ /* 0x000fe400078ee223 */
[----:B------:R-:W-:Y:S02]  /*3250*/  LOP3.LUT R23, R52, 0x100, R23, 0xe2, !PT ;  /* 0x0000010034177812 */ /* 0x000fe400078ee217 */
[----:B------:R-:W-:-:S02]  /*3260*/  FSET.BF.LT.FTZ.AND R51, R46, c[0x0][0x3ec], PT ;  /* 0x0000fb002e337a0a */ /* 0x000fc40003811000 */
[----:B------:R-:W-:Y:S02]  /*3270*/  FSET.BF.LT.FTZ.AND R52, R36, c[0x0][0x3ec], PT ;  /* 0x0000fb0024347a0a */ /* 0x000fe40003811000 */
[----:B------:R-:W-:Y:S02]  /*3280*/  FSET.BF.LT.FTZ.AND R48, R48, c[0x0][0x3ec], PT ;  /* 0x0000fb0030307a0a */ /* 0x000fe40003811000 */
[----:B------:R-:W-:Y:S02]  /*3290*/  FSET.BF.LT.FTZ.AND R45, R45, c[0x0][0x3ec], PT ;  /* 0x0000fb002d2d7a0a */ /* 0x000fe40003811000 */
[----:B------:R-:W-:Y:S02]  /*32a0*/  FSET.BF.LT.FTZ.AND R2, R2, c[0x0][0x3ec], PT ;  /* 0x0000fb0002027a0a */ /* 0x000fe40003811000 */
[----:B------:R-:W-:Y:S02]  /*32b0*/  FSETP.GEU.FTZ.AND P2, PT, R37, c[0x0][0x3ec], PT ;  /* 0x0000fb0025007a0b */ /* 0x000fe40003f5e000 */
[----:B------:R-:W-:-:S02]  /*32c0*/  FSETP.GEU.FTZ.AND P0, PT, R38, c[0x0][0x3ec], PT ;  /* 0x0000fb0026007a0b */ /* 0x000fc40003f1e000 */
[----:B------:R-:W-:Y:S02]  /*32d0*/  SEL R53, RZ, 0xffffffff, P2 ;  /* 0xffffffffff357807 */ /* 0x000fe40001000000 */
[----:B------:R-:W-:-:S03]  /*32e0*/  SEL R46, RZ, 0x1, P0 ;  /* 0x00000001ff2e7807 */ /* 0x000fc60000000000 */
[----:B------:R-:W-:Y:S01]  /*32f0*/  IMAD.SHL.U32 R53, R53, 0x100, RZ ;  /* 0x0000010035357824 */ /* 0x000fe200078e00ff */
[----:B------:R-:W-:-:S04]  /*3300*/  FSET.BF.LT.FTZ.AND R39, R39, c[0x0][0x3ec], PT ;  /* 0x0000fb0027277a0a */ /* 0x000fc80003811000 */
[----:B------:R-:W-:-:S04]  /*3310*/  LOP3.LUT R36, R53, 0x100, R46, 0xe2, !PT ;  /* 0x0000010035247812 */ /* 0x000fc800078ee22e */
[----:B------:R-:W-:Y:S02]  /*3320*/  PRMT R23, R36, 0x1054, R23 ;  /* 0x0000105424177816 */ /* 0x000fe40000000017 */
[----:B------:R-:W-:Y:S02]  /*3330*/  IADD3 R36, P0, R32, c[0x0][0x310], RZ ;  /* 0x0000c40020247a10 */ /* 0x000fe40007f1e0ff */
[----:B------:R-:W-:Y:S02]  /*3340*/  FSET.BF.LT.FTZ.AND R47, R47, c[0x0][0x3ec], PT ;  /* 0x0000fb002f2f7a0a */ /* 0x000fe40003811000 */
[----:B------:R-:W-:Y:S02]  /*3350*/  FSET.BF.LT.FTZ.AND R46, R49, c[0x0][0x3ec], PT ;  /* 0x0000fb00312e7a0a */ /* 0x000fe40003811000 */
[----:B------:R-:W-:Y:S02]  /*3360*/  FSET.BF.LT.FTZ.AND R44, R44, c[0x0][0x3ec], PT ;  /* 0x0000fb002c2c7a0a */ /* 0x000fe40003811000 */
[----:B------:R-:W-:-:S02]  /*3370*/  FSET.BF.LT.FTZ.AND R43, R43, c[0x0][0x3ec], PT ;  /* 0x0000fb002b2b7a0a */ /* 0x000fc40003811000 */
[----:B------:R-:W-:Y:S02]  /*3380*/  FSET.BF.LT.FTZ.AND R42, R42, c[0x0][0x3ec], PT ;  /* 0x0000fb002a2a7a0a */ /* 0x000fe40003811000 */
[----:B------:R-:W-:Y:S02]  /*3390*/  FSET.BF.LT.FTZ.AND R41, R41, c[0x0][0x3ec], PT ;  /* 0x0000fb0029297a0a */ /* 0x000fe40003811000 */
[----:B------:R-:W-:Y:S02]  /*33a0*/  FSET.BF.LT.FTZ.AND R40, R40, c[0x0][0x3ec], PT ;  /* 0x0000fb0028287a0a */ /* 0x000fe40003811000 */
[----:B------:R-:W-:Y:S02]  /*33b0*/  PRMT R22, R35, 0x1054, R22 ;  /* 0x0000105423167816 */ /* 0x000fe40000000016 */
[----:B------:R-:W-:Y:S02]  /*33c0*/  PRMT R21, R34, 0x1054, R21 ;  /* 0x0000105422157816 */ /* 0x000fe40000000015 */
[----:B------:R-:W-:Y:S01]  /*33d0*/  PRMT R20, R33, 0x1054, R20 ;  /* 0x0000105421147816 */ /* 0x000fe20000000014 */
[----:B------:R-:W-:Y:S01]  /*33e0*/  WARPSYNC 0xffffffff ;  /* 0xffffffff00007948 */ /* 0x000fe20003800000 */
[----:B------:R-:W-:-:S02]  /*33f0*/  IMAD.MOV.U32 R34, RZ, RZ, R29 ;  /* 0x000000ffff227224 */ /* 0x000fc400078e001d */
[----:B--2---:R-:W-:Y:S02]  /*3400*/  FMUL.FTZ R8, R51, R8 ;  /* 0x0000000833087220 */ /* 0x004fe40000410000 */
[----:B------:R-:W-:Y:S02]  /*3410*/  FMUL.FTZ R9, R52, R9 ;  /* 0x0000000934097220 */ /* 0x000fe40000410000 */
[----:B------:R-:W-:Y:S02]  /*3420*/  FMUL.FTZ R10, R48, R10 ;  /* 0x0000000a300a7220 */ /* 0x000fe40000410000 */
[----:B------:R-:W-:Y:S02]  /*3430*/  FMUL.FTZ R11, R45, R11 ;  /* 0x0000000b2d0b7220 */ /* 0x000fe40000410000 */
[----:B---3--:R-:W-:Y:S02]  /*3440*/  FMUL.FTZ R5, R2, R5 ;  /* 0x0000000502057220 */ /* 0x008fe40000410000 */
[----:B------:R-:W-:-:S04]  /*3450*/  IMAD.WIDE.U32 R2, R32, R3, c[0x0][0x238] ;  /* 0x00008e0020027625 */ /* 0x000fc800078e0003 */
[----:B------:R-:W-:Y:S02]  /*3460*/  FMUL.FTZ R8, R8, UR6 ;  /* 0x0000000608087c20 */ /* 0x000fe40008410000 */
[----:B------:R-:W-:Y:S02]  /*3470*/  FMUL.FTZ R9, R9, UR6 ;  /* 0x0000000609097c20 */ /* 0x000fe40008410000 */
[----:B------:R-:W-:Y:S02]  /*3480*/  FMUL.FTZ R10, R10, UR6 ;  /* 0x000000060a0a7c20 */ /* 0x000fe40008410000 */
[----:B------:R-:W-:-:S05]  /*3490*/  FMUL.FTZ R11, R11, UR6 ;  /* 0x000000060b0b7c20 */ /* 0x000fca0008410000 */
[----:B------:R0:W-:Y:S01]  /*34a0*/  STG.E.128 [R2.64], R8 ;  /* 0x0000000802007986 */ /* 0x0001e2000c101d08 */
[----:B------:R-:W-:Y:S01]  /*34b0*/  FMUL.FTZ R4, R39, R4 ;  /* 0x0000000427047220 */ /* 0x000fe20000410000 */
[----:B------:R-:W-:Y:S02]  /*34c0*/  FSET.BF.LT.FTZ.AND R39, R38, c[0x0][0x3ec], PT ;  /* 0x0000fb0026277a0a */ /* 0x000fe40003811000 */
[----:B------:R-:W-:Y:S02]  /*34d0*/  FSET.BF.LT.FTZ.AND R45, R50, c[0x0][0x3ec], PT ;  /* 0x0000fb00322d7a0a */ /* 0x000fe40003811000 */
[----:B------:R-:W-:Y:S01]  /*34e0*/  FSET.BF.LT.FTZ.AND R38, R37, c[0x0][0x3ec], PT ;  /* 0x0000fb0025267a0a */ /* 0x000fe20003811000 */
[----:B0-----:R-:W-:-:S05]  /*34f0*/  IMAD.MOV.U32 R9, RZ, RZ, c[0x0][0x0] ;  /* 0x00000000ff097624 */ /* 0x001fca00078e00ff */
[----:B------:R-:W-:-:S05]  /*3500*/  SHF.L.U32 R9, R9, 0x4, RZ ;  /* 0x0000000409097819 */ /* 0x000fca00000006ff */
[----:B------:R-:W-:Y:S01]  /*3510*/  IMAD R32, R9, c[0x0][0xc], R32 ;  /* 0x0000030009207a24 */ /* 0x000fe200078e0220 */
[----:B------:R-:W-:Y:S01]  /*3520*/  IADD3.X R37, RZ, c[0x0][0x314], RZ, P0, !PT ;  /* 0x0000c500ff257a10 */ /* 0x000fe200007fe4ff */
[----:B----4-:R-:W-:Y:S02]  /*3530*/  FMUL.FTZ R12, R47, R12 ;  /* 0x0000000c2f0c7220 */ /* 0x010fe40000410000 */
[----:B------:R-:W-:Y:S01]  /*3540*/  FMUL.FTZ R13, R46, R13 ;  /* 0x0000000d2e0d7220 */ /* 0x000fe20000410000 */
[----:B------:R-:W-:Y:S01]  /*3550*/  ISETP.GE.U32.AND P0, PT, R32, c[0x0][0x3e8], PT ;  /* 0x0000fa0020007a0c */ /* 0x000fe20003f06070 */
[----:B------:R-:W-:Y:S02]  /*3560*/  FMUL.FTZ R14, R45, R14 ;  /* 0x0000000e2d0e7220 */ /* 0x000fe40000410000 */
[----:B------:R-:W-:Y:S02]  /*3570*/  FMUL.FTZ R15, R44, R15 ;  /* 0x0000000f2c0f7220 */ /* 0x000fe40000410000 */
[----:B-----5:R-:W-:-:S02]  /*3580*/  FMUL.FTZ R16, R43, R16 ;  /* 0x000000102b107220 */ /* 0x020fc40000410000 */
[----:B------:R-:W-:Y:S02]  /*3590*/  FMUL.FTZ R17, R42, R17 ;  /* 0x000000112a117220 */ /* 0x000fe40000410000 */
[----:B------:R-:W-:Y:S02]  /*35a0*/  FMUL.FTZ R18, R41, R18 ;  /* 0x0000001229127220 */ /* 0x000fe40000410000 */
[----:B------:R-:W-:Y:S02]  /*35b0*/  FMUL.FTZ R19, R40, R19 ;  /* 0x0000001328137220 */ /* 0x000fe40000410000 */
[----:B------:R-:W-:Y:S02]  /*35c0*/  FMUL.FTZ R6, R39, R6 ;  /* 0x0000000627067220 */ /* 0x000fe40000410000 */
[----:B------:R-:W-:Y:S02]  /*35d0*/  FMUL.FTZ R7, R38, R7 ;  /* 0x0000000726077220 */ /* 0x000fe40000410000 */
        /* <DEDUP_REMOVED lines=10> */
[----:B------:R-:W-:Y:S02]  /*3680*/  FMUL.FTZ R6, R6, UR6 ;  /* 0x0000000606067c20 */ /* 0x000fe40008410000 */
[----:B------:R-:W-:Y:S01]  /*3690*/  FMUL.FTZ R7, R7, UR6 ;  /* 0x0000000607077c20 */ /* 0x000fe20008410000 */
[----:B------:R0:W-:Y:S04]  /*36a0*/  STG.E.128 [R2.64+0x10], R12 ;  /* 0x0000100c02007986 */ /* 0x0001e8000c101d08 */
[----:B------:R0:W-:Y:S04]  /*36b0*/  STG.E.128 [R2.64+0x20], R16 ;  /* 0x0000201002007986 */ /* 0x0001e8000c101d08 */
[----:B------:R0:W-:Y:S04]  /*36c0*/  STG.E.128 [R2.64+0x30], R4 ;  /* 0x0000300402007986 */ /* 0x0001e8000c101d08 */
[----:B------:R0:W-:Y:S04]  /*36d0*/  STG.E.128 [R36.64], R20 ;  /* 0x0000001424007986 */ /* 0x0001e8000c101d08 */
[----:B------:R-:W-:Y:S06]  /*36e0*/  BAR.SYNC.DEFER_BLOCKING 0x0 ;  /* 0x0000000000007b1d */ /* 0x000fec0000010000 */
[----:B------:R-:W-:Y:S01]  /*36f0*/  @P0 CALL.REL.NOINC `(.L_x_4631) ;  /* 0x0000001000000944 */ /* 0x000fe20003c00000 */
[----:B------:R-:W-:Y:S05]  /*3700*/  BRA `(.L_x_4632) ;  /* 0xffffcf9000007947 */ /* 0x000fea000383ffff */
.L_x_4631:
[----:B------:R-:W-:Y:S05]  /*3710*/  EXIT ;  /* 0x000000000000794d */ /* 0x000fea0003800000 */
        .weak           $__internal_128_$__cuda_sm20_dblrcp_rn_slowpath_v3
        .type           $__internal_128_$__cuda_sm20_dblrcp_rn_slowpath_v3,@function
        .size           $__internal_128_$__cuda_sm20_dblrcp_rn_slowpath_v3,(.L_x_11548 - $__internal_128_$__cuda_sm20_dblrcp_rn_slowpath_v3)
$__internal_128_$__cuda_sm20_dblrcp_rn_slowpath_v3:
        /* <DEDUP_REMOVED lines=23> */
.L_x_4635:
        /* <DEDUP_REMOVED lines=10> */
.L_x_4633:
[----:B------:R-:W-:Y:S01]  /*3930*/  LOP3.LUT R9, R7, 0x80000, RZ, 0xfc, !PT ;  /* 0x0008000007097812 */ /* 0x000fe200078efcff */
[----:B------:R-:W-:Y:S02]  /*3940*/  IMAD.MOV.U32 R8, RZ, RZ, R6 ;  /* 0x000000ffff087224 */ /* 0x000fe400078e0006 */
.L_x_4634:
[----:B------:R-:W-:-:S04]  /*3950*/  MOV R5, 0x0 ;  /* 0x0000000000057802 */ /* 0x000fc80000000f00 */
[----:B------:R-:W-:Y:S05]  /*3960*/  RET.REL.NODEC R4 `(_ZN2at6native43_GLOBAL__N__7cc8d1ed_10_Dropout_cu_0e96ed3824fused_dropout_kernel_vecIffjLi1ELi16EbEEvNS_4cuda6detail10TensorInfoIKT_T1_EENS5_IS6_S8_EENS5_IT4_S8_EES8_T0_NS_15PhiloxCudaStateE) ;  /* 0xffffc69004007950 */ /* 0x000fea0003c3ffff */
.L_x_4636:
        /* <DEDUP_REMOVED lines=9> */
.L_x_11548:


//--------------------- .text._ZN2at6native43_GLOBAL__N__7cc8d1ed_10_Dropout_cu_0e96ed3820fused_dropout_kernelIddjLin1ELin1EbEEvNS_4cuda6detail10TensorInfoIKT_T1_EENS5_IS6_S8_EENS5_IT4_S8_EES8_T0_NS_15PhiloxCudaStateE --------------------------
	.section	.text._ZN2at6native43_GLOBAL__N__7cc8d1ed_10_Dropout_cu_0e96ed3820fused_dropout_kernelIddjLin1ELin1EbEEvNS_4cuda6detail10TensorInfoIKT_T1_EENS5_IS6_S8_EENS5_IT4_S8_EES8_T0_NS_15PhiloxCudaStateE,"ax",@progbits
	.sectioninfo	@"SHI_REGISTERS=58"
	.align	128
.text._ZN2at6native43_GLOBAL__N__7cc8d1ed_10_Dropout_cu_0e96ed3820fused_dropout_kernelIddjLin1ELin1EbEEvNS_4cuda6detail10TensorInfoIKT_T1_EENS5_IS6_S8_EENS5_IT4_S8_EES8_T0_NS_15PhiloxCudaStateE:
        .type           _ZN2at6native43_GLOBAL__N__7cc8d1ed_10_Dropout_cu_0e96ed3820fused_dropout_kernelIddjLin1ELin1EbEEvNS_4cuda6detail10TensorInfoIKT_T1_EENS5_IS6_S8_EENS5_IT4_S8_EES8_T0_NS_15PhiloxCudaStateE,@function
        .size           _ZN2at6native43_GLOBAL__N__7cc8d1ed_10_Dropout_cu_0e96ed3820fused_dropout_kernelIddjLin1ELin1EbEEvNS_4cuda6detail10TensorInfoIKT_T1_EENS5_IS6_S8_EENS5_IT4_S8_EES8_T0_NS_15PhiloxCudaStateE,(.L_x_11550 - _ZN2at6native43_GLOBAL__N__7cc8d1ed_10_Dropout_cu_0e96ed3820fused_dropout_kernelIddjLin1ELin1EbEEvNS_4cuda6detail10TensorInfoIKT_T1_EENS5_IS6_S8_EENS5_IT4_S8_EES8_T0_NS_15PhiloxCudaStateE)
        .other          _ZN2at6native43_GLOBAL__N__7cc8d1ed_10_Dropout_cu_0e96ed3820fused_dropout_kernelIddjLin1ELin1EbEEvNS_4cuda6detail10TensorInfoIKT_T1_EENS5_IS6_S8_EENS5_IT4_S8_EES8_T0_NS_15PhiloxCudaStateE,@"STO_CUDA_ENTRY STV_DEFAULT"
_ZN2at6native43_GLOBAL__N__7cc8d1ed_10_Dropout_cu_0e96ed3820fused_dropout_kernelIddjLin1ELin1EbEEvNS_4cuda6detail10TensorInfoIKT_T1_EENS5_IS6_S8_EENS5_IT4_S8_EES8_T0_NS_15PhiloxCudaStateE:
        /* <DEDUP_REMOVED lines=52> */
[----:B------:R-:W-:Y:S01]  /*0340*/  LOP3.LUT R28, R21, R10, R7, 0x96, !PT ;  /* 0x0000000a151c7212 */ /* 0x000fe200078e9607 */
[----:B------:R-:W-:Y:S01]  /*0350*/  IMAD.MOV.U32 R13, RZ, RZ, c[0x0][0x3f4] ;  /* 0x0000fd00ff0d7624 */ /* 0x000fe200078e00ff */
[----:B------:R-:W-:Y:S01]  /*0360*/  FSETP.GEU.AND P0, PT, |R14|, 5.8789094863358348022e-39, PT ;  /* 0x004004020e00780b */ /* 0x000fe20003f0e200 */
[----:B------:R-:W-:Y:S01]  /*0370*/  IMAD.WIDE.U32 R26, R9, -0x2daee0ad, RZ ;  /* 0xd2511f53091a7825 */ /* 0x000fe200078e00ff */
[----:B------:R-:W-:-:S03]  /*0380*/  IADD3 R9, R24, 0x1715609d, RZ ;  /* 0x1715609d18097810 */ /* 0x000fc60007ffe0ff */
        /* <DEDUP_REMOVED lines=35> */
[----:B------:R-:W-:Y:S05]  /*05c0*/  CALL.REL.NOINC `($__internal_129_$__cuda_sm20_dblrcp_rn_slowpath_v3) ;  /* 0x0000715000007944 */ /* 0x000fea0003c00000 */
.L_x_4637:
        /* <DEDUP_REMOVED lines=30> */
[----:B------:R-:W-:Y:S01]  /*07b0*/  IMAD.MOV.U32 R42, RZ, RZ, R0 ;  /* 0x000000ffff2a7224 */ /* 0x000fe200078e0000 */
[----:B------:R-:W-:Y:S02]  /*07c0*/  IMNMX R14, R14, -0x3, !PT ;  /* 0xfffffffd0e0e7817 */ /* 0x000fe40007800200 */
[----:B------:R-:W-:Y:S02]  /*07d0*/  IMNMX R16, R16, -0x3, !PT ;  /* 0xfffffffd10107817 */ /* 0x000fe40007800200 */
[----:B------:R-:W-:Y:S02]  /*07e0*/  IADD3 R14, R14, c[0x0][0x230], RZ ;  /* 0x00008c000e0e7a10 */ /* 0x000fe40007ffe0ff */
[----:B------:R-:W-:-:S02]  /*07f0*/  IADD3 R16, R16, c[0x0][0x308], RZ ;  /* 0x0000c20010107a10 */ /* 0x000fc40007ffe0ff */
[----:B------:R-:W-:Y:S02]  /*0800*/  IADD3 R19, R14, 0x2, RZ ;  /* 0x000000020e137810 */ /* 0x000fe40007ffe0ff */
[----:B------:R-:W-:Y:S02]  /*0810*/  IADD3 R20, R16, 0x2, RZ ;  /* 0x0000000210147810 */ /* 0x000fe40007ffe0ff */
[----:B------:R-:W-:Y:S02]  /*0820*/  LOP3.LUT R18, R18, 0x3, RZ, 0xc0, !PT ;  /* 0x0000000312127812 */ /* 0x000fe400078ec0ff */
[----:B------:R-:W-:Y:S02]  /*0830*/  MOV R21, RZ ;  /* 0x000000ff00157202 */ /* 0x000fe40000000f00 */
[----:B------:R-:W-:Y:S02]  /*0840*/  LOP3.LUT R44, R19, 0x3, RZ, 0xc0, !PT ;  /* 0x00000003132c7812 */ /* 0x000fe400078ec0ff */
[----:B------:R-:W-:-:S02]  /*0850*/  LOP3.LUT R43, R20, 0x3, RZ, 0xc0, !PT ;  /* 0x00000003142b7812 */ /* 0x000fc400078ec0ff */
.L_x_4682:
        /* <DEDUP_REMOVED lines=13> */
.L_x_4639:
[----:B------:R-:W-:Y:S05]  /*0930*/  BSYNC B0 ;  /* 0x0000000000007941 */ /* 0x000fea0003800000 */
.L_x_4638:
        /* <DEDUP_REMOVED lines=69> */
.L_x_4641:
[----:B------:R-:W-:Y:S01]  /*0d90*/  IMAD.MOV.U32 R36, RZ, RZ, R48 ;  /* 0x000000ffff247224 */ /* 0x000fe200078e0030 */
[----:B------:R-:W-:Y:S01]  /*0da0*/  MOV R37, R40 ;  /* 0x0000002800257202 */ /* 0x000fe20000000f00 */
[----:B------:R-:W-:Y:S02]  /*0db0*/  IMAD.MOV.U32 R38, RZ, RZ, R45 ;  /* 0x000000ffff267224 */ /* 0x000fe400078e002d */
[----:B------:R-:W-:-:S02]  /*0dc0*/  IMAD.MOV.U32 R39, RZ, RZ, R26 ;  /* 0x000000ffff277224 */ /* 0x000fc400078e001a */
.L_x_4640:
        /* <DEDUP_REMOVED lines=28> */
.L_x_4646:
        /* <DEDUP_REMOVED lines=99> */
.L_x_4645:
        /* <DEDUP_REMOVED lines=79> */
.L_x_4644:
[----:B------:R-:W-:Y:S02]  /*1ab0*/  IMAD.MOV.U32 R29, RZ, RZ, 0x8 ;  /* 0x00000008ff1d7424 */ /* 0x000fe400078e00ff */
[----:B------:R-:W-:-:S04]  /*1ac0*/  IMAD R28, R37, c[0x0][0x1cc], R36 ;  /* 0x00007300251c7a24 */ /* 0x000fc800078e0224 */
[----:B------:R-:W-:-:S06]  /*1ad0*/  IMAD.WIDE.U32 R28, R28, R29, c[0x0][0x160] ;  /* 0x000058001c1c7625 */ /* 0x000fcc00078e001d */
[----:B------:R-:W5:Y:S02]  /*1ae0*/  LDG.E.64 R28, [R28.64] ;  /* 0x000000061c1c7981 */ /* 0x000f64000c1e1b00 */
.L_x_4643:
[----:B------:R-:W-:Y:S05]  /*1af0*/  BSYNC B0 ;  /* 0x0000000000007941 */ /* 0x000fea0003800000 */
.L_x_4642:
        /* <DEDUP_REMOVED lines=18> */
.L_x_4651:
        /* <DEDUP_REMOVED lines=99> */
.L_x_4650:
        /* <DEDUP_REMOVED lines=79> */
.L_x_4649:
[----:B------:R-:W-:Y:S02]  /*2740*/  IMAD.MOV.U32 R31, RZ, RZ, 0x8 ;  /* 0x00000008ff1f7424 */ /* 0x000fe400078e00ff */
[----:B------:R-:W-:-:S04]  /*2750*/  IMAD R30, R37, c[0x0][0x1cc], R36 ;  /* 0x00007300251e7a24 */ /* 0x000fc800078e0224 */
[----:B------:R-:W-:-:S06]  /*2760*/  IMAD.WIDE.U32 R30, R30, R31, c[0x0][0x160] ;  /* 0x000058001e1e7625 */ /* 0x000fcc00078e001f */
[----:B------:R-:W5:Y:S02]  /*2770*/  LDG.E.64 R30, [R30.64] ;  /* 0x000000061e1e7981 */ /* 0x000f64000c1e1b00 */
.L_x_4648:
[----:B------:R-:W-:Y:S05]  /*2780*/  BSYNC B0 ;  /* 0x0000000000007941 */ /* 0x000fea0003800000 */
.L_x_4647:
[----:B------:R-:W-:Y:S01]  /*2790*/  IMAD R37, R15, 0x2, R0 ;  /* 0x000000020f257824 */ /* 0x000fe200078e0200 */
[----:B------:R-:W-:Y:S04]  /*27a0*/  BSSY B0, `(.L_x_4652) ;  /* 0x00000c6000007945 */ /* 0x000fe80003800000 */
[----:B------:R-:W-:-:S13]  /*27b0*/  ISETP.GE.U32.AND P0, PT, R37, c[0x0][0x3e8], PT ;  /* 0x0000fa0025007a0c */ /* 0x000fda0003f06070 */
[----:B------:R-:W-:Y:S05]  /*27c0*/  @P0 BRA `(.L_x_4653) ;  /* 0x00000c3000000947 */ /* 0x000fea0003800000 */
[----:B------:R-:W-:Y:S01]  /*27d0*/  MOV R32, c[0x0][0x230] ;  /* 0x00008c0000207a02 */ /* 0x000fe20000000f00 */
        /* <DEDUP_REMOVED lines=12> */
.L_x_4656:
        /* <DEDUP_REMOVED lines=99> */
.L_x_4655:
        /* <DEDUP_REMOVED lines=79> */
.L_x_4654:
[----:B------:R-:W-:Y:S02]  /*33c0*/  IMAD.MOV.U32 R33, RZ, RZ, 0x8 ;  /* 0x00000008ff217424 */ /* 0x000fe400078e00ff */
[----:B------:R-:W-:-:S04]  /*33d0*/  IMAD R32, R37, c[0x0][0x1cc], R36 ;  /* 0x0000730025207a24 */ /* 0x000fc800078e0224 */
[----:B------:R-:W-:-:S06]  /*33e0*/  IMAD.WIDE.U32 R32, R32, R33, c[0x0][0x160] ;  /* 0x0000580020207625 */ /* 0x000fcc00078e0021 */
[----:B------:R-:W5:Y:S02]  /*33f0*/  LDG.E.64 R32, [R32.64] ;  /* 0x0000000620207981 */ /* 0x000f64000c1e1b00 */
.L_x_4653:
[----:B------:R-:W-:Y:S05]  /*3400*/  BSYNC B0 ;  /* 0x0000000000007941 */ /* 0x000fea0003800000 */
.L_x_4652:
        /* <DEDUP_REMOVED lines=17> */
.L_x_4661:
        /* <DEDUP_REMOVED lines=99> */
.L_x_4660:
        /* <DEDUP_REMOVED lines=79> */
.L_x_4659:
[----:B------:R-:W-:Y:S01]  /*4040*/  HFMA2.MMA R35, -RZ, RZ, 0, 4.76837158203125e-07 ;  /* 0x00000008ff237435 */ /* 0x000fe200000001ff */
[----:B------:R-:W-:-:S09]  /*4050*/  IMAD R34, R37, c[0x0][0x1cc], R36 ;  /* 0x0000730025227a24 */ /* 0x000fd200078e0224 */
[----:B------:R-:W-:-:S06]  /*4060*/  IMAD.WIDE.U32 R34, R34, R35, c[0x0][0x160] ;  /* 0x0000580022227625 */ /* 0x000fcc00078e0023 */
[----:B------:R-:W5:Y:S02]  /*4070*/  LDG.E.64 R34, [R34.64] ;  /* 0x0000000622227981 */ /* 0x000f64000c1e1b00 */
.L_x_4658:
[----:B------:R-:W-:Y:S05]  /*4080*/  BSYNC B0 ;  /* 0x0000000000007941 */ /* 0x000fea0003800000 */
.L_x_4657:
        /* <DEDUP_REMOVED lines=19> */
.L_x_4666:
        /* <DEDUP_REMOVED lines=37> */
[----:B------:R-:W-:Y:S01]  /*4410*/  IMAD.HI.U32 R36, R37, R55, R36 ;  /* 0x0000003725247227 */ /* 0x000fe200078e0024 */
[----:B------:R-:W-:-:S07]  /*4420*/  IADD3 R55, RZ, -UR10, RZ ;  /* 0x8000000aff377c10 */ /* 0x000fce000fffe0ff */
[----:B------:R-:W-:Y:S02]  /*4430*/  @P2 IADD3 R41, R41, 0x1, RZ ;  /* 0x0000000129292810 */ /* 0x000fe40007ffe0ff */
[----:B------:R-:W-:Y:S02]  /*4440*/  @!P3 LOP3.LUT R41, RZ, UR8, RZ, 0x33, !PT ;  /* 0x00000008ff29bc12 */ /* 0x000fe4000f8e33ff */
[----:B------:R-:W-:Y:S02]  /*4450*/  ISETP.NE.U32.AND P3, PT, RZ, UR9, PT ;  /* 0x00000009ff007c0c */ /* 0x000fe4000bf65070 */
[----:B0-----:R-:W-:Y:S01]  /*4460*/  IADD3 R37, R52, 0xffffffe, RZ ;  /* 0x0ffffffe34257810 */ /* 0x001fe20007ffe0ff */
[----:B------:R-:W-:-:S04]  /*4470*/  IMAD.HI.U32 R50, R36, R41, RZ ;  /* 0x0000002924327227 */ /* 0x000fc800078e00ff */
[----:B------:R-:W-:Y:S01]  /*4480*/  IMAD.MOV R36, RZ, RZ, -R50 ;  /* 0x000000ffff247224 */ /* 0x000fe200078e0a32 */
[----:B------:R-:W0:Y:S03]  /*4490*/  F2I.FTZ.U32.TRUNC.NTZ R37, R37 ;  /* 0x0000002500257305 */ /* 0x000e26000021f000 */
        /* <DEDUP_REMOVED lines=55> */
.L_x_4665:
        /* <DEDUP_REMOVED lines=80> */
.L_x_4664:
[----:B------:R-:W-:Y:S01]  /*4d10*/  FMUL.FTZ R40, R40, 1 ;  /* 0x3f80000028287820 */ /* 0x000fe20000410000 */
[----:B------:R-:W-:Y:S01]  /*4d20*/  MOV R52, 0x8 ;  /* 0x0000000800347802 */ /* 0x000fe20000000f00 */
[----:B------:R-:W-:Y:S02]  /*4d30*/  IMAD R41, R39, c[0x0][0x2a4], R38 ;  /* 0x0000a90027297a24 */ /* 0x000fe400078e0226 */
[----:B------:R-:W0:Y:S02]  /*4d40*/  F2F.F64.F32 R36, R40 ;  /* 0x0000002800247310 */ /* 0x000e240000201800 */
[----:B0-----:R-:W0:-:S06]  /*4d50*/  DSETP.GEU.AND P0, PT, R36, c[0x0][0x3f0], PT ;  /* 0x0000fc002400762a */ /* 0x001e0c0003f0e000 */
[----:B0-----:R-:W-:Y:S02]  /*4d60*/  FSEL R36, RZ, 1, P0 ;  /* 0x3f800000ff247808 */ /* 0x001fe40000000000 */
[----:B------:R-:W-:-:S03]  /*4d70*/  SEL R53, RZ, 0x1, P0 ;  /* 0x00000001ff357807 */ /* 0x000fc60000000000 */
[----:B------:R-:W-:-:S04]  /*4d80*/  FMUL.FTZ R50, R36, 1 ;  /* 0x3f80000024327820 */ /* 0x000fc80000410000 */
[----:B------:R-:W0:Y:S02]  /*4d90*/  F2F.F64.F32 R36, R50 ;  /* 0x0000003200247310 */ /* 0x000e240000201800 */
[----:B0----5:R0:W1:Y:S02]  /*4da0*/  DMUL R38, R28, R36 ;  /* 0x000000241c267228 */ /* 0x0210640000000000 */
[C---:B0-----:R-:W-:Y:S01]  /*4db0*/  IADD3 R36, P1, R41.reuse, c[0x0][0x310], RZ ;  /* 0x0000c40029247a10 */ /* 0x041fe20007f3e0ff */
[----:B------:R-:W-:-:S03]  /*4dc0*/  IMAD.WIDE.U32 R40, R41, R52, c[0x0][0x238] ;  /* 0x00008e0029287625 */ /* 0x000fc600078e0034 */
[----:B-1----:R-:W0:Y:S01]  /*4dd0*/  DMUL R38, R38, R22 ;  /* 0x0000001626267228 */ /* 0x002e220000000000 */
[----:B------:R-:W-:-:S06]  /*4de0*/  IMAD.X R37, RZ, RZ, c[0x0][0x314], P1 ;  /* 0x0000c500ff257624 */ /* 0x000fcc00008e06ff */
[----:B0-----:R0:W-:Y:S04]  /*4df0*/  STG.E.64 [R40.64], R38 ;  /* 0x0000002628007986 */ /* 0x0011e8000c101b06 */
[----:B------:R0:W-:Y:S02]  /*4e00*/  STG.E.U8 [R36.64], R53 ;  /* 0x0000003524007986 */ /* 0x0001e4000c101106 */
.L_x_4663:
[----:B------:R-:W-:Y:S05]  /*4e10*/  BSYNC B0 ;  /* 0x0000000000007941 */ /* 0x000fea0003800000 */
.L_x_4662:
[----:B0-----:R-:W-:Y:S01]  /*4e20*/  IMAD R39, R51, c[0x0][0xc], R0 ;  /* 0x0000030033277a24 */ /* 0x001fe200078e0200 */
        /* <DEDUP_REMOVED lines=16> */
.L_x_4671:
        /* <DEDUP_REMOVED lines=101> */
.L_x_4670:
        /* <DEDUP_REMOVED lines=81> */
.L_x_4669:
[----:B------:R-:W-:Y:S02]  /*5a90*/  FMUL.FTZ R47, R47, 1 ;  /* 0x3f8000002f2f7820 */ /* 0x000fe40000410000 */
[----:B------:R-:W-:Y:S02]  /*5aa0*/  IMAD R38, R39, c[0x0][0x2a4], R38 ;  /* 0x0000a90027267a24 */ /* 0x000fe400078e0226 */
[----:B------:R-:W0:Y:S01]  /*5ab0*/  F2F.F64.F32 R36, R47 ;  /* 0x0000002f00247310 */ /* 0x000e220000201800 */
[----:B------:R-:W-:Y:S01]  /*5ac0*/  IMAD.MOV.U32 R39, RZ, RZ, 0x8 ;  /* 0x00000008ff277424 */ /* 0x000fe200078e00ff */
[----:B0-----:R-:W0:-:S06]  /*5ad0*/  DSETP.GEU.AND P0, PT, R36, c[0x0][0x3f0], PT ;  /* 0x0000fc002400762a */ /* 0x001e0c0003f0e000 */
[----:B0-----:R-:W-:Y:S02]  /*5ae0*/  FSEL R36, RZ, 1, P0 ;  /* 0x3f800000ff247808 */ /* 0x001fe40000000000 */
[----:B------:R-:W-:-:S03]  /*5af0*/  SEL R47, RZ, 0x1, P0 ;  /* 0x00000001ff2f7807 */ /* 0x000fc60000000000 */
[----:B------:R-:W-:Y:S01]  /*5b00*/  FMUL.FTZ R50, R36, 1 ;  /* 0x3f80000024327820 */ /* 0x000fe20000410000 */
[C---:B------:R-:W-:Y:S01]  /*5b10*/  IADD3 R36, P1, R38.reuse, c[0x0][0x310], RZ ;  /* 0x0000c40026247a10 */ /* 0x040fe20007f3e0ff */
[----:B------:R-:W-:Y:S02]  /*5b20*/  IMAD.WIDE.U32 R38, R38, R39, c[0x0][0x238] ;  /* 0x00008e0026267625 */ /* 0x000fe400078e0027 */
[----:B------:R-:W0:Y:S01]  /*5b30*/  F2F.F64.F32 R40, R50 ;  /* 0x0000003200287310 */ /* 0x000e220000201800 */
[----:B------:R-:W-:Y:S01]  /*5b40*/  IADD3.X R37, RZ, c[0x0][0x314], RZ, P1, !PT ;  /* 0x0000c500ff257a10 */ /* 0x000fe20000ffe4ff */
[----:B0----5:R-:W0:-:S06]  /*5b50*/  DMUL R40, R30, R40 ;  /* 0x000000281e287228 */ /* 0x021e0c0000000000 */
[----:B0-----:R-:W0:-:S07]  /*5b60*/  DMUL R40, R40, R22 ;  /* 0x0000001628287228 */ /* 0x001e0e0000000000 */
[----:B0-----:R0:W-:Y:S04]  /*5b70*/  STG.E.64 [R38.64], R40 ;  /* 0x0000002826007986 */ /* 0x0011e8000c101b06 */
[----:B------:R0:W-:Y:S02]  /*5b80*/  STG.E.U8 [R36.64], R47 ;  /* 0x0000002f24007986 */ /* 0x0001e4000c101106 */
.L_x_4668:
[----:B------:R-:W-:Y:S05]  /*5b90*/  BSYNC B0 ;  /* 0x0000000000007941 */ /* 0x000fea0003800000 */
.L_x_4667:
[----:B0-----:R-:W-:Y:S01]  /*5ba0*/  IMAD R39, R15, 0x2, R0 ;  /* 0x000000020f277824 */ /* 0x001fe200078e0200 */
        /* <DEDUP_REMOVED lines=16> */
.L_x_4676:
        /* <DEDUP_REMOVED lines=101> */
.L_x_4675:
        /* <DEDUP_REMOVED lines=81> */
.L_x_4674:
        /* <DEDUP_REMOVED lines=16> */
.L_x_4673:
[----:B------:R-:W-:Y:S05]  /*6910*/  BSYNC B0 ;  /* 0x0000000000007941 */ /* 0x000fea0003800000 */
.L_x_4672:
[----:B0-----:R-:W-:-:S05]  /*6920*/  IMAD R39, R15, 0x3, R0 ;  /* 0x000000030f277824 */ /* 0x001fca00078e0200 */
        /* <DEDUP_REMOVED lines=15> */
.L_x_4680:
        /* <DEDUP_REMOVED lines=84> */
[--C-:B------:R-:W-:Y:S01]  /*6f60*/  IMAD.MOV R39, RZ, RZ, -R41.reuse ;  /* 0x000000ffff277224 */ /* 0x100fe200078e0a29 */
[----:B------:R-:W-:Y:S01]  /*6f70*/  IADD3 R36, -R47, RZ, RZ ;  /* 0x000000ff2f247210 */ /* 0x000fe20007ffe1ff */
[----:B------:R-:W-:Y:S01]  /*6f80*/  IMAD R37, R37, UR8, R38 ;  /* 0x0000000825257c24 */ /* 0x000fe2000f8e0226 */
[----:B------:R-:W-:Y:S01]  /*6f90*/  ULDC UR8, c[0x0][UR5+0x1c8] ;  /* 0x0000720005087abb */ /* 0x000fe20008000800 */
[----:B------:R-:W-:Y:S02]  /*6fa0*/  IMAD R40, R39, UR9, R40 ;  /* 0x0000000927287c24 */ /* 0x000fe4000f8e0228 */
        /* <DEDUP_REMOVED lines=12> */
.L_x_4679:
        /* <DEDUP_REMOVED lines=81> */
.L_x_4678:
        /* <DEDUP_REMOVED lines=10> */
[----:B------:R-:W0:Y:S02]  /*7620*/  F2F.F64.F32 R40, R47 ;  /* 0x0000002f00287310 */ /* 0x000e240000201800 */
[----:B------:R-:W-:Y:S01]  /*7630*/  IMAD.X R37, RZ, RZ, c[0x0][0x314], P1 ;  /* 0x0000c500ff257624 */ /* 0x000fe200008e06ff */
[----:B0----5:R-:W0:-:S06]  /*7640*/  DMUL R40, R34, R40 ;  /* 0x0000002822287228 */ /* 0x021e0c0000000000 */
[----:B0-----:R-:W0:-:S07]  /*7650*/  DMUL R40, R40, R22 ;  /* 0x0000001628287228 */ /* 0x001e0e0000000000 */
[----:B0-----:R0:W-:Y:S04]  /*7660*/  STG.E.64 [R38.64], R40 ;  /* 0x0000002826007986 */ /* 0x0011e8000c101b06 */
[----:B------:R0:W-:Y:S02]  /*7670*/  STG.E.U8 [R36.64], R49 ;  /* 0x0000003124007986 */ /* 0x0001e4000c101106 */
.L_x_4677:
[----:B------:R-:W-:Y:S01]  /*7680*/  LEA R0, R15, R0, 0x2 ;  /* 0x000000000f007211 */ /* 0x000fe200078e10ff */
[----:B------:R-:W-:Y:S01]  /*7690*/  WARPSYNC 0xffffffff ;  /* 0xffffffff00007948 */ /* 0x000fe20003800000 */
[----:B------:R-:W-:Y:S01]  /*76a0*/  BAR.SYNC.DEFER_BLOCKING 0x0 ;  /* 0x0000000000007b1d */ /* 0x000fe20000010000 */
[----:B------:R-:W-:Y:S01]  /*76b0*/  IMAD.MOV.U32 R50, RZ, RZ, R26 ;  /* 0x000000ffff327224 */ /* 0x000fe200078e001a */
[----:B------:R-:W-:Y:S01]  /*76c0*/  ISETP.GE.U32.AND P0, PT, R0, R17, PT ;  /* 0x000000110000720c */ /* 0x000fe20003f06070 */
[----:B0-----:R-:W-:Y:S02]  /*76d0*/  IMAD.MOV.U32 R49, RZ, RZ, R45 ;  /* 0x000000ffff317224 */ /* 0x001fe400078e002d */
[----:B------:R-:W-:-:S10]  /*76e0*/  IMAD.MOV.U32 R48, RZ, RZ, R46 ;  /* 0x000000ffff307224 */ /* 0x000fd400078e002e */
[----:B------:R-:W-:Y:S01]  /*76f0*/  @P0 CALL.REL.NOINC `(.L_x_4681) ;  /* 0x0000001000000944 */ /* 0x000fe20003c00000 */
[----:B------:R-:W-:Y:S05]  /*7700*/  BRA `(.L_x_4682) ;  /* 0xffff915000007947 */ /* 0x000fea000383ffff */
.L_x_4681:
[----:B------:R-:W-:Y:S05]  /*7710*/  EXIT ;  /* 0x000000000000794d */ /* 0x000fea0003800000 */
        .weak           $__internal_129_$__cuda_sm20_dblrcp_rn_slowpath_v3
        .type           $__internal_129_$__cuda_sm20_dblrcp_rn_slowpath_v3,@function
        .size           $__internal_129_$__cuda_sm20_dblrcp_rn_slowpath_v3,(.L_x_11550 - $__internal_129_$__cuda_sm20_dblrcp_rn_slowpath_v3)
$__internal_129_$__cuda_sm20_dblrcp_rn_slowpath_v3:
        /* <DEDUP_REMOVED lines=26> */
.L_x_4685:
        /* <DEDUP_REMOVED lines=10> */
.L_x_4683:
[----:B------:R-:W-:Y:S02]  /*7960*/  LOP3.LUT R21, R17, 0x80000, RZ, 0xfc, !PT ;  /* 0x0008000011157812 */ /* 0x000fe400078efcff */
[----:B------:R-:W-:-:S03]  /*7970*/  MOV R20, c[0x0][0x3f0] ;  /* 0x0000fc0000147a02 */ /* 0x000fc60000000f00 */
.L_x_4684:
[----:B------:R-:W-:Y:S02]  /*7980*/  IMAD.MOV.U32 R17, RZ, RZ, 0x0 ;  /* 0x00000000ff117424 */ /* 0x000fe400078e00ff */
[----:B01----:R-:W-:Y:S02]  /*7990*/  IMAD.MOV.U32 R22, RZ, RZ, R20 ;  /* 0x000000ffff167224 */ /* 0x003fe400078e0014 */
[----:B------:R-:W-:Y:S01]  /*79a0*/  IMAD.MOV.U32 R23, RZ, RZ, R21 ;  /* 0x000000ffff177224 */ /* 0x000fe200078e0015 */
[----:B------:R-:W-:Y:S06]  /*79b0*/  RET.REL.NODEC R16 `(_ZN2at6native43_GLOBAL__N__7cc8d1ed_10_Dropout_cu_0e96ed3820fused_dropout_kernelIddjLin1ELin1EbEEvNS_4cuda6detail10TensorInfoIKT_T1_EENS5_IS6_S8_EENS5_IT4_S8_EES8_T0_NS_15PhiloxCudaStateE) ;  /* 0xffff864010007950 */ /* 0x000fec0003c3ffff */
.L_x_4686:
        /* <DEDUP_REMOVED lines=12> */
.L_x_11550:


//--------------------- .text._ZN2at6native43_GLOBAL__N__7cc8d1ed_10_Dropout_cu_0e96ed3820fused_dropout_kernelIddjLin1ELi1EbEEvNS_4cuda6detail10TensorInfoIKT_T1_EENS5_IS6_S8_EENS5_IT4_S8_EES8_T0_NS_15PhiloxCudaStateE --------------------------
	.section	.text._ZN2at6native43_GLOBAL__N__7cc8d1ed_10_Dropout_cu_0e96ed3820fused_dropout_kernelIddjLin1ELi1EbEEvNS_4cuda6detail10TensorInfoIKT_T1_EENS5_IS6_S8_EENS5_IT4_S8_EES8_T0_NS_15PhiloxCudaStateE,"ax",@progbits
	.sectioninfo	@"SHI_REGISTERS=56"
	.align	128
.text._ZN2at6native43_GLOBAL__N__7cc8d1ed_10_Dropout_cu_0e96ed3820fused_dropout_kernelIddjLin1ELi1EbEEvNS_4cuda6detail10TensorInfoIKT_T1_EENS5_IS6_S8_EENS5_IT4_S8_EES8_T0_NS_15PhiloxCudaStateE:
        .type           _ZN2at6native43_GLOBAL__N__7cc8d1ed_10_Dropout_cu_0e96ed3820fused_dropout_kernelIddjLin1ELi1EbEEvNS_4cuda6detail10TensorInfoIKT_T1_EENS5_IS6_S8_EENS5_IT4_S8_EES8_T0_NS_15PhiloxCudaStateE,@function
        .size           _ZN2at6native43_GLOBAL__N__7cc8d1ed_10_Dropout_cu_0e96ed3820fused_dropout_kernelIddjLin1ELi1EbEEvNS_4cuda6detail10TensorInfoIKT_T1_EENS5_IS6_S8_EENS5_IT4_S8_EES8_T0_NS_15PhiloxCudaStateE,(.L_x_11552 - _ZN2at6native43_GLOBAL__N__7cc8d1ed_10_Dropout_cu_0e96ed3820fused_dropout_kernelIddjLin1ELi1EbEEvNS_4cuda6detail10TensorInfoIKT_T1_EENS5_IS6_S8_EENS5_IT4_S8_EES8_T0_NS_15PhiloxCudaStateE)
        .other          _ZN2at6native43_GLOBAL__N__7cc8d1ed_10_Dropout_cu_0e96ed3820fused_dropout_kernelIddjLin1ELi1EbEEvNS_4cuda6detail10TensorInfoIKT_T1_EENS5_IS6_S8_EENS5_IT4_S8_EES8_T0_NS_15PhiloxCudaStateE,@"STO_CUDA_ENTRY STV_DEFAULT"
_ZN2at6native43_GLOBAL__N__7cc8d1ed_10_Dropout_cu_0e96ed3820fused_dropout_kernelIddjLin1ELi1EbEEvNS_4cuda6detail10TensorInfoIKT_T1_EENS5_IS6_S8_EENS5_IT4_S8_EES8_T0_NS_15PhiloxCudaStateE:
        /* <DEDUP_REMOVED lines=21> */
[----:B------:R-:W-:Y:S01]  /*0150*/  IMAD.MOV.U32 R19, RZ, RZ, c[0x0][0x3f4] ;  /* 0x0000fd00ff137624 */ /* 0x000fe200078e00ff */
        /* <DEDUP_REMOVED lines=24> */
[----:B------:R-:W-:Y:S02]  /*02e0*/  MOV R13, c[0x0][0x3f4] ;  /* 0x0000fd00000d7a02 */ /* 0x000fe40000000f00 */
[----:B------:R-:W-:Y:S01]  /*02f0*/  IADD3 R14, R19, 0x300402, RZ ;  /* 0x00300402130e7810 */ /* 0x000fe20007ffe0ff */
[----:B------:R-:W-:Y:S01]  /*0300*/  IMAD.WIDE.U32 R16, R7, -0x2daee0ad, RZ ;  /* 0xd2511f5307107825 */ /* 0x000fe200078e00ff */
[----:B------:R-:W-:Y:S02]  /*0310*/  IADD3 R7, R21, -0x126145ec, RZ ;  /* 0xed9eba1415077810 */ /* 0x000fe40007ffe0ff */
[----:B------:R-:W-:Y:S01]  /*0320*/  LOP3.LUT R9, R23, R12, R9, 0x96, !PT ;  /* 0x0000000c17097212 */ /* 0x000fe200078e9609 */
[----:B------:R-:W-:Y:S01]  /*0330*/  IMAD.MOV.U32 R12, RZ, RZ, c[0x0][0x3f0] ;  /* 0x0000fc00ff0c7624 */ /* 0x000fe200078e00ff */
[----:B------:R-:W-:-:S02]  /*0340*/  LOP3.LUT R26, R17, R10, R7, 0x96, !PT ;  /* 0x0000000a111a7212 */ /* 0x000fc400078e9607 */
[----:B------:R-:W-:Y:S01]  /*0350*/  FSETP.GEU.AND P0, PT, |R14|, 5.8789094863358348022e-39, PT ;  /* 0x004004020e00780b */ /* 0x000fe20003f0e200 */
[----:B------:R-:W-:Y:S01]  /*0360*/  IMAD.WIDE.U32 R10, R9, -0x2daee0ad, RZ ;  /* 0xd2511f53090a7825 */ /* 0x000fe200078e00ff */
[----:B------:R-:W-:Y:S01]  /*0370*/  IADD3 R9, R20, 0x1715609d, RZ ;  /* 0x1715609d14097810 */ /* 0x000fe20007ffe0ff */
[----:B0-----:R-:W0:Y:S02]  /*0380*/  DFMA R24, R14, -R12, 1 ;  /* 0x3ff000000e18742b */ /* 0x001e24000000080c */
[----:B------:R-:W-:Y:S01]  /*0390*/  IMAD.WIDE.U32 R26, R26, -0x326172a9, RZ ;  /* 0xcd9e8d571a1a7825 */ /* 0x000fe200078e00ff */
[----:B------:R-:W-:Y:S02]  /*03a0*/  LOP3.LUT R16, R11, R16, R8, 0x96, !PT ;  /* 0x000000100b107212 */ /* 0x000fe400078e9608 */
[----:B------:R-:W-:Y:S01]  /*03b0*/  IADD3 R11, R20, -0x4ab325aa, RZ ;  /* 0xb54cda56140b7810 */ /* 0x000fe20007ffe0ff */
[----:B0-----:R-:W0:Y:S01]  /*03c0*/  DFMA R24, R24, R24, R24 ;  /* 0x000000181818722b */ /* 0x001e220000000018 */
[----:B------:R-:W-:Y:S01]  /*03d0*/  LOP3.LUT R22, R27, R22, R9, 0x96, !PT ;  /* 0x000000161b167212 */ /* 0x000fe200078e9609 */
[----:B------:R-:W-:Y:S01]  /*03e0*/  IMAD.WIDE.U32 R16, R16, -0x326172a9, RZ ;  /* 0xcd9e8d5710107825 */ /* 0x000fe200078e00ff */
[----:B------:R-:W-:-:S03]  /*03f0*/  IADD3 R9, R21, 0x646e171e, RZ ;  /* 0x646e171e15097810 */ /* 0x000fc60007ffe0ff */
[----:B------:R-:W-:Y:S01]  /*0400*/  IMAD.WIDE.U32 R22, R22, -0x2daee0ad, RZ ;  /* 0xd2511f5316167825 */ /* 0x000fe200078e00ff */
[----:B------:R-:W-:Y:S01]  /*0410*/  LOP3.LUT R11, R17, R26, R11, 0x96, !PT ;  /* 0x0000001a110b7212 */ /* 0x000fe200078e960b */
[----:B0-----:R0:W1:Y:S02]  /*0420*/  DFMA R24, R14, R24, R14 ;  /* 0x000000180e18722b */ /* 0x001064000000000e */
[C---:B0-----:R-:W-:Y:S02]  /*0430*/  IADD3 R15, R20.reuse, -0xe443238, RZ ;  /* 0xf1bbcdc8140f7810 */ /* 0x041fe40007ffe0ff */
[----:B------:R-:W-:Y:S01]  /*0440*/  LOP3.LUT R26, R23, R10, R9, 0x96, !PT ;  /* 0x0000000a171a7212 */ /* 0x000fe200078e9609 */
[----:B------:R-:W-:Y:S01]  /*0450*/  IMAD.WIDE.U32 R44, R11, -0x2daee0ad, RZ ;  /* 0xd2511f530b2c7825 */ /* 0x000fe200078e00ff */
[----:B------:R-:W-:Y:S02]  /*0460*/  IADD3 R10, R21, 0x1fd5c5a3, RZ ;  /* 0x1fd5c5a3150a7810 */ /* 0x000fe40007ffe0ff */
[----:B------:R-:W-:Y:S01]  /*0470*/  IADD3 R11, R20, 0x5384540f, RZ ;  /* 0x5384540f140b7810 */ /* 0x000fe20007ffe0ff */
[----:B------:R-:W-:Y:S01]  /*0480*/  IMAD.WIDE.U32 R26, R26, -0x326172a9, RZ ;  /* 0xcd9e8d571a1a7825 */ /* 0x000fe200078e00ff */
[----:B------:R-:W-:Y:S01]  /*0490*/  LOP3.LUT R17, R45, R22, R10, 0x96, !PT ;  /* 0x000000162d117212 */ /* 0x000fe200078e960a */
[----:B-1----:R0:W1:-:S02]  /*04a0*/  DFMA R22, R24, -R12, 1 ;  /* 0x3ff000001816742b */ /* 0x002044000000080c */
[----:B0-----:R-:W-:Y:S02]  /*04b0*/  IADD3 R13, R21, -0x695add53, RZ ;  /* 0x96a522ad150d7810 */ /* 0x001fe40007ffe0ff */
[----:B------:R-:W-:Y:S01]  /*04c0*/  LOP3.LUT R42, R27, R16, R11, 0x96, !PT ;  /* 0x000000101b2a7212 */ /* 0x000fe200078e960b */
[----:B------:R-:W-:Y:S01]  /*04d0*/  IMAD.WIDE.U32 R16, R17, -0x326172a9, RZ ;  /* 0xcd9e8d5711107825 */ /* 0x000fe200078e00ff */
[----:B------:R-:W-:Y:S01]  /*04e0*/  IADD3 R11, R21, -0x24c28bd8, RZ ;  /* 0xdb3d7428150b7810 */ /* 0x000fe20007ffe0ff */
[----:B-1----:R0:W1:Y:S02]  /*04f0*/  DFMA R22, R24, R22, R24 ;  /* 0x000000161816722b */ /* 0x0020640000000018 */
        /* <DEDUP_REMOVED lines=12> */
[----:B------:R-:W-:Y:S05]  /*05c0*/  CALL.REL.NOINC `($__internal_130_$__cuda_sm20_dblrcp_rn_slowpath_v3) ;  /* 0x0000402000007944 */ /* 0x000fea0003c00000 */
.L_x_4687:
        /* <DEDUP_REMOVED lines=36> */
.L_x_4720:
        /* <DEDUP_REMOVED lines=13> */
.L_x_4689:
[----:B------:R-:W-:Y:S05]  /*08e0*/  BSYNC B0 ;  /* 0x0000000000007941 */ /* 0x000fea0003800000 */
.L_x_4688:
        /* <DEDUP_REMOVED lines=10> */
[----:B------:R-:W-:Y:S01]  /*0990*/  IMAD.MOV.U32 R45, RZ, RZ, R44 ;  /* 0x000000ffff2d7224 */ /* 0x000fe200078e002c */
[----:B------:R-:W-:Y:S01]  /*09a0*/  LOP3.LUT R36, R41, R39, R4, 0x96, !PT ;  /* 0x0000002729247212 */ /* 0x000fe200078e9604 */
[----:B------:R-:W-:Y:S01]  /*09b0*/  IMAD.WIDE.U32 R38, R37, -0x2daee0ad, RZ ;  /* 0xd2511f5325267825 */ /* 0x000fe200078e00ff */
[----:B------:R-:W-:-:S03]  /*09c0*/  IADD3 R41, R20, 0x3c6ef372, RZ ;  /* 0x3c6ef37214297810 */ /* 0x000fc60007ffe0ff */
[----:B------:R-:W-:Y:S01]  /*09d0*/  IMAD.WIDE.U32 R36, R36, -0x326172a9, RZ ;  /* 0xcd9e8d5724247825 */ /* 0x000fe200078e00ff */
[----:B------:R-:W-:Y:S02]  /*09e0*/  LOP3.LUT R25, R39, R40, R5, 0x96, !PT ;  /* 0x0000002827197212 */ /* 0x000fe400078e9605 */
[----:B------:R-:W-:Y:S01]  /*09f0*/  IADD3 R39, R20, -0x255992d5, RZ ;  /* 0xdaa66d2b14277810 */ /* 0x000fe20007ffe0ff */
        /* <DEDUP_REMOVED lines=52> */
.L_x_4691:
[----:B------:R-:W-:Y:S01]  /*0d40*/  IMAD.MOV.U32 R45, RZ, RZ, R42 ;  /* 0x000000ffff2d7224 */ /* 0x000fe200078e002a */
[----:B------:R-:W-:Y:S01]  /*0d50*/  MOV R46, R39 ;  /* 0x00000027002e7202 */ /* 0x000fe20000000f00 */
[----:B------:R-:W-:Y:S02]  /*0d60*/  IMAD.MOV.U32 R47, RZ, RZ, R36 ;  /* 0x000000ffff2f7224 */ /* 0x000fe400078e0024 */
[----:B------:R-:W-:-:S02]  /*0d70*/  IMAD.MOV.U32 R48, RZ, RZ, R24 ;  /* 0x000000ffff307224 */ /* 0x000fc400078e0018 */
.L_x_4690:
        /* <DEDUP_REMOVED lines=28> */
.L_x_4696:
        /* <DEDUP_REMOVED lines=99> */
.L_x_4695:
        /* <DEDUP_REMOVED lines=79> */
.L_x_4694:
[----:B------:R-:W-:Y:S02]  /*1a60*/  IMAD.MOV.U32 R27, RZ, RZ, 0x8 ;  /* 0x00000008ff1b7424 */ /* 0x000fe400078e00ff */
[----:B------:R-:W-:-:S04]  /*1a70*/  IMAD R26, R43, c[0x0][0x1cc], R42 ;  /* 0x000073002b1a7a24 */ /* 0x000fc800078e022a */
[----:B------:R-:W-:-:S06]  /*1a80*/  IMAD.WIDE.U32 R26, R26, R27, c[0x0][0x160] ;  /* 0x000058001a1a7625 */ /* 0x000fcc00078e001b */
[----:B------:R-:W5:Y:S02]  /*1a90*/  LDG.E.64 R26, [R26.64] ;  /* 0x000000061a1a7981 */ /* 0x000f64000c1e1b00 */
.L_x_4693:
[----:B------:R-:W-:Y:S05]  /*1aa0*/  BSYNC B0 ;  /* 0x0000000000007941 */ /* 0x000fea0003800000 */
.L_x_4692:
        /* <DEDUP_REMOVED lines=18> */
.L_x_4701:
        /* <DEDUP_REMOVED lines=19> */
[----:B------:R-:W-:-:S04]  /*1d00*/  IMAD.HI.U32 R29, R29, R49, R28 ;  /* 0x000000311d1d7227 */ /* 0x000fc800078e001c */
[----:B------:R-:W-:Y:S02]  /*1d10*/  IMAD R49, RZ, RZ, -UR9 ;  /* 0x80000009ff317e24 */ /* 0x000fe4000f8e02ff */
        /* <DEDUP_REMOVED lines=8> */
[----:B0-----:R-:W-:Y:S01]  /*1da0*/  MUFU.RCP R48, R48 ;  /* 0x0000003000307308 */ /* 0x001fe20000001000 */
[----:B------:R-:W-:Y:S02]  /*1db0*/  @P1 IADD3 R44, R44, 0x1, RZ ;  /* 0x000000012c2c1810 */ /* 0x000fe40007ffe0ff */
[----:B------:R-:W-:-:S02]  /*1dc0*/  ISETP.GE.U32.AND P2, PT, R28, UR8, PT ;  /* 0x000000081c007c0c */ /* 0x000fc4000bf46070 */
[----:B------:R-:W-:Y:S01]  /*1dd0*/  MOV R28, RZ ;  /* 0x000000ff001c7202 */ /* 0x000fe20000000f00 */
[----:B-1----:R-:W-:-:S04]  /*1de0*/  IMAD R49, R49, R29, RZ ;  /* 0x0000001d31317224 */ /* 0x002fc800078e02ff */
[----:B------:R-:W-:Y:S02]  /*1df0*/  IMAD.HI.U32 R29, R29, R49, R28 ;  /* 0x000000311d1d7227 */ /* 0x000fe400078e001c */
[----:B------:R-:W0:Y:S04]  /*1e00*/  I2F.U32.RP R49, UR11 ;  /* 0x0000000b00317d06 */ /* 0x000e280008209000 */
[----:B------:R-:W-:Y:S02]  /*1e10*/  @P2 IADD3 R44, R44, 0x1, RZ ;  /* 0x000000012c2c2810 */ /* 0x000fe40007ffe0ff */
[----:B------:R-:W-:Y:S02]  /*1e20*/  @!P3 LOP3.LUT R44, RZ, UR8, RZ, 0x33, !PT ;  /* 0x00000008ff2cbc12 */ /* 0x000fe4000f8e33ff */
[----:B------:R-:W-:-:S03]  /*1e30*/  ISETP.NE.U32.AND P3, PT, RZ, UR9, PT ;  /* 0x00000009ff007c0c */ /* 0x000fc6000bf65070 */
[----:B------:R-:W-:-:S04]  /*1e40*/  IMAD.HI.U32 R46, R29, R44, RZ ;  /* 0x0000002c1d2e7227 */ /* 0x000fc800078e00ff */
[----:B------:R-:W-:Y:S01]  /*1e50*/  IMAD.MOV R29, RZ, RZ, -R46 ;  /* 0x000000ffff1d7224 */ /* 0x000fe200078e0a2e */
[----:B0-----:R-:W-:Y:S03]  /*1e60*/  MUFU.RCP R49, R49 ;  /* 0x0000003100317308 */ /* 0x001fe60000001000 */
        /* <DEDUP_REMOVED lines=47> */
[----:B------:R-:W-:-:S02]  /*2160*/  IMAD R46, R45, UR10, R46 ;  /* 0x0000000a2d2e7c24 */ /* 0x000fc4000f8e022e */
[----:B------:R-:W-:Y:S01]  /*2170*/  IMAD R29, R29, UR8, R42 ;  /* 0x000000081d1d7c24 */ /* 0x000fe2000f8e022a */
[----:B------:R-:W-:Y:S01]  /*2180*/  ULDC UR8, c[0x0][UR5+0x1c4] ;  /* 0x0000710005087abb */ /* 0x000fe20008000800 */
[----:B------:R-:W-:Y:S01]  /*2190*/  IMAD.MOV R45, RZ, RZ, -R28 ;  /* 0x000000ffff2d7224 */ /* 0x000fe200078e0a1c */
[----:B------:R-:W-:Y:S01]  /*21a0*/  ULDC UR5, c[0x0][UR5+0x1c0] ;  /* 0x0000700005057abb */ /* 0x000fe20008000800 */
[----:B------:R-:W-:Y:S02]  /*21b0*/  IMAD R29, R46, UR8, R29 ;  /* 0x000000082e1d7c24 */ /* 0x000fe4000f8e021d */
[----:B------:R-:W-:Y:S02]  /*21c0*/  IMAD R48, R45, UR11, R48 ;  /* 0x0000000b2d307c24 */ /* 0x000fe4000f8e0230 */
[----:B------:R-:W-:Y:S02]  /*21d0*/  IMAD.MOV.U32 R42, RZ, RZ, R28 ;  /* 0x000000ffff2a7224 */ /* 0x000fe400078e001c */
[----:B------:R-:W-:Y:S01]  /*21e0*/  IMAD R45, R48, UR5, R29 ;  /* 0x00000005302d7c24 */ /* 0x000fe2000f8e021d */
[----:B------:R-:W-:Y:S05]  /*21f0*/  @P1 BRA `(.L_x_4701) ;  /* 0xfffff9d000001947 */ /* 0x000fea000383ffff */
.L_x_4700:
        /* <DEDUP_REMOVED lines=79> */
.L_x_4699:
[----:B------:R-:W-:Y:S02]  /*26f0*/  IMAD.MOV.U32 R29, RZ, RZ, 0x8 ;  /* 0x00000008ff1d7424 */ /* 0x000fe400078e00ff */
[----:B------:R-:W-:-:S04]  /*2700*/  IMAD R28, R42, c[0x0][0x1cc], R45 ;  /* 0x000073002a1c7a24 */ /* 0x000fc800078e022d */
[----:B------:R-:W-:-:S06]  /*2710*/  IMAD.WIDE.U32 R28, R28, R29, c[0x0][0x160] ;  /* 0x000058001c1c7625 */ /* 0x000fcc00078e001d */
[----:B------:R-:W5:Y:S02]  /*2720*/  LDG.E.64 R28, [R28.64] ;  /* 0x000000061c1c7981 */ /* 0x000f64000c1e1b00 */
.L_x_4698:
[----:B------:R-:W-:Y:S05]  /*2730*/  BSYNC B0 ;  /* 0x0000000000007941 */ /* 0x000fea0003800000 */
.L_x_4697:
        /* <DEDUP_REMOVED lines=17> */
.L_x_4706:
        /* <DEDUP_REMOVED lines=31> */
[----:B------:R-:W-:Y:S01]  /*2a40*/  ISETP.GE.U32.AND P2, PT, R30, UR8, PT ;  /* 0x000000081e007c0c */ /* 0x000fe2000bf46070 */
[----:B------:R-:W-:-:S02]  /*2a50*/  IMAD.MOV.U32 R30, RZ, RZ, RZ ;  /* 0x000000ffff1e7224 */ /* 0x000fc400078e00ff */
[----:B-1----:R-:W-:-:S04]  /*2a60*/  IMAD R49, R49, R31, RZ ;  /* 0x0000001f31317224 */ /* 0x002fc800078e02ff */
[----:B------:R-:W-:Y:S02]  /*2a70*/  IMAD.HI.U32 R31, R31, R49, R30 ;  /* 0x000000311f1f7227 */ /* 0x000fe400078e001e */
[----:B------:R-:W0:Y:S04]  /*2a80*/  I2F.U32.RP R49, UR11 ;  /* 0x0000000b00317d06 */ /* 0x000e280008209000 */
[----:B------:R-:W-:Y:S02]  /*2a90*/  @P2 IADD3 R44, R44, 0x1, RZ ;  /* 0x000000012c2c2810 */ /* 0x000fe40007ffe0ff */
[----:B------:R-:W-:Y:S02]  /*2aa0*/  @!P3 LOP3.LUT R44, RZ, UR8, RZ, 0x33, !PT ;  /* 0x00000008ff2cbc12 */ /* 0x000fe4000f8e33ff */
[----:B------:R-:W-:-:S03]  /*2ab0*/  ISETP.NE.U32.AND P3, PT, RZ, UR9, PT ;  /* 0x00000009ff007c0c */ /* 0x000fc6000bf65070 */
[----:B------:R-:W-:-:S05]  /*2ac0*/  IMAD.HI.U32 R46, R31, R44, RZ ;  /* 0x0000002c1f2e7227 */ /* 0x000fca00078e00ff */
[----:B------:R-:W-:Y:S01]  /*2ad0*/  IADD3 R31, -R46, RZ, RZ ;  /* 0x000000ff2e1f7210 */ /* 0x000fe20007ffe1ff */
[----:B0-----:R-:W-:Y:S04]  /*2ae0*/  MUFU.RCP R49, R49 ;  /* 0x0000003100317308 */ /* 0x001fe80000001000 */
        /* <DEDUP_REMOVED lines=43> */
[----:B------:R-:W-:Y:S02]  /*2da0*/  IMAD.MOV R45, RZ, RZ, -R48 ;  /* 0x000000ffff2d7224 */ /* 0x000fe400078e0a30 */
[----:B------:R-:W-:Y:S01]  /*2db0*/  @P2 IADD3 R30, R30, 0x1, RZ ;  /* 0x000000011e1e2810 */ /* 0x000fe20007ffe0ff */
[----:B------:R-:W-:Y:S01]  /*2dc0*/  IMAD R31, R31, UR9, R44 ;  /* 0x000000091f1f7c24 */ /* 0x000fe2000f8e022c */
[----:B------:R-:W-:Y:S01]  /*2dd0*/  @!P3 LOP3.LUT R30, RZ, UR11, RZ, 0x33, !PT ;  /* 0x0000000bff1ebc12 */ /* 0x000fe2000f8e33ff */
[----:B------:R-:W-:-:S02]  /*2de0*/  IMAD R46, R45, UR10, R46 ;  /* 0x0000000a2d2e7c24 */ /* 0x000fc4000f8e022e */
[----:B------:R-:W-:Y:S01]  /*2df0*/  IMAD R31, R31, UR8, R42 ;  /* 0x000000081f1f7c24 */ /* 0x000fe2000f8e022a */
[----:B------:R-:W-:Y:S01]  /*2e00*/  IADD3 R45, -R30, RZ, RZ ;  /* 0x000000ff1e2d7210 */ /* 0x000fe20007ffe1ff */
[----:B------:R-:W-:Y:S01]  /*2e10*/  ULDC UR8, c[0x0][UR5+0x1c4] ;  /* 0x0000710005087abb */ /* 0x000fe20008000800 */
[----:B------:R-:W-:Y:S01]  /*2e20*/  IMAD.MOV.U32 R42, RZ, RZ, R30 ;  /* 0x000000ffff2a7224 */ /* 0x000fe200078e001e */
[----:B------:R-:W-:Y:S01]  /*2e30*/  ULDC UR5, c[0x0][UR5+0x1c0] ;  /* 0x0000700005057abb */ /* 0x000fe20008000800 */
[----:B------:R-:W-:Y:S02]  /*2e40*/  IMAD R31, R46, UR8, R31 ;  /* 0x000000082e1f7c24 */ /* 0x000fe4000f8e021f */
[----:B------:R-:W-:-:S04]  /*2e50*/  IMAD R48, R45, UR11, R48 ;  /* 0x0000000b2d307c24 */ /* 0x000fc8000f8e0230 */
[----:B------:R-:W-:Y:S01]  /*2e60*/  IMAD R45, R48, UR5, R31 ;  /* 0x00000005302d7c24 */ /* 0x000fe2000f8e021f */
[----:B------:R-:W-:Y:S05]  /*2e70*/  @P1 BRA `(.L_x_4706) ;  /* 0xfffff9d000001947 */ /* 0x000fea000383ffff */
.L_x_4705:
        /* <DEDUP_REMOVED lines=79> */
.L_x_4704:
[----:B------:R-:W-:Y:S02]  /*3370*/  IMAD.MOV.U32 R31, RZ, RZ, 0x8 ;  /* 0x00000008ff1f7424 */ /* 0x000fe400078e00ff */
[----:B------:R-:W-:-:S04]  /*3380*/  IMAD R30, R42, c[0x0][0x1cc], R45 ;  /* 0x000073002a1e7a24 */ /* 0x000fc800078e022d */
[----:B------:R-:W-:-:S06]  /*3390*/  IMAD.WIDE.U32 R30, R30, R31, c[0x0][0x160] ;  /* 0x000058001e1e7625 */ /* 0x000fcc00078e001f */
[----:B------:R-:W5:Y:S02]  /*33a0*/  LDG.E.64 R30, [R30.64] ;  /* 0x000000061e1e7981 */ /* 0x000f64000c1e1b00 */
.L_x_4703:
[----:B------:R-:W-:Y:S05]  /*33b0*/  BSYNC B0 ;  /* 0x0000000000007941 */ /* 0x000fea0003800000 */
.L_x_4702:
        /* <DEDUP_REMOVED lines=17> */
.L_x_4711:
        /* <DEDUP_REMOVED lines=86> */
[----:B------:R-:W-:Y:S01]  /*3a30*/  IMAD.MOV R45, RZ, RZ, -R48 ;  /* 0x000000ffff2d7224 */ /* 0x000fe200078e0a30 */
[----:B------:R-:W-:Y:S01]  /*3a40*/  @!P3 LOP3.LUT R32, RZ, UR11, RZ, 0x33, !PT ;  /* 0x0000000bff20bc12 */ /* 0x000fe2000f8e33ff */
[----:B------:R-:W-:Y:S02]  /*3a50*/  IMAD R33, R33, UR9, R44 ;  /* 0x0000000921217c24 */ /* 0x000fe4000f8e022c */
        /* <DEDUP_REMOVED lines=10> */
.L_x_4710:
        /* <DEDUP_REMOVED lines=79> */
.L_x_4709:
[----:B------:R-:W-:Y:S01]  /*3ff0*/  HFMA2.MMA R33, -RZ, RZ, 0, 4.76837158203125e-07 ;  /* 0x00000008ff217435 */ /* 0x000fe200000001ff */
[----:B------:R-:W-:-:S09]  /*4000*/  IMAD R32, R42, c[0x0][0x1cc], R45 ;  /* 0x000073002a207a24 */ /* 0x000fd200078e022d */
[----:B------:R-:W-:-:S06]  /*4010*/  IMAD.WIDE.U32 R32, R32, R33, c[0x0][0x160] ;  /* 0x0000580020207625 */ /* 0x000fcc00078e0021 */
[----:B------:R-:W5:Y:S02]  /*4020*/  LDG.E.64 R32, [R32.64] ;  /* 0x0000000620207981 */ /* 0x000f64000c1e1b00 */
.L_x_4708:
[----:B------:R-:W-:Y:S05]  /*4030*/  BSYNC B0 ;  /* 0x0000000000007941 */ /* 0x000fea0003800000 */
.L_x_4707:
        /* <DEDUP_REMOVED lines=25> */
.L_x_4713:
[----:B------:R-:W-:Y:S05]  /*41d0*/  BSYNC B0 ;  /* 0x0000000000007941 */ /* 0x000fea0003800000 */
.L_x_4712:
[----:B------:R-:W-:Y:S01]  /*41e0*/  BSSY B0, `(.L_x_4714) ;  /* 0x0000012000007945 */ /* 0x000fe20003800000 */
[----:B------:R-:W-:Y:S05]  /*41f0*/  @P2 BRA `(.L_x_4715) ;  /* 0x0000010000002947 */ /* 0x000fea0003800000 */
[----:B0-----:R-:W-:Y:S02]  /*4200*/  FMUL.FTZ R42, R39, 1 ;  /* 0x3f800000272a7820 */ /* 0x001fe40000410000 */
        /* <DEDUP_REMOVED lines=15> */
.L_x_4715:
[----:B------:R-:W-:Y:S05]  /*4300*/  BSYNC B0 ;  /* 0x0000000000007941 */ /* 0x000fea0003800000 */
.L_x_4714:
[----:B------:R-:W-:Y:S01]  /*4310*/  BSSY B0, `(.L_x_4716) ;  /* 0x0000012000007945 */ /* 0x000fe20003800000 */
[----:B------:R-:W-:Y:S05]  /*4320*/  @P1 BRA `(.L_x_4717) ;  /* 0x0000010000001947 */ /* 0x000fea0003800000 */
[----:B------:R-:W-:Y:S02]  /*4330*/  FMUL.FTZ R40, R40, 1 ;  /* 0x3f80000028287820 */ /* 0x000fe40000410000 */
[----:B0-----:R-:W-:Y:S02]  /*4340*/  IMAD R42, R48, c[0x0][0x2a4], RZ ;  /* 0x0000a900302a7a24 */ /* 0x001fe400078e02ff */
        /* <DEDUP_REMOVED lines=14> */
.L_x_4717:
[----:B------:R-:W-:Y:S05]  /*4430*/  BSYNC B0 ;  /* 0x0000000000007941 */ /* 0x000fea0003800000 */
.L_x_4716:
[----:B------:R-:W-:Y:S05]  /*4440*/  @P0 BRA `(.L_x_4718) ;  /* 0x0000010000000947 */ /* 0x000fea0003800000 */
[----:B------:R-:W-:Y:S02]  /*4450*/  FMUL.FTZ R41, R41, 1 ;  /* 0x3f80000029297820 */ /* 0x000fe40000410000 */
[----:B------:R-:W-:Y:S02]  /*4460*/  IMAD R40, R49, c[0x0][0x2a4], RZ ;  /* 0x0000a90031287a24 */ /* 0x000fe400078e02ff */
[----:B0-----:R-:W0:Y:S01]  /*4470*/  F2F.F64.F32 R38, R41 ;  /* 0x0000002900267310 */ /* 0x001e220000201800 */
[----:B------:R-:W-:Y:S01]  /*4480*/  IMAD.MOV.U32 R45, RZ, RZ, 0x8 ;  /* 0x00000008ff2d7424 */ /* 0x000fe200078e00ff */
[----:B0-----:R-:W0:-:S06]  /*4490*/  DSETP.GEU.AND P0, PT, R38, c[0x0][0x3f0], PT ;  /* 0x0000fc002600762a */ /* 0x001e0c0003f0e000 */
[----:B0-----:R-:W-:-:S05]  /*44a0*/  FSEL R38, RZ, 1, P0 ;  /* 0x3f800000ff267808 */ /* 0x001fca0000000000 */
[----:B------:R-:W-:Y:S01]  /*44b0*/  FMUL.FTZ R44, R38, 1 ;  /* 0x3f800000262c7820 */ /* 0x000fe20000410000 */
[C---:B------:R-:W-:Y:S01]  /*44c0*/  IADD3 R38, P1, R40.reuse, c[0x0][0x310], RZ ;  /* 0x0000c40028267a10 */ /* 0x040fe20007f3e0ff */
[----:B------:R-:W-:Y:S01]  /*44d0*/  IMAD.WIDE.U32 R40, R40, R45, c[0x0][0x238] ;  /* 0x00008e0028287625 */ /* 0x000fe200078e002d */
[----:B------:R-:W-:Y:S01]  /*44e0*/  SEL R45, RZ, 0x1, P0 ;  /* 0x00000001ff2d7807 */ /* 0x000fe20000000000 */
[----:B------:R-:W0:Y:S02]  /*44f0*/  F2F.F64.F32 R42, R44 ;  /* 0x0000002c002a7310 */ /* 0x000e240000201800 */
[----:B------:R-:W-:Y:S01]  /*4500*/  IMAD.X R39, RZ, RZ, c[0x0][0x314], P1 ;  /* 0x0000c500ff277624 */ /* 0x000fe200008e06ff */
[----:B0----5:R-:W0:-:S06]  /*4510*/  DMUL R42, R32, R42 ;  /* 0x0000002a202a7228 */ /* 0x021e0c0000000000 */
[----:B0-----:R-:W0:-:S07]  /*4520*/  DMUL R42, R42, R22 ;  /* 0x000000162a2a7228 */ /* 0x001e0e0000000000 */
[----:B0-----:R0:W-:Y:S04]  /*4530*/  STG.E.64 [R40.64], R42 ;  /* 0x0000002a28007986 */ /* 0x0011e8000c101b06 */
[----:B------:R0:W-:Y:S02]  /*4540*/  STG.E.U8 [R38.64], R45 ;  /* 0x0000002d26007986 */ /* 0x0001e4000c101106 */
.L_x_4718:
        /* <DEDUP_REMOVED lines=9> */
.L_x_4719:
[----:B------:R-:W-:Y:S05]  /*45e0*/  EXIT ;  /* 0x000000000000794d */ /* 0x000fea0003800000 */
        .weak           $__internal_130_$__cuda_sm20_dblrcp_rn_slowpath_v3
        .type           $__internal_130_$__cuda_sm20_dblrcp_rn_slowpath_v3,@function
        .size           $__internal_130_$__cuda_sm20_dblrcp_rn_slowpath_v3,(.L_x_11552 - $__internal_130_$__cuda_sm20_dblrcp_rn_slowpath_v3)
$__internal_130_$__cuda_sm20_dblrcp_rn_slowpath_v3:
        /* <DEDUP_REMOVED lines=26> */
.L_x_4723:
        /* <DEDUP_REMOVED lines=10> */
.L_x_4721:
[----:B------:R-:W-:Y:S01]  /*4830*/  LOP3.LUT R23, R17, 0x80000, RZ, 0xfc, !PT ;  /* 0x0008000011177812 */ /* 0x000fe200078efcff */
[----:B------:R-:W-:Y:S02]  /*4840*/  IMAD.MOV.U32 R22, RZ, RZ, c[0x0][0x3f0] ;  /* 0x0000fc00ff167624 */ /* 0x000fe400078e00ff */
.L_x_4722:
[----:B------:R-:W-:-:S04]  /*4850*/  IMAD.MOV.U32 R17, RZ, RZ, 0x0 ;  /* 0x00000000ff117424 */ /* 0x000fc800078e00ff */
[----:B------:R-:W-:Y:S05]  /*4860*/  RET.REL.NODEC R16 `(_ZN2at6native43_GLOBAL__N__7cc8d1ed_10_Dropout_cu_0e96ed3820fused_dropout_kernelIddjLin1ELi1EbEEvNS_4cuda6detail10TensorInfoIKT_T1_EENS5_IS6_S8_EENS5_IT4_S8_EES8_T0_NS_15PhiloxCudaStateE) ;  /* 0xffffb79010007950 */ /* 0x000fea0003c3ffff */
.L_x_4724:
        /* <DEDUP_REMOVED lines=9> */
.L_x_11552:


//--------------------- .text._ZN2at6native43_GLOBAL__N__7cc8d1ed_10_Dropout_cu_0e96ed3820fused_dropout_kernelIddjLi1ELi1EbEEvNS_4cuda6detail10TensorInfoIKT_T1_EENS5_IS6_S8_EENS5_IT4_S8_EES8_T0_NS_15PhiloxCudaStateE --------------------------
	.section	.text._ZN2at6native43_GLOBAL__N__7cc8d1ed_10_Dropout_cu_0e96ed3820fused_dropout_kernelIddjLi1ELi1EbEEvNS_4cuda6detail10TensorInfoIKT_T1_EENS5_IS6_S8_EENS5_IT4_S8_EES8_T0_NS_15PhiloxCudaStateE,"ax",@progbits
	.sectioninfo	@"SHI_REGISTERS=54"
	.align	128
.text._ZN2at6native43_GLOBAL__N__7cc8d1ed_10_Dropout_cu_0e96ed3820fused_dropout_kernelIddjLi1ELi1EbEEvNS_4cuda6detail10TensorInfoIKT_T1_EENS5_IS6_S8_EENS5_IT4_S8_EES8_T0_NS_15PhiloxCudaStateE:
        .type           _ZN2at6native43_GLOBAL__N__7cc8d1ed_10_Dropout_cu_0e96ed3820fused_dropout_kernelIddjLi1ELi1EbEEvNS_4cuda6detail10TensorInfoIKT_T1_EENS5_IS6_S8_EENS5_IT4_S8_EES8_T0_NS_15PhiloxCudaStateE,@function
        .size           _ZN2at6native43_GLOBAL__N__7cc8d1ed_10_Dropout_cu_0e96ed3820fused_dropout_kernelIddjLi1ELi1EbEEvNS_4cuda6detail10TensorInfoIKT_T1_EENS5_IS6_S8_EENS5_IT4_S8_EES8_T0_NS_15PhiloxCudaStateE,(.L_x_11554 - _ZN2at6native43_GLOBAL__N__7cc8d1ed_10_Dropout_cu_0e96ed3820fused_dropout_kernelIddjLi1ELi1EbEEvNS_4cuda6detail10TensorInfoIKT_T1_EENS5_IS6_S8_EENS5_IT4_S8_EES8_T0_NS_15PhiloxCudaStateE)
        .other          _ZN2at6native43_GLOBAL__N__7cc8d1ed_10_Dropout_cu_0e96ed3820fused_dropout_kernelIddjLi1ELi1EbEEvNS_4cuda6detail10TensorInfoIKT_T1_EENS5_IS6_S8_EENS5_IT4_S8_EES8_T0_NS_15PhiloxCudaStateE,@"STO_CUDA_ENTRY STV_DEFAULT"
_ZN2at6native43_GLOBAL__N__7cc8d1ed_10_Dropout_cu_0e96ed3820fused_dropout_kernelIddjLi1ELi1EbEEvNS_4cuda6detail10TensorInfoIKT_T1_EENS5_IS6_S8_EENS5_IT4_S8_EES8_T0_NS_15PhiloxCudaStateE:
        /* <DEDUP_REMOVED lines=12> */
[----:B------:R-:W-:Y:S01]  /*00c0*/  MOV R16, c[0x0][0x3f0] ;  /* 0x0000fc0000107a02 */ /* 0x000fe20000000f00 */
[----:B------:R-:W-:Y:S02]  /*00d0*/  IMAD.MOV.U32 R17, RZ, RZ, c[0x0][0x3f4] ;  /* 0x0000fd00ff117624 */ /* 0x000fe400078e00ff */
        /* <DEDUP_REMOVED lines=9> */
[----:B------:R-:W-:Y:S02]  /*0170*/  IMAD.MOV.U32 R21, RZ, RZ, c[0x0][0x3f4] ;  /* 0x0000fd00ff157624 */ /* 0x000fe400078e00ff */
        /* <DEDUP_REMOVED lines=68> */
[----:B------:R-:W-:Y:S05]  /*05c0*/  CALL.REL.NOINC `($__internal_131_$__cuda_sm20_dblrcp_rn_slowpath_v3) ;  /* 0x00000ed000007944 */ /* 0x000fea0003c00000 */
[----:B01----:R-:W-:Y:S02]  /*05d0*/  IMAD.MOV.U32 R16, RZ, RZ, R22 ;  /* 0x000000ffff107224 */ /* 0x003fe400078e0016 */
[----:B------:R-:W-:Y:S02]  /*05e0*/  IMAD.MOV.U32 R17, RZ, RZ, R23 ;  /* 0x000000ffff117224 */ /* 0x000fe400078e0017 */
.L_x_4725:
        /* <DEDUP_REMOVED lines=32> */
.L_x_4737:
        /* <DEDUP_REMOVED lines=13> */
.L_x_4727:
[----:B------:R-:W-:Y:S05]  /*08c0*/  BSYNC B0 ;  /* 0x0000000000007941 */ /* 0x000fea0003800000 */
.L_x_4726:
        /* <DEDUP_REMOVED lines=69> */
.L_x_4729:
[----:B------:R-:W-:Y:S01]  /*0d20*/  MOV R49, R36 ;  /* 0x0000002400317202 */ /* 0x000fe20000000f00 */
[----:B------:R-:W-:Y:S02]  /*0d30*/  IMAD.MOV.U32 R45, RZ, RZ, R32 ;  /* 0x000000ffff2d7224 */ /* 0x000fe400078e0020 */
[----:B------:R-:W-:-:S02]  /*0d40*/  IMAD.MOV.U32 R47, RZ, RZ, R39 ;  /* 0x000000ffff2f7224 */ /* 0x000fc400078e0027 */
[----:B------:R-:W-:Y:S02]  /*0d50*/  IMAD.MOV.U32 R43, RZ, RZ, R20 ;  /* 0x000000ffff2b7224 */ /* 0x000fe400078e0014 */
.L_x_4728:
        /* <DEDUP_REMOVED lines=12> */
[----:B------:R0:W5:Y:S01]  /*0e20*/  @!P3 LDG.E.64 R22, [R30.64] ;  /* 0x000000061e16b981 */ /* 0x000162000c1e1b00 */
[----:B------:R-:W-:Y:S02]  /*0e30*/  @!P2 IMAD.MOV.U32 R33, RZ, RZ, 0x8 ;  /* 0x00000008ff21a424 */ /* 0x000fe400078e00ff */
[----:B------:R-:W-:Y:S02]  /*0e40*/  @!P1 IMAD R34, R42, c[0x0][0x1cc], RZ ;  /* 0x000073002a229a24 */ /* 0x000fe400078e02ff */
[----:B------:R-:W-:Y:S02]  /*0e50*/  @!P1 IMAD.MOV.U32 R35, RZ, RZ, 0x8 ;  /* 0x00000008ff239424 */ /* 0x000fe400078e00ff */
[----:B------:R-:W-:Y:S02]  /*0e60*/  @!P0 IMAD.MOV.U32 R36, RZ, RZ, 0x8 ;  /* 0x00000008ff248424 */ /* 0x000fe400078e00ff */
[----:B------:R-:W-:-:S02]  /*0e70*/  @!P0 IMAD R37, R44, c[0x0][0x1cc], RZ ;  /* 0x000073002c258a24 */ /* 0x000fc400078e02ff */
        /* <DEDUP_REMOVED lines=30> */
.L_x_4731:
[----:B0-2---:R-:W-:Y:S05]  /*1060*/  BSYNC B0 ;  /* 0x0000000000007941 */ /* 0x005fea0003800000 */
.L_x_4730:
[----:B------:R-:W-:Y:S01]  /*1070*/  BSSY B0, `(.L_x_4732) ;  /* 0x0000014000007945 */ /* 0x000fe20003800000 */
[-C--:B---3--:R-:W-:Y:S02]  /*1080*/  FFMA.FTZ R47, R47, R48.reuse, 1.1641532182693481445e-10 ;  /* 0x2f0000002f2f7423 */ /* 0x088fe40000010030 */
[----:B------:R-:W-:Y:S01]  /*1090*/  FFMA.FTZ R34, R45, R48, 1.1641532182693481445e-10 ;  /* 0x2f0000002d227423 */ /* 0x000fe20000010030 */
[----:B------:R-:W-:Y:S05]  /*10a0*/  @P2 BRA `(.L_x_4733) ;  /* 0x0000010000002947 */ /* 0x000fea0003800000 */
[----:B------:R-:W-:Y:S02]  /*10b0*/  FMUL.FTZ R34, R34, 1 ;  /* 0x3f80000022227820 */ /* 0x000fe40000410000 */
[----:B------:R-:W-:-:S02]  /*10c0*/  IMAD R35, R46, c[0x0][0x2a4], RZ ;  /* 0x0000a9002e237a24 */ /* 0x000fc400078e02ff */
        /* <DEDUP_REMOVED lines=14> */
.L_x_4733:
[----:B------:R-:W-:Y:S05]  /*11b0*/  BSYNC B0 ;  /* 0x0000000000007941 */ /* 0x000fea0003800000 */
.L_x_4732:
[----:B------:R-:W-:Y:S01]  /*11c0*/  BSSY B0, `(.L_x_4734) ;  /* 0x0000012000007945 */ /* 0x000fe20003800000 */
[----:B------:R-:W-:Y:S05]  /*11d0*/  @P1 BRA `(.L_x_4735) ;  /* 0x0000010000001947 */ /* 0x000fea0003800000 */
[----:B------:R-:W-:Y:S01]  /*11e0*/  FMUL.FTZ R47, R47, 1 ;  /* 0x3f8000002f2f7820 */ /* 0x000fe20000410000 */
[----:B0-----:R-:W-:Y:S01]  /*11f0*/  MOV R33, 0x8 ;  /* 0x0000000800217802 */ /* 0x001fe20000000f00 */
[----:B------:R-:W-:Y:S02]  /*1200*/  IMAD R32, R42, c[0x0][0x2a4], RZ ;  /* 0x0000a9002a207a24 */ /* 0x000fe400078e02ff */
        /* <DEDUP_REMOVED lines=13> */
.L_x_4735:
[----:B------:R-:W-:Y:S05]  /*12e0*/  BSYNC B0 ;  /* 0x0000000000007941 */ /* 0x000fea0003800000 */
.L_x_4734:
[----:B0---4-:R-:W-:Y:S01]  /*12f0*/  FFMA.FTZ R32, R43, R48, 1.1641532182693481445e-10 ;  /* 0x2f0000002b207423 */ /* 0x011fe20000010030 */
        /* <DEDUP_REMOVED lines=17> */
.L_x_4736:
        /* <DEDUP_REMOVED lines=9> */
        .weak           $__internal_131_$__cuda_sm20_dblrcp_rn_slowpath_v3
        .type           $__internal_131_$__cuda_sm20_dblrcp_rn_slowpath_v3,@function
        .size           $__internal_131_$__cuda_sm20_dblrcp_rn_slowpath_v3,(.L_x_11554 - $__internal_131_$__cuda_sm20_dblrcp_rn_slowpath_v3)
$__internal_131_$__cuda_sm20_dblrcp_rn_slowpath_v3:
        /* <DEDUP_REMOVED lines=26> */
.L_x_4740:
        /* <DEDUP_REMOVED lines=10> */
.L_x_4738:
[----:B------:R-:W-:Y:S01]  /*16e0*/  LOP3.LUT R23, R13, 0x80000, RZ, 0xfc, !PT ;  /* 0x000800000d177812 */ /* 0x000fe200078efcff */
[----:B------:R-:W-:Y:S02]  /*16f0*/  IMAD.MOV.U32 R22, RZ, RZ, c[0x0][0x3f0] ;  /* 0x0000fc00ff167624 */ /* 0x000fe400078e00ff */
.L_x_4739:
[----:B------:R-:W-:-:S04]  /*1700*/  IMAD.MOV.U32 R17, RZ, RZ, 0x0 ;  /* 0x00000000ff117424 */ /* 0x000fc800078e00ff */
[----:B------:R-:W-:Y:S05]  /*1710*/  RET.REL.NODEC R16 `(_ZN2at6native43_GLOBAL__N__7cc8d1ed_10_Dropout_cu_0e96ed3820fused_dropout_kernelIddjLi1ELi1EbEEvNS_4cuda6detail10TensorInfoIKT_T1_EENS5_IS6_S8_EENS5_IT4_S8_EES8_T0_NS_15PhiloxCudaStateE) ;  /* 0xffffe8e010007950 */ /* 0x000fea0003c3ffff */
.L_x_4741:
        /* <DEDUP_REMOVED lines=14> */
.L_x_11554:


//--------------------- .text._ZN2at6native43_GLOBAL__N__7cc8d1ed_10_Dropout_cu_0e96ed3824fused_dropout_kernel_vecIddjLi1ELi2EbEEvNS_4cuda6detail10TensorInfoIKT_T1_EENS5_IS6_S8_EENS5_IT4_S8_EES8_T0_NS_15PhiloxCudaStateE --------------------------
	.section	.text._ZN2at6native43_GLOBAL__N__7cc8d1ed_10_Dropout_cu_0e96ed3824fused_dropout_kernel_vecIddjLi1ELi2EbEEvNS_4cuda6detail10TensorInfoIKT_T1_EENS5_IS6_S8_EENS5_IT4_S8_EES8_T0_NS_15PhiloxCudaStateE,"ax",@progbits
	.sectioninfo	@"SHI_REGISTERS=48"
	.align	128
.text._ZN2at6native43_GLOBAL__N__7cc8d1ed_10_Dropout_cu_0e96ed3824fused_dropout_kernel_vecIddjLi1ELi2EbEEvNS_4cuda6detail10TensorInfoIKT_T1_EENS5_IS6_S8_EENS5_IT4_S8_EES8_T0_NS_15PhiloxCudaStateE:
        .type           _ZN2at6native43_GLOBAL__N__7cc8d1ed_10_Dropout_cu_0e96ed3824fused_dropout_kernel_vecIddjLi1ELi2EbEEvNS_4cuda6detail10TensorInfoIKT_T1_EENS5_IS6_S8_EENS5_IT4_S8_EES8_T0_NS_15PhiloxCudaStateE,@function
        .size           _ZN2at6native43_GLOBAL__N__7cc8d1ed_10_Dropout_cu_0e96ed3824fused_dropout_kernel_vecIddjLi1ELi2EbEEvNS_4cuda6detail10TensorInfoIKT_T1_EENS5_IS6_S8_EENS5_IT4_S8_EES8_T0_NS_15PhiloxCudaStateE,(.L_x_11556 - _ZN2at6native43_GLOBAL__N__7cc8d1ed_10_Dropout_cu_0e96ed3824fused_dropout_kernel_vecIddjLi1ELi2EbEEvNS_4cuda6detail10TensorInfoIKT_T1_EENS5_IS6_S8_EENS5_IT4_S8_EES8_T0_NS_15PhiloxCudaStateE)
        .other          _ZN2at6native43_GLOBAL__N__7cc8d1ed_10_Dropout_cu_0e96ed3824fused_dropout_kernel_vecIddjLi1ELi2EbEEvNS_4cuda6detail10TensorInfoIKT_T1_EENS5_IS6_S8_EENS5_IT4_S8_EES8_T0_NS_15PhiloxCudaStateE,@"STO_CUDA_ENTRY STV_DEFAULT"
_ZN2at6native43_GLOBAL__N__7cc8d1ed_10_Dropout_cu_0e96ed3824fused_dropout_kernel_vecIddjLi1ELi2EbEEvNS_4cuda6detail10TensorInfoIKT_T1_EENS5_IS6_S8_EENS5_IT4_S8_EES8_T0_NS_15PhiloxCudaStateE:
        /* <DEDUP_REMOVED lines=75> */
[----:B------:R-:W-:Y:S02]  /*04b0*/  LOP3.LUT R13, R33, R14, R17, 0x96, !PT ;  /* 0x0000000e210d7212 */ /* 0x000fe400078e9611 */
[----:B------:R-:W-:Y:S02]  /*04c0*/  IADD3 R31, R21, -0x695add53, RZ ;  /* 0x96a522ad151f7810 */ /* 0x000fe40007ffe0ff */
[----:B0-----:R-:W0:Y:S01]  /*04d0*/  DFMA R24, R24, R24, R24 ;  /* 0x000000181818722b */ /* 0x001e220000000018 */
[----:B------:R-:W-:Y:S01]  /*04e0*/  LOP3.LUT R14, R37, R12, R18, 0x96, !PT ;  /* 0x0000000c250e7212 */ /* 0x000fe200078e9612 */
[----:B------:R-:W-:Y:S01]  /*04f0*/  IMAD.WIDE.U32 R12, R13, -0x326172a9, RZ ;  /* 0xcd9e8d570d0c7825 */ /* 0x000fe200078e00ff */
[----:B------:R-:W-:-:S03]  /*0500*/  IADD3 R33, R20, -0x700cb87f, RZ ;  /* 0x8ff3478114217810 */ /* 0x000fc60007ffe0ff */
[----:B------:R-:W-:Y:S01]  /*0510*/  IMAD.WIDE.U32 R14, R14, -0x2daee0ad, RZ ;  /* 0xd2511f530e0e7825 */ /* 0x000fe200078e00ff */
[----:B0-----:R-:W0:Y:S01]  /*0520*/  DFMA R24, R26, R24, R26 ;  /* 0x000000181a18722b */ /* 0x001e22000000001a */
[----:B------:R-:W-:-:S03]  /*0530*/  LOP3.LUT R36, R13, R36, R19, 0x96, !PT ;  /* 0x000000240d247212 */ /* 0x000fc600078e9613 */
[----:B------:R-:W-:Y:S01]  /*0540*/  LOP3.LUT R43, R15, R32, R30, 0x96, !PT ;  /* 0x000000200f2b7212 */ /* 0x000fe200078e961e */
[----:B------:R-:W-:Y:S01]  /*0550*/  IMAD.MOV.U32 R32, RZ, RZ, R29 ;  /* 0x000000ffff207224 */ /* 0x000fe200078e001d */
        /* <DEDUP_REMOVED lines=10> */
[----:B------:R-:W-:Y:S05]  /*0600*/  CALL.REL.NOINC `($__internal_132_$__cuda_sm20_dblrcp_rn_slowpath_v3) ;  /* 0x0000073000007944 */ /* 0x000fea0003c00000 */
.L_x_4742:
[----:B01----:R-:W-:Y:S01]  /*0610*/  IMAD R43, R43, -0x326172a9, RZ ;  /* 0xcd9e8d572b2b7824 */ /* 0x003fe200078e02ff */
[----:B------:R-:W-:Y:S01]  /*0620*/  LOP3.LUT R40, R40, 0x3, RZ, 0xc0, !PT ;  /* 0x0000000328287812 */ /* 0x000fe200078ec0ff */
[----:B------:R-:W-:Y:S02]  /*0630*/  IMAD.MOV.U32 R37, RZ, RZ, RZ ;  /* 0x000000ffff257224 */ /* 0x000fe400078e00ff */
.L_x_4747:
        /* <DEDUP_REMOVED lines=13> */
.L_x_4744:
[----:B------:R-:W-:Y:S05]  /*0710*/  BSYNC B0 ;  /* 0x0000000000007941 */ /* 0x000fea0003800000 */
.L_x_4743:
        /* <DEDUP_REMOVED lines=50> */
[----:B------:R-:W-:Y:S02]  /*0a40*/  @P0 IMAD.MOV.U32 R29, RZ, RZ, R42 ;  /* 0x000000ffff1d0224 */ /* 0x000fe400078e002a */
[----:B------:R-:W-:Y:S01]  /*0a50*/  @P0 IMAD.MOV.U32 R44, RZ, RZ, R43 ;  /* 0x000000ffff2c0224 */ /* 0x000fe200078e002b */
[----:B------:R-:W-:Y:S05]  /*0a60*/  BRA `(.L_x_4745) ;  /* 0x0000002000007947 */ /* 0x000fea0003800000 */
.L_x_4746:
[----:B------:R-:W-:Y:S02]  /*0a70*/  IMAD.MOV.U32 R29, RZ, RZ, R44 ;  /* 0x000000ffff1d7224 */ /* 0x000fe400078e002c */
[----:B------:R-:W-:Y:S02]  /*0a80*/  IMAD.MOV.U32 R44, RZ, RZ, R15 ;  /* 0x000000ffff2c7224 */ /* 0x000fe400078e000f */
.L_x_4745:
[----:B------:R-:W-:-:S05]  /*0a90*/  MOV R28, 0x8 ;  /* 0x00000008001c7802 */ /* 0x000fca0000000f00 */
[----:B------:R-:W-:-:S06]  /*0aa0*/  IMAD.WIDE.U32 R12, R41, R28, c[0x0][0x160] ;  /* 0x00005800290c7625 */ /* 0x000fcc00078e001c */
[----:B------:R-:W2:Y:S01]  /*0ab0*/  LDG.E.128 R12, [R12.64] ;  /* 0x000000040c0c7981 */ /* 0x000ea2000c1e1d00 */
[----:B------:R0:W1:Y:S01]  /*0ac0*/  I2F.U32 R25, R29 ;  /* 0x0000001d00197306 */ /* 0x0000620000201000 */
[----:B------:R-:W-:Y:S01]  /*0ad0*/  IMAD.MOV.U32 R27, RZ, RZ, 0x2f800000 ;  /* 0x2f800000ff1b7424 */ /* 0x000fe200078e00ff */
[----:B------:R-:W-:Y:S06]  /*0ae0*/  WARPSYNC 0xffffffff ;  /* 0xffffffff00007948 */ /* 0x000fec0003800000 */
[----:B------:R-:W3:Y:S01]  /*0af0*/  I2F.U32 R26, R44 ;  /* 0x0000002c001a7306 */ /* 0x000ee20000201000 */
[----:B0-----:R-:W-:-:S04]  /*0b00*/  IMAD.WIDE.U32 R28, R41, R28, c[0x0][0x238] ;  /* 0x00008e00291c7625 */ /* 0x001fc800078e001c */
[----:B-1----:R-:W-:-:S04]  /*0b10*/  FFMA.FTZ R25, R25, R27, 1.1641532182693481445e-10 ;  /* 0x2f00000019197423 */ /* 0x002fc8000001001b */
[----:B------:R-:W-:Y:S02]  /*0b20*/  FMUL.FTZ R25, R25, 1 ;  /* 0x3f80000019197820 */ /* 0x000fe40000410000 */
[----:B---3--:R-:W-:Y:S02]  /*0b30*/  FFMA.FTZ R26, R26, R27, 1.1641532182693481445e-10 ;  /* 0x2f0000001a1a7423 */ /* 0x008fe4000001001b */
[----:B------:R-:W0:Y:S02]  /*0b40*/  F2F.F64.F32 R42, R25 ;  /* 0x00000019002a7310 */ /* 0x000e240000201800 */
[----:B------:R-:W-:-:S06]  /*0b50*/  FMUL.FTZ R45, R26, 1 ;  /* 0x3f8000001a2d7820 */ /* 0x000fcc0000410000 */
[----:B------:R-:W1:Y:S01]  /*0b60*/  F2F.F64.F32 R26, R45 ;  /* 0x0000002d001a7310 */ /* 0x000e620000201800 */
[----:B0-----:R-:W0:-:S06]  /*0b70*/  DSETP.GEU.AND P0, PT, R42, c[0x0][0x3f0], PT ;  /* 0x0000fc002a00762a */ /* 0x001e0c0003f0e000 */
[----:B0-----:R-:W-:Y:S01]  /*0b80*/  SEL R25, RZ, 0x1, P0 ;  /* 0x00000001ff197807 */ /* 0x001fe20000000000 */
[----:B-1----:R0:W1:Y:S02]  /*0b90*/  DSETP.GEU.AND P1, PT, R26, c[0x0][0x3f0], PT ;  /* 0x0000fc001a00762a */ /* 0x0020640003f2e000 */
[----:B0-----:R-:W-:-:S04]  /*0ba0*/  FSEL R26, RZ, 1, P0 ;  /* 0x3f800000ff1a7808 */ /* 0x001fc80000000000 */
[----:B-1----:R-:W-:Y:S01]  /*0bb0*/  FSEL R27, RZ, 1, P1 ;  /* 0x3f800000ff1b7808 */ /* 0x002fe20000800000 */
[----:B------:R-:W-:-:S04]  /*0bc0*/  FMUL.FTZ R42, R26, 1 ;  /* 0x3f8000001a2a7820 */ /* 0x000fc80000410000 */
[----:B------:R-:W-:Y:S02]  /*0bd0*/  FMUL.FTZ R44, R27, 1 ;  /* 0x3f8000001b2c7820 */ /* 0x000fe40000410000 */
[----:B------:R-:W2:Y:S08]  /*0be0*/  F2F.F64.F32 R42, R42 ;  /* 0x0000002a002a7310 */ /* 0x000eb00000201800 */
[----:B------:R0:W1:Y:S02]  /*0bf0*/  F2F.F64.F32 R26, R44 ;  /* 0x0000002c001a7310 */ /* 0x0000640000201800 */
[----:B0-----:R-:W-:Y:S01]  /*0c00*/  IMAD.MOV.U32 R44, RZ, RZ, R38 ;  /* 0x000000ffff2c7224 */ /* 0x001fe200078e0026 */
[----:B--2---:R0:W2:-:S02]  /*0c10*/  DMUL R12, R12, R42 ;  /* 0x0000002a0c0c7228 */ /* 0x0040840000000000 */
[----:B0-----:R-:W-:Y:S01]  /*0c20*/  IMAD.MOV.U32 R42, RZ, RZ, c[0x0][0x0] ;  /* 0x00000000ff2a7624 */ /* 0x001fe200078e00ff */
[----:B------:R-:W-:Y:S01]  /*0c30*/  SEL R43, RZ, 0x1, P1 ;  /* 0x00000001ff2b7807 */ /* 0x000fe20000800000 */
[----:B-1----:R0:W1:Y:S02]  /*0c40*/  DMUL R14, R14, R26 ;  /* 0x0000001a0e0e7228 */ /* 0x0020640000000000 */
[----:B------:R-:W-:Y:S01]  /*0c50*/  IMAD.SHL.U32 R42, R42, 0x2, RZ ;  /* 0x000000022a2a7824 */ /* 0x000fe200078e00ff */
[----:B0-----:R-:W-:Y:S01]  /*0c60*/  IADD3 R26, P2, R41, c[0x0][0x310], RZ ;  /* 0x0000c400291a7a10 */ /* 0x001fe20007f5e0ff */
[-C--:B--2---:R-:W-:Y:S01]  /*0c70*/  DMUL R12, R12, R22.reuse ;  /* 0x000000160c0c7228 */ /* 0x084fe20000000000 */
[----:B------:R-:W-:Y:S01]  /*0c80*/  PRMT R25, R43, 0x7604, R25 ;  /* 0x000076042b197816 */ /* 0x000fe20000000019 */
[----:B------:R-:W-:Y:S02]  /*0c90*/  IMAD R41, R42, c[0x0][0xc], R41 ;  /* 0x000003002a297a24 */ /* 0x000fe400078e0229 */
[----:B-1----:R-:W0:Y:S01]  /*0ca0*/  DMUL R14, R14, R22 ;  /* 0x000000160e0e7228 */ /* 0x002e220000000000 */
[----:B------:R-:W-:-:S02]  /*0cb0*/  IMAD.X R27, RZ, RZ, c[0x0][0x314], P2 ;  /* 0x0000c500ff1b7624 */ /* 0x000fc400010e06ff */
[----:B------:R-:W-:Y:S01]  /*0cc0*/  ISETP.GE.U32.AND P0, PT, R41, c[0x0][0x3e8], PT ;  /* 0x0000fa0029007a0c */ /* 0x000fe20003f06070 */
[----:B------:R-:W-:Y:S02]  /*0cd0*/  IMAD.MOV.U32 R43, RZ, RZ, R24 ;  /* 0x000000ffff2b7224 */ /* 0x000fe400078e0018 */
[----:B------:R-:W-:Y:S01]  /*0ce0*/  IMAD.MOV.U32 R42, RZ, RZ, R39 ;  /* 0x000000ffff2a7224 */ /* 0x000fe200078e0027 */
[----:B0-----:R0:W-:Y:S04]  /*0cf0*/  STG.E.128 [R28.64], R12 ;  /* 0x0000000c1c007986 */ /* 0x0011e8000c101d04 */
[----:B------:R0:W-:Y:S04]  /*0d00*/  STG.E.U16 [R26.64], R25 ;  /* 0x000000191a007986 */ /* 0x0001e8000c101504 */
[----:B------:R-:W-:Y:S06]  /*0d10*/  BAR.SYNC.DEFER_BLOCKING 0x0 ;  /* 0x0000000000007b1d */ /* 0x000fec0000010000 */
[----:B------:R-:W-:Y:S05]  /*0d20*/  @!P0 BRA `(.L_x_4747) ;  /* 0xfffff91000008947 */ /* 0x000fea000383ffff */
[----:B------:R-:W-:Y:S05]  /*0d30*/  EXIT ;  /* 0x000000000000794d */ /* 0x000fea0003800000 */
        .weak           $__internal_132_$__cuda_sm20_dblrcp_rn_slowpath_v3
        .type           $__internal_132_$__cuda_sm20_dblrcp_rn_slowpath_v3,@function
        .size           $__internal_132_$__cuda_sm20_dblrcp_rn_slowpath_v3,(.L_x_11556 - $__internal_132_$__cuda_sm20_dblrcp_rn_slowpath_v3)
$__internal_132_$__cuda_sm20_dblrcp_rn_slowpath_v3:
        /* <DEDUP_REMOVED lines=27> */
.L_x_4750:
        /* <DEDUP_REMOVED lines=10> */
.L_x_4748:
[----:B------:R-:W-:Y:S01]  /*0f90*/  LOP3.LUT R15, R24, 0x80000, RZ, 0xfc, !PT ;  /* 0x00080000180f7812 */ /* 0x000fe200078efcff */
[----:B------:R-:W-:Y:S02]  /*0fa0*/  IMAD.MOV.U32 R14, RZ, RZ, c[0x0][0x3f0] ;  /* 0x0000fc00ff0e7624 */ /* 0x000fe400078e00ff */
.L_x_4749:
[----:B------:R-:W-:Y:S02]  /*0fb0*/  IMAD.MOV.U32 R27, RZ, RZ, 0x0 ;  /* 0x00000000ff1b7424 */ /* 0x000fe400078e00ff */
[----:B01----:R-:W-:Y:S02]  /*0fc0*/  IMAD.MOV.U32 R22, RZ, RZ, R14 ;  /* 0x000000ffff167224 */ /* 0x003fe400078e000e */
[----:B------:R-:W-:Y:S01]  /*0fd0*/  IMAD.MOV.U32 R23, RZ, RZ, R15 ;  /* 0x000000ffff177224 */ /* 0x000fe200078e000f */
[----:B------:R-:W-:Y:S06]  /*0fe0*/  RET.REL.NODEC R26 `(_ZN2at6native43_GLOBAL__N__7cc8d1ed_10_Dropout_cu_0e96ed3824fused_dropout_kernel_vecIddjLi1ELi2EbEEvNS_4cuda6detail10TensorInfoIKT_T1_EENS5_IS6_S8_EENS5_IT4_S8_EES8_T0_NS_15PhiloxCudaStateE) ;  /* 0xfffff0101a007950 */ /* 0x000fec0003c3ffff */
.L_x_4751:
        /* <DEDUP_REMOVED lines=9> */
.L_x_11556:


//--------------------- .text._ZN2at6native43_GLOBAL__N__7cc8d1ed_10_Dropout_cu_0e96ed3824fused_dropout_kernel_vecIddjLi1ELi4EbEEvNS_4cuda6detail10TensorInfoIKT_T1_EENS5_IS6_S8_EENS5_IT4_S8_EES8_T0_NS_15PhiloxCudaStateE --------------------------
	.section	.text._ZN2at6native43_GLOBAL__N__7cc8d1ed_10_Dropout_cu_0e96ed3824fused_dropout_kernel_vecIddjLi1ELi4EbEEvNS_4cuda6detail10TensorInfoIKT_T1_EENS5_IS6_S8_EENS5_IT4_S8_EES8_T0_NS_15PhiloxCudaStateE,"ax",@progbits
	.sectioninfo	@"SHI_REGISTERS=56"
	.align	128
.text._ZN2at6native43_GLOBAL__N__7cc8d1ed_10_Dropout_cu_0e96ed3824fused_dropout_kernel_vecIddjLi1ELi4EbEEvNS_4cuda6detail10TensorInfoIKT_T1_EENS5_IS6_S8_EENS5_IT4_S8_EES8_T0_NS_15PhiloxCudaStateE:
        .type           _ZN2at6native43_GLOBAL__N__7cc8d1ed_10_Dropout_cu_0e96ed3824fused_dropout_kernel_vecIddjLi1ELi4EbEEvNS_4cuda6detail10TensorInfoIKT_T1_EENS5_IS6_S8_EENS5_IT4_S8_EES8_T0_NS_15PhiloxCudaStateE,@function
        .size           _ZN2at6native43_GLOBAL__N__7cc8d1ed_10_Dropout_cu_0e96ed3824fused_dropout_kernel_vecIddjLi1ELi4EbEEvNS_4cuda6detail10TensorInfoIKT_T1_EENS5_IS6_S8_EENS5_IT4_S8_EES8_T0_NS_15PhiloxCudaStateE,(.L_x_11558 - _ZN2at6native43_GLOBAL__N__7cc8d1ed_10_Dropout_cu_0e96ed3824fused_dropout_kernel_vecIddjLi1ELi4EbEEvNS_4cuda6detail10TensorInfoIKT_T1_EENS5_IS6_S8_EENS5_IT4_S8_EES8_T0_NS_15PhiloxCudaStateE)
        .other          _ZN2at6native43_GLOBAL__N__7cc8d1ed_10_Dropout_cu_0e96ed3824fused_dropout_kernel_vecIddjLi1ELi4EbEEvNS_4cuda6detail10TensorInfoIKT_T1_EENS5_IS6_S8_EENS5_IT4_S8_EES8_T0_NS_15PhiloxCudaStateE,@"STO_CUDA_ENTRY STV_DEFAULT"
_ZN2at6native43_GLOBAL__N__7cc8d1ed_10_Dropout_cu_0e96ed3824fused_dropout_kernel_vecIddjLi1ELi4EbEEvNS_4cuda6detail10TensorInfoIKT_T1_EENS5_IS6_S8_EENS5_IT4_S8_EES8_T0_NS_15PhiloxCudaStateE:
        /* <DEDUP_REMOVED lines=24> */
[----:B------:R-:W-:Y:S02]  /*0180*/  IADD3 R2, R24, -0x61c88647, RZ ;  /* 0x9e3779b918027810 */ /* 0x000fe40007ffe0ff */
[----:B------:R-:W-:Y:S01]  /*0190*/  LOP3.LUT R10, R5, R25, RZ, 0x3c, !PT ;  /* 0x00000019050a7212 */ /* 0x000fe200078e3cff */
        /* <DEDUP_REMOVED lines=8> */
[----:B------:R-:W-:Y:S02]  /*0220*/  ISETP.GE.U32.AND P0, PT, R43, c[0x0][0x3e8], PT ;  /* 0x0000fa002b007a0c */ /* 0x000fe40003f06070 */
[----:B------:R-:W-:Y:S01]  /*0230*/  IADD3 R6, R24, -0x255992d5, RZ ;  /* 0xdaa66d2b18067810 */ /* 0x000fe20007ffe0ff */
[----:B------:R-:W-:Y:S01]  /*0240*/  IMAD.WIDE.U32 R12, R12, -0x2daee0ad, RZ ;  /* 0xd2511f530c0c7825 */ /* 0x000fe200078e00ff */
[----:B------:R-:W-:-:S02]  /*0250*/  LOP3.LUT R10, R15, R10, R3, 0x96, !PT ;  /* 0x0000000a0f0a7212 */ /* 0x000fc400078e9603 */
[----:B------:R-:W-:Y:S02]  /*0260*/  IADD3 R7, R24, 0x78dde6e4, RZ ;  /* 0x78dde6e418077810 */ /* 0x000fe40007ffe0ff */
[----:B------:R-:W-:Y:S01]  /*0270*/  LOP3.LUT R16, R13, R8, R4, 0x96, !PT ;  /* 0x000000080d107212 */ /* 0x000fe200078e9604 */
[----:B------:R-:W-:Y:S01]  /*0280*/  IMAD.WIDE.U32 R10, R10, -0x2daee0ad, RZ ;  /* 0xd2511f530a0a7825 */ /* 0x000fe200078e00ff */
[C---:B------:R-:W-:Y:S02]  /*0290*/  IADD3 R8, R25.reuse, -0x126145ec, RZ ;  /* 0xed9eba1419087810 */ /* 0x040fe40007ffe0ff */
[----:B------:R-:W-:Y:S01]  /*02a0*/  IADD3 R9, R25, -0x56f99767, RZ ;  /* 0xa906689919097810 */ /* 0x000fe20007ffe0ff */
        /* <DEDUP_REMOVED lines=41> */
[----:B------:R-:W-:Y:S02]  /*0540*/  LOP3.LUT R48, R15, R48, R30, 0x96, !PT ;  /* 0x000000300f307212 */ /* 0x000fe400078e961e */
        /* <DEDUP_REMOVED lines=10> */
[----:B------:R-:W-:Y:S05]  /*05f0*/  CALL.REL.NOINC `($__internal_133_$__cuda_sm20_dblrcp_rn_slowpath_v3) ;  /* 0x0000098000007944 */ /* 0x000fea0003c00000 */
[----:B01----:R-:W-:Y:S02]  /*0600*/  IMAD.MOV.U32 R26, RZ, RZ, R14 ;  /* 0x000000ffff1a7224 */ /* 0x003fe400078e000e */
[----:B------:R-:W-:Y:S02]  /*0610*/  IMAD.MOV.U32 R27, RZ, RZ, R15 ;  /* 0x000000ffff1b7224 */ /* 0x000fe400078e000f */
.L_x_4752:
[----:B01----:R-:W-:Y:S01]  /*0620*/  IMAD R48, R48, -0x326172a9, RZ ;  /* 0xcd9e8d5730307824 */ /* 0x003fe200078e02ff */
[----:B------:R-:W-:Y:S02]  /*0630*/  LOP3.LUT R42, R42, 0x3, RZ, 0xc0, !PT ;  /* 0x000000032a2a7812 */ /* 0x000fe400078ec0ff */
[----:B------:R-:W-:-:S02]  /*0640*/  MOV R39, RZ ;  /* 0x000000ff00277202 */ /* 0x000fc40000000f00 */
.L_x_4757:
        /* <DEDUP_REMOVED lines=13> */
.L_x_4754:
[----:B------:R-:W-:Y:S05]  /*0720*/  BSYNC B0 ;  /* 0x0000000000007941 */ /* 0x000fea0003800000 */
.L_x_4753:
        /* <DEDUP_REMOVED lines=60> */
.L_x_4756:
[----:B------:R-:W-:Y:S02]  /*0af0*/  IMAD.MOV.U32 R49, RZ, RZ, R46 ;  /* 0x000000ffff317224 */ /* 0x000fe400078e002e */
[----:B------:R-:W-:Y:S02]  /*0b00*/  IMAD.MOV.U32 R52, RZ, RZ, R15 ;  /* 0x000000ffff347224 */ /* 0x000fe400078e000f */
[----:B------:R-:W-:Y:S02]  /*0b10*/  IMAD.MOV.U32 R51, RZ, RZ, R41 ;  /* 0x000000ffff337224 */ /* 0x000fe400078e0029 */
[----:B------:R-:W-:-:S02]  /*0b20*/  IMAD.MOV.U32 R45, RZ, RZ, R28 ;  /* 0x000000ffff2d7224 */ /* 0x000fc400078e001c */
.L_x_4755:
[----:B------:R-:W-:-:S10]  /*0b30*/  HFMA2.MMA R44, -RZ, RZ, 0, 4.76837158203125e-07 ;  /* 0x00000008ff2c7435 */ /* 0x000fd400000001ff */
[----:B------:R-:W-:-:S05]  /*0b40*/  IMAD.WIDE.U32 R46, R43, R44, c[0x0][0x160] ;  /* 0x000058002b2e7625 */ /* 0x000fca00078e002c */
[----:B------:R0:W2:Y:S04]  /*0b50*/  LDG.E.128 R16, [R46.64+0x10] ;  /* 0x000010042e107981 */ /* 0x0000a8000c1e1d00 */
[----:B------:R0:W3:Y:S01]  /*0b60*/  LDG.E.128 R12, [R46.64] ;  /* 0x000000042e0c7981 */ /* 0x0000e2000c1e1d00 */
[----:B------:R-:W1:Y:S01]  /*0b70*/  I2F.U32 R34, R49 ;  /* 0x0000003100227306 */ /* 0x000e620000201000 */
[----:B------:R-:W-:-:S07]  /*0b80*/  IMAD.MOV.U32 R29, RZ, RZ, 0x2f800000 ;  /* 0x2f800000ff1d7424 */ /* 0x000fce00078e00ff */
[----:B------:R-:W4:Y:S01]  /*0b90*/  I2F.U32 R50, R45 ;  /* 0x0000002d00327306 */ /* 0x000f220000201000 */
[----:B-1----:R-:W-:-:S07]  /*0ba0*/  FFMA.FTZ R34, R34, R29, 1.1641532182693481445e-10 ;  /* 0x2f00000022227423 */ /* 0x002fce000001001d */
[----:B------:R-:W1:Y:S01]  /*0bb0*/  I2F.U32 R52, R52 ;  /* 0x0000003400347306 */ /* 0x000e620000201000 */
[----:B------:R-:W-:-:S07]  /*0bc0*/  FMUL.FTZ R34, R34, 1 ;  /* 0x3f80000022227820 */ /* 0x000fce0000410000 */
[----:B------:R-:W0:Y:S08]  /*0bd0*/  I2F.U32 R48, R51 ;  /* 0x0000003300307306 */ /* 0x000e300000201000 */
[----:B------:R-:W5:Y:S01]  /*0be0*/  F2F.F64.F32 R34, R34 ;  /* 0x0000002200227310 */ /* 0x000f620000201800 */
[-C--:B----4-:R-:W-:Y:S02]  /*0bf0*/  FFMA.FTZ R50, R50, R29.reuse, 1.1641532182693481445e-10 ;  /* 0x2f00000032327423 */ /* 0x090fe4000001001d */
[----:B-1----:R-:W-:-:S02]  /*0c00*/  FFMA.FTZ R53, R52, R29, 1.1641532182693481445e-10 ;  /* 0x2f00000034357423 */ /* 0x002fc4000001001d */
[----:B------:R-:W-:Y:S02]  /*0c10*/  FMUL.FTZ R45, R50, 1 ;  /* 0x3f800000322d7820 */ /* 0x000fe40000410000 */
[----:B------:R-:W-:Y:S02]  /*0c20*/  FMUL.FTZ R53, R53, 1 ;  /* 0x3f80000035357820 */ /* 0x000fe40000410000 */
[----:B0-----:R-:W-:Y:S02]  /*0c30*/  FFMA.FTZ R46, R48, R29, 1.1641532182693481445e-10 ;  /* 0x2f000000302e7423 */ /* 0x001fe4000001001d */
[----:B------:R-:W0:Y:S01]  /*0c40*/  F2F.F64.F32 R48, R53 ;  /* 0x0000003500307310 */ /* 0x000e220000201800 */
[----:B-----5:R1:W4:-:S07]  /*0c50*/  DSETP.GEU.AND P1, PT, R34, c[0x0][0x3f0], PT ;  /* 0x0000fc002200762a */ /* 0x02030e0003f2e000 */
[----:B-1----:R-:W1:Y:S01]  /*0c60*/  F2F.F64.F32 R34, R45 ;  /* 0x0000002d00227310 */ /* 0x002e620000201800 */
[----:B------:R-:W-:-:S07]  /*0c70*/  FMUL.FTZ R46, R46, 1 ;  /* 0x3f8000002e2e7820 */ /* 0x000fce0000410000 */
[----:B------:R-:W5:Y:S01]  /*0c80*/  F2F.F64.F32 R46, R46 ;  /* 0x0000002e002e7310 */ /* 0x000f620000201800 */
[----:B0-----:R-:W0:Y:S01]  /*0c90*/  DSETP.GEU.AND P2, PT, R48, c[0x0][0x3f0], PT ;  /* 0x0000fc003000762a */ /* 0x001e220003f4e000 */
[----:B----4-:R-:W-:-:S03]  /*0ca0*/  FSEL R29, RZ, 1, P1 ;  /* 0x3f800000ff1d7808 */ /* 0x010fc60000800000 */
[----:B-1----:R-:W1:Y:S02]  /*0cb0*/  DSETP.GEU.AND P0, PT, R34, c[0x0][0x3f0], PT ;  /* 0x0000fc002200762a */ /* 0x002e640003f0e000 */
[----:B------:R-:W-:Y:S01]  /*0cc0*/  FMUL.FTZ R50, R29, 1 ;  /* 0x3f8000001d327820 */ /* 0x000fe20000410000 */
[----:B0-----:R-:W-:-:S03]  /*0cd0*/  FSEL R29, RZ, 1, P2 ;  /* 0x3f800000ff1d7808 */ /* 0x001fc60001000000 */
[----:B-1----:R-:W-:Y:S01]  /*0ce0*/  FSEL R34, RZ, 1, P0 ;  /* 0x3f800000ff227808 */ /* 0x002fe20000000000 */
[----:B-----5:R-:W0:-:S04]  /*0cf0*/  DSETP.GEU.AND P3, PT, R46, c[0x0][0x3f0], PT ;  /* 0x0000fc002e00762a */ /* 0x020e080003f6e000 */
[----:B------:R-:W-:Y:S02]  /*0d00*/  FMUL.FTZ R35, R34, 1 ;  /* 0x3f80000022237820 */ /* 0x000fe40000410000 */
[----:B------:R-:W-:Y:S01]  /*0d10*/  FMUL.FTZ R48, R29, 1 ;  /* 0x3f8000001d307820 */ /* 0x000fe20000410000 */
[----:B0-----:R-:W-:-:S03]  /*0d20*/  FSEL R29, RZ, 1, P3 ;  /* 0x3f800000ff1d7808 */ /* 0x001fc60001800000 */
[----:B------:R-:W2:Y:S02]  /*0d30*/  F2F.F64.F32 R34, R35 ;  /* 0x0000002300227310 */ /* 0x000ea40000201800 */
[----:B------:R-:W-:-:S06]  /*0d40*/  FMUL.FTZ R46, R29, 1 ;  /* 0x3f8000001d2e7820 */ /* 0x000fcc0000410000 */
[----:B------:R-:W0:Y:S01]  /*0d50*/  F2F.F64.F32 R46, R46 ;  /* 0x0000002e002e7310 */ /* 0x000e220000201800 */
[----:B------:R-:W-:-:S07]  /*0d60*/  SEL R29, RZ, 0x1, P1 ;  /* 0x00000001ff1d7807 */ /* 0x000fce0000800000 */
[----:B------:R-:W3:Y:S08]  /*0d70*/  F2F.F64.F32 R50, R50 ;  /* 0x0000003200327310 */ /* 0x000ef00000201800 */
[----:B------:R-:W1:Y:S01]  /*0d80*/  F2F.F64.F32 R48, R48 ;  /* 0x0000003000307310 */ /* 0x000e620000201800 */
[----:B------:R-:W-:Y:S01]  /*0d90*/  IMAD.WIDE.U32 R44, R43, R44, c[0x0][0x238] ;  /* 0x00008e002b2c7625 */ /* 0x000fe200078e002c */
[----:B------:R-:W-:Y:S01]  /*0da0*/  WARPSYNC 0xffffffff ;  /* 0xffffffff00007948 */ /* 0x000fe20003800000 */
[----:B--2---:R2:W-:-:S02]  /*0db0*/  DMUL R18, R18, R34 ;  /* 0x0000002212127228 */ /* 0x0045c40000000000 */
[----:B--2---:R-:W-:-:S04]  /*0dc0*/  SEL R34, RZ, 0x1, P2 ;  /* 0x00000001ff227807 */ /* 0x004fc80001000000 */
[----:B------:R-:W-:Y:S02]  /*0dd0*/  PRMT R34, R34, 0x7604, R29 ;  /* 0x0000760422227816 */ /* 0x000fe4000000001d */
[----:B------:R-:W-:Y:S01]  /*0de0*/  SEL R29, RZ, 0x1, P3 ;  /* 0x00000001ff1d7807 */ /* 0x000fe20001800000 */
[----:B0-----:R0:W-:-:S03]  /*0df0*/  DMUL R16, R16, R46 ;  /* 0x0000002e10107228 */ /* 0x0011c60000000000 */
[----:B0-----:R-:W-:Y:S02]  /*0e00*/  PRMT R46, R29, 0x7054, R34 ;  /* 0x000070541d2e7816 */ /* 0x001fe40000000022 */
[----:B------:R-:W-:-:S04]  /*0e10*/  SEL R29, RZ, 0x1, P0 ;  /* 0x00000001ff1d7807 */ /* 0x000fc80000000000 */
[----:B------:R-:W-:Y:S01]  /*0e20*/  PRMT R29, R29, 0x654, R46 ;  /* 0x000006541d1d7816 */ /* 0x000fe2000000002e */
[----:B------:R-:W-:Y:S01]  /*0e30*/  IMAD.MOV.U32 R46, RZ, RZ, c[0x0][0x0] ;  /* 0x00000000ff2e7624 */ /* 0x000fe200078e00ff */
[----:B------:R-:W-:-:S03]  /*0e40*/  IADD3 R34, P1, R43, c[0x0][0x310], RZ ;  /* 0x0000c4002b227a10 */ /* 0x000fc60007f3e0ff */
[----:B------:R-:W-:Y:S01]  /*0e50*/  IMAD.SHL.U32 R46, R46, 0x4, RZ ;  /* 0x000000042e2e7824 */ /* 0x000fe200078e00ff */
[----:B---3--:R-:W0:-:S03]  /*0e60*/  DMUL R12, R12, R50 ;  /* 0x000000320c0c7228 */ /* 0x008e060000000000 */
[----:B------:R-:W-:Y:S01]  /*0e70*/  IMAD R43, R46, c[0x0][0xc], R43 ;  /* 0x000003002e2b7a24 */ /* 0x000fe200078e022b */
[----:B-1----:R-:W1:-:S04]  /*0e80*/  DMUL R14, R14, R48 ;  /* 0x000000300e0e7228 */ /* 0x002e480000000000 */
[----:B------:R-:W-:Y:S01]  /*0e90*/  ISETP.GE.U32.AND P0, PT, R43, c[0x0][0x3e8], PT ;  /* 0x0000fa002b007a0c */ /* 0x000fe20003f06070 */
[----:B0-----:R-:W-:Y:S01]  /*0ea0*/  DMUL R12, R12, R26 ;  /* 0x0000001a0c0c7228 */ /* 0x001fe20000000000 */
[----:B------:R-:W-:-:S03]  /*0eb0*/  IMAD.X R35, RZ, RZ, c[0x0][0x314], P1 ;  /* 0x0000c500ff237624 */ /* 0x000fc600008e06ff */
[----:B-1----:R-:W0:-:S04]  /*0ec0*/  DMUL R14, R14, R26 ;  /* 0x0000001a0e0e7228 */ /* 0x002e080000000000 */
[----:B------:R-:W-:-:S04]  /*0ed0*/  DMUL R16, R16, R26 ;  /* 0x0000001a10107228 */ /* 0x000fc80000000000 */
[----:B------:R-:W1:Y:S01]  /*0ee0*/  DMUL R18, R18, R26 ;  /* 0x0000001a12127228 */ /* 0x000e620000000000 */
[----:B0-----:R0:W-:Y:S01]  /*0ef0*/  STG.E.128 [R44.64], R12 ;  /* 0x0000000c2c007986 */ /* 0x0011e2000c101d04 */
[----:B------:R-:W-:-:S05]  /*0f00*/  IMAD.MOV.U32 R48, RZ, RZ, R28 ;  /* 0x000000ffff307224 */ /* 0x000fca00078e001c */
[----:B-1----:R0:W-:Y:S04]  /*0f10*/  STG.E.128 [R44.64+0x10], R16 ;  /* 0x000010102c007986 */ /* 0x0021e8000c101d04 */
[----:B------:R0:W-:Y:S01]  /*0f20*/  STG.E [R34.64], R29 ;  /* 0x0000001d22007986 */ /* 0x0001e2000c101904 */
[----:B------:R-:W-:Y:S01]  /*0f30*/  MOV R47, R41 ;  /* 0x00000029002f7202 */ /* 0x000fe20000000f00 */
[----:B------:R-:W-:Y:S02]  /*0f40*/  IMAD.MOV.U32 R46, RZ, RZ, R40 ;  /* 0x000000ffff2e7224 */ /* 0x000fe400078e0028 */
[----:B------:R-:W-:Y:S06]  /*0f50*/  BAR.SYNC.DEFER_BLOCKING 0x0 ;  /* 0x0000000000007b1d */ /* 0x000fec0000010000 */
[----:B------:R-:W-:Y:S05]  /*0f60*/  @!P0 BRA `(.L_x_4757) ;  /* 0xfffff6e000008947 */ /* 0x000fea000383ffff */
[----:B------:R-:W-:Y:S05]  /*0f70*/  EXIT ;  /* 0x000000000000794d */ /* 0x000fea0003800000 */
        .weak           $__internal_133_$__cuda_sm20_dblrcp_rn_slowpath_v3
        .type           $__internal_133_$__cuda_sm20_dblrcp_rn_slowpath_v3,@function
        .size           $__internal_133_$__cuda_sm20_dblrcp_rn_slowpath_v3,(.L_x_11558 - $__internal_133_$__cuda_sm20_dblrcp_rn_slowpath_v3)
$__internal_133_$__cuda_sm20_dblrcp_rn_slowpath_v3:
        /* <DEDUP_REMOVED lines=27> */
.L_x_4760:
        /* <DEDUP_REMOVED lines=10> */
.L_x_4758:
[----:B------:R-:W-:Y:S01]  /*11d0*/  LOP3.LUT R15, R18, 0x80000, RZ, 0xfc, !PT ;  /* 0x00080000120f7812 */ /* 0x000fe200078efcff */
[----:B------:R-:W-:Y:S02]  /*11e0*/  IMAD.MOV.U32 R14, RZ, RZ, c[0x0][0x3f0] ;  /* 0x0000fc00ff0e7624 */ /* 0x000fe400078e00ff */
.L_x_4759:
[----:B------:R-:W-:-:S04]  /*11f0*/  IMAD.MOV.U32 R27, RZ, RZ, 0x0 ;  /* 0x00000000ff1b7424 */ /* 0x000fc800078e00ff */
[----:B------:R-:W-:Y:S05]  /*1200*/  RET.REL.NODEC R26 `(_ZN2at6native43_GLOBAL__N__7cc8d1ed_10_Dropout_cu_0e96ed3824fused_dropout_kernel_vecIddjLi1ELi4EbEEvNS_4cuda6detail10TensorInfoIKT_T1_EENS5_IS6_S8_EENS5_IT4_S8_EES8_T0_NS_15PhiloxCudaStateE) ;  /* 0xffffedf01a007950 */ /* 0x000fea0003c3ffff */
.L_x_4761:
        /* <DEDUP_REMOVED lines=15> */
.L_x_11558:


//--------------------- .text._ZN2at6native43_GLOBAL__N__7cc8d1ed_10_Dropout_cu_0e96ed3824fused_dropout_kernel_vecIddjLi1ELi8EbEEvNS_4cuda6detail10TensorInfoIKT_T1_EENS5_IS6_S8_EENS5_IT4_S8_EES8_T0_NS_15PhiloxCudaStateE --------------------------
	.section	.text._ZN2at6native43_GLOBAL__N__7cc8d1ed_10_Dropout_cu_0e96ed3824fused_dropout_kernel_vecIddjLi1ELi8EbEEvNS_4cuda6detail10TensorInfoIKT_T1_EENS5_IS6_S8_EENS5_IT4_S8_EES8_T0_NS_15PhiloxCudaStateE,"ax",@progbits
	.sectioninfo	@"SHI_REGISTERS=50"
	.align	128
.text._ZN2at6native43_GLOBAL__N__7cc8d1ed_10_Dropout_cu_0e96ed3824fused_dropout_kernel_vecIddjLi1ELi8EbEEvNS_4cuda6detail10TensorInfoIKT_T1_EENS5_IS6_S8_EENS5_IT4_S8_EES8_T0_NS_15PhiloxCudaStateE:
        .type           _ZN2at6native43_GLOBAL__N__7cc8d1ed_10_Dropout_cu_0e96ed3824fused_dropout_kernel_vecIddjLi1ELi8EbEEvNS_4cuda6detail10TensorInfoIKT_T1_EENS5_IS6_S8_EENS5_IT4_S8_EES8_T0_NS_15PhiloxCudaStateE,@function
        .size           _ZN2at6native43_GLOBAL__N__7cc8d1ed_10_Dropout_cu_0e96ed3824fused_dropout_kernel_vecIddjLi1ELi8EbEEvNS_4cuda6detail10TensorInfoIKT_T1_EENS5_IS6_S8_EENS5_IT4_S8_EES8_T0_NS_15PhiloxCudaStateE,(.L_x_11560 - _ZN2at6native43_GLOBAL__N__7cc8d1ed_10_Dropout_cu_0e96ed3824fused_dropout_kernel_vecIddjLi1ELi8EbEEvNS_4cuda6detail10TensorInfoIKT_T1_EENS5_IS6_S8_EENS5_IT4_S8_EES8_T0_NS_15PhiloxCudaStateE)
        .other          _ZN2at6native43_GLOBAL__N__7cc8d1ed_10_Dropout_cu_0e96ed3824fused_dropout_kernel_vecIddjLi1ELi8EbEEvNS_4cuda6detail10TensorInfoIKT_T1_EENS5_IS6_S8_EENS5_IT4_S8_EES8_T0_NS_15PhiloxCudaStateE,@"STO_CUDA_ENTRY STV_DEFAULT"
_ZN2at6native43_GLOBAL__N__7cc8d1ed_10_Dropout_cu_0e96ed3824fused_dropout_kernel_vecIddjLi1ELi8EbEEvNS_4cuda6detail10TensorInfoIKT_T1_EENS5_IS6_S8_EENS5_IT4_S8_EES8_T0_NS_15PhiloxCudaStateE:
        /* <DEDUP_REMOVED lines=92> */
[----:B------:R-:W-:-:S03]  /*05c0*/  MOV R5, R12 ;  /* 0x0000000c00057202 */ /* 0x000fc60000000f00 */
[----:B-1----:R-:W0:-:S06]  /*05d0*/  DFMA R10, R6, -R10, 1 ;  /* 0x3ff00000060a742b */ /* 0x002e0c000000080a */
[----:B0-----:R0:W1:Y:S02]  /*05e0*/  DFMA R10, R6, R10, R6 ;  /* 0x0000000a060a722b */ /* 0x0010640000000006 */
[----:B0-----:R-:W-:Y:S01]  /*05f0*/  IMAD.MOV.U32 R6, RZ, RZ, R13 ;  /* 0x000000ffff067224 */ /* 0x001fe200078e000d */
[----:B------:R-:W-:Y:S05]  /*0600*/  @P0 BRA `(.L_x_4762) ;  /* 0x0000006000000947 */ /* 0x000fea0003800000 */
[----:B-1----:R-:W-:Y:S02]  /*0610*/  LOP3.LUT R7, R14, 0x7fffffff, RZ, 0xc0, !PT ;  /* 0x7fffffff0e077812 */ /* 0x002fe400078ec0ff */
[----:B------:R-:W-:Y:S02]  /*0620*/  MOV R10, 0x650 ;  /* 0x00000650000a7802 */ /* 0x000fe40000000f00 */
[----:B------:R-:W-:Y:S02]  /*0630*/  IADD3 R7, R7, -0x100000, RZ ;  /* 0xfff0000007077810 */ /* 0x000fe40007ffe0ff */
[----:B------:R-:W-:Y:S05]  /*0640*/  CALL.REL.NOINC `($__internal_134_$__cuda_sm20_dblrcp_rn_slowpath_v3) ;  /* 0x00001b0000007944 */ /* 0x000fea0003c00000 */
[----:B01----:R-:W-:Y:S01]  /*0650*/  IMAD.MOV.U32 R10, RZ, RZ, R12 ;  /* 0x000000ffff0a7224 */ /* 0x003fe200078e000c */
[----:B------:R-:W-:Y:S02]  /*0660*/  MOV R11, R13 ;  /* 0x0000000d000b7202 */ /* 0x000fe40000000f00 */
.L_x_4762:
[----:B-1----:R-:W-:Y:S01]  /*0670*/  LOP3.LUT R9, R2, 0x3, RZ, 0xc0, !PT ;  /* 0x0000000302097812 */ /* 0x002fe200078ec0ff */
[----:B------:R-:W-:Y:S02]  /*0680*/  IMAD R8, R8, -0x326172a9, RZ ;  /* 0xcd9e8d5708087824 */ /* 0x000fe400078e02ff */
[----:B------:R-:W-:-:S02]  /*0690*/  IMAD.MOV.U32 R2, RZ, RZ, RZ ;  /* 0x000000ffff027224 */ /* 0x000fc400078e00ff */
.L_x_4775:
        /* <DEDUP_REMOVED lines=18> */
.L_x_4765:
[----:B------:R-:W-:Y:S05]  /*07c0*/  BSYNC B0 ;  /* 0x0000000000007941 */ /* 0x000fea0003800000 */
.L_x_4764:
        /* <DEDUP_REMOVED lines=39> */
[----:B------:R-:W-:Y:S01]  /*0a40*/  LOP3.LUT R6, R2, UR5, RZ, 0x3c, !PT ;  /* 0x0000000502067c12 */ /* 0x000fe2000f8e3cff */
[----:B------:R-:W-:Y:S01]  /*0a50*/  IMAD.MOV.U32 R33, RZ, RZ, R12 ;  /* 0x000000ffff217224 */ /* 0x000fe200078e000c */
[----:B------:R-:W-:Y:S01]  /*0a60*/  LOP3.LUT R5, R21, UR22, R18, 0x96, !PT ;  /* 0x0000001615057c12 */ /* 0x000fe2000f8e9612 */
[----:B------:R-:W-:-:S04]  /*0a70*/  IMAD.WIDE.U32 R30, R30, -0x326172a9, RZ ;  /* 0xcd9e8d571e1e7825 */ /* 0x000fc800078e00ff */
[----:B------:R-:W-:Y:S01]  /*0a80*/  IMAD.HI.U32 R7, R5, -0x2daee0ad, RZ ;  /* 0xd2511f5305077827 */ /* 0x000fe200078e00ff */
[----:B------:R-:W-:-:S04]  /*0a90*/  LOP3.LUT R20, R31, UR24, R20, 0x96, !PT ;  /* 0x000000181f147c12 */ /* 0x000fc8000f8e9614 */
[----:B------:R-:W-:Y:S02]  /*0aa0*/  LOP3.LUT R32, R7, UR25, R32, 0x96, !PT ;  /* 0x0000001907207c12 */ /* 0x000fe4000f8e9620 */
[----:B------:R-:W-:Y:S02]  /*0ab0*/  IADD3 R7, R15, 0x2, RZ ;  /* 0x000000020f077810 */ /* 0x000fe40007ffe0ff */
        /* <DEDUP_REMOVED lines=11> */
.L_x_4766:
        /* <DEDUP_REMOVED lines=21> */
.L_x_4768:
[----:B------:R-:W-:Y:S05]  /*0cc0*/  BSYNC B0 ;  /* 0x0000000000007941 */ /* 0x000fea0003800000 */
.L_x_4767:
[----:B------:R-:W-:Y:S01]  /*0cd0*/  LOP3.LUT R8, R8, UR4, R3, 0x96, !PT ;  /* 0x0000000408087c12 */ /* 0x000fe2000f8e9603 */
[----:B------:R-:W-:Y:S01]  /*0ce0*/  IMAD R12, R5, -0x2daee0ad, RZ ;  /* 0xd2511f53050c7824 */ /* 0x000fe200078e02ff */
[----:B------:R-:W-:Y:S01]  /*0cf0*/  LOP3.LUT R6, R6, R21, RZ, 0x3c, !PT ;  /* 0x0000001506067212 */ /* 0x000fe200078e3cff */
[----:B------:R-:W-:Y:S02]  /*0d00*/  IMAD R21, R17, R4, -0x2daee0ad ;  /* 0xd2511f5311157424 */ /* 0x000fe400078e0204 */
        /* <DEDUP_REMOVED lines=57> */
.L_x_4763:
        /* <DEDUP_REMOVED lines=15> */
.L_x_4771:
[----:B------:R-:W-:Y:S05]  /*1190*/  BSYNC B0 ;  /* 0x0000000000007941 */ /* 0x000fea0003800000 */
.L_x_4770:
[C---:B------:R-:W-:Y:S01]  /*11a0*/  ISETP.NE.AND P0, PT, R7.reuse, RZ, PT ;  /* 0x000000ff0700720c */ /* 0x040fe20003f05270 */
[----:B------:R-:W-:Y:S01]  /*11b0*/  IMAD.WIDE.U32 R20, R0, -0x326172a9, RZ ;  /* 0xcd9e8d5700147825 */ /* 0x000fe200078e00ff */
[----:B------:R-:W-:Y:S01]  /*11c0*/  LOP3.LUT R4, R2, UR5, RZ, 0x3c, !PT ;  /* 0x0000000502047c12 */ /* 0x000fe2000f8e3cff */
[----:B------:R-:W-:Y:S02]  /*11d0*/  BSSY B0, `(.L_x_4772) ;  /* 0x0000018000007945 */ /* 0x000fe40003800000 */
[----:B------:R-:W-:Y:S01]  /*11e0*/  IMAD.HI.U32 R17, R7, -0x2daee0ad, RZ ;  /* 0xd2511f5307117827 */ /* 0x000fe200078e00ff */
[----:B------:R-:W-:Y:S02]  /*11f0*/  LOP3.LUT R24, R4, R19, RZ, 0x3c, !PT ;  /* 0x0000001304187212 */ /* 0x000fe400078e3cff */
[----:B------:R-:W-:Y:S01]  /*1200*/  LOP3.LUT R19, R20, UR8, RZ, 0x3c, !PT ;  /* 0x0000000814137c12 */ /* 0x000fe2000f8e3cff */
[----:B------:R-:W-:Y:S01]  /*1210*/  IMAD.MOV.U32 R3, RZ, RZ, R23 ;  /* 0x000000ffff037224 */ /* 0x000fe200078e0017 */
[----:B------:R-:W-:Y:S01]  /*1220*/  MOV R6, R21 ;  /* 0x0000001500067202 */ /* 0x000fe20000000f00 */
        /* <DEDUP_REMOVED lines=18> */
.L_x_4773:
[----:B------:R-:W-:Y:S05]  /*1350*/  BSYNC B0 ;  /* 0x0000000000007941 */ /* 0x000fea0003800000 */
.L_x_4772:
        /* <DEDUP_REMOVED lines=14> */
[----:B------:R-:W-:-:S03]  /*1440*/  MOV R40, R13 ;  /* 0x0000000d00287202 */ /* 0x000fc60000000f00 */
        /* <DEDUP_REMOVED lines=85> */
.L_x_4769:
[----:B------:R-:W-:-:S04]  /*19a0*/  IMAD.MOV.U32 R29, RZ, RZ, 0x8 ;  /* 0x00000008ff1d7424 */ /* 0x000fc800078e00ff */
[----:B------:R-:W-:-:S05]  /*19b0*/  IMAD.WIDE.U32 R34, R28, R29, c[0x0][0x160] ;  /* 0x000058001c227625 */ /* 0x000fca00078e001d */
        /* <DEDUP_REMOVED lines=10> */
[----:B------:R-:W-:-:S03]  /*1a60*/  FMUL.FTZ R39, R39, 1 ;  /* 0x3f80000027277820 */ /* 0x000fc60000410000 */
[----:B------:R-:W1:Y:S08]  /*1a70*/  I2F.U32 R31, R31 ;  /* 0x0000001f001f7306 */ /* 0x000e700000201000 */
[----:B------:R1:W1:Y:S01]  /*1a80*/  I2F.U32 R47, R30 ;  /* 0x0000001e002f7306 */ /* 0x0002620000201000 */
[----:B0-----:R-:W-:-:S04]  /*1a90*/  FFMA.FTZ R41, R41, R44, 1.1641532182693481445e-10 ;  /* 0x2f00000029297423 */ /* 0x001fc8000001002c */
[----:B------:R-:W-:-:S03]  /*1aa0*/  FMUL.FTZ R34, R41, 1 ;  /* 0x3f80000029227820 */ /* 0x000fc60000410000 */
[----:B------:R0:W0:Y:S01]  /*1ab0*/  I2F.U32 R45, R32 ;  /* 0x00000020002d7306 */ /* 0x0000220000201000 */
[----:B-1----:R-:W-:-:S04]  /*1ac0*/  FFMA.FTZ R30, R33, R44, 1.1641532182693481445e-10 ;  /* 0x2f000000211e7423 */ /* 0x002fc8000001002c */
[----:B------:R-:W-:Y:S02]  /*1ad0*/  FMUL.FTZ R40, R30, 1 ;  /* 0x3f8000001e287820 */ /* 0x000fe40000410000 */
[-C--:B------:R-:W-:Y:S01]  /*1ae0*/  FFMA.FTZ R30, R31, R44.reuse, 1.1641532182693481445e-10 ;  /* 0x2f0000001f1e7423 */ /* 0x080fe2000001002c */
[----:B------:R-:W1:Y:S01]  /*1af0*/  F2F.F64.F32 R38, R39 ;  /* 0x0000002700267310 */ /* 0x000e620000201800 */
[----:B------:R-:W-:Y:S02]  /*1b00*/  FFMA.FTZ R47, R47, R44, 1.1641532182693481445e-10 ;  /* 0x2f0000002f2f7423 */ /* 0x000fe4000001002c */
[----:B------:R-:W-:Y:S02]  /*1b10*/  FMUL.FTZ R30, R30, 1 ;  /* 0x3f8000001e1e7820 */ /* 0x000fe40000410000 */
[----:B0-----:R-:W-:-:S03]  /*1b20*/  FMUL.FTZ R32, R47, 1 ;  /* 0x3f8000002f207820 */ /* 0x001fc60000410000 */
[----:B------:R-:W0:Y:S01]  /*1b30*/  I2F.U32 R43, R36 ;  /* 0x00000024002b7306 */ /* 0x000e220000201000 */
[----:B------:R-:W-:-:S07]  /*1b40*/  FFMA.FTZ R45, R45, R44, 1.1641532182693481445e-10 ;  /* 0x2f0000002d2d7423 */ /* 0x000fce000001002c */
[----:B------:R-:W0:Y:S01]  /*1b50*/  F2F.F64.F32 R40, R40 ;  /* 0x0000002800287310 */ /* 0x000e220000201800 */
[----:B-1----:R-:W1:-:S07]  /*1b60*/  DSETP.GEU.AND P0, PT, R38, c[0x0][0x3f0], PT ;  /* 0x0000fc002600762a */ /* 0x002e4e0003f0e000 */
[----:B------:R1:W1:Y:S01]  /*1b70*/  I2F.U32 R42, R37 ;  /* 0x00000025002a7306 */ /* 0x0002620000201000 */
[----:B0-----:R-:W-:-:S04]  /*1b80*/  FFMA.FTZ R43, R43, R44, 1.1641532182693481445e-10 ;  /* 0x2f0000002b2b7423 */ /* 0x001fc8000001002c */
[----:B------:R-:W-:-:S03]  /*1b90*/  FMUL.FTZ R43, R43, 1 ;  /* 0x3f8000002b2b7820 */ /* 0x000fc60000410000 */
[----:B------:R-:W0:Y:S01]  /*1ba0*/  F2F.F64.F32 R30, R30 ;  /* 0x0000001e001e7310 */ /* 0x000e220000201800 */
[----:B------:R1:W0:Y:S02]  /*1bb0*/  DSETP.GEU.AND P3, PT, R40, c[0x0][0x3f0], PT ;  /* 0x0000fc002800762a */ /* 0x0002240003f6e000 */
[----:B-1----:R-:W-:-:S05]  /*1bc0*/  FSEL R40, RZ, 1, P0 ;  /* 0x3f800000ff287808 */ /* 0x002fca0000000000 */
[----:B------:R1:W0:Y:S01]  /*1bd0*/  F2F.F64.F32 R36, R34 ;  /* 0x0000002200247310 */ /* 0x0002220000201800 */
[----:B------:R-:W-:-:S04]  /*1be0*/  FFMA.FTZ R42, R42, R44, 1.1641532182693481445e-10 ;  /* 0x2f0000002a2a7423 */ /* 0x000fc8000001002c */
[----:B------:R-:W-:-:S03]  /*1bf0*/  FMUL.FTZ R38, R42, 1 ;  /* 0x3f8000002a267820 */ /* 0x000fc60000410000 */
[----:B------:R-:W0:Y:S01]  /*1c00*/  F2F.F64.F32 R32, R32 ;  /* 0x0000002000207310 */ /* 0x000e220000201800 */
[----:B-1----:R-:W-:Y:S01]  /*1c10*/  FMUL.FTZ R34, R45, 1 ;  /* 0x3f8000002d227820 */ /* 0x002fe20000410000 */
[----:B0-----:R0:W-:Y:S02]  /*1c20*/  DSETP.GEU.AND P2, PT, R30, c[0x0][0x3f0], PT ;  /* 0x0000fc001e00762a */ /* 0x0011e40003f4e000 */
[----:B0-----:R-:W-:Y:S01]  /*1c30*/  FMUL.FTZ R30, R40, 1 ;  /* 0x3f800000281e7820 */ /* 0x001fe20000410000 */
[----:B------:R-:W-:-:S03]  /*1c40*/  FSEL R40, RZ, 1, P3 ;  /* 0x3f800000ff287808 */ /* 0x000fc60001800000 */
[----:B------:R-:W0:Y:S01]  /*1c50*/  F2F.F64.F32 R34, R34 ;  /* 0x0000002200227310 */ /* 0x000e220000201800 */
[----:B------:R-:W1:-:S06]  /*1c60*/  DSETP.GEU.AND P1, PT, R36, c[0x0][0x3f0], PT ;  /* 0x0000fc002400762a */ /* 0x000e4c0003f2e000 */
[----:B-1----:R-:W-:Y:S01]  /*1c70*/  FSEL R42, RZ, 1, P1 ;  /* 0x3f800000ff2a7808 */ /* 0x002fe20000800000 */
[----:B------:R-:W1:Y:S01]  /*1c80*/  F2F.F64.F32 R36, R43 ;  /* 0x0000002b00247310 */ /* 0x000e620000201800 */
[----:B------:R0:W0:Y:S02]  /*1c90*/  DSETP.GEU.AND P5, PT, R32, c[0x0][0x3f0], PT ;  /* 0x0000fc002000762a */ /* 0x0000240003fae000 */
[----:B0-----:R-:W-:Y:S01]  /*1ca0*/  FMUL.FTZ R32, R40, 1 ;  /* 0x3f80000028207820 */ /* 0x001fe20000410000 */
[----:B------:R-:W-:Y:S01]  /*1cb0*/  FSEL R40, RZ, 1, P2 ;  /* 0x3f800000ff287808 */ /* 0x000fe20001000000 */
[----:B------:R-:W-:Y:S01]  /*1cc0*/  FMUL.FTZ R42, R42, 1 ;  /* 0x3f8000002a2a7820 */ /* 0x000fe20000410000 */
[----:B------:R0:W0:Y:S02]  /*1cd0*/  DSETP.GEU.AND P4, PT, R34, c[0x0][0x3f0], PT ;  /* 0x0000fc002200762a */ /* 0x0000240003f8e000 */
[----:B------:R-:W1:Y:S01]  /*1ce0*/  F2F.F64.F32 R38, R38 ;  /* 0x0000002600267310 */ /* 0x000e620000201800 */
[----:B0-----:R-:W-:Y:S01]  /*1cf0*/  FMUL.FTZ R34, R40, 1 ;  /* 0x3f80000028227820 */ /* 0x001fe20000410000 */
[----:B------:R-:W-:Y:S01]  /*1d00*/  FSEL R40, RZ, 1, P5 ;  /* 0x3f800000ff287808 */ /* 0x000fe20002800000 */
[----:B-1----:R0:W1:-:S05]  /*1d10*/  DSETP.GEU.AND P6, PT, R36, c[0x0][0x3f0], PT ;  /* 0x0000fc002400762a */ /* 0x00204a0003fce000 */
[----:B------:R-:W2:Y:S01]  /*1d20*/  F2F.F64.F32 R30, R30 ;  /* 0x0000001e001e7310 */ /* 0x000ea20000201800 */
[----:B0-----:R-:W-:Y:S01]  /*1d30*/  FMUL.FTZ R36, R40, 1 ;  /* 0x3f80000028247820 */ /* 0x001fe20000410000 */
[----:B------:R-:W-:Y:S02]  /*1d40*/  FSEL R40, RZ, 1, P4 ;  /* 0x3f800000ff287808 */ /* 0x000fe40002000000 */
[----:B-1----:R-:W-:Y:S02]  /*1d50*/  FSEL R41, RZ, 1, P6 ;  /* 0x3f800000ff297808 */ /* 0x002fe40003000000 */
[----:B------:R-:W-:Y:S02]  /*1d60*/  SEL R44, RZ, 0x1, P6 ;  /* 0x00000001ff2c7807 */ /* 0x000fe40003000000 */
[----:B------:R-:W3:Y:S01]  /*1d70*/  F2F.F64.F32 R34, R34 ;  /* 0x0000002200227310 */ /* 0x000ee20000201800 */
[----:B------:R0:W1:Y:S01]  /*1d80*/  DSETP.GEU.AND P6, PT, R38, c[0x0][0x3f0], PT ;  /* 0x0000fc002600762a */ /* 0x0000620003fce000 */
[----:B------:R-:W-:-:S02]  /*1d90*/  FMUL.FTZ R41, R41, 1 ;  /* 0x3f80000029297820 */ /* 0x000fc40000410000 */
[----:B0-----:R-:W-:-:S04]  /*1da0*/  FMUL.FTZ R38, R40, 1 ;  /* 0x3f80000028267820 */ /* 0x001fc80000410000 */
[----:B------:R-:W0:Y:S08]  /*1db0*/  F2F.F64.F32 R32, R32 ;  /* 0x0000002000207310 */ /* 0x000e300000201800 */
[----:B------:R-:W4:Y:S08]  /*1dc0*/  F2F.F64.F32 R36, R36 ;  /* 0x0000002400247310 */ /* 0x000f300000201800 */
[----:B------:R1:W0:Y:S02]  /*1dd0*/  F2F.F64.F32 R46, R42 ;  /* 0x0000002a002e7310 */ /* 0x0002240000201800 */
[----:B-1----:R-:W-:-:S06]  /*1de0*/  FSEL R42, RZ, 1, P6 ;  /* 0x3f800000ff2a7808 */ /* 0x002fcc0003000000 */
[----:B------:R-:W1:Y:S01]  /*1df0*/  F2F.F64.F32 R38, R38 ;  /* 0x0000002600267310 */ /* 0x000e620000201800 */
[----:B------:R-:W-:-:S07]  /*1e00*/  FMUL.FTZ R42, R42, 1 ;  /* 0x3f8000002a2a7820 */ /* 0x000fce0000410000 */
[----:B------:R-:W5:Y:S08]  /*1e10*/  F2F.F64.F32 R40, R41 ;  /* 0x0000002900287310 */ /* 0x000f700000201800 */
[----:B------:R-:W0:Y:S01]  /*1e20*/  F2F.F64.F32 R42, R42 ;  /* 0x0000002a002a7310 */ /* 0x000e220000201800 */
[----:B--2---:R2:W0:Y:S02]  /*1e30*/  DMUL R14, R14, R30 ;  /* 0x0000001e0e0e7228 */ /* 0x0044240000000000 */
[----:B--2---:R-:W-:-:S02]  /*1e40*/  SEL R30, RZ, 0xffffffff, P6 ;  /* 0xffffffffff1e7807 */ /* 0x004fc40003000000 */
[----:B---3--:R2:W-:Y:S02]  /*1e50*/  DMUL R18, R18, R34 ;  /* 0x0000002212127228 */ /* 0x0085e40000000000 */
[----:B--2---:R-:W-:Y:S02]  /*1e60*/  SEL R34, RZ, 0xffffffff, P2 ;  /* 0xffffffffff227807 */ /* 0x004fe40001000000 */
[----:B0-----:R0:W-:Y:S01]  /*1e70*/  DMUL R16, R16, R32 ;  /* 0x0000002010107228 */ /* 0x0011e20000000000 */
[----:B------:R-:W-:Y:S02]  /*1e80*/  SHF.L.U32 R31, R30, 0x8, RZ ;  /* 0x000000081e1f7819 */ /* 0x000fe400000006ff */
[----:B0-----:R-:W-:Y:S01]  /*1e90*/  SEL R32, RZ, 0xffffffff, P4 ;  /* 0xffffffffff207807 */ /* 0x001fe20002000000 */
[----:B----4-:R0:W-:Y:S01]  /*1ea0*/  DMUL R20, R20, R36 ;  /* 0x0000002414147228 */ /* 0x0101e20000000000 */
[----:B------:R-:W-:Y:S01]  /*1eb0*/  LOP3.LUT R44, R31, 0x100, R44, 0xe2, !PT ;  /* 0x000001001f2c7812 */ /* 0x000fe200078ee22c */
[----:B------:R-:W-:Y:S01]  /*1ec0*/  IMAD.SHL.U32 R34, R34, 0x100, RZ ;  /* 0x0000010022227824 */ /* 0x000fe200078e00ff */
[----:B0-----:R-:W-:Y:S01]  /*1ed0*/  SEL R36, RZ, 0xffffffff, P0 ;  /* 0xffffffffff247807 */ /* 0x001fe20000000000 */
[----:B------:R-:W-:Y:S01]  /*1ee0*/  IMAD.WIDE.U32 R30, R28, R29, c[0x0][0x238] ;  /* 0x00008e001c1e7625 */ /* 0x000fe200078e001d */
[----:B------:R-:W-:Y:S01]  /*1ef0*/  SEL R33, RZ, 0x1, P3 ;  /* 0x00000001ff217807 */ /* 0x000fe20001800000 */
[----:B------:R-:W0:Y:S01]  /*1f00*/  DMUL R12, R12, R46 ;  /* 0x0000002e0c0c7228 */ /* 0x000e220000000000 */
[----:B------:R-:W-:Y:S01]  /*1f10*/  SEL R35, RZ, 0x1, P1 ;  /* 0x00000001ff237807 */ /* 0x000fe20000800000 */
[----:B------:R-:W-:Y:S01]  /*1f20*/  IMAD.SHL.U32 R32, R32, 0x100, RZ ;  /* 0x0000010020207824 */ /* 0x000fe200078e00ff */
[----:B------:R-:W-:Y:S01]  /*1f30*/  SHF.L.U32 R36, R36, 0x8, RZ ;  /* 0x0000000824247819 */ /* 0x000fe200000006ff */
[----:B------:R-:W-:Y:S01]  /*1f40*/  DMUL R14, R14, R10 ;  /* 0x0000000a0e0e7228 */ /* 0x000fe20000000000 */
[----:B------:R-:W-:-:S02]  /*1f50*/  SEL R29, RZ, 0x1, P5 ;  /* 0x00000001ff1d7807 */ /* 0x000fc40002800000 */
[----:B------:R-:W-:Y:S01]  /*1f60*/  LOP3.LUT R34, R34, 0x100, R33, 0xe2, !PT ;  /* 0x0000010022227812 */ /* 0x000fe200078ee221 */
[----:B0-----:R-:W0:Y:S01]  /*1f70*/  DMUL R12, R12, R10 ;  /* 0x0000000a0c0c7228 */ /* 0x001e220000000000 */
[----:B------:R-:W-:Y:S02]  /*1f80*/  LOP3.LUT R35, R36, 0x100, R35, 0xe2, !PT ;  /* 0x0000010024237812 */ /* 0x000fe400078ee223 */
[----:B------:R-:W-:Y:S01]  /*1f90*/  LOP3.LUT R29, R32, 0x100, R29, 0xe2, !PT ;  /* 0x00000100201d7812 */ /* 0x000fe200078ee21d */
[----:B-1----:R-:W-:Y:S01]  /*1fa0*/  DMUL R22, R22, R38 ;  /* 0x0000002616167228 */ /* 0x002fe20000000000 */
[----:B------:R-:W-:Y:S02]  /*1fb0*/  PRMT R34, R35, 0x5410, R34 ;  /* 0x0000541023227816 */ /* 0x000fe40000000022 */
[----:B------:R-:W-:Y:S01]  /*1fc0*/  PRMT R35, R29, 0x5410, R44 ;  /* 0x000054101d237816 */ /* 0x000fe2000000002c */
[----:B------:R-:W-:Y:S01]  /*1fd0*/  IMAD.MOV.U32 R29, RZ, RZ, c[0x0][0x0] ;  /* 0x00000000ff1d7624 */ /* 0x000fe200078e00ff */
[----:B0-----:R0:W-:Y:S01]  /*1fe0*/  STG.E.128 [R30.64], R12 ;  /* 0x0000000c1e007986 */ /* 0x0011e2000c101d06 */
[----:B------:R-:W-:Y:S01]  /*1ff0*/  IADD3 R32, P0, R28, c[0x0][0x310], RZ ;  /* 0x0000c4001c207a10 */ /* 0x000fe20007f1e0ff */
[----:B-----5:R-:W-:-:S04]  /*2000*/  DMUL R24, R24, R40 ;  /* 0x0000002818187228 */ /* 0x020fc80000000000 */
[----:B------:R-:W-:Y:S01]  /*2010*/  DMUL R26, R26, R42 ;  /* 0x0000002a1a1a7228 */ /* 0x000fe20000000000 */
[----:B------:R-:W-:-:S03]  /*2020*/  IMAD.X R33, RZ, RZ, c[0x0][0x314], P0 ;  /* 0x0000c500ff217624 */ /* 0x000fc600000e06ff */
[----:B------:R-:W-:-:S04]  /*2030*/  DMUL R16, R16, R10 ;  /* 0x0000000a10107228 */ /* 0x000fc80000000000 */
[----:B------:R-:W1:Y:S01]  /*2040*/  DMUL R18, R18, R10 ;  /* 0x0000000a12127228 */ /* 0x000e620000000000 */
[----:B0-----:R-:W-:-:S03]  /*2050*/  SHF.L.U32 R13, R29, 0x3, RZ ;  /* 0x000000031d0d7819 */ /* 0x001fc600000006ff */
[-C--:B------:R-:W-:Y:S01]  /*2060*/  DMUL R20, R20, R10.reuse ;  /* 0x0000000a14147228 */ /* 0x080fe20000000000 */
[----:B------:R-:W-:Y:S02]  /*2070*/  IMAD.MOV.U32 R15, RZ, RZ, R7 ;  /* 0x000000ffff0f7224 */ /* 0x000fe400078e0007 */
[----:B-1----:R0:W-:Y:S01]  /*2080*/  STG.E.128 [R30.64+0x10], R16 ;  /* 0x000010101e007986 */ /* 0x0021e2000c101d06 */
[----:B------:R-:W-:Y:S01]  /*2090*/  IMAD R28, R13, c[0x0][0xc], R28 ;  /* 0x000003000d1c7a24 */ /* 0x000fe200078e021c */
[----:B------:R-:W1:-:S04]  /*20a0*/  DMUL R22, R22, R10 ;  /* 0x0000000a16167228 */ /* 0x000e480000000000 */
[----:B------:R-:W-:Y:S01]  /*20b0*/  ISETP.GE.U32.AND P0, PT, R28, c[0x0][0x3e8], PT ;  /* 0x0000fa001c007a0c */ /* 0x000fe20003f06070 */
[-C--:B------:R-:W-:Y:S02]  /*20c0*/  DMUL R24, R24, R10.reuse ;  /* 0x0000000a18187228 */ /* 0x080fe40000000000 */
[----:B-1----:R0:W-:Y:S02]  /*20d0*/  STG.E.128 [R30.64+0x20], R20 ;  /* 0x000020141e007986 */ /* 0x0021e4000c101d06 */
[----:B------:R-:W1:-:S07]  /*20e0*/  DMUL R26, R26, R10 ;  /* 0x0000000a1a1a7228 */ /* 0x000e4e0000000000 */
[----:B-1----:R0:W-:Y:S04]  /*20f0*/  STG.E.128 [R30.64+0x30], R24 ;  /* 0x000030181e007986 */ /* 0x0021e8000c101d06 */
[----:B------:R0:W-:Y:S04]  /*2100*/  STG.E.64 [R32.64], R34 ;  /* 0x0000002220007986 */ /* 0x0001e8000c101b06 */
[----:B------:R-:W-:Y:S06]  /*2110*/  BAR.SYNC.DEFER_BLOCKING 0x0 ;  /* 0x0000000000007b1d */ /* 0x000fec0000010000 */
[----:B------:R-:W-:Y:S01]  /*2120*/  @P0 CALL.REL.NOINC `(.L_x_4774) ;  /* 0x0000001000000944 */ /* 0x000fe20003c00000 */
[----:B------:R-:W-:Y:S05]  /*2130*/  BRA `(.L_x_4775) ;  /* 0xffffe56000007947 */ /* 0x000fea000383ffff */
.L_x_4774:
[----:B------:R-:W-:Y:S05]  /*2140*/  EXIT ;  /* 0x000000000000794d */ /* 0x000fea0003800000 */
        .weak           $__internal_134_$__cuda_sm20_dblrcp_rn_slowpath_v3
        .type           $__internal_134_$__cuda_sm20_dblrcp_rn_slowpath_v3,@function
        .size           $__internal_134_$__cuda_sm20_dblrcp_rn_slowpath_v3,(.L_x_11560 - $__internal_134_$__cuda_sm20_dblrcp_rn_slowpath_v3)
$__internal_134_$__cuda_sm20_dblrcp_rn_slowpath_v3:
        /* <DEDUP_REMOVED lines=27> */
.L_x_4778:
        /* <DEDUP_REMOVED lines=10> */
.L_x_4776:
[----:B------:R-:W-:Y:S02]  /*23a0*/  LOP3.LUT R13, R9, 0x80000, RZ, 0xfc, !PT ;  /* 0x00080000090d7812 */ /* 0x000fe400078efcff */
[----:B------:R-:W-:Y:S02]  /*23b0*/  MOV R12, c[0x0][0x3f0] ;  /* 0x0000fc00000c7a02 */ /* 0x000fe40000000f00 */
.L_x_4777:
[----:B------:R-:W-:-:S04]  /*23c0*/  IMAD.MOV.U32 R11, RZ, RZ, 0x0 ;  /* 0x00000000ff0b7424 */ /* 0x000fc800078e00ff */
[----:B------:R-:W-:Y:S05]  /*23d0*/  RET.REL.NODEC R10 `(_ZN2at6native43_GLOBAL__N__7cc8d1ed_10_Dropout_cu_0e96ed3824fused_dropout_kernel_vecIddjLi1ELi8EbEEvNS_4cuda6detail10TensorInfoIKT_T1_EENS5_IS6_S8_EENS5_IT4_S8_EES8_T0_NS_15PhiloxCudaStateE) ;  /* 0xffffdc200a007950 */ /* 0x000fea0003c3ffff */
.L_x_4779:
        /* <DEDUP_REMOVED lines=10> */
.L_x_11560:


//--------------------- .text._ZN2at6native43_GLOBAL__N__7cc8d1ed_10_Dropout_cu_0e96ed3824fused_dropout_kernel_vecIddjLi1ELi16EbEEvNS_4cuda6detail10TensorInfoIKT_T1_EENS5_IS6_S8_EENS5_IT4_S8_EES8_T0_NS_15PhiloxCudaStateE --------------------------
	.section	.text._ZN2at6native43_GLOBAL__N__7cc8d1ed_10_Dropout_cu_0e96ed3824fused_dropout_kernel_vecIddjLi1ELi16EbEEvNS_4cuda6detail10TensorInfoIKT_T1_EENS5_IS6_S8_EENS5_IT4_S8_EES8_T0_NS_15PhiloxCudaStateE,"ax",@progbits
	.sectioninfo	@"SHI_REGISTERS=64"
	.align	128
.text._ZN2at6native43_GLOBAL__N__7cc8d1ed_10_Dropout_cu_0e96ed3824fused_dropout_kernel_vecIddjLi1ELi16EbEEvNS_4cuda6detail10TensorInfoIKT_T1_EENS5_IS6_S8_EENS5_IT4_S8_EES8_T0_NS_15PhiloxCudaStateE:
        .type           _ZN2at6native43_GLOBAL__N__7cc8d1ed_10_Dropout_cu_0e96ed3824fused_dropout_kernel_vecIddjLi1ELi16EbEEvNS_4cuda6detail10TensorInfoIKT_T1_EENS5_IS6_S8_EENS5_IT4_S8_EES8_T0_NS_15PhiloxCudaStateE,@function
        .size           _ZN2at6native43_GLOBAL__N__7cc8d1ed_10_Dropout_cu_0e96ed3824fused_dropout_kernel_vecIddjLi1ELi16EbEEvNS_4cuda6detail10TensorInfoIKT_T1_EENS5_IS6_S8_EENS5_IT4_S8_EES8_T0_NS_15PhiloxCudaStateE,(.L_x_11562 - _ZN2at6native43_GLOBAL__N__7cc8d1ed_10_Dropout_cu_0e96ed3824fused_dropout_kernel_vecIddjLi1ELi16EbEEvNS_4cuda6detail10TensorInfoIKT_T1_EENS5_IS6_S8_EENS5_IT4_S8_EES8_T0_NS_15PhiloxCudaStateE)
        .other          _ZN2at6native43_GLOBAL__N__7cc8d1ed_10_Dropout_cu_0e96ed3824fused_dropout_kernel_vecIddjLi1ELi16EbEEvNS_4cuda6detail10TensorInfoIKT_T1_EENS5_IS6_S8_EENS5_IT4_S8_EES8_T0_NS_15PhiloxCudaStateE,@"STO_CUDA_ENTRY STV_DEFAULT"
_ZN2at6native43_GLOBAL__N__7cc8d1ed_10_Dropout_cu_0e96ed3824fused_dropout_kernel_vecIddjLi1ELi16EbEEvNS_4cuda6detail10TensorInfoIKT_T1_EENS5_IS6_S8_EENS5_IT4_S8_EES8_T0_NS_15PhiloxCudaStateE:
        /* <DEDUP_REMOVED lines=16> */
[C---:B------:R-:W-:Y:S01]  /*0100*/  IMAD.WIDE.U32 R6, R38.reuse, -0x326172a9, RZ ;  /* 0xcd9e8d5726067825 */ /* 0x040fe200078e00ff */
[----:B------:R-:W-:Y:S01]  /*0110*/  SHF.L.U32 R36, R38, 0x4, RZ ;  /* 0x0000000426247819 */ /* 0x000fe200000006ff */
        /* <DEDUP_REMOVED lines=85> */
[----:B------:R-:W-:Y:S05]  /*0670*/  CALL.REL.NOINC `($__internal_135_$__cuda_sm20_dblrcp_rn_slowpath_v3) ;  /* 0x0000365000007944 */ /* 0x000fea0003c00000 */
.L_x_4780:
[----:B------:R-:W-:Y:S01]  /*0680*/  LOP3.LUT R7, R0, 0x3, RZ, 0xc0, !PT ;  /* 0x0000000300077812 */ /* 0x000fe200078ec0ff */
[----:B------:R-:W-:Y:S02]  /*0690*/  IMAD R6, R6, -0x326172a9, RZ ;  /* 0xcd9e8d5706067824 */ /* 0x000fe400078e02ff */
[----:B------:R-:W-:Y:S02]  /*06a0*/  IMAD.MOV.U32 R0, RZ, RZ, RZ ;  /* 0x000000ffff007224 */ /* 0x000fe400078e00ff */
.L_x_4803:
[----:B------:R-:W-:Y:S01]  /*06b0*/  ISETP.NE.AND P0, PT, R7, RZ, PT ;  /* 0x000000ff0700720c */ /* 0x000fe20003f05270 */
[----:B-1----:R-:W-:Y:S01]  /*06c0*/  IMAD R10, R2, -0x2daee0ad, RZ ;  /* 0xd2511f53020a7824 */ /* 0x002fe200078e02ff */
        /* <DEDUP_REMOVED lines=16> */
.L_x_4783:
[----:B------:R-:W-:Y:S05]  /*07d0*/  BSYNC B0 ;  /* 0x0000000000007941 */ /* 0x000fea0003800000 */
.L_x_4782:
        /* <DEDUP_REMOVED lines=58> */
.L_x_4784:
        /* <DEDUP_REMOVED lines=21> */
.L_x_4786:
[----:B------:R-:W-:Y:S05]  /*0cd0*/  BSYNC B0 ;  /* 0x0000000000007941 */ /* 0x000fea0003800000 */
.L_x_4785:
        /* <DEDUP_REMOVED lines=9> */
[----:B------:R-:W-:Y:S01]  /*0d70*/  IMAD.HI.U32 R21, R21, -0x2daee0ad, RZ ;  /* 0xd2511f5315157827 */ /* 0x000fe200078e00ff */
[----:B------:R-:W-:-:S03]  /*0d80*/  LOP3.LUT R22, R4, R19, RZ, 0x3c, !PT ;  /* 0x0000001304167212 */ /* 0x000fc600078e3cff */
        /* <DEDUP_REMOVED lines=44> */
.L_x_4787:
        /* <DEDUP_REMOVED lines=17> */
.L_x_4789:
[----:B------:R-:W-:Y:S05]  /*1160*/  BSYNC B0 ;  /* 0x0000000000007941 */ /* 0x000fea0003800000 */
.L_x_4788:
        /* <DEDUP_REMOVED lines=9> */
[----:B------:R-:W-:Y:S01]  /*1200*/  IMAD.WIDE.U32 R24, R5, -0x326172a9, RZ ;  /* 0xcd9e8d5705187825 */ /* 0x000fe200078e00ff */
[----:B------:R-:W-:-:S03]  /*1210*/  IADD3 R5, R20, 0x4, RZ ;  /* 0x0000000414057810 */ /* 0x000fc60007ffe0ff */
        /* <DEDUP_REMOVED lines=26> */
[----:B------:R-:W-:Y:S01]  /*13c0*/  IMAD.HI.U32 R25, R5, -0x2daee0ad, RZ ;  /* 0xd2511f5305197827 */ /* 0x000fe200078e00ff */
[----:B------:R-:W-:-:S03]  /*13d0*/  LOP3.LUT R28, R27, UR27, R22, 0x96, !PT ;  /* 0x0000001b1b1c7c12 */ /* 0x000fc6000f8e9616 */
[----:B------:R-:W-:-:S04]  /*13e0*/  IMAD.HI.U32 R21, R23, -0x2daee0ad, RZ ;  /* 0xd2511f5317157827 */ /* 0x000fc800078e00ff */
[----:B------:R-:W-:Y:S01]  /*13f0*/  IMAD.WIDE.U32 R28, R28, -0x326172a9, RZ ;  /* 0xcd9e8d571c1c7825 */ /* 0x000fe200078e00ff */
[----:B------:R-:W-:Y:S02]  /*1400*/  LOP3.LUT R20, R21, UR29, R26, 0x96, !PT ;  /* 0x0000001d15147c12 */ /* 0x000fe4000f8e961a */
[----:B------:R-:W-:Y:S02]  /*1410*/  MOV R21, R11 ;  /* 0x0000000b00157202 */ /* 0x000fe40000000f00 */
        /* <DEDUP_REMOVED lines=13> */
.L_x_4790:
        /* <DEDUP_REMOVED lines=17> */
.L_x_4792:
[----:B------:R-:W-:Y:S05]  /*1600*/  BSYNC B0 ;  /* 0x0000000000007941 */ /* 0x000fea0003800000 */
.L_x_4791:
[----:B------:R-:W-:Y:S01]  /*1610*/  LOP3.LUT R10, R10, UR8, R37, 0x96, !PT ;  /* 0x000000080a0a7c12 */ /* 0x000fe2000f8e9625 */
[----:B------:R-:W-:Y:S01]  /*1620*/  IMAD R11, R2, R3, 0x76f35df9 ;  /* 0x76f35df9020b7424 */ /* 0x000fe200078e0203 */
        /* <DEDUP_REMOVED lines=59> */
.L_x_4781:
        /* <DEDUP_REMOVED lines=14> */
.L_x_4795:
[----:B------:R-:W-:Y:S05]  /*1ac0*/  BSYNC B0 ;  /* 0x0000000000007941 */ /* 0x000fea0003800000 */
.L_x_4794:
        /* <DEDUP_REMOVED lines=30> */
.L_x_4797:
[----:B------:R-:W-:Y:S05]  /*1cb0*/  BSYNC B0 ;  /* 0x0000000000007941 */ /* 0x000fea0003800000 */
.L_x_4796:
        /* <DEDUP_REMOVED lines=25> */
.L_x_4799:
[----:B------:R-:W-:Y:S05]  /*1e50*/  BSYNC B0 ;  /* 0x0000000000007941 */ /* 0x000fea0003800000 */
.L_x_4798:
        /* <DEDUP_REMOVED lines=24> */
.L_x_4801:
[----:B------:R-:W-:Y:S05]  /*1fe0*/  BSYNC B0 ;  /* 0x0000000000007941 */ /* 0x000fea0003800000 */
.L_x_4800:
[----:B------:R-:W-:Y:S01]  /*1ff0*/  LOP3.LUT R13, R13, UR8, R11, 0x96, !PT ;  /* 0x000000080d0d7c12 */ /* 0x000fe2000f8e960b */
[----:B------:R-:W-:Y:S01]  /*2000*/  IMAD.HI.U32 R11, R5, -0x2daee0ad, RZ ;  /* 0xd2511f53050b7827 */ /* 0x000fe200078e00ff */
[----:B------:R-:W-:Y:S02]  /*2010*/  LOP3.LUT R28, R14, UR8, R15, 0x96, !PT ;  /* 0x000000080e1c7c12 */ /* 0x000fe4000f8e960f */
[----:B------:R-:W-:Y:S01]  /*2020*/  LOP3.LUT R18, R17, UR8, R18, 0x96, !PT ;  /* 0x0000000811127c12 */ /* 0x000fe2000f8e9612 */
[----:B------:R-:W-:Y:S01]  /*2030*/  IMAD R12, R20, -0x2daee0ad, RZ ;  /* 0xd2511f53140c7824 */ /* 0x000fe200078e02ff */
[----:B------:R-:W-:Y:S01]  /*2040*/  LOP3.LUT R14, R24, R11, RZ, 0x3c, !PT ;  /* 0x0000000b180e7212 */ /* 0x000fe200078e3cff */
[----:B------:R-:W-:Y:S01]  /*2050*/  IMAD.HI.U32 R19, R27, -0x2daee0ad, RZ ;  /* 0xd2511f531b137827 */ /* 0x000fe200078e00ff */
[----:B------:R-:W-:-:S02]  /*2060*/  LOP3.LUT R29, R6, R25, RZ, 0x3c, !PT ;  /* 0x00000019061d7212 */ /* 0x000fc400078e3cff */
[----:B------:R-:W-:Y:S01]  /*2070*/  IADD3 R15, R12, -0x5b5dc15a, RZ ;  /* 0xa4a23ea60c0f7810 */ /* 0x000fe20007ffe0ff */
[----:B------:R-:W-:Y:S01]  /*2080*/  IMAD.HI.U32 R20, R28, -0x2daee0ad, RZ ;  /* 0xd2511f531c147827 */ /* 0x000fe200078e00ff */
[----:B------:R-:W-:Y:S02]  /*2090*/  LOP3.LUT R19, R16, R19, RZ, 0x3c, !PT ;  /* 0x0000001310137212 */ /* 0x000fe400078e3cff */
[C---:B------:R-:W-:Y:S01]  /*20a0*/  IADD3 R6, R12.reuse, -0x2daee0ad, RZ ;  /* 0xd2511f530c067810 */ /* 0x040fe20007ffe0ff */
[----:B------:R-:W-:Y:S01]  /*20b0*/  IMAD.HI.U32 R11, R13, -0x2daee0ad, RZ ;  /* 0xd2511f530d0b7827 */ /* 0x000fe200078e00ff */
[----:B------:R-:W-:Y:S02]  /*20c0*/  IADD3 R16, R12, 0x76f35df9, RZ ;  /* 0x76f35df90c107810 */ /* 0x000fe40007ffe0ff */
[----:B------:R-:W-:Y:S01]  /*20d0*/  LOP3.LUT R20, R20, UR13, R15, 0x96, !PT ;  /* 0x0000000d14147c12 */ /* 0x000fe2000f8e960f */
[----:B------:R-:W-:Y:S01]  /*20e0*/  IMAD.HI.U32 R17, R18, -0x2daee0ad, RZ ;  /* 0xd2511f5312117827 */ /* 0x000fe200078e00ff */
[----:B------:R-:W-:-:S02]  /*20f0*/  LOP3.LUT R25, R11, UR13, R6, 0x96, !PT ;  /* 0x0000000d0b197c12 */ /* 0x000fc4000f8e9606 */
[----:B------:R-:W-:Y:S01]  /*2100*/  IADD3 R31, R12, 0x49447d4c, RZ ;  /* 0x49447d4c0c1f7810 */ /* 0x000fe20007ffe0ff */
[----:B------:R-:W-:Y:S01]  /*2110*/  IMAD.WIDE.U32 R14, R14, -0x326172a9, RZ ;  /* 0xcd9e8d570e0e7825 */ /* 0x000fe200078e00ff */
[----:B------:R-:W-:Y:S02]  /*2120*/  LOP3.LUT R11, R17, UR13, R16, 0x96, !PT ;  /* 0x0000000d110b7c12 */ /* 0x000fe4000f8e9610 */
[----:B------:R-:W-:Y:S01]  /*2130*/  LOP3.LUT R16, R26, UR8, R37, 0x96, !PT ;  /* 0x000000081a107c12 */ /* 0x000fe2000f8e9625 */
[----:B------:R-:W-:Y:S01]  /*2140*/  IMAD.HI.U32 R27, R2, -0x2daee0ad, RZ ;  /* 0xd2511f53021b7827 */ /* 0x000fe200078e00ff */
[----:B------:R-:W-:-:S03]  /*2150*/  LOP3.LUT R12, R23, R15, RZ, 0x3c, !PT ;  /* 0x0000000f170c7212 */ /* 0x000fc600078e3cff */
[----:B------:R-:W-:-:S04]  /*2160*/  IMAD.WIDE.U32 R16, R16, -0x2daee0ad, RZ ;  /* 0xd2511f5310107825 */ /* 0x000fc800078e00ff */
[----:B------:R-:W-:Y:S01]  /*2170*/  IMAD R6, R13, -0x2daee0ad, RZ ;  /* 0xd2511f530d067824 */ /* 0x000fe200078e02ff */
[----:B------:R-:W-:Y:S01]  /*2180*/  LOP3.LUT R17, R17, UR13, R31, 0x96, !PT ;  /* 0x0000000d11117c12 */ /* 0x000fe2000f8e961f */
[----:B------:R-:W-:-:S03]  /*2190*/  IMAD.WIDE.U32 R12, R12, -0x2daee0ad, RZ ;  /* 0xd2511f530c0c7825 */ /* 0x000fc600078e00ff */
[----:B------:R-:W-:Y:S01]  /*21a0*/  LOP3.LUT R6, R27, UR15, R6, 0x96, !PT ;  /* 0x0000000f1b067c12 */ /* 0x000fe2000f8e9606 */
[----:B------:R-:W-:Y:S01]  /*21b0*/  IMAD.HI.U32 R24, R29, -0x326172a9, RZ ;  /* 0xcd9e8d571d187827 */ /* 0x000fe200078e00ff */
[----:B------:R-:W-:-:S03]  /*21c0*/  LOP3.LUT R30, R13, UR15, R16, 0x96, !PT ;  /* 0x0000000f0d1e7c12 */ /* 0x000fc6000f8e9610 */
[----:B------:R-:W-:Y:S01]  /*21d0*/  IMAD.HI.U32 R23, R19, -0x326172a9, RZ ;  /* 0xcd9e8d5713177827 */ /* 0x000fe200078e00ff */
[----:B------:R-:W-:-:S03]  /*21e0*/  LOP3.LUT R24, R21, R24, RZ, 0x3c, !PT ;  /* 0x0000001815187212 */ /* 0x000fc600078e3cff */
[----:B------:R-:W-:Y:S01]  /*21f0*/  IMAD R4, R4, -0x326172a9, RZ ;  /* 0xcd9e8d5704047824 */ /* 0x000fe200078e02ff */
[----:B------:R-:W-:Y:S01]  /*2200*/  LOP3.LUT R23, R22, R23, RZ, 0x3c, !PT ;  /* 0x0000001716177212 */ /* 0x000fe200078e3cff */
        /* <DEDUP_REMOVED lines=40> */
[----:B------:R-:W-:Y:S01]  /*2490*/  IMAD R28, R28, -0x326172a9, RZ ;  /* 0xcd9e8d571c1c7824 */ /* 0x000fe200078e02ff */
[----:B------:R-:W-:Y:S01]  /*24a0*/  LOP3.LUT R24, R24, UR16, R15, 0x96, !PT ;  /* 0x0000001018187c12 */ /* 0x000fe2000f8e960f */
[----:B------:R-:W-:-:S04]  /*24b0*/  IMAD.WIDE.U32 R12, R19, -0x2daee0ad, RZ ;  /* 0xd2511f53130c7825 */ /* 0x000fc800078e00ff */
[----:B------:R-:W-:-:S04]  /*24c0*/  IMAD.HI.U32 R23, R26, -0x326172a9, RZ ;  /* 0xcd9e8d571a177827 */ /* 0x000fc800078e00ff */
[----:B------:R-:W-:Y:S01]  /*24d0*/  IMAD.WIDE.U32 R16, R27, -0x326172a9, RZ ;  /* 0xcd9e8d571b107825 */ /* 0x000fe200078e00ff */
[----:B------:R-:W-:Y:S02]  /*24e0*/  LOP3.LUT R27, R13, UR19, R14, 0x96, !PT ;  /* 0x000000130d1b7c12 */ /* 0x000fe4000f8e960e */
[----:B------:R-:W-:Y:S01]  /*24f0*/  LOP3.LUT R23, R23, UR18, R28, 0x96, !PT ;  /* 0x0000001217177c12 */ /* 0x000fe2000f8e961c */
        /* <DEDUP_REMOVED lines=105> */
[----:B------:R-:W-:-:S03]  /*2b90*/  LOP3.LUT R4, R17, UR29, R18, 0x96, !PT ;  /* 0x0000001d11047c12 */ /* 0x000fc6000f8e9612 */
[----:B------:R-:W-:Y:S01]  /*2ba0*/  IMAD R31, R12, -0x326172a9, RZ ;  /* 0xcd9e8d570c1f7824 */ /* 0x000fe200078e02ff */
[----:B------:R-:W-:Y:S01]  /*2bb0*/  LOP3.LUT R29, R27, UR28, R16, 0x96, !PT ;  /* 0x0000001c1b1d7c12 */ /* 0x000fe2000f8e9610 */
[----:B------:R-:W-:Y:S01]  /*2bc0*/  IMAD.MOV.U32 R14, RZ, RZ, R20 ;  /* 0x000000ffff0e7224 */ /* 0x000fe200078e0014 */
        /* <DEDUP_REMOVED lines=10> */
[----:B------:R-:W-:-:S04]  /*2c70*/  IMAD.HI.U32 R13, R25, -0x2daee0ad, RZ ;  /* 0xd2511f53190d7827 */ /* 0x000fc800078e00ff */
[----:B------:R-:W-:Y:S01]  /*2c80*/  IMAD.WIDE.U32 R26, R22, -0x326172a9, RZ ;  /* 0xcd9e8d57161a7825 */ /* 0x000fe200078e00ff */
[----:B------:R-:W-:-:S03]  /*2c90*/  LOP3.LUT R32, R13, UR29, R24, 0x96, !PT ;  /* 0x0000001d0d207c12 */ /* 0x000fc6000f8e9618 */
[----:B------:R-:W-:-:S04]  /*2ca0*/  IMAD.HI.U32 R21, R23, -0x2daee0ad, RZ ;  /* 0xd2511f5317157827 */ /* 0x000fc800078e00ff */
[----:B------:R-:W-:Y:S01]  /*2cb0*/  IMAD R31, R28, -0x326172a9, RZ ;  /* 0xcd9e8d571c1f7824 */ /* 0x000fe200078e02ff */
[----:B------:R-:W-:Y:S01]  /*2cc0*/  LOP3.LUT R21, R21, UR29, R30, 0x96, !PT ;  /* 0x0000001d15157c12 */ /* 0x000fe2000f8e961e */
[----:B------:R-:W-:Y:S01]  /*2cd0*/  IMAD.MOV.U32 R20, RZ, RZ, R26 ;  /* 0x000000ffff147224 */ /* 0x000fe200078e001a */
[----:B------:R-:W-:Y:S01]  /*2ce0*/  MOV R26, R3 ;  /* 0x00000003001a7202 */ /* 0x000fe20000000f00 */
[----:B------:R-:W-:Y:S01]  /*2cf0*/  IMAD.MOV.U32 R40, RZ, RZ, R9 ;  /* 0x000000ffff287224 */ /* 0x000fe200078e0009 */
[----:B------:R-:W-:Y:S01]  /*2d00*/  LOP3.LUT R24, R27, UR28, R31, 0x96, !PT ;  /* 0x0000001c1b187c12 */ /* 0x000fe2000f8e961f */
[----:B------:R-:W-:Y:S01]  /*2d10*/  IMAD.MOV.U32 R13, RZ, RZ, R10 ;  /* 0x000000ffff0d7224 */ /* 0x000fe200078e000a */
[----:B------:R-:W-:Y:S01]  /*2d20*/  MOV R3, R29 ;  /* 0x0000001d00037202 */ /* 0x000fe20000000f00 */
[----:B------:R-:W-:Y:S02]  /*2d30*/  IMAD R22, R23, -0x2daee0ad, RZ ;  /* 0xd2511f5317167824 */ /* 0x000fe400078e02ff */
[----:B------:R-:W-:-:S02]  /*2d40*/  IMAD R19, R19, -0x2daee0ad, RZ ;  /* 0xd2511f5313137824 */ /* 0x000fc400078e02ff */
[----:B------:R-:W-:Y:S02]  /*2d50*/  IMAD R25, R25, -0x2daee0ad, RZ ;  /* 0xd2511f5319197824 */ /* 0x000fe400078e02ff */
.L_x_4793:
[----:B------:R-:W-:-:S04]  /*2d60*/  IMAD.MOV.U32 R35, RZ, RZ, 0x8 ;  /* 0x00000008ff237424 */ /* 0x000fc800078e00ff */
[----:B------:R-:W-:-:S05]  /*2d70*/  IMAD.WIDE.U32 R60, R36, R35, c[0x0][0x160] ;  /* 0x00005800243c7625 */ /* 0x000fca00078e0023 */
[----:B------:R-:W2:Y:S04]  /*2d80*/  LDG.E.128 R28, [R60.64] ;  /* 0x0000000a3c1c7981 */ /* 0x000ea8000c1e1d00 */
[----:B------:R-:W3:Y:S01]  /*2d90*/  LDG.E.128 R8, [R60.64+0x10] ;  /* 0x0000100a3c087981 */ /* 0x000ee2000c1e1d00 */
[----:B------:R-:W0:Y:S01]  /*2da0*/  I2F.U32 R15, R15 ;  /* 0x0000000f000f7306 */ /* 0x000e220000201000 */
[----:B------:R-:W-:-:S07]  /*2db0*/  HFMA2.MMA R46, -RZ, RZ, 0.1171875, 0 ;  /* 0x2f800000ff2e7435 */ /* 0x000fce00000001ff */
[----:B------:R-:W1:Y:S08]  /*2dc0*/  I2F.U32 R13, R13 ;  /* 0x0000000d000d7306 */ /* 0x000e700000201000 */
[----:B------:R-:W-:Y:S08]  /*2dd0*/  I2F.U32 R39, R25 ;  /* 0x0000001900277306 */ /* 0x000ff00000201000 */
[----:B------:R0:W-:Y:S08]  /*2de0*/  I2F.U32 R25, R12 ;  /* 0x0000000c00197306 */ /* 0x0001f00000201000 */
[----:B------:R-:W-:Y:S01]  /*2df0*/  I2F.U32 R43, R14 ;  /* 0x0000000e002b7306 */ /* 0x000fe20000201000 */
[----:B0-----:R-:W-:-:S07]  /*2e00*/  FFMA.FTZ R12, R15, R46, 1.1641532182693481445e-10 ;  /* 0x2f0000000f0c7423 */ /* 0x001fce000001002e */
[----:B------:R0:W-:Y:S08]  /*2e10*/  I2F.U32 R23, R16 ;  /* 0x0000001000177306 */ /* 0x0001f00000201000 */
[----:B------:R-:W-:Y:S01]  /*2e20*/  I2F.U32 R45, R17 ;  /* 0x00000011002d7306 */ /* 0x000fe20000201000 */
[----:B0-----:R-:W-:Y:S02]  /*2e30*/  FMUL.FTZ R16, R12, 1 ;  /* 0x3f8000000c107820 */ /* 0x001fe40000410000 */
[----:B-1----:R-:W-:-:S05]  /*2e40*/  FFMA.FTZ R12, R13, R46, 1.1641532182693481445e-10 ;  /* 0x2f0000000d0c7423 */ /* 0x002fca000001002e */
[----:B------:R-:W0:Y:S08]  /*2e50*/  I2F.U32 R53, R26 ;  /* 0x0000001a00357306 */ /* 0x000e300000201000 */
[----:B------:R1:W-:Y:S01]  /*2e60*/  I2F.U32 R49, R24 ;  /* 0x0000001800317306 */ /* 0x0003e20000201000 */
[----:B0-----:R-:W-:-:S07]  /*2e70*/  FFMA.FTZ R53, R53, R46, 1.1641532182693481445e-10 ;  /* 0x2f00000035357423 */ /* 0x001fce000001002e */
[----:B------:R-:W0:Y:S01]  /*2e80*/  I2F.U32 R33, R40 ;  /* 0x0000002800217306 */ /* 0x000e220000201000 */
[----:B-1----:R-:W-:Y:S02]  /*2e90*/  FMUL.FTZ R24, R12, 1 ;  /* 0x3f8000000c187820 */ /* 0x002fe40000410000 */
[----:B------:R-:W-:-:S04]  /*2ea0*/  FFMA.FTZ R12, R25, R46, 1.1641532182693481445e-10 ;  /* 0x2f000000190c7423 */ /* 0x000fc8000001002e */
[----:B------:R-:W-:Y:S01]  /*2eb0*/  FMUL.FTZ R42, R12, 1 ;  /* 0x3f8000000c2a7820 */ /* 0x000fe20000410000 */
[----:B------:R1:W-:Y:S01]  /*2ec0*/  I2F.U32 R27, R18 ;  /* 0x00000012001b7306 */ /* 0x0003e20000201000 */
[----:B------:R-:W-:-:S04]  /*2ed0*/  FFMA.FTZ R12, R43, R46, 1.1641532182693481445e-10 ;  /* 0x2f0000002b0c7423 */ /* 0x000fc8000001002e */
[----:B------:R-:W-:Y:S02]  /*2ee0*/  FMUL.FTZ R44, R12, 1 ;  /* 0x3f8000000c2c7820 */ /* 0x000fe40000410000 */
[-C--:B------:R-:W-:Y:S01]  /*2ef0*/  FFMA.FTZ R12, R45, R46.reuse, 1.1641532182693481445e-10 ;  /* 0x2f0000002d0c7423 */ /* 0x080fe2000001002e */
[----:B------:R4:W5:Y:S01]  /*2f00*/  I2F.U32 R41, R19 ;  /* 0x0000001300297306 */ /* 0x0009620000201000 */
[----:B-1----:R-:W-:Y:S02]  /*2f10*/  FMUL.FTZ R18, R53, 1 ;  /* 0x3f80000035127820 */ /* 0x002fe40000410000 */
[----:B------:R-:W-:Y:S02]  /*2f20*/  FMUL.FTZ R40, R12, 1 ;  /* 0x3f8000000c287820 */ /* 0x000fe40000410000 */
[----:B------:R1:W3:Y:S01]  /*2f30*/  LDG.E.128 R12, [R60.64+0x20] ;  /* 0x0000200a3c0c7981 */ /* 0x0002e2000c1e1d00 */
[----:B0-----:R-:W-:Y:S02]  /*2f40*/  FFMA.FTZ R33, R33, R46, 1.1641532182693481445e-10 ;  /* 0x2f00000021217423 */ /* 0x001fe4000001002e */
[----:B------:R-:W0:Y:S02]  /*2f50*/  F2F.F64.F32 R16, R16 ;  /* 0x0000001000107310 */ /* 0x000e240000201800 */
[----:B------:R-:W-:-:S06]  /*2f60*/  FMUL.FTZ R33, R33, 1 ;  /* 0x3f80000021217820 */ /* 0x000fcc0000410000 */
[----:B----4-:R-:W4:Y:S08]  /*2f70*/  F2F.F64.F32 R18, R18 ;  /* 0x0000001200127310 */ /* 0x010f300000201800 */
[----:B------:R5:W-:Y:S01]  /*2f80*/  I2F.U32 R47, R20 ;  /* 0x00000014002f7306 */ /* 0x000be20000201000 */
[----:B0-----:R-:W-:-:S07]  /*2f90*/  DSETP.GEU.AND P1, PT, R16, c[0x0][0x3f0], PT ;  /* 0x0000fc001000762a */ /* 0x001fce0003f2e000 */
[----:B------:R-:W0:Y:S01]  /*2fa0*/  I2F.U32 R21, R21 ;  /* 0x0000001500157306 */ /* 0x000e220000201000 */
[-C--:B-----5:R-:W-:Y:S01]  /*2fb0*/  FFMA.FTZ R20, R41, R46.reuse, 1.1641532182693481445e-10 ;  /* 0x2f00000029147423 */ /* 0x0a0fe2000001002e */
[----:B----4-:R4:W-:Y:S02]  /*2fc0*/  DSETP.GEU.AND P2, PT, R18, c[0x0][0x3f0], PT ;  /* 0x0000fc001200762a */ /* 0x0109e40003f4e000 */
[----:B----4-:R1:W4:Y:S01]  /*2fd0*/  LDG.E.128 R16, [R60.64+0x30] ;  /* 0x0000300a3c107981 */ /* 0x010322000c1e1d00 */
[----:B------:R-:W-:Y:S02]  /*2fe0*/  FMUL.FTZ R26, R20, 1 ;  /* 0x3f800000141a7820 */ /* 0x000fe40000410000 */
[----:B------:R-:W-:Y:S01]  /*2ff0*/  FFMA.FTZ R20, R27, R46, 1.1641532182693481445e-10 ;  /* 0x2f0000001b147423 */ /* 0x000fe2000001002e */
[----:B------:R5:W0:Y:S08]  /*3000*/  I2F.U32 R51, R22 ;  /* 0x0000001600337306 */ /* 0x000a300000201000 */
[----:B------:R0:W0:Y:S01]  /*3010*/  I2F.U32 R34, R32 ;  /* 0x0000002000227306 */ /* 0x0000220000201000 */
[----:B-----5:R-:W-:-:S02]  /*3020*/  FMUL.FTZ R22, R20, 1 ;  /* 0x3f80000014167820 */ /* 0x020fc40000410000 */
[----:B------:R-:W-:-:S05]  /*3030*/  FFMA.FTZ R20, R23, R46, 1.1641532182693481445e-10 ;  /* 0x2f00000017147423 */ /* 0x000fca000001002e */
[----:B------:R-:W-:Y:S01]  /*3040*/  F2F.F64.F32 R24, R24 ;  /* 0x0000001800187310 */ /* 0x000fe20000201800 */
[----:B------:R-:W-:-:S07]  /*3050*/  FMUL.FTZ R20, R20, 1 ;  /* 0x3f80000014147820 */ /* 0x000fce0000410000 */
[----:B0-----:R-:W0:Y:S01]  /*3060*/  F2F.F64.F32 R32, R33 ;  /* 0x0000002100207310 */ /* 0x001e220000201800 */
[-C--:B------:R-:W-:Y:S02]  /*3070*/  FFMA.FTZ R48, R21, R46.reuse, 1.1641532182693481445e-10 ;  /* 0x2f00000015307423 */ /* 0x080fe4000001002e */
[----:B------:R-:W-:-:S05]  /*3080*/  FFMA.FTZ R51, R51, R46, 1.1641532182693481445e-10 ;  /* 0x2f00000033337423 */ /* 0x000fca000001002e */
[----:B------:R-:W5:Y:S01]  /*3090*/  F2F.F64.F32 R44, R44 ;  /* 0x0000002c002c7310 */ /* 0x000f620000201800 */
[----:B------:R-:W-:-:S07]  /*30a0*/  FMUL.FTZ R48, R48, 1 ;  /* 0x3f80000030307820 */ /* 0x000fce0000410000 */
[----:B------:R-:W1:Y:S01]  /*30b0*/  F2F.F64.F32 R40, R40 ;  /* 0x0000002800287310 */ /* 0x000e620000201800 */
[----:B------:R-:W-:Y:S01]  /*30c0*/  FMUL.FTZ R51, R51, 1 ;  /* 0x3f80000033337820 */ /* 0x000fe20000410000 */
[----:B0-----:R0:W0:-:S06]  /*30d0*/  DSETP.GEU.AND P0, PT, R32, c[0x0][0x3f0], PT ;  /* 0x0000fc002000762a */ /* 0x00100c0003f0e000 */
[----:B------:R-:W0:Y:S08]  /*30e0*/  F2F.F64.F32 R22, R22 ;  /* 0x0000001600167310 */ /* 0x000e300000201800 */
[----:B------:R-:W0:Y:S01]  /*30f0*/  F2F.F64.F32 R20, R20 ;  /* 0x0000001400147310 */ /* 0x000e220000201800 */
[----:B------:R-:W0:-:S07]  /*3100*/  DSETP.GEU.AND P4, PT, R24, c[0x0][0x3f0], PT ;  /* 0x0000fc001800762a */ /* 0x000e0e0003f8e000 */
[----:B------:R-:W0:Y:S08]  /*3110*/  F2F.F64.F32 R42, R42 ;  /* 0x0000002a002a7310 */ /* 0x000e300000201800 */
[----:B------:R-:W1:Y:S01]  /*3120*/  F2F.F64.F32 R26, R26 ;  /* 0x0000001a001a7310 */ /* 0x000e620000201800 */
[----:B-----5:R5:W-:Y:S01]  /*3130*/  DSETP.GEU.AND P5, PT, R44, c[0x0][0x3f0], PT ;  /* 0x0000fc002c00762a */ /* 0x020be20003fae000 */
[----:B------:R-:W-:-:S06]  /*3140*/  FFMA.FTZ R49, R49, R46, 1.1641532182693481445e-10 ;  /* 0x2f00000031317423 */ /* 0x000fcc000001002e */
[----:B0-----:R-:W0:Y:S01]  /*3150*/  F2F.F64.F32 R32, R48 ;  /* 0x0000003000207310 */ /* 0x001e220000201800 */
[-C--:B------:R-:W-:Y:S01]  /*3160*/  FFMA.FTZ R47, R47, R46.reuse, 1.1641532182693481445e-10 ;  /* 0x2f0000002f2f7423 */ /* 0x080fe2000001002e */
[----:B-1----:R1:W-:Y:S01]  /*3170*/  DSETP.GEU.AND P3, PT, R40, c[0x0][0x3f0], PT ;  /* 0x0000fc002800762a */ /* 0x0023e20003f6e000 */
[----:B-----5:R-:W-:-:S05]  /*3180*/  FFMA.FTZ R45, R39, R46, 1.1641532182693481445e-10 ;  /* 0x2f000000272d7423 */ /* 0x020fca000001002e */
[----:B------:R5:W0:Y:S01]  /*3190*/  F2F.F64.F32 R24, R51 ;  /* 0x0000003300187310 */ /* 0x000a220000201800 */
[----:B------:R-:W-:Y:S01]  /*31a0*/  FFMA.FTZ R46, R34, R46, 1.1641532182693481445e-10 ;  /* 0x2f000000222e7423 */ /* 0x000fe2000001002e */
[----:B------:R-:W-:Y:S02]  /*31b0*/  FSEL R34, RZ, 1, P0 ;  /* 0x3f800000ff227808 */ /* 0x000fe40000000000 */
[----:B------:R-:W-:Y:S01]  /*31c0*/  SEL R44, RZ, 0xffffffff, P0 ;  /* 0xffffffffff2c7807 */ /* 0x000fe20000000000 */
[----:B------:R-:W-:Y:S01]  /*31d0*/  DSETP.GEU.AND P0, PT, R22, c[0x0][0x3f0], PT ;  /* 0x0000fc001600762a */ /* 0x000fe20003f0e000 */
[----:B-1----:R-:W-:Y:S02]  /*31e0*/  SEL R41, RZ, 0x1, P1 ;  /* 0x00000001ff297807 */ /* 0x002fe40000800000 */
[----:B-----5:R-:W-:Y:S01]  /*31f0*/  FSEL R51, RZ, 1, P1 ;  /* 0x3f800000ff337808 */ /* 0x020fe20000800000 */
[----:B------:R1:W-:Y:S01]  /*3200*/  DSETP.GEU.AND P1, PT, R20, c[0x0][0x3f0], PT ;  /* 0x0000fc001400762a */ /* 0x0003e20003f2e000 */
[----:B------:R-:W-:Y:S01]  /*3210*/  FSEL R39, RZ, 1, P2 ;  /* 0x3f800000ff277808 */ /* 0x000fe20001000000 */
[----:B-1----:R1:W5:Y:S02]  /*3220*/  LDG.E.128 R20, [R60.64+0x70] ;  /* 0x0000700a3c147981 */ /* 0x002364000c1e1d00 */
[----:B------:R0:W0:Y:S01]  /*3230*/  DSETP.GEU.AND P6, PT, R42, c[0x0][0x3f0], PT ;  /* 0x0000fc002a00762a */ /* 0x0000220003fce000 */
[----:B------:R-:W-:Y:S01]  /*3240*/  FMUL.FTZ R49, R49, 1 ;  /* 0x3f80000031317820 */ /* 0x000fe20000410000 */
[----:B0-----:R-:W-:-:S02]  /*3250*/  SEL R42, RZ, 0x1, P2 ;  /* 0x00000001ff2a7807 */ /* 0x001fc40001000000 */
[----:B------:R0:W0:Y:S02]  /*3260*/  DSETP.GEU.AND P2, PT, R26, c[0x0][0x3f0], PT ;  /* 0x0000fc001a00762a */ /* 0x0000240003f4e000 */
[----:B0-----:R-:W-:Y:S01]  /*3270*/  FMUL.FTZ R26, R46, 1 ;  /* 0x3f8000002e1a7820 */ /* 0x001fe20000410000 */
[----:B------:R-:W-:Y:S01]  /*3280*/  FSEL R50, RZ, 1, P4 ;  /* 0x3f800000ff327808 */ /* 0x000fe20002000000 */
[----:B------:R-:W-:Y:S01]  /*3290*/  FMUL.FTZ R45, R45, 1 ;  /* 0x3f8000002d2d7820 */ /* 0x000fe20000410000 */
[----:B------:R-:W-:Y:S01]  /*32a0*/  SEL R43, RZ, 0xffffffff, P4 ;  /* 0xffffffffff2b7807 */ /* 0x000fe20002000000 */
[----:B------:R0:W-:Y:S01]  /*32b0*/  F2F.F64.F32 R54, R49 ;  /* 0x0000003100367310 */ /* 0x0001e20000201800 */
[----:B------:R1:W-:Y:S02]  /*32c0*/  DSETP.GEU.AND P4, PT, R32, c[0x0][0x3f0], PT ;  /* 0x0000fc002000762a */ /* 0x0003e40003f8e000 */
[----:B-1----:R-:W-:Y:S02]  /*32d0*/  SEL R33, RZ, 0x1, P6 ;  /* 0x00000001ff217807 */ /* 0x002fe40003000000 */
[----:B0-----:R-:W-:Y:S01]  /*32e0*/  FSEL R49, RZ, 1, P6 ;  /* 0x3f800000ff317808 */ /* 0x001fe20003000000 */
[----:B------:R0:W-:-:S02]  /*32f0*/  DSETP.GEU.AND P6, PT, R24, c[0x0][0x3f0], PT ;  /* 0x0000fc001800762a */ /* 0x0001c40003fce000 */
[----:B------:R-:W1:Y:S08]  /*3300*/  F2F.F64.F32 R26, R26 ;  /* 0x0000001a001a7310 */ /* 0x000e700000201800 */
[----:B0-----:R0:W1:Y:S01]  /*3310*/  F2F.F64.F32 R24, R45 ;  /* 0x0000002d00187310 */ /* 0x0010620000201800 */
[----:B------:R-:W-:Y:S01]  /*3320*/  FMUL.FTZ R56, R39, 1 ;  /* 0x3f80000027387820 */ /* 0x000fe20000410000 */
[----:B------:R-:W-:Y:S01]  /*3330*/  FSEL R46, RZ, 1, P2 ;  /* 0x3f800000ff2e7808 */ /* 0x000fe20001000000 */
[----:B------:R-:W-:Y:S01]  /*3340*/  FMUL.FTZ R58, R34, 1 ;  /* 0x3f800000223a7820 */ /* 0x000fe20000410000 */
[----:B------:R-:W-:Y:S01]  /*3350*/  SEL R39, RZ, 0xffffffff, P2 ;  /* 0xffffffffff277807 */ /* 0x000fe20001000000 */
[----:B------:R-:W-:Y:S01]  /*3360*/  FMUL.FTZ R47, R47, 1 ;  /* 0x3f8000002f2f7820 */ /* 0x000fe20000410000 */
[----:B------:R-:W-:-:S02]  /*3370*/  SEL R34, RZ, 0x1, P0 ;  /* 0x00000001ff227807 */ /* 0x000fc40000000000 */
[----:B0-----:R-:W-:Y:S01]  /*3380*/  FSEL R45, RZ, 1, P0 ;  /* 0x3f800000ff2d7808 */ /* 0x001fe20000000000 */
[----:B-1----:R-:W0:Y:S01]  /*3390*/  DSETP.GEU.AND P2, PT, R26, c[0x0][0x3f0], PT ;  /* 0x0000fc001a00762a */ /* 0x002e220003f4e000 */
[----:B------:R1:W0:Y:S03]  /*33a0*/  F2F.F64.F32 R52, R47 ;  /* 0x0000002f00347310 */ /* 0x0002260000201800 */
[----:B------:R1:W-:Y:S02]  /*33b0*/  DSETP.GEU.AND P0, PT, R24, c[0x0][0x3f0], PT ;  /* 0x0000fc001800762a */ /* 0x0003e40003f0e000 */
[----:B-1----:R1:W5:Y:S01]  /*33c0*/  LDG.E.128 R24, [R60.64+0x60] ;  /* 0x0000600a3c187981 */ /* 0x002362000c1e1d00 */
[----:B------:R-:W-:Y:S02]  /*33d0*/  FSEL R47, RZ, 1, P5 ;  /* 0x3f800000ff2f7808 */ /* 0x000fe40002800000 */
[----:B------:R-:W-:Y:S01]  /*33e0*/  SEL R40, RZ, 0xffffffff, P5 ;  /* 0xffffffffff287807 */ /* 0x000fe20002800000 */
[----:B------:R0:W-:Y:S01]  /*33f0*/  DSETP.GEU.AND P5, PT, R54, c[0x0][0x3f0], PT ;  /* 0x0000fc003600762a */ /* 0x0001e20003fae000 */
[----:B------:R-:W2:Y:S08]  /*3400*/  F2F.F64.F32 R56, R56 ;  /* 0x0000003800387310 */ /* 0x000eb00000201800 */
[----:B0-----:R-:W0:Y:S01]  /*3410*/  F2F.F64.F32 R54, R58 ;  /* 0x0000003a00367310 */ /* 0x001e220000201800 */
[----:B------:R-:W-:-:S02]  /*3420*/  FSEL R48, RZ, 1, P3 ;  /* 0x3f800000ff307808 */ /* 0x000fc40001800000 */
[----:B------:R-:W-:Y:S01]  /*3430*/  SEL R32, RZ, 0x1, P3 ;  /* 0x00000001ff207807 */ /* 0x000fe20001800000 */
[----:B------:R1:W-:Y:S01]  /*3440*/  DSETP.GEU.AND P3, PT, R52, c[0x0][0x3f0], PT ;  /* 0x0000fc003400762a */ /* 0x0003e20003f6e000 */
[----:B------:R-:W-:Y:S02]  /*3450*/  FMUL.FTZ R50, R50, 1 ;  /* 0x3f80000032327820 */ /* 0x000fe40000410000 */
[----:B-1----:R-:W-:Y:S01]  /*3460*/  FMUL.FTZ R52, R51, 1 ;  /* 0x3f80000033347820 */ /* 0x002fe20000410000 */
[----:B--2---:R-:W-:-:S03]  /*3470*/  DMUL R56, R28, R56 ;  /* 0x000000381c387228 */ /* 0x004fc60000000000 */
[----:B------:R-:W3:Y:S01]  /*3480*/  F2F.F64.F32 R50, R50 ;  /* 0x0000003200327310 */ /* 0x000ee20000201800 */
[----:B0-----:R0:W-:Y:S02]  /*3490*/  DMUL R54, R30, R54 ;  /* 0x000000361e367228 */ /* 0x0011e40000000000 */
[----:B0-----:R0:W2:Y:S05]  /*34a0*/  LDG.E.128 R28, [R60.64+0x50] ;  /* 0x0000500a3c1c7981 */ /* 0x0010aa000c1e1d00 */
[----:B------:R-:W1:Y:S01]  /*34b0*/  F2F.F64.F32 R52, R52 ;  /* 0x0000003400347310 */ /* 0x000e620000201800 */
[----:B---3--:R-:W-:-:S04]  /*34c0*/  DMUL R50, R10, R50 ;  /* 0x000000320a327228 */ /* 0x008fc80000000000 */
[----:B-1----:R1:W-:Y:S02]  /*34d0*/  DMUL R52, R8, R52 ;  /* 0x0000003408347228 */ /* 0x0023e40000000000 */
[----:B-1----:R0:W3:Y:S01]  /*34e0*/  LDG.E.128 R8, [R60.64+0x40] ;  /* 0x0000400a3c087981 */ /* 0x0020e2000c1e1d00 */
[----:B------:R-:W-:-:S04]  /*34f0*/  FMUL.FTZ R49, R49, 1 ;  /* 0x3f80000031317820 */ /* 0x000fc80000410000 */
[----:B------:R-:W1:Y:S01]  /*3500*/  F2F.F64.F32 R58, R49 ;  /* 0x00000031003a7310 */ /* 0x000e620000201800 */
[----:B------:R-:W-:-:S07]  /*3510*/  FMUL.FTZ R47, R47, 1 ;  /* 0x3f8000002f2f7820 */ /* 0x000fce0000410000 */
[----:B0-----:R-:W0:Y:S01]  /*3520*/  F2F.F64.F32 R60, R47 ;  /* 0x0000002f003c7310 */ /* 0x001e220000201800 */
[----:B-1----:R1:W-:Y:S02]  /*3530*/  DMUL R58, R12, R58 ;  /* 0x0000003a0c3a7228 */ /* 0x0023e40000000000 */
[----:B-1----:R-:W-:-:S06]  /*3540*/  FMUL.FTZ R13, R48, 1 ;  /* 0x3f800000300d7820 */ /* 0x002fcc0000410000 */
[----:B------:R-:W4:Y:S01]  /*3550*/  F2F.F64.F32 R12, R13 ;  /* 0x0000000d000c7310 */ /* 0x000f220000201800 */
[----:B0-----:R0:W-:Y:S02]  /*3560*/  DMUL R60, R14, R60 ;  /* 0x0000003c0e3c7228 */ /* 0x0011e40000000000 */
[----:B0-----:R-:W-:Y:S01]  /*3570*/  FMUL.FTZ R15, R46, 1 ;  /* 0x3f8000002e0f7820 */ /* 0x001fe20000410000 */
[----:B------:R-:W-:Y:S01]  /*3580*/  FSEL R14, RZ, 1, P2 ;  /* 0x3f800000ff0e7808 */ /* 0x000fe20001000000 */
[----:B----4-:R0:W1:-:S03]  /*3590*/  DMUL R16, R16, R12 ;  /* 0x0000000c10107228 */ /* 0x0100460000000000 */
[----:B0-----:R-:W0:Y:S07]  /*35a0*/  F2F.F64.F32 R12, R15 ;  /* 0x0000000f000c7310 */ /* 0x001e2e0000201800 */
[----:B-1----:R-:W-:Y:S01]  /*35b0*/  MOV R47, R17 ;  /* 0x00000011002f7202 */ /* 0x002fe20000000f00 */
[----:B------:R-:W-:-:S04]  /*35c0*/  FMUL.FTZ R17, R14, 1 ;  /* 0x3f8000000e117820 */ /* 0x000fc80000410000 */
[----:B------:R-:W5:Y:S01]  /*35d0*/  F2F.F64.F32 R48, R17 ;  /* 0x0000001100307310 */ /* 0x000f620000201800 */
[----:B0-----:R0:W1:Y:S02]  /*35e0*/  DMUL R14, R18, R12 ;  /* 0x0000000c120e7228 */ /* 0x0010640000000000 */
[----:B0-----:R-:W-:Y:S01]  /*35f0*/  FSEL R12, RZ, 1, P0 ;  /* 0x3f800000ff0c7808 */ /* 0x001fe20000000000 */
[----:B------:R-:W-:-:S04]  /*3600*/  IMAD.MOV.U32 R46, RZ, RZ, R16 ;  /* 0x000000ffff2e7224 */ /* 0x000fc800078e0010 */
[----:B------:R-:W-:Y:S01]  /*3610*/  FMUL.FTZ R19, R12, 1 ;  /* 0x3f8000000c137820 */ /* 0x000fe20000410000 */
[----:B------:R-:W-:-:S05]  /*3620*/  FSEL R12, RZ, 1, P5 ;  /* 0x3f800000ff0c7808 */ /* 0x000fca0002800000 */
[----:B------:R-:W-:-:S04]  /*3630*/  FMUL.FTZ R16, R12, 1 ;  /* 0x3f8000000c107820 */ /* 0x000fc80000410000 */
[----:B------:R0:W-:Y:S02]  /*3640*/  F2F.F64.F32 R12, R16 ;  /* 0x00000010000c7310 */ /* 0x0001e40000201800 */
[----:B0-----:R-:W-:Y:S01]  /*3650*/  FSEL R16, RZ, 1, P6 ;  /* 0x3f800000ff107808 */ /* 0x001fe20003000000 */
[----:B-----5:R0:W-:Y:S02]  /*3660*/  DMUL R48, R20, R48 ;  /* 0x0000003014307228 */ /* 0x0201e40000000000 */
[----:B0-----:R-:W-:Y:S01]  /*3670*/  IMAD.MOV.U32 R20, RZ, RZ, R46 ;  /* 0x000000ffff147224 */ /* 0x001fe200078e002e */
[----:B------:R-:W-:Y:S02]  /*3680*/  MOV R21, R47 ;  /* 0x0000002f00157202 */ /* 0x000fe40000000f00 */
[----:B------:R-:W0:Y:S02]  /*3690*/  F2F.F64.F32 R46, R19 ;  /* 0x00000013002e7310 */ /* 0x000e240000201800 */
[----:B0-----:R1:W-:-:S02]  /*36a0*/  DMUL R46, R22, R46 ;  /* 0x0000002e162e7228 */ /* 0x0013c40000000000 */
[----:B-1----:R-:W-:Y:S01]  /*36b0*/  IMAD.MOV.U32 R22, RZ, RZ, R14 ;  /* 0x000000ffff167224 */ /* 0x002fe200078e000e */
[----:B------:R-:W-:Y:S02]  /*36c0*/  FSEL R14, RZ, 1, P3 ;  /* 0x3f800000ff0e7808 */ /* 0x000fe40001800000 */
[----:B------:R-:W-:-:S03]  /*36d0*/  MOV R23, R15 ;  /* 0x0000000f00177202 */ /* 0x000fc60000000f00 */
[----:B------:R-:W-:Y:S01]  /*36e0*/  FMUL.FTZ R18, R14, 1 ;  /* 0x3f8000000e127820 */ /* 0x000fe20000410000 */
[----:B------:R-:W-:Y:S01]  /*36f0*/  MOV R15, R61 ;  /* 0x0000003d000f7202 */ /* 0x000fe20000000f00 */
[----:B------:R-:W-:Y:S02]  /*3700*/  IMAD.MOV.U32 R14, RZ, RZ, R60 ;  /* 0x000000ffff0e7224 */ /* 0x000fe400078e003c */
[----:B------:R-:W0:Y:S01]  /*3710*/  F2F.F64.F32 R60, R18 ;  /* 0x00000012003c7310 */ /* 0x000e220000201800 */
[----:B------:R1:W-:Y:S02]  /*3720*/  DMUL R24, R24, R12 ;  /* 0x0000000c18187228 */ /* 0x0003e40000000000 */
[----:B-1----:R-:W-:-:S05]  /*3730*/  FSEL R12, RZ, 1, P4 ;  /* 0x3f800000ff0c7808 */ /* 0x002fca0002000000 */
[----:B------:R-:W-:-:S04]  /*3740*/  FMUL.FTZ R17, R12, 1 ;  /* 0x3f8000000c117820 */ /* 0x000fc80000410000 */
[----:B------:R-:W2:Y:S01]  /*3750*/  F2F.F64.F32 R12, R17 ;  /* 0x00000011000c7310 */ /* 0x000ea20000201800 */
[----:B0-----:R0:W-:Y:S02]  /*3760*/  DMUL R60, R26, R60 ;  /* 0x0000003c1a3c7228 */ /* 0x0011e40000000000 */
[----:B0-----:R-:W-:Y:S02]  /*3770*/  IMAD.MOV.U32 R26, RZ, RZ, R14 ;  /* 0x000000ffff1a7224 */ /* 0x001fe400078e000e */
[----:B------:R-:W-:Y:S01]  /*3780*/  FMUL.FTZ R14, R45, 1 ;  /* 0x3f8000002d0e7820 */ /* 0x000fe20000410000 */
[----:B------:R-:W-:Y:S01]  /*3790*/  MOV R27, R15 ;  /* 0x0000000f001b7202 */ /* 0x000fe20000000f00 */
[----:B------:R-:W-:-:S04]  /*37a0*/  FMUL.FTZ R19, R16, 1 ;  /* 0x3f80000010137820 */ /* 0x000fc80000410000 */
[----:B------:R-:W3:Y:S01]  /*37b0*/  F2F.F64.F32 R14, R14 ;  /* 0x0000000e000e7310 */ /* 0x000ee20000201800 */
[----:B------:R-:W-:Y:S01]  /*37c0*/  IMAD.MOV.U32 R16, RZ, RZ, R26 ;  /* 0x000000ffff107224 */ /* 0x000fe200078e001a */
[----:B--2---:R0:W-:Y:S02]  /*37d0*/  DMUL R28, R28, R12 ;  /* 0x0000000c1c1c7228 */ /* 0x0041e40000000000 */
[----:B0-----:R-:W-:Y:S02]  /*37e0*/  FSEL R12, RZ, 1, P1 ;  /* 0x3f800000ff0c7808 */ /* 0x001fe40000800000 */
[----:B------:R-:W-:-:S03]  /*37f0*/  MOV R17, R27 ;  /* 0x0000001b00117202 */ /* 0x000fc60000000f00 */
[----:B------:R-:W-:Y:S01]  /*3800*/  FMUL.FTZ R18, R12, 1 ;  /* 0x3f8000000c127820 */ /* 0x000fe20000410000 */
[----:B------:R-:W0:Y:S08]  /*3810*/  F2F.F64.F32 R26, R19 ;  /* 0x00000013001a7310 */ /* 0x000e300000201800 */
[----:B------:R-:W1:Y:S01]  /*3820*/  F2F.F64.F32 R12, R18 ;  /* 0x00000012000c7310 */ /* 0x000e620000201800 */
[----:B---3--:R-:W2:-:S04]  /*3830*/  DMUL R14, R8, R14 ;  /* 0x0000000e080e7228 */ /* 0x008e880000000000 */
[----:B------:R2:W-:-:S04]  /*3840*/  DMUL R8, R56, UR4 ;  /* 0x0000000438087c28 */ /* 0x0005c80008000000 */
[----:B0-----:R-:W-:Y:S02]  /*3850*/  DMUL R26, R30, R26 ;  /* 0x0000001a1e1a7228 */ /* 0x001fe40000000000 */
[----:B--2---:R-:W-:Y:S01]  /*3860*/  IMAD.MOV.U32 R56, RZ, RZ, R14 ;  /* 0x000000ffff387224 */ /* 0x004fe200078e000e */
[----:B------:R-:W-:Y:S01]  /*3870*/  MOV R57, R15 ;  /* 0x0000000f00397202 */ /* 0x000fe20000000f00 */
[----:B-1----:R-:W-:-:S04]  /*3880*/  DMUL R30, R10, R12 ;  /* 0x0000000c0a1e7228 */ /* 0x002fc80000000000 */
[----:B------:R0:W-:Y:S02]  /*3890*/  DMUL R10, R54, UR4 ;  /* 0x00000004360a7c28 */ /* 0x0001e40008000000 */
[----:B0-----:R-:W-:Y:S01]  /*38a0*/  IMAD.MOV.U32 R54, RZ, RZ, R20 ;  /* 0x000000ffff367224 */ /* 0x001fe200078e0014 */
[----:B------:R-:W-:Y:S01]  /*38b0*/  SHF.L.U32 R20, R43, 0x8, RZ ;  /* 0x000000082b147819 */ /* 0x000fe200000006ff */
[----:B------:R0:W-:Y:S02]  /*38c0*/  DMUL R12, R52, UR4 ;  /* 0x00000004340c7c28 */ /* 0x0001e40008000000 */
[----:B0-----:R-:W-:Y:S02]  /*38d0*/  IMAD.WIDE.U32 R52, R36, R35, c[0x0][0x238] ;  /* 0x00008e0024347625 */ /* 0x001fe400078e0023 */
[----:B------:R-:W0:Y:S01]  /*38e0*/  DMUL R14, R50, UR4 ;  /* 0x00000004320e7c28 */ /* 0x000e220008000000 */
[----:B------:R-:W-:Y:S01]  /*38f0*/  LOP3.LUT R45, R20, 0x100, R41, 0xe2, !PT ;  /* 0x00000100142d7812 */ /* 0x000fe200078ee229 */
[----:B------:R-:W-:Y:S01]  /*3900*/  IMAD.SHL.U32 R40, R40, 0x100, RZ ;  /* 0x0000010028287824 */ /* 0x000fe200078e00ff */
[----:B------:R-:W-:-:S02]  /*3910*/  SHF.L.U32 R43, R39, 0x8, RZ ;  /* 0x00000008272b7819 */ /* 0x000fc400000006ff */
[----:B------:R-:W-:Y:S02]  /*3920*/  SEL R41, RZ, 0xffffffff, P1 ;  /* 0xffffffffff297807 */ /* 0x000fe40000800000 */
[----:B0-----:R0:W-:Y:S01]  /*3930*/  STG.E.128 [R52.64+0x10], R12 ;  /* 0x0000100c34007986 */ /* 0x0011e2000c101d0a */
[----:B------:R-:W-:Y:S01]  /*3940*/  MOV R55, R21 ;  /* 0x0000001500377202 */ /* 0x000fe20000000f00 */
[----:B------:R-:W-:Y:S01]  /*3950*/  IMAD.SHL.U32 R21, R44, 0x100, RZ ;  /* 0x000001002c157824 */ /* 0x000fe200078e00ff */
[----:B------:R-:W-:Y:S02]  /*3960*/  LOP3.LUT R39, R40, 0x100, R33, 0xe2, !PT ;  /* 0x0000010028277812 */ /* 0x000fe400078ee221 */
[----:B------:R-:W-:Y:S01]  /*3970*/  LOP3.LUT R50, R43, 0x100, R32, 0xe2, !PT ;  /* 0x000001002b327812 */ /* 0x000fe200078ee220 */
[----:B------:R-:W-:Y:S01]  /*3980*/  DMUL R32, R24, UR4 ;  /* 0x0000000418207c28 */ /* 0x000fe20008000000 */
[----:B------:R-:W-:-:S03]  /*3990*/  IMAD.SHL.U32 R41, R41, 0x100, RZ ;  /* 0x0000010029297824 */ /* 0x000fc600078e00ff */
[----:B------:R1:W-:Y:S02]  /*39a0*/  DMUL R24, R28, UR4 ;  /* 0x000000041c187c28 */ /* 0x0003e40008000000 */
[----:B-1----:R-:W-:Y:S02]  /*39b0*/  SEL R29, RZ, 0xffffffff, P3 ;  /* 0xffffffffff1d7807 */ /* 0x002fe40001800000 */
[----:B0-----:R-:W-:Y:S02]  /*39c0*/  MOV R13, c[0x0][0x0] ;  /* 0x00000000000d7a02 */ /* 0x001fe40000000f00 */
[----:B------:R-:W-:Y:S02]  /*39d0*/  SEL R28, RZ, 0xffffffff, P6 ;  /* 0xffffffffff1c7807 */ /* 0x000fe40003000000 */
[----:B------:R-:W-:Y:S01]  /*39e0*/  LOP3.LUT R44, R21, 0x100, R42, 0xe2, !PT ;  /* 0x00000100152c7812 */ /* 0x000fe200078ee22a */
[----:B------:R-:W-:Y:S01]  /*39f0*/  IMAD.SHL.U32 R13, R13, 0x10, RZ ;  /* 0x000000100d0d7824 */ /* 0x000fe200078e00ff */
[----:B------:R-:W-:Y:S01]  /*3a00*/  SEL R35, RZ, 0xffffffff, P0 ;  /* 0xffffffffff237807 */ /* 0x000fe20000000000 */
[----:B------:R0:W-:Y:S01]  /*3a10*/  DMUL R42, R46, UR4 ;  /* 0x000000042e2a7c28 */ /* 0x0001e20008000000 */
[----:B------:R-:W-:-:S02]  /*3a20*/  LOP3.LUT R51, R41, 0x100, R34, 0xe2, !PT ;  /* 0x0000010029337812 */ /* 0x000fc400078ee222 */
[----:B0-----:R-:W-:Y:S01]  /*3a30*/  IADD3 R46, P0, R36, c[0x0][0x310], RZ ;  /* 0x0000c400242e7a10 */ /* 0x001fe20007f1e0ff */
[----:B------:R0:W-:Y:S01]  /*3a40*/  DMUL R20, R54, UR4 ;  /* 0x0000000436147c28 */ /* 0x0001e20008000000 */
[----:B------:R-:W-:Y:S01]  /*3a50*/  SHF.L.U32 R41, R28, 0x8, RZ ;  /* 0x000000081c297819 */ /* 0x000fe200000006ff */
[----:B0-----:R-:W-:Y:S02]  /*3a60*/  IMAD.SHL.U32 R55, R29, 0x100, RZ ;  /* 0x000001001d377824 */ /* 0x001fe400078e00ff */
[----:B------:R-:W-:Y:S01]  /*3a70*/  IMAD R36, R13, c[0x0][0xc], R36 ;  /* 0x000003000d247a24 */ /* 0x000fe200078e0224 */
[----:B------:R0:W-:Y:S01]  /*3a80*/  DMUL R28, R56, UR4 ;  /* 0x00000004381c7c28 */ /* 0x0001e20008000000 */
[----:B------:R-:W-:Y:S01]  /*3a90*/  IMAD.MOV.U32 R18, RZ, RZ, R16 ;  /* 0x000000ffff127224 */ /* 0x000fe200078e0010 */
[----:B------:R-:W-:Y:S02]  /*3aa0*/  MOV R19, R17 ;  /* 0x0000001100137202 */ /* 0x000fe40000000f00 */
[----:B0-----:R-:W-:Y:S01]  /*3ab0*/  SHF.L.U32 R56, R35, 0x8, RZ ;  /* 0x0000000823387819 */ /* 0x001fe200000006ff */
[----:B------:R-:W-:Y:S01]  /*3ac0*/  IMAD.X R47, RZ, RZ, c[0x0][0x314], P0 ;  /* 0x0000c500ff2f7624 */ /* 0x000fe200000e06ff */
[----:B------:R-:W-:-:S02]  /*3ad0*/  SEL R54, RZ, 0x1, P4 ;  /* 0x00000001ff367807 */ /* 0x000fc40002000000 */
[----:B------:R-:W-:Y:S02]  /*3ae0*/  SEL R34, RZ, 0x1, P5 ;  /* 0x00000001ff227807 */ /* 0x000fe40002800000 */
[----:B------:R-:W-:Y:S02]  /*3af0*/  SEL R35, RZ, 0x1, P2 ;  /* 0x00000001ff237807 */ /* 0x000fe40001000000 */
[----:B------:R-:W-:Y:S01]  /*3b00*/  ISETP.GE.U32.AND P0, PT, R36, c[0x0][0x3e8], PT ;  /* 0x0000fa0024007a0c */ /* 0x000fe20003f06070 */
[----:B------:R-:W-:Y:S01]  /*3b10*/  DMUL R16, R58, UR4 ;  /* 0x000000043a107c28 */ /* 0x000fe20008000000 */
[----:B------:R-:W-:Y:S02]  /*3b20*/  LOP3.LUT R54, R41, 0x100, R54, 0xe2, !PT ;  /* 0x0000010029367812 */ /* 0x000fe400078ee236 */
[----:B------:R-:W-:Y:S01]  /*3b30*/  LOP3.LUT R55, R55, 0x100, R34, 0xe2, !PT ;  /* 0x0000010037377812 */ /* 0x000fe200078ee222 */
[----:B------:R-:W0:Y:S01]  /*3b40*/  DMUL R18, R18, UR4 ;  /* 0x0000000412127c28 */ /* 0x000e220008000000 */
[----:B------:R-:W-:Y:S01]  /*3b50*/  LOP3.LUT R56, R56, 0x100, R35, 0xe2, !PT ;  /* 0x0000010038387812 */ /* 0x000fe200078ee223 */
[----:B------:R1:W-:Y:S02]  /*3b60*/  STG.E.128 [R52.64], R8 ;  /* 0x0000000834007986 */ /* 0x0003e4000c101d0a */
[----:B------:R-:W2:-:S04]  /*3b70*/  DMUL R22, R22, UR4 ;  /* 0x0000000416167c28 */ /* 0x000e880008000000 */
[----:B------:R-:W-:-:S04]  /*3b80*/  DMUL R26, R26, UR4 ;  /* 0x000000041a1a7c28 */ /* 0x000fc80008000000 */
[----:B------:R-:W3:-:S04]  /*3b90*/  DMUL R30, R30, UR4 ;  /* 0x000000041e1e7c28 */ /* 0x000ec80008000000 */
[----:B------:R-:W4:-:S04]  /*3ba0*/  DMUL R34, R60, UR4 ;  /* 0x000000043c227c28 */ /* 0x000f080008000000 */
[----:B------:R-:W5:Y:S01]  /*3bb0*/  DMUL R40, R48, UR4 ;  /* 0x0000000430287c28 */ /* 0x000f620008000000 */
[----:B-1----:R-:W-:Y:S02]  /*3bc0*/  PRMT R11, R56, 0x1054, R55 ;  /* 0x00001054380b7816 */ /* 0x002fe40000000037 */
[----:B------:R-:W-:Y:S02]  /*3bd0*/  PRMT R10, R54, 0x1054, R51 ;  /* 0x00001054360a7816 */ /* 0x000fe40000000033 */
[----:B------:R-:W-:Y:S02]  /*3be0*/  PRMT R9, R50, 0x1054, R39 ;  /* 0x0000105432097816 */ /* 0x000fe40000000027 */
[----:B------:R-:W-:Y:S01]  /*3bf0*/  PRMT R8, R45, 0x1054, R44 ;  /* 0x000010542d087816 */ /* 0x000fe2000000002c */
[----:B0-----:R-:W-:Y:S01]  /*3c00*/  STG.E.128 [R52.64+0x20], R16 ;  /* 0x0000201034007986 */ /* 0x001fe2000c101d0a */
[----:B------:R-:W-:Y:S03]  /*3c10*/  WARPSYNC 0xffffffff ;  /* 0xffffffff00007948 */ /* 0x000fe60003800000 */
[----:B--2---:R0:W-:Y:S04]  /*3c20*/  STG.E.128 [R52.64+0x30], R20 ;  /* 0x0000301434007986 */ /* 0x0041e8000c101d0a */
[----:B---3--:R1:W-:Y:S04]  /*3c30*/  STG.E.128 [R52.64+0x40], R28 ;  /* 0x0000401c34007986 */ /* 0x0083e8000c101d0a */
[----:B------:R1:W-:Y:S04]  /*3c40*/  STG.E.128 [R52.64+0x50], R24 ;  /* 0x0000501834007986 */ /* 0x0003e8000c101d0a */
[----:B----4-:R1:W-:Y:S04]  /*3c50*/  STG.E.128 [R52.64+0x60], R32 ;  /* 0x0000602034007986 */ /* 0x0103e8000c101d0a */
[----:B-----5:R1:W-:Y:S04]  /*3c60*/  STG.E.128 [R52.64+0x70], R40 ;  /* 0x0000702834007986 */ /* 0x0203e8000c101d0a */
[----:B------:R1:W-:Y:S01]  /*3c70*/  STG.E.128 [R46.64], R8 ;  /* 0x000000082e007986 */ /* 0x0003e2000c101d0a */
[----:B0-----:R-:W-:-:S03]  /*3c80*/  MOV R20, R5 ;  /* 0x0000000500147202 */ /* 0x001fc60000000f00 */
[----:B------:R-:W-:Y:S06]  /*3c90*/  BAR.SYNC.DEFER_BLOCKING 0x0 ;  /* 0x0000000000007b1d */ /* 0x000fec0000010000 */
[----:B------:R-:W-:Y:S01]  /*3ca0*/  @P0 CALL.REL.NOINC `(.L_x_4802) ;  /* 0x0000001000000944 */ /* 0x000fe20003c00000 */
[----:B------:R-:W-:Y:S05]  /*3cb0*/  BRA `(.L_x_4803) ;  /* 0xffffc9f000007947 */ /* 0x000fea000383ffff */
.L_x_4802:
[----:B------:R-:W-:Y:S05]  /*3cc0*/  EXIT ;  /* 0x000000000000794d */ /* 0x000fea0003800000 */
        .weak           $__internal_135_$__cuda_sm20_dblrcp_rn_slowpath_v3
        .type           $__internal_135_$__cuda_sm20_dblrcp_rn_slowpath_v3,@function
        .size           $__internal_135_$__cuda_sm20_dblrcp_rn_slowpath_v3,(.L_x_11562 - $__internal_135_$__cuda_sm20_dblrcp_rn_slowpath_v3)
$__internal_135_$__cuda_sm20_dblrcp_rn_slowpath_v3:
        /* <DEDUP_REMOVED lines=31> */
.L_x_4806:
        /* <DEDUP_REMOVED lines=11> */
.L_x_4804:
[----:B------:R-:W-:Y:S02]  /*3f70*/  ULOP3.LUT UR5, UR6, 0x80000, URZ, 0xfc, !UPT ;  /* 0x0008000006057892 */ /* 0x000fe4000f8efc3f */
[----:B------:R-:W-:-:S02]  /*3f80*/  ULDC UR4, c[0x0][0x3f0] ;  /* 0x0000fc0000047ab9 */ /* 0x000fc40000000800 */
.L_x_4805:
[----:B------:R-:W-:Y:S01]  /*3f90*/  IMAD.MOV.U32 R8, RZ, RZ, R5 ;  /* 0x000000ffff087224 */ /* 0x000fe200078e0005 */
[----:B------:R-:W-:-:S04]  /*3fa0*/  MOV R9, 0x0 ;  /* 0x0000000000097802 */ /* 0x000fc80000000f00 */
[----:B------:R-:W-:Y:S05]  /*3fb0*/  RET.REL.NODEC R8 `(_ZN2at6native43_GLOBAL__N__7cc8d1ed_10_Dropout_cu_0e96ed3824fused_dropout_kernel_vecIddjLi1ELi16EbEEvNS_4cuda6detail10TensorInfoIKT_T1_EENS5_IS6_S8_EENS5_IT4_S8_EES8_T0_NS_15PhiloxCudaStateE) ;  /* 0xffffc04008007950 */ /* 0x000fea0003c3ffff */
.L_x_4807:
        /* <DEDUP_REMOVED lines=12> */
.L_x_11562:


//--------------------- .text._ZN2at6native18elementwise_kernelILi128ELi4EZNS0_15gpu_kernel_implIZNS0_43_GLOBAL__N__7cc8d1ed_10_Dropout_cu_0e96ed3819masked_scale_kernelIhN3c108BFloat16EfEEvRNS_6TensorERKS7_SA_T1_EUlS6_hE_EEvRNS_18TensorIteratorBaseERKT_EUliE_EEviSB_ --------------------------
	.section	.text._ZN2at6native18elementwise_kernelILi128ELi4EZNS0_15gpu_kernel_implIZNS0_43_GLOBAL__N__7cc8d1ed_10_Dropout_cu_0e96ed3819masked_scale_kernelIhN3c108BFloat16EfEEvRNS_6TensorERKS7_SA_T1_EUlS6_hE_EEvRNS_18TensorIteratorBaseERKT_EUliE_EEviSB_,"ax",@progbits
	.sectioninfo	@"SHI_REGISTERS=26"
	.align	128
        .global         _ZN2at6native18elementwise_kernelILi128ELi4EZNS0_15gpu_kernel_implIZNS0_43_GLOBAL__N__7cc8d1ed_10_Dropout_cu_0e96ed3819masked_scale_kernelIhN3c108BFloat16EfEEvRNS_6TensorERKS7_SA_T1_EUlS6_hE_EEvRNS_18TensorIteratorBaseERKT_EUliE_EEviSB_
        .type           _ZN2at6native18elementwise_kernelILi128ELi4EZNS0_15gpu_kernel_implIZNS0_43_GLOBAL__N__7cc8d1ed_10_Dropout_cu_0e96ed3819masked_scale_kernelIhN3c108BFloat16EfEEvRNS_6TensorERKS7_SA_T1_EUlS6_hE_EEvRNS_18TensorIteratorBaseERKT_EUliE_EEviSB_,@function
        .size           _ZN2at6native18elementwise_kernelILi128ELi4EZNS0_15gpu_kernel_implIZNS0_43_GLOBAL__N__7cc8d1ed_10_Dropout_cu_0e96ed3819masked_scale_kernelIhN3c108BFloat16EfEEvRNS_6TensorERKS7_SA_T1_EUlS6_hE_EEvRNS_18TensorIteratorBaseERKT_EUliE_EEviSB_,(.L_x_11564 - _ZN2at6native18elementwise_kernelILi128ELi4EZNS0_15gpu_kernel_implIZNS0_43_GLOBAL__N__7cc8d1ed_10_Dropout_cu_0e96ed3819masked_scale_kernelIhN3c108BFloat16EfEEvRNS_6TensorERKS7_SA_T1_EUlS6_hE_EEvRNS_18TensorIteratorBaseERKT_EUliE_EEviSB_)
        .other          _ZN2at6native18elementwise_kernelILi128ELi4EZNS0_15gpu_kernel_implIZNS0_43_GLOBAL__N__7cc8d1ed_10_Dropout_cu_0e96ed3819masked_scale_kernelIhN3c108BFloat16EfEEvRNS_6TensorERKS7_SA_T1_EUlS6_hE_EEvRNS_18TensorIteratorBaseERKT_EUliE_EEviSB_,@"STO_CUDA_ENTRY STV_DEFAULT"
_ZN2at6native18elementwise_kernelILi128ELi4EZNS0_15gpu_kernel_implIZNS0_43_GLOBAL__N__7cc8d1ed_10_Dropout_cu_0e96ed3819masked_scale_kernelIhN3c108BFloat16EfEEvRNS_6TensorERKS7_SA_T1_EUlS6_hE_EEvRNS_18TensorIteratorBaseERKT_EUliE_EEviSB_:
.text._ZN2at6native18elementwise_kernelILi128ELi4EZNS0_15gpu_kernel_implIZNS0_43_GLOBAL__N__7cc8d1ed_10_Dropout_cu_0e96ed3819masked_scale_kernelIhN3c108BFloat16EfEEvRNS_6TensorERKS7_SA_T1_EUlS6_hE_EEvRNS_18TensorIteratorBaseERKT_EUliE_EEviSB_:
[----:B------:R-:W-:Y:S02]  /*0000*/  IMAD.MOV.U32 R1, RZ, RZ, c[0x0][0x28] ;  /* 0x00000a00ff017624 */ /* 0x000fe400078e00ff */
[----:B------:R-:W0:Y:S01]  /*0010*/  S2R R19, SR_CTAID.X ;  /* 0x0000000000137919 */ /* 0x000e220000002500 */
[----:B------:R-:W-:Y:S01]  /*0020*/  ULDC.64 UR36, c[0x0][0x118] ;  /* 0x0000460000247ab9 */ /* 0x000fe20000000a00 */
[----:B------:R-:W-:Y:S02]  /*0030*/  BSSY B6, `(.L_x_4808) ;  /* 0x00003fc000067945 */ /* 0x000fe40003800000 */
[----:B------:R-:W0:Y:S02]  /*0040*/  S2R R18, SR_TID.X ;  /* 0x0000000000127919 */ /* 0x000e240000002100 */
[----:B0-----:R-:W-:-:S05]  /*0050*/  IMAD R23, R19, 0x200, R18 ;  /* 0x0000020013177824 */ /* 0x001fca00078e0212 */
[----:B------:R-:W-:-:S13]  /*0060*/  ISETP.GE.AND P0, PT, R23, c[0x0][0x160], PT ;  /* 0x0000580017007a0c */ /* 0x000fda0003f06270 */
[----:B------:R-:W-:Y:S05]  /*0070*/  @P0 BRA `(.L_x_4809) ;  /* 0x00003f7000000947 */ /* 0x000fea0003800000 */
[----:B------:R-:W-:Y:S01]  /*0080*/  ISETP.NE.AND P0, PT, RZ, c[0x0][0x168], PT ;  /* 0x00005a00ff007a0c */ /* 0x000fe20003f05270 */
[----:B------:R-:W-:Y:S02]  /*0090*/  IMAD.MOV.U32 R22, RZ, RZ, RZ ;  /* 0x000000ffff167224 */ /* 0x000fe400078e00ff */
[----:B------:R-:W-:Y:S02]  /*00a0*/  IMAD.MOV.U32 R0, RZ, RZ, RZ ;  /* 0x000000ffff007224 */ /* 0x000fe400078e00ff */
[----:B------:R-:W-:-:S08]  /*00b0*/  IMAD.MOV.U32 R16, RZ, RZ, RZ ;  /* 0x000000ffff107224 */ /* 0x000fd000078e00ff */
[----:B------:R-:W-:Y:S05]  /*00c0*/  @!P0 BRA `(.L_x_4810) ;  /* 0x00000fa000008947 */ /* 0x000fea0003800000 */
[----:B------:R-:W-:Y:S02]  /*00d0*/  IMAD.MOV.U32 R22, RZ, RZ, RZ ;  /* 0x000000ffff167224 */ /* 0x000fe400078e00ff */
[----:B------:R-:W-:Y:S02]  /*00e0*/  IMAD.MOV.U32 R6, RZ, RZ, c[0x0][0x168] ;  /* 0x00005a00ff067624 */ /* 0x000fe400078e00ff */
[----:B------:R-:W-:-:S03]  /*00f0*/  IMAD.HI.U32 R4, R23, c[0x0][0x170], R22 ;  /* 0x00005c0017047a27 */ /* 0x000fc600078e0016 */
[----:B------:R-:W-:Y:S02]  /*0100*/  ISETP.NE.AND P0, PT, R6, 0x1, PT ;  /* 0x000000010600780c */ /* 0x000fe40003f05270 */
[----:B------:R-:W-:-:S05]  /*0110*/  SHF.R.U32.HI R5, RZ, c[0x0][0x174], R4 ;  /* 0x00005d00ff057a19 */ /* 0x000fca0000011604 */
[----:B------:R-:W-:-:S04]  /*0120*/  IMAD.MOV R0, RZ, RZ, -R5 ;  /* 0x000000ffff007224 */ /* 0x000fc800078e0a05 */
[----:B------:R-:W-:-:S04]  /*0130*/  IMAD R23, R0, c[0x0][0x16c], R23 ;  /* 0x00005b0000177a24 */ /* 0x000fc800078e0217 */
[C---:B------:R-:W-:Y:S02]  /*0140*/  IMAD R16, R23.reuse, c[0x0][0x298], RZ ;  /* 0x0000a60017107a24 */ /* 0x040fe400078e02ff */
[C---:B------:R-:W-:Y:S02]  /*0150*/  IMAD R0, R23.reuse, c[0x0][0x29c], RZ ;  /* 0x0000a70017007a24 */ /* 0x040fe400078e02ff */
[----:B------:R-:W-:Y:S01]  /*0160*/  IMAD R22, R23, c[0x0][0x2a0], RZ ;  /* 0x0000a80017167a24 */ /* 0x000fe200078e02ff */
[----:B------:R-:W-:Y:S05]  /*0170*/  @!P0 BRA `(.L_x_4810) ;  /* 0x00000ef000008947 */ /* 0x000fea0003800000 */
[----:B------:R-:W-:Y:S01]  /*0180*/  IMAD.MOV.U32 R4, RZ, RZ, RZ ;  /* 0x000000ffff047224 */ /* 0x000fe200078e00ff */
[----:B------:R-:W-:-:S03]  /*0190*/  ISETP.NE.AND P0, PT, R6, 0x2, PT ;  /* 0x000000020600780c */ /* 0x000fc60003f05270 */
[----:B------:R-:W-:-:S05]  /*01a0*/  IMAD.HI.U32 R2, R5, c[0x0][0x17c], R4 ;  /* 0x00005f0005027a27 */ /* 0x000fca00078e0004 */
[----:B------:R-:W-:-:S05]  /*01b0*/  SHF.R.U32.HI R3, RZ, c[0x0][0x180], R2 ;  /* 0x00006000ff037a19 */ /* 0x000fca0000011602 */
[----:B------:R-:W-:-:S04]  /*01c0*/  IMAD.MOV R4, RZ, RZ, -R3 ;  /* 0x000000ffff047224 */ /* 0x000fc800078e0a03 */
[----:B------:R-:W-:-:S04]  /*01d0*/  IMAD R5, R4, c[0x0][0x178], R5 ;  /* 0x00005e0004057a24 */ /* 0x000fc800078e0205 */
[C---:B------:R-:W-:Y:S02]  /*01e0*/  IMAD R22, R5.reuse, c[0x0][0x2ac], RZ ;  /* 0x0000ab0005167a24 */ /* 0x040fe400078e02ff */
[C---:B------:R-:W-:Y:S02]  /*01f0*/  IMAD R16, R5.reuse, c[0x0][0x2a4], R16 ;  /* 0x0000a90005107a24 */ /* 0x040fe400078e0210 */
[----:B------:R-:W-:Y:S02]  /*0200*/  IMAD R0, R5, c[0x0][0x2a8], R0 ;  /* 0x0000aa0005007a24 */ /* 0x000fe400078e0200 */
[----:B------:R-:W-:Y:S01]  /*0210*/  IMAD R22, R23, c[0x0][0x2a0], R22 ;  /* 0x0000a80017167a24 */ /* 0x000fe200078e0216 */
[----:B------:R-:W-:Y:S05]  /*0220*/  @!P0 BRA `(.L_x_4810) ;  /* 0x00000e4000008947 */ /* 0x000fea0003800000 */
[----:B------:R-:W-:Y:S01]  /*0230*/  IMAD.MOV.U32 R2, RZ, RZ, RZ ;  /* 0x000000ffff027224 */ /* 0x000fe200078e00ff */
[----:B------:R-:W-:-:S03]  /*0240*/  ISETP.NE.AND P0, PT, R6, 0x3, PT ;  /* 0x000000030600780c */ /* 0x000fc60003f05270 */
[----:B------:R-:W-:-:S05]  /*0250*/  IMAD.HI.U32 R4, R3, c[0x0][0x188], R2 ;  /* 0x0000620003047a27 */ /* 0x000fca00078e0002 */
[----:B------:R-:W-:-:S05]  /*0260*/  SHF.R.U32.HI R5, RZ, c[0x0][0x18c], R4 ;  /* 0x00006300ff057a19 */ /* 0x000fca0000011604 */
[----:B------:R-:W-:-:S04]  /*0270*/  IMAD.MOV R2, RZ, RZ, -R5 ;  /* 0x000000ffff027224 */ /* 0x000fc800078e0a05 */
[----:B------:R-:W-:-:S04]  /*0280*/  IMAD R3, R2, c[0x0][0x184], R3 ;  /* 0x0000610002037a24 */ /* 0x000fc800078e0203 */
[C---:B------:R-:W-:Y:S02]  /*0290*/  IMAD R16, R3.reuse, c[0x0][0x2b0], R16 ;  /* 0x0000ac0003107a24 */ /* 0x040fe400078e0210 */
[C---:B------:R-:W-:Y:S02]  /*02a0*/  IMAD R0, R3.reuse, c[0x0][0x2b4], R0 ;  /* 0x0000ad0003007a24 */ /* 0x040fe400078e0200 */
        /* <DEDUP_REMOVED lines=212> */
[----:B------:R-:W-:-:S04]  /*0ff0*/  IMAD.MOV.U32 R2, RZ, RZ, RZ ;  /* 0x000000ffff027224 */ /* 0x000fc800078e00ff */
[----:B------:R-:W-:-:S05]  /*1000*/  IMAD.HI.U32 R2, R3, c[0x0][0x290], R2 ;  /* 0x0000a40003027a27 */ /* 0x000fca00078e0002 */
[----:B------:R-:W-:-:S05]  /*1010*/  SHF.R.U32.HI R2, RZ, c[0x0][0x294], R2 ;  /* 0x0000a500ff027a19 */ /* 0x000fca0000011602 */
[----:B------:R-:W-:-:S04]  /*1020*/  IMAD.MOV R2, RZ, RZ, -R2 ;  /* 0x000000ffff027224 */ /* 0x000fc800078e0a02 */
[----:B------:R-:W-:-:S04]  /*1030*/  IMAD R3, R2, c[0x0][0x28c], R3 ;  /* 0x0000a30002037a24 */ /* 0x000fc800078e0203 */
[C---:B------:R-:W-:Y:S02]  /*1040*/  IMAD R16, R3.reuse, c[0x0][0x3b8], R16 ;  /* 0x0000ee0003107a24 */ /* 0x040fe400078e0210 */
[C---:B------:R-:W-:Y:S02]  /*1050*/  IMAD R0, R3.reuse, c[0x0][0x3bc], R0 ;  /* 0x0000ef0003007a24 */ /* 0x040fe400078e0200 */
[----:B------:R-:W-:Y:S02]  /*1060*/  IMAD R22, R3, c[0x0][0x3c0], R22 ;  /* 0x0000f00003167a24 */ /* 0x000fe400078e0216 */
.L_x_4810:
[----:B------:R-:W0:Y:S01]  /*1070*/  LDC.U8 R5, c[0x0][0x3f1] ;  /* 0x0000fc40ff057b82 */ /* 0x000e220000000000 */
[----:B------:R-:W-:Y:S02]  /*1080*/  IADD3 R16, P1, R16, c[0x0][0x3c8], RZ ;  /* 0x0000f20010107a10 */ /* 0x000fe40007f3e0ff */
[----:B------:R-:W-:-:S03]  /*1090*/  IADD3 R2, P2, R0, c[0x0][0x3d0], RZ ;  /* 0x0000f40000027a10 */ /* 0x000fc60007f5e0ff */
[----:B------:R-:W-:Y:S02]  /*10a0*/  IMAD.X R17, RZ, RZ, c[0x0][0x3cc], P1 ;  /* 0x0000f300ff117624 */ /* 0x000fe400008e06ff */
[----:B------:R-:W-:Y:S01]  /*10b0*/  IMAD.X R3, RZ, RZ, c[0x0][0x3d4], P2 ;  /* 0x0000f500ff037624 */ /* 0x000fe200010e06ff */
[----:B0-----:R-:W-:-:S04]  /*10c0*/  PRMT R4, R5, 0x9910, RZ ;  /* 0x0000991005047816 */ /* 0x001fc800000000ff */
[----:B------:R-:W-:-:S13]  /*10d0*/  ISETP.GT.AND P0, PT, R4, 0x9, PT ;  /* 0x000000090400780c */ /* 0x000fda0003f04270 */
[----:B------:R-:W-:Y:S05]  /*10e0*/  @P0 BRA `(.L_x_4811) ;  /* 0x000004a000000947 */ /* 0x000fea0003800000 */
[----:B------:R-:W-:-:S13]  /*10f0*/  ISETP.GT.AND P0, PT, R4, 0x4, PT ;  /* 0x000000040400780c */ /* 0x000fda0003f04270 */
[----:B------:R-:W-:Y:S05]  /*1100*/  @P0 BRA `(.L_x_4812) ;  /* 0x0000025000000947 */ /* 0x000fea0003800000 */
[----:B------:R-:W-:-:S13]  /*1110*/  ISETP.GT.AND P0, PT, R4, 0x1, PT ;  /* 0x000000010400780c */ /* 0x000fda0003f04270 */
[----:B------:R-:W-:Y:S05]  /*1120*/  @P0 BRA `(.L_x_4813) ;  /* 0x000000e000000947 */ /* 0x000fea0003800000 */
[----:B------:R-:W-:-:S13]  /*1130*/  ISETP.NE.AND P0, PT, R5, RZ, PT ;  /* 0x000000ff0500720c */ /* 0x000fda0003f05270 */
[----:B------:R-:W-:Y:S05]  /*1140*/  @!P0 BRA `(.L_x_4814) ;  /* 0x0000007000008947 */ /* 0x000fea0003800000 */
[----:B------:R-:W-:-:S13]  /*1150*/  ISETP.NE.AND P0, PT, R4, 0x1, PT ;  /* 0x000000010400780c */ /* 0x000fda0003f05270 */
[----:B------:R-:W-:Y:S05]  /*1160*/  @P0 BRA `(.L_x_4815) ;  /* 0x00000dc000000947 */ /* 0x000fea0003800000 */
[----:B------:R-:W2:Y:S02]  /*1170*/  LDG.E.S8 R2, [R2.64] ;  /* 0x0000002402027981 */ /* 0x000ea4000c1e1300 */
[----:B--2---:R-:W0:Y:S02]  /*1180*/  I2F.S16 R0, R2 ;  /* 0x0000000200007306 */ /* 0x004e240000101400 */
[----:B0-----:R-:W-:-:S04]  /*1190*/  F2FP.BF16.PACK_AB R0, RZ, R0 ;  /* 0x00000000ff00723e */ /* 0x001fc800000010ff */
[----:B------:R-:W-:Y:S01]  /*11a0*/  PRMT R23, R0, 0x7610, R23 ;  /* 0x0000761000177816 */ /* 0x000fe20000000017 */
[----:B------:R-:W-:Y:S05]  /*11b0*/  BRA `(.L_x_4816) ;  /* 0x00000f5000007947 */ /* 0x000fea0003800000 */
.L_x_4814:
[----:B------:R-:W2:Y:S02]  /*11c0*/  LDG.E.U8 R2, [R2.64] ;  /* 0x0000002402027981 */ /* 0x000ea4000c1e1100 */
[----:B--2---:R-:W0:Y:S02]  /*11d0*/  I2F.U16 R0, R2 ;  /* 0x0000000200007306 */ /* 0x004e240000101000 */
[----:B0-----:R-:W-:-:S04]  /*11e0*/  F2FP.BF16.PACK_AB R0, RZ, R0 ;  /* 0x00000000ff00723e */ /* 0x001fc800000010ff */
[----:B------:R-:W-:Y:S01]  /*11f0*/  PRMT R23, R0, 0x7610, R23 ;  /* 0x0000761000177816 */ /* 0x000fe20000000017 */
[----:B------:R-:W-:Y:S05]  /*1200*/  BRA `(.L_x_4816) ;  /* 0x00000f0000007947 */ /* 0x000fea0003800000 */
.L_x_4813:
[----:B------:R-:W-:-:S13]  /*1210*/  ISETP.NE.AND P0, PT, R4, 0x2, PT ;  /* 0x000000020400780c */ /* 0x000fda0003f05270 */
[----:B------:R-:W-:Y:S05]  /*1220*/  @!P0 BRA `(.L_x_4817) ;  /* 0x000000e000008947 */ /* 0x000fea0003800000 */
[----:B------:R-:W-:-:S13]  /*1230*/  ISETP.NE.AND P0, PT, R4, 0x3, PT ;  /* 0x000000030400780c */ /* 0x000fda0003f05270 */
[----:B------:R-:W-:Y:S05]  /*1240*/  @!P0 BRA `(.L_x_4818) ;  /* 0x0000007000008947 */ /* 0x000fea0003800000 */
[----:B------:R-:W-:-:S13]  /*1250*/  ISETP.NE.AND P0, PT, R4, 0x4, PT ;  /* 0x000000040400780c */ /* 0x000fda0003f05270 */
[----:B------:R-:W-:Y:S05]  /*1260*/  @P0 BRA `(.L_x_4815) ;  /* 0x00000cc000000947 */ /* 0x000fea0003800000 */
[----:B------:R-:W2:Y:S02]  /*1270*/  LDG.E.64 R2, [R2.64] ;  /* 0x0000002402027981 */ /* 0x000ea4000c1e1b00 */
[----:B--2---:R-:W0:Y:S02]  /*1280*/  I2F.S64 R0, R2 ;  /* 0x0000000200007312 */ /* 0x004e240000301400 */
[----:B0-----:R-:W-:-:S04]  /*1290*/  F2FP.BF16.PACK_AB R0, RZ, R0 ;  /* 0x00000000ff00723e */ /* 0x001fc800000010ff */
[----:B------:R-:W-:Y:S01]  /*12a0*/  PRMT R23, R0, 0x7610, R23 ;  /* 0x0000761000177816 */ /* 0x000fe20000000017 */
[----:B------:R-:W-:Y:S05]  /*12b0*/  BRA `(.L_x_4816) ;  /* 0x00000e5000007947 */ /* 0x000fea0003800000 */
.L_x_4818:
[----:B------:R-:W2:Y:S02]  /*12c0*/  LDG.E R2, [R2.64] ;  /* 0x0000002402027981 */ /* 0x000ea4000c1e1900 */
[----:B--2---:R-:W0:Y:S02]  /*12d0*/  I2F R0, R2 ;  /* 0x0000000200007306 */ /* 0x004e240000201400 */
[----:B0-----:R-:W-:-:S04]  /*12e0*/  F2FP.BF16.PACK_AB R0, RZ, R0 ;  /* 0x00000000ff00723e */ /* 0x001fc800000010ff */
[----:B------:R-:W-:Y:S01]  /*12f0*/  PRMT R23, R0, 0x7610, R23 ;  /* 0x0000761000177816 */ /* 0x000fe20000000017 */
[----:B------:R-:W-:Y:S05]  /*1300*/  BRA `(.L_x_4816) ;  /* 0x00000e0000007947 */ /* 0x000fea0003800000 */
.L_x_4817:
[----:B------:R-:W2:Y:S02]  /*1310*/  LDG.E.U16 R2, [R2.64] ;  /* 0x0000002402027981 */ /* 0x000ea4000c1e1500 */
[----:B--2---:R-:W0:Y:S02]  /*1320*/  I2F.S16 R0, R2 ;  /* 0x0000000200007306 */ /* 0x004e240000101400 */
[----:B0-----:R-:W-:-:S04]  /*1330*/  F2FP.BF16.PACK_AB R0, RZ, R0 ;  /* 0x00000000ff00723e */ /* 0x001fc800000010ff */
[----:B------:R-:W-:Y:S01]  /*1340*/  PRMT R23, R0, 0x7610, R23 ;  /* 0x0000761000177816 */ /* 0x000fe20000000017 */
[----:B------:R-:W-:Y:S05]  /*1350*/  BRA `(.L_x_4816) ;  /* 0x00000db000007947 */ /* 0x000fea0003800000 */
.L_x_4812:
[----:B------:R-:W-:-:S13]  /*1360*/  ISETP.GT.AND P0, PT, R4, 0x6, PT ;  /* 0x000000060400780c */ /* 0x000fda0003f04270 */
[----:B------:R-:W-:Y:S05]  /*1370*/  @P0 BRA `(.L_x_4819) ;  /* 0x000000c000000947 */ /* 0x000fea0003800000 */
[----:B------:R-:W-:-:S13]  /*1380*/  ISETP.NE.AND P0, PT, R4, 0x5, PT ;  /* 0x000000050400780c */ /* 0x000fda0003f05270 */
[----:B------:R-:W-:Y:S05]  /*1390*/  @!P0 BRA `(.L_x_4820) ;  /* 0x0000005000008947 */ /* 0x000fea0003800000 */
[----:B------:R-:W-:-:S13]  /*13a0*/  ISETP.NE.AND P0, PT, R4, 0x6, PT ;  /* 0x000000060400780c */ /* 0x000fda0003f05270 */
[----:B------:R-:W-:Y:S05]  /*13b0*/  @P0 BRA `(.L_x_4815) ;  /* 0x00000b7000000947 */ /* 0x000fea0003800000 */
[----:B------:R-:W2:Y:S02]  /*13c0*/  LDG.E R2, [R2.64] ;  /* 0x0000002402027981 */ /* 0x000ea4000c1e1900 */
[----:B--2---:R-:W-:Y:S01]  /*13d0*/  F2FP.BF16.PACK_AB R23, RZ, R2 ;  /* 0x00000002ff17723e */ /* 0x004fe200000010ff */
[----:B------:R-:W-:Y:S05]  /*13e0*/  BRA `(.L_x_4816) ;  /* 0x00000d2000007947 */ /* 0x000fea0003800000 */
.L_x_4820:
[----:B------:R-:W2:Y:S02]  /*13f0*/  LDG.E.U16 R0, [R2.64] ;  /* 0x0000002402007981 */ /* 0x000ea4000c1e1500 */
[----:B--2---:R-:W-:-:S05]  /*1400*/  HADD2.F32 R0, -RZ, R0.H0_H0 ;  /* 0x20000000ff007230 */ /* 0x004fca0000004100 */
[----:B------:R-:W-:-:S04]  /*1410*/  F2FP.BF16.PACK_AB R0, RZ, R0 ;  /* 0x00000000ff00723e */ /* 0x000fc800000010ff */
[----:B------:R-:W-:Y:S01]  /*1420*/  PRMT R23, R0, 0x7610, R23 ;  /* 0x0000761000177816 */ /* 0x000fe20000000017 */
[----:B------:R-:W-:Y:S05]  /*1430*/  BRA `(.L_x_4816) ;  /* 0x00000cd000007947 */ /* 0x000fea0003800000 */
.L_x_4819:
[----:B------:R-:W-:-:S13]  /*1440*/  ISETP.NE.AND P0, PT, R4, 0x7, PT ;  /* 0x000000070400780c */ /* 0x000fda0003f05270 */
[----:B------:R-:W-:Y:S05]  /*1450*/  @!P0 BRA `(.L_x_4821) ;  /* 0x000000c000008947 */ /* 0x000fea0003800000 */
[----:B------:R-:W-:-:S13]  /*1460*/  ISETP.NE.AND P0, PT, R4, 0x8, PT ;  /* 0x000000080400780c */ /* 0x000fda0003f05270 */
[----:B------:R-:W-:Y:S05]  /*1470*/  @!P0 BRA `(.L_x_4822) ;  /* 0x0000005000008947 */ /* 0x000fea0003800000 */
[----:B------:R-:W-:-:S13]  /*1480*/  ISETP.NE.AND P0, PT, R4, 0x9, PT ;  /* 0x000000090400780c */ /* 0x000fda0003f05270 */
[----:B------:R-:W-:Y:S05]  /*1490*/  @P0 BRA `(.L_x_4815) ;  /* 0x00000a9000000947 */ /* 0x000fea0003800000 */
[----:B------:R-:W2:Y:S02]  /*14a0*/  LDG.E R2, [R2.64] ;  /* 0x0000002402027981 */ /* 0x000ea4000c1e1900 */
[----:B--2---:R-:W-:Y:S01]  /*14b0*/  F2FP.BF16.PACK_AB R23, RZ, R2 ;  /* 0x00000002ff17723e */ /* 0x004fe200000010ff */
[----:B------:R-:W-:Y:S05]  /*14c0*/  BRA `(.L_x_4816) ;  /* 0x00000c4000007947 */ /* 0x000fea0003800000 */
.L_x_4822:
[----:B------:R-:W2:Y:S02]  /*14d0*/  LDG.E.U16 R2, [R2.64] ;  /* 0x0000002402027981 */ /* 0x000ea4000c1e1500 */
[----:B--2---:R-:W-:-:S05]  /*14e0*/  HADD2.F32 R0, -RZ, R2.H0_H0 ;  /* 0x20000002ff007230 */ /* 0x004fca0000004100 */
[----:B------:R-:W-:-:S04]  /*14f0*/  F2FP.BF16.PACK_AB R0, RZ, R0 ;  /* 0x00000000ff00723e */ /* 0x000fc800000010ff */
[----:B------:R-:W-:Y:S01]  /*1500*/  PRMT R23, R0, 0x7610, R23 ;  /* 0x0000761000177816 */ /* 0x000fe20000000017 */
[----:B------:R-:W-:Y:S05]  /*1510*/  BRA `(.L_x_4816) ;  /* 0x00000bf000007947 */ /* 0x000fea0003800000 */
.L_x_4821:
[----:B------:R-:W2:Y:S02]  /*1520*/  LDG.E.64 R2, [R2.64] ;  /* 0x0000002402027981 */ /* 0x000ea4000c1e1b00 */
[----:B--2---:R-:W0:Y:S01]  /*1530*/  F2F.F32.F64 R0, R2 ;  /* 0x0000000200007310 */ /* 0x004e220000301000 */
[----:B------:R-:W0:-:S14]  /*1540*/  DSETP.GEU.AND P0, PT, |R2|, c[0x2][0x0], PT ;  /* 0x008000000200762a */ /* 0x000e1c0003f0e200 */
[----:B0-----:R-:W-:-:S05]  /*1550*/  @!P0 FMUL R0, R0, 1.175494350822287508e-38 ;  /* 0x0080000000008820 */ /* 0x001fca0000400000 */
[----:B------:R-:W-:-:S04]  /*1560*/  F2FP.BF16.PACK_AB R0, RZ, R0 ;  /* 0x00000000ff00723e */ /* 0x000fc800000010ff */
[----:B------:R-:W-:Y:S01]  /*1570*/  PRMT R23, R0, 0x7610, R23 ;  /* 0x0000761000177816 */ /* 0x000fe20000000017 */
[----:B------:R-:W-:Y:S05]  /*1580*/  BRA `(.L_x_4816) ;  /* 0x00000b8000007947 */ /* 0x000fea0003800000 */
.L_x_4811:
[----:B------:R-:W-:-:S13]  /*1590*/  ISETP.GT.AND P0, PT, R4, 0x18, PT ;  /* 0x000000180400780c */ /* 0x000fda0003f04270 */
[----:B------:R-:W-:Y:S05]  /*15a0*/  @P0 BRA `(.L_x_4823) ;  /* 0x0000040000000947 */ /* 0x000fea0003800000 */
[----:B------:R-:W-:-:S13]  /*15b0*/  ISETP.GT.AND P0, PT, R4, 0xe, PT ;  /* 0x0000000e0400780c */ /* 0x000fda0003f04270 */
[----:B------:R-:W-:Y:S05]  /*15c0*/  @P0 BRA `(.L_x_4824) ;  /* 0x0000011000000947 */ /* 0x000fea0003800000 */
[----:B------:R-:W-:-:S13]  /*15d0*/  ISETP.NE.AND P0, PT, R4, 0xa, PT ;  /* 0x0000000a0400780c */ /* 0x000fda0003f05270 */
[----:B------:R-:W-:Y:S05]  /*15e0*/  @!P0 BRA `(.L_x_4825) ;  /* 0x0000008000008947 */ /* 0x000fea0003800000 */
[----:B------:R-:W-:-:S13]  /*15f0*/  ISETP.NE.AND P0, PT, R4, 0xb, PT ;  /* 0x0000000b0400780c */ /* 0x000fda0003f05270 */
[----:B------:R-:W-:Y:S05]  /*1600*/  @P0 BRA `(.L_x_4815) ;  /* 0x0000092000000947 */ /* 0x000fea0003800000 */
[----:B------:R-:W2:Y:S02]  /*1610*/  LDG.E.U8 R2, [R2.64] ;  /* 0x0000002402027981 */ /* 0x000ea4000c1e1100 */
[----:B--2---:R-:W-:-:S04]  /*1620*/  ISETP.NE.AND P0, PT, R2, RZ, PT ;  /* 0x000000ff0200720c */ /* 0x004fc80003f05270 */
[----:B------:R-:W-:-:S04]  /*1630*/  FSEL R0, RZ, 1, !P0 ;  /* 0x3f800000ff007808 */ /* 0x000fc80004000000 */
[----:B------:R-:W-:-:S04]  /*1640*/  F2FP.BF16.PACK_AB R0, RZ, R0 ;  /* 0x00000000ff00723e */ /* 0x000fc800000010ff */
[----:B------:R-:W-:Y:S01]  /*1650*/  PRMT R23, R0, 0x7610, R23 ;  /* 0x0000761000177816 */ /* 0x000fe20000000017 */
[----:B------:R-:W-:Y:S05]  /*1660*/  BRA `(.L_x_4816) ;  /* 0x00000aa000007947 */ /* 0x000fea0003800000 */
.L_x_4825:
[----:B------:R-:W2:Y:S02]  /*1670*/  LDG.E.64 R2, [R2.64] ;  /* 0x0000002402027981 */ /* 0x000ea4000c1e1b00 */
[----:B--2---:R-:W0:Y:S01]  /*1680*/  F2F.F32.F64 R0, R2 ;  /* 0x0000000200007310 */ /* 0x004e220000301000 */
[----:B------:R-:W0:-:S14]  /*1690*/  DSETP.GEU.AND P0, PT, |R2|, c[0x2][0x0], PT ;  /* 0x008000000200762a */ /* 0x000e1c0003f0e200 */
[----:B0-----:R-:W-:-:S05]  /*16a0*/  @!P0 FMUL R0, R0, 1.175494350822287508e-38 ;  /* 0x0080000000008820 */ /* 0x001fca0000400000 */
[----:B------:R-:W-:-:S04]  /*16b0*/  F2FP.BF16.PACK_AB R0, RZ, R0 ;  /* 0x00000000ff00723e */ /* 0x000fc800000010ff */
[----:B------:R-:W-:Y:S01]  /*16c0*/  PRMT R23, R0, 0x7610, R23 ;  /* 0x0000761000177816 */ /* 0x000fe20000000017 */
[----:B------:R-:W-:Y:S05]  /*16d0*/  BRA `(.L_x_4816) ;  /* 0x00000a3000007947 */ /* 0x000fea0003800000 */
.L_x_4824:
[----:B------:R-:W-:-:S13]  /*16e0*/  ISETP.NE.AND P0, PT, R4, 0xf, PT ;  /* 0x0000000f0400780c */ /* 0x000fda0003f05270 */
[----:B------:R-:W-:Y:S05]  /*16f0*/  @!P0 BRA `(.L_x_4826) ;  /* 0x0000029000008947 */ /* 0x000fea0003800000 */
[----:B------:R-:W-:-:S13]  /*1700*/  ISETP.NE.AND P0, PT, R4, 0x17, PT ;  /* 0x000000170400780c */ /* 0x000fda0003f05270 */
[----:B------:R-:W-:Y:S05]  /*1710*/  @!P0 BRA `(.L_x_4827) ;  /* 0x0000018000008947 */ /* 0x000fea0003800000 */
[----:B------:R-:W-:-:S13]  /*1720*/  ISETP.NE.AND P0, PT, R4, 0x18, PT ;  /* 0x000000180400780c */ /* 0x000fda0003f05270 */
[----:B------:R-:W-:Y:S05]  /*1730*/  @P0 BRA `(.L_x_4815) ;  /* 0x000007f000000947 */ /* 0x000fea0003800000 */
[----:B------:R-:W2:Y:S01]  /*1740*/  LDG.E.U8 R0, [R2.64] ;  /* 0x0000002402007981 */ /* 0x000ea2000c1e1100 */
[----:B------:R-:W-:Y:S02]  /*1750*/  IMAD.MOV.U32 R8, RZ, RZ, -0x800000 ;  /* 0xff800000ff087424 */ /* 0x000fe400078e00ff */
[----:B--2---:R-:W-:-:S05]  /*1760*/  IMAD.SHL.U32 R0, R0, 0x1000000, RZ ;  /* 0x0100000000007824 */ /* 0x004fca00078e00ff */
[----:B------:R-:W-:-:S04]  /*1770*/  LOP3.LUT R4, R0, 0x7f000000, RZ, 0xc0, !PT ;  /* 0x7f00000000047812 */ /* 0x000fc800078ec0ff */
[----:B------:R-:W0:Y:S01]  /*1780*/  FLO.U32 R5, R4 ;  /* 0x0000000400057300 */ /* 0x000e2200000e0000 */
[C---:B------:R-:W-:Y:S02]  /*1790*/  IADD3 R6, R4.reuse, 0x1000000, RZ ;  /* 0x0100000004067810 */ /* 0x040fe40007ffe0ff */
[----:B------:R-:W-:Y:S02]  /*17a0*/  IADD3 R2, R4, -0x1, RZ ;  /* 0xffffffff04027810 */ /* 0x000fe40007ffe0ff */
[----:B------:R-:W-:Y:S02]  /*17b0*/  SHF.R.S32.HI R6, RZ, 0x8, R6 ;  /* 0x00000008ff067819 */ /* 0x000fe40000011406 */
[----:B------:R-:W-:Y:S02]  /*17c0*/  SHF.R.S32.HI R2, RZ, 0x1f, R2 ;  /* 0x0000001fff027819 */ /* 0x000fe40000011402 */
[----:B0-----:R-:W-:-:S04]  /*17d0*/  IADD3 R5, -R5, 0x1f, RZ ;  /* 0x0000001f05057810 */ /* 0x001fc80007ffe1ff */
[C---:B------:R-:W-:Y:S02]  /*17e0*/  ISETP.GT.U32.AND P0, PT, R5.reuse, 0x4, PT ;  /* 0x000000040500780c */ /* 0x040fe40003f04070 */
[----:B------:R-:W-:-:S04]  /*17f0*/  IADD3 R5, R5, -0x4, RZ ;  /* 0xfffffffc05057810 */ /* 0x000fc80007ffe0ff */
[----:B------:R-:W-:-:S05]  /*1800*/  SEL R5, R5, RZ, P0 ;  /* 0x000000ff05057207 */ /* 0x000fca0000000000 */
[----:B------:R-:W-:Y:S01]  /*1810*/  IMAD R8, R5, R8, 0x3c000000 ;  /* 0x3c00000005087424 */ /* 0x000fe200078e0208 */
[----:B------:R-:W-:-:S04]  /*1820*/  SHF.L.U32 R5, R4, R5, RZ ;  /* 0x0000000504057219 */ /* 0x000fc800000006ff */
[----:B------:R-:W-:-:S04]  /*1830*/  LEA.HI R5, R5, R8, RZ, 0x1c ;  /* 0x0000000805057211 */ /* 0x000fc800078fe0ff */
[----:B------:R-:W-:-:S04]  /*1840*/  LOP3.LUT R5, R5, 0x7f800000, R6, 0xf8, !PT ;  /* 0x7f80000005057812 */ /* 0x000fc800078ef806 */
[----:B------:R-:W-:-:S04]  /*1850*/  LOP3.LUT R5, R5, R2, RZ, 0x30, !PT ;  /* 0x0000000205057212 */ /* 0x000fc800078e30ff */
[----:B------:R-:W-:-:S04]  /*1860*/  LOP3.LUT R5, R5, 0x80000000, R0, 0xf8, !PT ;  /* 0x8000000005057812 */ /* 0x000fc800078ef800 */
[----:B------:R-:W-:-:S04]  /*1870*/  F2FP.BF16.PACK_AB R5, RZ, R5 ;  /* 0x00000005ff05723e */ /* 0x000fc800000010ff */
[----:B------:R-:W-:Y:S01]  /*1880*/  PRMT R23, R5, 0x7610, R23 ;  /* 0x0000761005177816 */ /* 0x000fe20000000017 */
[----:B------:R-:W-:Y:S05]  /*1890*/  BRA `(.L_x_4816) ;  /* 0x0000087000007947 */ /* 0x000fea0003800000 */
.L_x_4827:
[----:B------:R-:W2:Y:S02]  /*18a0*/  LDG.E.U8 R2, [R2.64] ;  /* 0x0000002402027981 */ /* 0x000ea4000c1e1100 */
[C---:B--2---:R-:W-:Y:S02]  /*18b0*/  IMAD.SHL.U32 R0, R2.reuse, 0x2000000, RZ ;  /* 0x0200000002007824 */ /* 0x044fe400078e00ff */
[----:B------:R-:W-:-:S03]  /*18c0*/  IMAD.SHL.U32 R5, R2, 0x1000000, RZ ;  /* 0x0100000002057824 */ /* 0x000fc600078e00ff */
[----:B------:R-:W-:-:S13]  /*18d0*/  ISETP.GE.U32.AND P0, PT, R0, 0x8000000, PT ;  /* 0x080000000000780c */ /* 0x000fda0003f06070 */
[C---:B------:R-:W-:Y:S02]  /*18e0*/  @!P0 IMAD.SHL.U32 R0, R2.reuse, 0x100, RZ ;  /* 0x0000010002008824 */ /* 0x040fe400078e00ff */
[----:B------:R-:W-:-:S03]  /*18f0*/  @P0 IMAD.SHL.U32 R4, R2, 0x200000, RZ ;  /* 0x0020000002040824 */ /* 0x000fc600078e00ff */
[----:B------:R-:W-:Y:S02]  /*1900*/  @!P0 LOP3.LUT R0, R0, 0x7f00, RZ, 0xc0, !PT ;  /* 0x00007f0000008812 */ /* 0x000fe400078ec0ff */
[----:B------:R-:W-:Y:S02]  /*1910*/  @P0 LOP3.LUT R4, R4, 0x70000000, RZ, 0xfc, !PT ;  /* 0x7000000004040812 */ /* 0x000fe400078efcff */
[----:B------:R-:W-:-:S03]  /*1920*/  @!P0 LOP3.LUT R0, R0, 0x3f000000, RZ, 0xfc, !PT ;  /* 0x3f00000000008812 */ /* 0x000fc600078efcff */
[----:B------:R-:W-:Y:S02]  /*1930*/  @P0 FMUL.FTZ R4, R4, 1.9259299443872358531e-34 ;  /* 0x0780000004040820 */ /* 0x000fe40000410000 */
[----:B------:R-:W-:-:S05]  /*1940*/  @!P0 FADD.FTZ R4, R0, -0.5 ;  /* 0xbf00000000048421 */ /* 0x000fca0000010000 */
[----:B------:R-:W-:-:S04]  /*1950*/  LOP3.LUT R4, R4, 0x80000000, R5, 0xf8, !PT ;  /* 0x8000000004047812 */ /* 0x000fc800078ef805 */
[----:B------:R-:W-:-:S04]  /*1960*/  F2FP.BF16.PACK_AB R4, RZ, R4 ;  /* 0x00000004ff04723e */ /* 0x000fc800000010ff */
[----:B------:R-:W-:Y:S01]  /*1970*/  PRMT R23, R4, 0x7610, R23 ;  /* 0x0000761004177816 */ /* 0x000fe20000000017 */
[----:B------:R-:W-:Y:S05]  /*1980*/  BRA `(.L_x_4816) ;  /* 0x0000078000007947 */ /* 0x000fea0003800000 */
.L_x_4826:
[----:B------:R0:W5:Y:S01]  /*1990*/  LDG.E.U16 R23, [R2.64] ;  /* 0x0000002402177981 */ /* 0x000162000c1e1500 */
[----:B------:R-:W-:Y:S05]  /*19a0*/  BRA `(.L_x_4816) ;  /* 0x0000076000007947 */ /* 0x000fea0003800000 */
.L_x_4823:
[----:B------:R-:W-:-:S13]  /*19b0*/  ISETP.GT.AND P0, PT, R4, 0x1b, PT ;  /* 0x0000001b0400780c */ /* 0x000fda0003f04270 */
[----:B------:R-:W-:Y:S05]  /*19c0*/  @P0 BRA `(.L_x_4828) ;  /* 0x0000044000000947 */ /* 0x000fea0003800000 */
[----:B------:R-:W-:-:S13]  /*19d0*/  ISETP.NE.AND P0, PT, R4, 0x19, PT ;  /* 0x000000190400780c */ /* 0x000fda0003f05270 */
[----:B------:R-:W-:Y:S05]  /*19e0*/  @!P0 BRA `(.L_x_4829) ;  /* 0x0000025000008947 */ /* 0x000fea0003800000 */
[----:B------:R-:W-:-:S13]  /*19f0*/  ISETP.NE.AND P0, PT, R4, 0x1a, PT ;  /* 0x0000001a0400780c */ /* 0x000fda0003f05270 */
[----:B------:R-:W-:Y:S05]  /*1a00*/  @!P0 BRA `(.L_x_4830) ;  /* 0x0000006000008947 */ /* 0x000fea0003800000 */
[----:B------:R-:W-:-:S13]  /*1a10*/  ISETP.NE.AND P0, PT, R4, 0x1b, PT ;  /* 0x0000001b0400780c */ /* 0x000fda0003f05270 */
[----:B------:R-:W-:Y:S05]  /*1a20*/  @P0 BRA `(.L_x_4815) ;  /* 0x0000050000000947 */ /* 0x000fea0003800000 */
[----:B------:R-:W2:Y:S02]  /*1a30*/  LDG.E.U16 R0, [R2.64] ;  /* 0x0000002402007981 */ /* 0x000ea4000c1e1500 */
[----:B--2---:R-:W0:Y:S02]  /*1a40*/  I2F.U16 R0, R0 ;  /* 0x0000000000007306 */ /* 0x004e240000101000 */
[----:B0-----:R-:W-:Y:S01]  /*1a50*/  F2FP.BF16.PACK_AB R23, RZ, R0 ;  /* 0x00000000ff17723e */ /* 0x001fe200000010ff */
[----:B------:R-:W-:Y:S05]  /*1a60*/  BRA `(.L_x_4816) ;  /* 0x000006a000007947 */ /* 0x000fea0003800000 */
.L_x_4830:
[----:B------:R-:W2:Y:S01]  /*1a70*/  LDG.E.U8 R2, [R2.64] ;  /* 0x0000002402027981 */ /* 0x000ea2000c1e1100 */
[----:B------:R-:W-:Y:S01]  /*1a80*/  BSSY B0, `(.L_x_4831) ;  /* 0x0000018000007945 */ /* 0x000fe20003800000 */
[----:B------:R-:W-:Y:S01]  /*1a90*/  IMAD.MOV.U32 R0, RZ, RZ, RZ ;  /* 0x000000ffff007224 */ /* 0x000fe200078e00ff */
[----:B--2---:R-:W-:-:S13]  /*1aa0*/  ISETP.NE.AND P0, PT, R2, RZ, PT ;  /* 0x000000ff0200720c */ /* 0x004fda0003f05270 */
[----:B------:R-:W-:Y:S05]  /*1ab0*/  @!P0 BRA `(.L_x_4832) ;  /* 0x0000014000008947 */ /* 0x000fea0003800000 */
[----:B------:R-:W-:-:S13]  /*1ac0*/  ISETP.NE.AND P0, PT, R2, 0x80, PT ;  /* 0x000000800200780c */ /* 0x000fda0003f05270 */
[----:B------:R-:W-:Y:S01]  /*1ad0*/  @!P0 IMAD.MOV.U32 R0, RZ, RZ, 0x7f800001 ;  /* 0x7f800001ff008424 */ /* 0x000fe200078e00ff */
[----:B------:R-:W-:Y:S05]  /*1ae0*/  @!P0 BRA `(.L_x_4832) ;  /* 0x0000011000008947 */ /* 0x000fea0003800000 */
[C---:B------:R-:W-:Y:S01]  /*1af0*/  LOP3.LUT P0, R0, R2.reuse, 0x78, RZ, 0xc0, !PT ;  /* 0x0000007802007812 */ /* 0x040fe2000780c0ff */
[----:B------:R-:W-:Y:S01]  /*1b00*/  BSSY B1, `(.L_x_4833) ;  /* 0x000000c000017945 */ /* 0x000fe20003800000 */
[----:B------:R-:W-:Y:S02]  /*1b10*/  SHF.R.U32.HI R3, RZ, 0x7, R2 ;  /* 0x00000007ff037819 */ /* 0x000fe40000011602 */
[----:B------:R-:W-:Y:S02]  /*1b20*/  LOP3.LUT R2, R2, 0x7, RZ, 0xc0, !PT ;  /* 0x0000000702027812 */ /* 0x000fe400078ec0ff */
[----:B------:R-:W-:Y:S01]  /*1b30*/  SHF.R.U32.HI R0, RZ, 0x3, R0 ;  /* 0x00000003ff007819 */ /* 0x000fe20000011600 */
[----:B------:R-:W-:-:S06]  /*1b40*/  IMAD.U32 R4, R3, -0x80000000, RZ ;  /* 0x8000000003047824 */ /* 0x000fcc00078e00ff */
[----:B------:R-:W-:Y:S05]  /*1b50*/  @P0 BRA `(.L_x_4834) ;  /* 0x0000006000000947 */ /* 0x000fea0003800000 */
[----:B------:R-:W0:Y:S02]  /*1b60*/  FLO.U32 R3, R2 ;  /* 0x0000000200037300 */ /* 0x000e2400000e0000 */
[----:B0-----:R-:W-:-:S04]  /*1b70*/  IADD3 R3, -R3, 0x1f, RZ ;  /* 0x0000001f03037810 */ /* 0x001fc80007ffe1ff */
[----:B------:R-:W-:Y:S02]  /*1b80*/  IADD3 R5, R3, -0x1c, RZ ;  /* 0xffffffe403057810 */ /* 0x000fe40007ffe0ff */
[----:B------:R-:W-:Y:S02]  /*1b90*/  IADD3 R0, R0, 0x1d, -R3 ;  /* 0x0000001d00007810 */ /* 0x000fe40007ffe803 */
[----:B------:R-:W-:-:S04]  /*1ba0*/  SHF.L.U32 R5, R2, R5, RZ ;  /* 0x0000000502057219 */ /* 0x000fc800000006ff */
[----:B------:R-:W-:Y:S02]  /*1bb0*/  LOP3.LUT R2, R5, 0x7, RZ, 0xc0, !PT ;  /* 0x0000000705027812 */ /* 0x000fe400078ec0ff */
.L_x_4834:
[----:B------:R-:W-:Y:S05]  /*1bc0*/  BSYNC B1 ;  /* 0x0000000000017941 */ /* 0x000fea0003800000 */
.L_x_4833:
[----:B------:R-:W-:Y:S01]  /*1bd0*/  LEA R3, R0, 0x3b800000, 0x17 ;  /* 0x3b80000000037811 */ /* 0x000fe200078eb8ff */
[----:B------:R-:W-:-:S05]  /*1be0*/  IMAD.SHL.U32 R0, R2, 0x100000, RZ ;  /* 0x0010000002007824 */ /* 0x000fca00078e00ff */
[----:B------:R-:W-:Y:S02]  /*1bf0*/  LOP3.LUT R0, R3, R0, R4, 0xfe, !PT ;  /* 0x0000000003007212 */ /* 0x000fe400078efe04 */
.L_x_4832:
[----:B------:R-:W-:Y:S05]  /*1c00*/  BSYNC B0 ;  /* 0x0000000000007941 */ /* 0x000fea0003800000 */
.L_x_4831:
[----:B------:R-:W-:-:S04]  /*1c10*/  F2FP.BF16.PACK_AB R0, RZ, R0 ;  /* 0x00000000ff00723e */ /* 0x000fc800000010ff */
[----:B------:R-:W-:Y:S01]  /*1c20*/  PRMT R23, R0, 0x7610, R23 ;  /* 0x0000761000177816 */ /* 0x000fe20000000017 */
[----:B------:R-:W-:Y:S05]  /*1c30*/  BRA `(.L_x_4816) ;  /* 0x000004d000007947 */ /* 0x000fea0003800000 */
.L_x_4829:
        /* <DEDUP_REMOVED lines=21> */
.L_x_4838:
[----:B------:R-:W-:Y:S05]  /*1d90*/  BSYNC B1 ;  /* 0x0000000000017941 */ /* 0x000fea0003800000 */
.L_x_4837:
[----:B------:R-:W-:Y:S01]  /*1da0*/  LEA R3, R0, 0x37800000, 0x17 ;  /* 0x3780000000037811 */ /* 0x000fe200078eb8ff */
[----:B------:R-:W-:-:S05]  /*1db0*/  IMAD.SHL.U32 R0, R2, 0x200000, RZ ;  /* 0x0020000002007824 */ /* 0x000fca00078e00ff */
[----:B------:R-:W-:Y:S02]  /*1dc0*/  LOP3.LUT R0, R3, R0, R4, 0xfe, !PT ;  /* 0x0000000003007212 */ /* 0x000fe400078efe04 */
.L_x_4836:
[----:B------:R-:W-:Y:S05]  /*1dd0*/  BSYNC B0 ;  /* 0x0000000000007941 */ /* 0x000fea0003800000 */
.L_x_4835:
[----:B------:R-:W-:-:S04]  /*1de0*/  F2FP.BF16.PACK_AB R0, RZ, R0 ;  /* 0x00000000ff00723e */ /* 0x000fc800000010ff */
[----:B------:R-:W-:Y:S01]  /*1df0*/  PRMT R23, R0, 0x7610, R23 ;  /* 0x0000761000177816 */ /* 0x000fe20000000017 */
[----:B------:R-:W-:Y:S05]  /*1e00*/  BRA `(.L_x_4816) ;  /* 0x0000030000007947 */ /* 0x000fea0003800000 */
.L_x_4828:
[----:B------:R-:W-:-:S13]  /*1e10*/  ISETP.NE.AND P0, PT, R4, 0x1c, PT ;  /* 0x0000001c0400780c */ /* 0x000fda0003f05270 */
[----:B------:R-:W-:Y:S05]  /*1e20*/  @!P0 BRA `(.L_x_4839) ;  /* 0x000002a000008947 */ /* 0x000fea0003800000 */
[----:B------:R-:W-:-:S13]  /*1e30*/  ISETP.NE.AND P0, PT, R4, 0x1d, PT ;  /* 0x0000001d0400780c */ /* 0x000fda0003f05270 */
[----:B------:R-:W-:Y:S05]  /*1e40*/  @!P0 BRA `(.L_x_4840) ;  /* 0x0000023000008947 */ /* 0x000fea0003800000 */
[----:B------:R-:W-:-:S13]  /*1e50*/  ISETP.NE.AND P0, PT, R4, 0x2c, PT ;  /* 0x0000002c0400780c */ /* 0x000fda0003f05270 */
[----:B------:R-:W-:Y:S05]  /*1e60*/  @P0 BRA `(.L_x_4815) ;  /* 0x000000c000000947 */ /* 0x000fea0003800000 */
[----:B------:R-:W2:Y:S01]  /*1e70*/  LDG.E.U8 R2, [R2.64] ;  /* 0x0000002402027981 */ /* 0x000ea2000c1e1100 */
[----:B------:R-:W-:Y:S01]  /*1e80*/  BSSY B0, `(.L_x_4841) ;  /* 0x0000007000007945 */ /* 0x000fe20003800000 */
[----:B------:R-:W-:Y:S01]  /*1e90*/  IMAD.MOV.U32 R0, RZ, RZ, 0x400000 ;  /* 0x00400000ff007424 */ /* 0x000fe200078e00ff */
[----:B--2---:R-:W-:-:S13]  /*1ea0*/  ISETP.NE.AND P0, PT, R2, RZ, PT ;  /* 0x000000ff0200720c */ /* 0x004fda0003f05270 */
[----:B------:R-:W-:Y:S05]  /*1eb0*/  @!P0 BRA `(.L_x_4842) ;  /* 0x0000003000008947 */ /* 0x000fea0003800000 */
[----:B------:R-:W-:-:S13]  /*1ec0*/  ISETP.NE.AND P0, PT, R2, 0xff, PT ;  /* 0x000000ff0200780c */ /* 0x000fda0003f05270 */
[----:B------:R-:W-:Y:S02]  /*1ed0*/  @!P0 IMAD.MOV.U32 R0, RZ, RZ, 0x7f800001 ;  /* 0x7f800001ff008424 */ /* 0x000fe400078e00ff */
[----:B------:R-:W-:Y:S02]  /*1ee0*/  @P0 IMAD.SHL.U32 R0, R2, 0x800000, RZ ;  /* 0x0080000002000824 */ /* 0x000fe400078e00ff */
.L_x_4842:
[----:B------:R-:W-:Y:S05]  /*1ef0*/  BSYNC B0 ;  /* 0x0000000000007941 */ /* 0x000fea0003800000 */
.L_x_4841:
[----:B------:R-:W-:-:S04]  /*1f00*/  F2FP.BF16.PACK_AB R0, RZ, R0 ;  /* 0x00000000ff00723e */ /* 0x000fc800000010ff */
[----:B------:R-:W-:Y:S01]  /*1f10*/  PRMT R23, R0, 0x7610, R23 ;  /* 0x0000761000177816 */ /* 0x000fe20000000017 */
[----:B------:R-:W-:Y:S05]  /*1f20*/  BRA `(.L_x_4816) ;  /* 0x000001e000007947 */ /* 0x000fea0003800000 */
.L_x_4815:
[----:B------:R-:W-:Y:S01]  /*1f30*/  MOV R2, 0x180 ;  /* 0x0000018000027802 */ /* 0x000fe20000000f00 */
[----:B------:R-:W-:Y:S02]  /*1f40*/  IMAD.MOV.U32 R4, RZ, RZ, c[0x4][0x170] ;  /* 0x01005c00ff047624 */ /* 0x000fe400078e00ff */
[----:B------:R-:W-:Y:S02]  /*1f50*/  IMAD.MOV.U32 R5, RZ, RZ, c[0x4][0x174] ;  /* 0x01005d00ff057624 */ /* 0x000fe400078e00ff */
[----:B------:R-:W-:Y:S01]  /*1f60*/  IMAD.MOV.U32 R6, RZ, RZ, c[0x4][0x178] ;  /* 0x01005e00ff067624 */ /* 0x000fe200078e00ff */
[----:B------:R-:W0:Y:S01]  /*1f70*/  LDC.64 R2, c[0x4][R2] ;  /* 0x0100000002027b82 */ /* 0x000e220000000a00 */
[----:B------:R-:W-:Y:S02]  /*1f80*/  IMAD.MOV.U32 R7, RZ, RZ, c[0x4][0x17c] ;  /* 0x01005f00ff077624 */ /* 0x000fe400078e00ff */
[----:B------:R-:W-:-:S02]  /*1f90*/  IMAD.MOV.U32 R8, RZ, RZ, 0x4e ;  /* 0x0000004eff087424 */ /* 0x000fc400078e00ff */
[----:B------:R-:W-:Y:S02]  /*1fa0*/  IMAD.MOV.U32 R10, RZ, RZ, c[0x4][0x78] ;  /* 0x01001e00ff0a7624 */ /* 0x000fe400078e00ff */
[----:B------:R-:W-:Y:S02]  /*1fb0*/  IMAD.MOV.U32 R11, RZ, RZ, c[0x4][0x7c] ;  /* 0x01001f00ff0b7624 */ /* 0x000fe400078e00ff */
[----:B------:R-:W-:Y:S02]  /*1fc0*/  IMAD.MOV.U32 R12, RZ, RZ, 0x1 ;  /* 0x00000001ff0c7424 */ /* 0x000fe400078e00ff */
[----:B------:R-:W-:Y:S02]  /*1fd0*/  IMAD.MOV.U32 R13, RZ, RZ, RZ ;  /* 0x000000ffff0d7224 */ /* 0x000fe400078e00ff */
[----:B------:R-:W-:Y:S01]  /*1fe0*/  LEPC R14 ;  /* 0x00000000000e734e */ /* 0x000fe20000000000 */
[----:B------:R-:W-:Y:S02]  /*1ff0*/  MOV R9, 0x2060 ;  /* 0x0000206000097802 */ /* 0x000fe40000000f00 */
[----:B------:R-:W-:Y:S02]  /*2000*/  MOV R20, 0x1fe0 ;  /* 0x00001fe000147802 */ /* 0x000fe40000000f00 */
[----:B------:R-:W-:-:S02]  /*2010*/  MOV R21, 0x0 ;  /* 0x0000000000157802 */ /* 0x000fc40000000f00 */
[----:B------:R-:W-:Y:S02]  /*2020*/  MOV R0, 0x0 ;  /* 0x0000000000007802 */ /* 0x000fe40000000f00 */
[----:B------:R-:W-:-:S04]  /*2030*/  IADD3 R20, P0, P1, -R20, R9, R14 ;  /* 0x0000000914147210 */ /* 0x000fc8000791e10e */
[----:B------:R-:W-:-:S04]  /*2040*/  IADD3.X R21, ~R0, R21, R15, P0, P1 ;  /* 0x0000001500157210 */ /* 0x000fc800007e250f */
[----:B0-----:R-:W-:Y:S05]  /*2050*/  CALL.ABS.NOINC R2 ;  /* 0x0000000002007343 */ /* 0x001fea0003c00000 */
[----:B------:R-:W-:Y:S01]  /*2060*/  PRMT R23, RZ, 0x7610, R23 ;  /* 0x00007610ff177816 */ /* 0x000fe20000000017 */
[----:B------:R-:W-:Y:S05]  /*2070*/  BRA `(.L_x_4816) ;  /* 0x0000009000007947 */ /* 0x000fea0003800000 */
.L_x_4840:
[----:B------:R-:W2:Y:S02]  /*2080*/  LDG.E.64 R2, [R2.64] ;  /* 0x0000002402027981 */ /* 0x000ea4000c1e1b00 */
[----:B--2---:R-:W0:Y:S02]  /*2090*/  I2F.U64 R0, R2 ;  /* 0x0000000200007312 */ /* 0x004e240000301000 */
[----:B0-----:R-:W-:-:S04]  /*20a0*/  F2FP.BF16.PACK_AB R0, RZ, R0 ;  /* 0x00000000ff00723e */ /* 0x001fc800000010ff */
[----:B------:R-:W-:Y:S01]  /*20b0*/  PRMT R23, R0, 0x7610, R23 ;  /* 0x0000761000177816 */ /* 0x000fe20000000017 */
[----:B------:R-:W-:Y:S05]  /*20c0*/  BRA `(.L_x_4816) ;  /* 0x0000004000007947 */ /* 0x000fea0003800000 */
.L_x_4839:
[----:B------:R-:W2:Y:S02]  /*20d0*/  LDG.E R2, [R2.64] ;  /* 0x0000002402027981 */ /* 0x000ea4000c1e1900 */
[----:B--2---:R-:W0:Y:S02]  /*20e0*/  I2F.U32 R0, R2 ;  /* 0x0000000200007306 */ /* 0x004e240000201000 */
[----:B0-----:R-:W-:-:S04]  /*20f0*/  F2FP.BF16.PACK_AB R0, RZ, R0 ;  /* 0x00000000ff00723e */ /* 0x001fc800000010ff */
[----:B------:R-:W-:Y:S02]  /*2100*/  PRMT R23, R0, 0x7610, R23 ;  /* 0x0000761000177816 */ /* 0x000fe40000000017 */
.L_x_4816:
[----:B0-----:R-:W0:Y:S01]  /*2110*/  LDC.U8 R2, c[0x0][0x3f2] ;  /* 0x0000fc80ff027b82 */ /* 0x001e220000000000 */
[----:B------:R-:W-:-:S05]  /*2120*/  IADD3 R4, P1, R22, c[0x0][0x3d8], RZ ;  /* 0x0000f60016047a10 */ /* 0x000fca0007f3e0ff */
        /* <DEDUP_REMOVED lines=12> */
[----:B------:R0:W5:Y:S01]  /*21f0*/  LDG.E.U8 R0, [R4.64] ;  /* 0x0000002404007981 */ /* 0x000162000c1e1100 */
[----:B------:R-:W-:Y:S05]  /*2200*/  BRA `(.L_x_4848) ;  /* 0x00000de000007947 */ /* 0x000fea0003800000 */
.L_x_4846:
[----:B------:R0:W5:Y:S01]  /*2210*/  LDG.E.U8 R0, [R4.64] ;  /* 0x0000002404007981 */ /* 0x000162000c1e1100 */
[----:B------:R-:W-:Y:S05]  /*2220*/  BRA `(.L_x_4848) ;  /* 0x00000dc000007947 */ /* 0x000fea0003800000 */
.L_x_4845:
[----:B------:R-:W-:-:S13]  /*2230*/  ISETP.NE.AND P0, PT, R0, 0x2, PT ;  /* 0x000000020000780c */ /* 0x000fda0003f05270 */
[----:B------:R-:W-:Y:S05]  /*2240*/  @!P0 BRA `(.L_x_4849) ;  /* 0x0000008000008947 */ /* 0x000fea0003800000 */
[----:B------:R-:W-:-:S13]  /*2250*/  ISETP.NE.AND P0, PT, R0, 0x3, PT ;  /* 0x000000030000780c */ /* 0x000fda0003f05270 */
[----:B------:R-:W-:Y:S05]  /*2260*/  @!P0 BRA `(.L_x_4850) ;  /* 0x0000004000008947 */ /* 0x000fea0003800000 */
[----:B------:R-:W-:-:S13]  /*2270*/  ISETP.NE.AND P0, PT, R0, 0x4, PT ;  /* 0x000000040000780c */ /* 0x000fda0003f05270 */
[----:B------:R-:W-:Y:S05]  /*2280*/  @P0 BRA `(.L_x_4847) ;  /* 0x00000be000000947 */ /* 0x000fea0003800000 */
[----:B------:R0:W5:Y:S01]  /*2290*/  LDG.E.U8 R0, [R4.64] ;  /* 0x0000002404007981 */ /* 0x000162000c1e1100 */
[----:B------:R-:W-:Y:S05]  /*22a0*/  BRA `(.L_x_4848) ;  /* 0x00000d4000007947 */ /* 0x000fea0003800000 */
.L_x_4850:
[----:B------:R0:W5:Y:S01]  /*22b0*/  LDG.E.U8 R0, [R4.64] ;  /* 0x0000002404007981 */ /* 0x000162000c1e1100 */
[----:B------:R-:W-:Y:S05]  /*22c0*/  BRA `(.L_x_4848) ;  /* 0x00000d2000007947 */ /* 0x000fea0003800000 */
.L_x_4849:
[----:B------:R0:W5:Y:S01]  /*22d0*/  LDG.E.U16 R0, [R4.64] ;  /* 0x0000002404007981 */ /* 0x000162000c1e1500 */
[----:B------:R-:W-:Y:S05]  /*22e0*/  BRA `(.L_x_4848) ;  /* 0x00000d0000007947 */ /* 0x000fea0003800000 */
.L_x_4844:
[----:B------:R-:W-:-:S13]  /*22f0*/  ISETP.GT.AND P0, PT, R0, 0x6, PT ;  /* 0x000000060000780c */ /* 0x000fda0003f04270 */
[----:B------:R-:W-:Y:S05]  /*2300*/  @P0 BRA `(.L_x_4851) ;  /* 0x000000d000000947 */ /* 0x000fea0003800000 */
[----:B------:R-:W-:-:S13]  /*2310*/  ISETP.NE.AND P0, PT, R0, 0x5, PT ;  /* 0x000000050000780c */ /* 0x000fda0003f05270 */
[----:B------:R-:W-:Y:S05]  /*2320*/  @!P0 BRA `(.L_x_4852) ;  /* 0x0000006000008947 */ /* 0x000fea0003800000 */
[----:B------:R-:W-:-:S13]  /*2330*/  ISETP.NE.AND P0, PT, R0, 0x6, PT ;  /* 0x000000060000780c */ /* 0x000fda0003f05270 */
[----:B------:R-:W-:Y:S05]  /*2340*/  @P0 BRA `(.L_x_4847) ;  /* 0x00000b2000000947 */ /* 0x000fea0003800000 */
[----:B------:R-:W2:Y:S02]  /*2350*/  LDG.E R2, [R4.64] ;  /* 0x0000002404027981 */ /* 0x000ea4000c1e1900 */
[----:B--2---:R-:W0:Y:S02]  /*2360*/  F2I.S64.TRUNC R2, R2 ;  /* 0x0000000200027311 */ /* 0x004e24000020d900 */
[----:B0-----:R-:W-:Y:S01]  /*2370*/  PRMT R0, R2, 0x7610, R0 ;  /* 0x0000761002007816 */ /* 0x001fe20000000000 */
[----:B------:R-:W-:Y:S05]  /*2380*/  BRA `(.L_x_4848) ;  /* 0x00000c6000007947 */ /* 0x000fea0003800000 */
.L_x_4852:
[----:B------:R-:W2:Y:S02]  /*2390*/  LDG.E.U16 R2, [R4.64] ;  /* 0x0000002404027981 */ /* 0x000ea4000c1e1500 */
[----:B--2---:R-:W-:-:S06]  /*23a0*/  HADD2.F32 R2, -RZ, R2.H0_H0 ;  /* 0x20000002ff027230 */ /* 0x004fcc0000004100 */
[----:B------:R-:W0:Y:S02]  /*23b0*/  F2I.S64.TRUNC R2, R2 ;  /* 0x0000000200027311 */ /* 0x000e24000020d900 */
[----:B0-----:R-:W-:Y:S01]  /*23c0*/  PRMT R0, R2, 0x7610, R0 ;  /* 0x0000761002007816 */ /* 0x001fe20000000000 */
[----:B------:R-:W-:Y:S05]  /*23d0*/  BRA `(.L_x_4848) ;  /* 0x00000c1000007947 */ /* 0x000fea0003800000 */
.L_x_4851:
[----:B------:R-:W-:-:S13]  /*23e0*/  ISETP.NE.AND P0, PT, R0, 0x7, PT ;  /* 0x000000070000780c */ /* 0x000fda0003f05270 */
[----:B------:R-:W-:Y:S05]  /*23f0*/  @!P0 BRA `(.L_x_4853) ;  /* 0x000000d000008947 */ /* 0x000fea0003800000 */
        /* <DEDUP_REMOVED lines=8> */
.L_x_4854:
[----:B------:R-:W2:Y:S02]  /*2480*/  LDG.E.U16 R4, [R4.64] ;  /* 0x0000002404047981 */ /* 0x000ea4000c1e1500 */
[----:B--2---:R-:W-:-:S06]  /*2490*/  HADD2.F32 R2, -RZ, R4.H0_H0 ;  /* 0x20000004ff027230 */ /* 0x004fcc0000004100 */
[----:B------:R-:W0:Y:S02]  /*24a0*/  F2I.S64.TRUNC R2, R2 ;  /* 0x0000000200027311 */ /* 0x000e24000020d900 */
[----:B0-----:R-:W-:Y:S01]  /*24b0*/  PRMT R0, R2, 0x7610, R0 ;  /* 0x0000761002007816 */ /* 0x001fe20000000000 */
[----:B------:R-:W-:Y:S05]  /*24c0*/  BRA `(.L_x_4848) ;  /* 0x00000b2000007947 */ /* 0x000fea0003800000 */
.L_x_4853:
[----:B------:R-:W2:Y:S02]  /*24d0*/  LDG.E.64 R2, [R4.64] ;  /* 0x0000002404027981 */ /* 0x000ea4000c1e1b00 */
[----:B--2---:R-:W0:Y:S02]  /*24e0*/  F2I.S64.F64.TRUNC R2, R2 ;  /* 0x0000000200027311 */ /* 0x004e24000030d900 */
[----:B0-----:R-:W-:Y:S01]  /*24f0*/  PRMT R0, R2, 0x7610, R0 ;  /* 0x0000761002007816 */ /* 0x001fe20000000000 */
[----:B------:R-:W-:Y:S05]  /*2500*/  BRA `(.L_x_4848) ;  /* 0x00000ae000007947 */ /* 0x000fea0003800000 */
.L_x_4843:
        /* <DEDUP_REMOVED lines=10> */
[----:B------:R-:W-:Y:S01]  /*25b0*/  SEL R0, RZ, 0x1, !P0 ;  /* 0x00000001ff007807 */ /* 0x000fe20004000000 */
[----:B------:R-:W-:Y:S05]  /*25c0*/  BRA `(.L_x_4848) ;  /* 0x00000a2000007947 */ /* 0x000fea0003800000 */
.L_x_4857:
[----:B------:R-:W2:Y:S02]  /*25d0*/  LDG.E.64 R4, [R4.64] ;  /* 0x0000002404047981 */ /* 0x000ea4000c1e1b00 */
[----:B--2---:R-:W0:Y:S02]  /*25e0*/  F2I.S64.F64.TRUNC R2, R4 ;  /* 0x0000000400027311 */ /* 0x004e24000030d900 */
[----:B0-----:R-:W-:Y:S01]  /*25f0*/  PRMT R0, R2, 0x7610, R0 ;  /* 0x0000761002007816 */ /* 0x001fe20000000000 */
[----:B------:R-:W-:Y:S05]  /*2600*/  BRA `(.L_x_4848) ;  /* 0x000009e000007947 */ /* 0x000fea0003800000 */
.L_x_4856:
        /* <DEDUP_REMOVED lines=11> */
[----:B------:R-:W-:-:S04]  /*26c0*/  IADD3 R6, R2, 0x1000000, RZ ;  /* 0x0100000002067810 */ /* 0x000fc80007ffe0ff */
[----:B------:R-:W-:Y:S02]  /*26d0*/  SHF.R.S32.HI R6, RZ, 0x8, R6 ;  /* 0x00000008ff067819 */ /* 0x000fe40000011406 */
[----:B0-----:R-:W-:-:S04]  /*26e0*/  IADD3 R3, -R3, 0x1f, RZ ;  /* 0x0000001f03037810 */ /* 0x001fc80007ffe1ff */
[C---:B------:R-:W-:Y:S02]  /*26f0*/  ISETP.GT.U32.AND P0, PT, R3.reuse, 0x4, PT ;  /* 0x000000040300780c */ /* 0x040fe40003f04070 */
[----:B------:R-:W-:-:S04]  /*2700*/  IADD3 R3, R3, -0x4, RZ ;  /* 0xfffffffc03037810 */ /* 0x000fc80007ffe0ff */
[----:B------:R-:W-:-:S04]  /*2710*/  SEL R3, R3, RZ, P0 ;  /* 0x000000ff03037207 */ /* 0x000fc80000000000 */
[C---:B------:R-:W-:Y:S01]  /*2720*/  SHF.L.U32 R4, R2.reuse, R3, RZ ;  /* 0x0000000302047219 */ /* 0x040fe200000006ff */
[----:B------:R-:W-:Y:S01]  /*2730*/  IMAD R7, R3, R8, 0x3c000000 ;  /* 0x3c00000003077424 */ /* 0x000fe200078e0208 */
[----:B------:R-:W-:-:S04]  /*2740*/  IADD3 R3, R2, -0x1, RZ ;  /* 0xffffffff02037810 */ /* 0x000fc80007ffe0ff */
[----:B------:R-:W-:Y:S02]  /*2750*/  LEA.HI R7, R4, R7, RZ, 0x1c ;  /* 0x0000000704077211 */ /* 0x000fe400078fe0ff */
[----:B------:R-:W-:Y:S02]  /*2760*/  SHF.R.S32.HI R3, RZ, 0x1f, R3 ;  /* 0x0000001fff037819 */ /* 0x000fe40000011403 */
[----:B------:R-:W-:-:S04]  /*2770*/  LOP3.LUT R6, R7, 0x7f800000, R6, 0xf8, !PT ;  /* 0x7f80000007067812 */ /* 0x000fc800078ef806 */
[----:B------:R-:W-:-:S04]  /*2780*/  LOP3.LUT R3, R6, R3, RZ, 0x30, !PT ;  /* 0x0000000306037212 */ /* 0x000fc800078e30ff */
[----:B------:R-:W-:-:S06]  /*2790*/  LOP3.LUT R3, R3, 0x80000000, R0, 0xf8, !PT ;  /* 0x8000000003037812 */ /* 0x000fcc00078ef800 */
[----:B------:R-:W0:Y:S02]  /*27a0*/  F2I.S64.TRUNC R2, R3 ;  /* 0x0000000300027311 */ /* 0x000e24000020d900 */
[----:B0-----:R-:W-:Y:S01]  /*27b0*/  PRMT R0, R2, 0x7610, R0 ;  /* 0x0000761002007816 */ /* 0x001fe20000000000 */
[----:B------:R-:W-:Y:S05]  /*27c0*/  BRA `(.L_x_4848) ;  /* 0x0000082000007947 */ /* 0x000fea0003800000 */
.L_x_4859:
[----:B------:R-:W2:Y:S02]  /*27d0*/  LDG.E.U8 R3, [R4.64] ;  /* 0x0000002404037981 */ /* 0x000ea4000c1e1100 */
[----:B--2---:R-:W-:-:S05]  /*27e0*/  IMAD.SHL.U32 R0, R3, 0x2000000, RZ ;  /* 0x0200000003007824 */ /* 0x004fca00078e00ff */
[----:B------:R-:W-:-:S13]  /*27f0*/  ISETP.GE.U32.AND P0, PT, R0, 0x8000000, PT ;  /* 0x080000000000780c */ /* 0x000fda0003f06070 */
[C---:B------:R-:W-:Y:S02]  /*2800*/  @!P0 IMAD.SHL.U32 R0, R3.reuse, 0x100, RZ ;  /* 0x0000010003008824 */ /* 0x040fe400078e00ff */
[C---:B------:R-:W-:Y:S02]  /*2810*/  @P0 IMAD.SHL.U32 R2, R3.reuse, 0x200000, RZ ;  /* 0x0020000003020824 */ /* 0x040fe400078e00ff */
[----:B------:R-:W-:Y:S01]  /*2820*/  IMAD.SHL.U32 R3, R3, 0x1000000, RZ ;  /* 0x0100000003037824 */ /* 0x000fe200078e00ff */
[----:B------:R-:W-:Y:S02]  /*2830*/  @!P0 LOP3.LUT R0, R0, 0x7f00, RZ, 0xc0, !PT ;  /* 0x00007f0000008812 */ /* 0x000fe400078ec0ff */
[----:B------:R-:W-:Y:S02]  /*2840*/  @P0 LOP3.LUT R2, R2, 0x70000000, RZ, 0xfc, !PT ;  /* 0x7000000002020812 */ /* 0x000fe400078efcff */
[----:B------:R-:W-:-:S03]  /*2850*/  @!P0 LOP3.LUT R0, R0, 0x3f000000, RZ, 0xfc, !PT ;  /* 0x3f00000000008812 */ /* 0x000fc600078efcff */
[----:B------:R-:W-:Y:S02]  /*2860*/  @P0 FMUL.FTZ R2, R2, 1.9259299443872358531e-34 ;  /* 0x0780000002020820 */ /* 0x000fe40000410000 */
[----:B------:R-:W-:-:S05]  /*2870*/  @!P0 FADD.FTZ R2, R0, -0.5 ;  /* 0xbf00000000028421 */ /* 0x000fca0000010000 */
[----:B------:R-:W-:-:S06]  /*2880*/  LOP3.LUT R2, R2, 0x80000000, R3, 0xf8, !PT ;  /* 0x8000000002027812 */ /* 0x000fcc00078ef803 */
[----:B------:R-:W0:Y:S02]  /*2890*/  F2I.S64.TRUNC R2, R2 ;  /* 0x0000000200027311 */ /* 0x000e24000020d900 */
[----:B0-----:R-:W-:Y:S01]  /*28a0*/  PRMT R0, R2, 0x7610, R0 ;  /* 0x0000761002007816 */ /* 0x001fe20000000000 */
[----:B------:R-:W-:Y:S05]  /*28b0*/  BRA `(.L_x_4848) ;  /* 0x0000073000007947 */ /* 0x000fea0003800000 */
.L_x_4858:
[----:B------:R-:W2:Y:S02]  /*28c0*/  LDG.E.U16 R2, [R4.64] ;  /* 0x0000002404027981 */ /* 0x000ea4000c1e1500 */
[----:B--2---:R-:W-:-:S06]  /*28d0*/  PRMT R2, RZ, 0x5410, R2 ;  /* 0x00005410ff027816 */ /* 0x004fcc0000000002 */
[----:B------:R-:W0:Y:S02]  /*28e0*/  F2I.S64.TRUNC R2, R2 ;  /* 0x0000000200027311 */ /* 0x000e24000020d900 */
[----:B0-----:R-:W-:Y:S01]  /*28f0*/  PRMT R0, R2, 0x7610, R0 ;  /* 0x0000761002007816 */ /* 0x001fe20000000000 */
[----:B------:R-:W-:Y:S05]  /*2900*/  BRA `(.L_x_4848) ;  /* 0x000006e000007947 */ /* 0x000fea0003800000 */
.L_x_4855:
        /* <DEDUP_REMOVED lines=8> */
[----:B------:R0:W5:Y:S01]  /*2990*/  LDG.E.U16 R0, [R4.64] ;  /* 0x0000002404007981 */ /* 0x000162000c1e1500 */
[----:B------:R-:W-:Y:S05]  /*29a0*/  BRA `(.L_x_4848) ;  /* 0x0000064000007947 */ /* 0x000fea0003800000 */
.L_x_4862:
        /* <DEDUP_REMOVED lines=21> */
.L_x_4866:
[----:B------:R-:W-:Y:S05]  /*2b00*/  BSYNC B1 ;  /* 0x0000000000017941 */ /* 0x000fea0003800000 */
.L_x_4865:
[----:B------:R-:W-:Y:S01]  /*2b10*/  IMAD.SHL.U32 R2, R2, 0x100000, RZ ;  /* 0x0010000002027824 */ /* 0x000fe200078e00ff */
[----:B------:R-:W-:-:S04]  /*2b20*/  LEA R3, R0, 0x3b800000, 0x17 ;  /* 0x3b80000000037811 */ /* 0x000fc800078eb8ff */
[----:B------:R-:W-:Y:S02]  /*2b30*/  LOP3.LUT R2, R3, R2, R4, 0xfe, !PT ;  /* 0x0000000203027212 */ /* 0x000fe400078efe04 */
.L_x_4864:
[----:B------:R-:W-:Y:S05]  /*2b40*/  BSYNC B0 ;  /* 0x0000000000007941 */ /* 0x000fea0003800000 */
.L_x_4863:
[----:B------:R-:W0:Y:S02]  /*2b50*/  F2I.S64.TRUNC R2, R2 ;  /* 0x0000000200027311 */ /* 0x000e24000020d900 */
[----:B0-----:R-:W-:Y:S01]  /*2b60*/  PRMT R0, R2, 0x7610, R0 ;  /* 0x0000761002007816 */ /* 0x001fe20000000000 */
[----:B------:R-:W-:Y:S05]  /*2b70*/  BRA `(.L_x_4848) ;  /* 0x0000047000007947 */ /* 0x000fea0003800000 */
.L_x_4861:
        /* <DEDUP_REMOVED lines=21> */
.L_x_4870:
[----:B------:R-:W-:Y:S05]  /*2cd0*/  BSYNC B1 ;  /* 0x0000000000017941 */ /* 0x000fea0003800000 */
.L_x_4869:
[----:B------:R-:W-:Y:S01]  /*2ce0*/  IMAD.SHL.U32 R2, R2, 0x200000, RZ ;  /* 0x0020000002027824 */ /* 0x000fe200078e00ff */
[----:B------:R-:W-:-:S04]  /*2cf0*/  LEA R3, R0, 0x37800000, 0x17 ;  /* 0x3780000000037811 */ /* 0x000fc800078eb8ff */
[----:B------:R-:W-:Y:S02]  /*2d00*/  LOP3.LUT R2, R3, R2, R4, 0xfe, !PT ;  /* 0x0000000203027212 */ /* 0x000fe400078efe04 */
.L_x_4868:
[----:B------:R-:W-:Y:S05]  /*2d10*/  BSYNC B0 ;  /* 0x0000000000007941 */ /* 0x000fea0003800000 */
.L_x_4867:
[----:B------:R-:W0:Y:S02]  /*2d20*/  F2I.S64.TRUNC R2, R2 ;  /* 0x0000000200027311 */ /* 0x000e24000020d900 */
[----:B0-----:R-:W-:Y:S01]  /*2d30*/  PRMT R0, R2, 0x7610, R0 ;  /* 0x0000761002007816 */ /* 0x001fe20000000000 */
[----:B------:R-:W-:Y:S05]  /*2d40*/  BRA `(.L_x_4848) ;  /* 0x000002a000007947 */ /* 0x000fea0003800000 */
.L_x_4860:
        /* <DEDUP_REMOVED lines=14> */
.L_x_4874:
[----:B------:R-:W-:Y:S05]  /*2e30*/  BSYNC B0 ;  /* 0x0000000000007941 */ /* 0x000fea0003800000 */
.L_x_4873:
[----:B------:R-:W0:Y:S02]  /*2e40*/  F2I.S64.TRUNC R2, R2 ;  /* 0x0000000200027311 */ /* 0x000e24000020d900 */
[----:B0-----:R-:W-:Y:S01]  /*2e50*/  PRMT R0, R2, 0x7610, R0 ;  /* 0x0000761002007816 */ /* 0x001fe20000000000 */
[----:B------:R-:W-:Y:S05]  /*2e60*/  BRA `(.L_x_4848) ;  /* 0x0000018000007947 */ /* 0x000fea0003800000 */
.L_x_4847:
[----:B------:R-:W-:Y:S01]  /*2e70*/  MOV R2, 0x180 ;  /* 0x0000018000027802 */ /* 0x000fe20000000f00 */
[----:B------:R-:W-:Y:S02]  /*2e80*/  IMAD.MOV.U32 R4, RZ, RZ, c[0x4][0x170] ;  /* 0x01005c00ff047624 */ /* 0x000fe400078e00ff */
[----:B------:R-:W-:Y:S02]  /*2e90*/  IMAD.MOV.U32 R5, RZ, RZ, c[0x4][0x174] ;  /* 0x01005d00ff057624 */ /* 0x000fe400078e00ff */
[----:B------:R-:W-:Y:S01]  /*2ea0*/  IMAD.MOV.U32 R6, RZ, RZ, c[0x4][0x178] ;  /* 0x01005e00ff067624 */ /* 0x000fe200078e00ff */
[----:B------:R-:W0:Y:S01]  /*2eb0*/  LDC.64 R2, c[0x4][R2] ;  /* 0x0100000002027b82 */ /* 0x000e220000000a00 */
[----:B------:R-:W-:-:S02]  /*2ec0*/  IMAD.MOV.U32 R7, RZ, RZ, c[0x4][0x17c] ;  /* 0x01005f00ff077624 */ /* 0x000fc400078e00ff */
[----:B------:R-:W-:Y:S02]  /*2ed0*/  IMAD.MOV.U32 R8, RZ, RZ, 0x4e ;  /* 0x0000004eff087424 */ /* 0x000fe400078e00ff */
[----:B------:R-:W-:Y:S02]  /*2ee0*/  IMAD.MOV.U32 R10, RZ, RZ, c[0x4][0x88] ;  /* 0x01002200ff0a7624 */ /* 0x000fe400078e00ff */
[----:B------:R-:W-:Y:S02]  /*2ef0*/  IMAD.MOV.U32 R11, RZ, RZ, c[0x4][0x8c] ;  /* 0x01002300ff0b7624 */ /* 0x000fe400078e00ff */
[----:B------:R-:W-:Y:S02]  /*2f00*/  IMAD.MOV.U32 R12, RZ, RZ, 0x1 ;  /* 0x00000001ff0c7424 */ /* 0x000fe400078e00ff */
[----:B------:R-:W-:Y:S02]  /*2f10*/  IMAD.MOV.U32 R13, RZ, RZ, RZ ;  /* 0x000000ffff0d7224 */ /* 0x000fe400078e00ff */
[----:B------:R-:W-:Y:S01]  /*2f20*/  LEPC R14 ;  /* 0x00000000000e734e */ /* 0x000fe20000000000 */
[----:B------:R-:W-:Y:S02]  /*2f30*/  MOV R9, 0x2fa0 ;  /* 0x00002fa000097802 */ /* 0x000fe40000000f00 */
[----:B------:R-:W-:-:S02]  /*2f40*/  MOV R20, 0x2f20 ;  /* 0x00002f2000147802 */ /* 0x000fc40000000f00 */
[----:B------:R-:W-:Y:S02]  /*2f50*/  MOV R21, 0x0 ;  /* 0x0000000000157802 */ /* 0x000fe40000000f00 */
[----:B------:R-:W-:Y:S02]  /*2f60*/  MOV R0, 0x0 ;  /* 0x0000000000007802 */ /* 0x000fe40000000f00 */
[----:B------:R-:W-:-:S04]  /*2f70*/  IADD3 R20, P0, P1, -R20, R9, R14 ;  /* 0x0000000914147210 */ /* 0x000fc8000791e10e */
[----:B------:R-:W-:-:S04]  /*2f80*/  IADD3.X R21, ~R0, R21, R15, P0, P1 ;  /* 0x0000001500157210 */ /* 0x000fc800007e250f */
[----:B0----5:R-:W-:Y:S05]  /*2f90*/  CALL.ABS.NOINC R2 ;  /* 0x0000000002007343 */ /* 0x021fea0003c00000 */
[----:B------:R-:W-:Y:S01]  /*2fa0*/  PRMT R0, RZ, 0x7610, R0 ;  /* 0x00007610ff007816 */ /* 0x000fe20000000000 */
[----:B------:R-:W-:Y:S05]  /*2fb0*/  BRA `(.L_x_4848) ;  /* 0x0000003000007947 */ /* 0x000fea0003800000 */
.L_x_4872:
[----:B------:R0:W5:Y:S01]  /*2fc0*/  LDG.E.U8 R0, [R4.64] ;  /* 0x0000002404007981 */ /* 0x000162000c1e1100 */
[----:B------:R-:W-:Y:S05]  /*2fd0*/  BRA `(.L_x_4848) ;  /* 0x0000001000007947 */ /* 0x000fea0003800000 */
.L_x_4871:
[----:B------:R0:W5:Y:S02]  /*2fe0*/  LDG.E.U8 R0, [R4.64] ;  /* 0x0000002404007981 */ /* 0x000164000c1e1100 */
.L_x_4848:
[----:B------:R-:W1:Y:S01]  /*2ff0*/  LDC.U8 R3, c[0x0][0x3f0] ;  /* 0x0000fc00ff037b82 */ /* 0x000e620000000000 */
[----:B-----5:R-:W-:Y:S02]  /*3000*/  LOP3.LUT R0, R0, 0xff, RZ, 0xc0, !PT ;  /* 0x000000ff00007812 */ /* 0x020fe400078ec0ff */
[----:B------:R-:W-:-:S04]  /*3010*/  PRMT R23, RZ, 0x5410, R23 ;  /* 0x00005410ff177816 */ /* 0x000fc80000000017 */
[----:B------:R-:W2:Y:S02]  /*3020*/  I2F.U16 R0, R0 ;  /* 0x0000000000007306 */ /* 0x000ea40000101000 */
[----:B--2---:R-:W-:Y:S01]  /*3030*/  FMUL.FTZ R23, R23, R0 ;  /* 0x0000000017177220 */ /* 0x004fe20000410000 */
[----:B-1----:R-:W-:-:S03]  /*3040*/  PRMT R2, R3, 0x9910, RZ ;  /* 0x0000991003027816 */ /* 0x002fc600000000ff */
[----:B------:R-:W-:Y:S01]  /*3050*/  FMUL.FTZ R23, R23, c[0x0][0x3e0] ;  /* 0x0000f80017177a20 */ /* 0x000fe20000410000 */
[----:B------:R-:W-:-:S04]  /*3060*/  ISETP.GT.AND P0, PT, R2, 0x9, PT ;  /* 0x000000090200780c */ /* 0x000fc80003f04270 */
[----:B------:R-:W-:-:S09]  /*3070*/  F2FP.BF16.PACK_AB R23, RZ, R23 ;  /* 0x00000017ff17723e */ /* 0x000fd200000010ff */
        /* <DEDUP_REMOVED lines=9> */
[----:B------:R-:W-:-:S04]  /*3110*/  PRMT R0, RZ, 0x5410, R23 ;  /* 0x00005410ff007816 */ /* 0x000fc80000000017 */
[----:B------:R-:W1:Y:S02]  /*3120*/  F2I.FTZ.TRUNC.NTZ R3, R0 ;  /* 0x0000000000037305 */ /* 0x000e64000021f100 */
[----:B-1----:R1:W-:Y:S01]  /*3130*/  STG.E.U8 [R16.64], R3 ;  /* 0x0000000310007986 */ /* 0x0023e2000c101124 */
[----:B------:R-:W-:Y:S05]  /*3140*/  BRA `(.L_x_4880) ;  /* 0x00000e8000007947 */ /* 0x000fea0003800000 */
.L_x_4878:
[----:B------:R-:W-:-:S06]  /*3150*/  PRMT R3, RZ, 0x5410, R23 ;  /* 0x00005410ff037816 */ /* 0x000fcc0000000017 */
[----:B------:R-:W1:Y:S02]  /*3160*/  F2I.S64.TRUNC R2, R3 ;  /* 0x0000000300027311 */ /* 0x000e64000020d900 */
[----:B-1----:R1:W-:Y:S01]  /*3170*/  STG.E.U8 [R16.64], R2 ;  /* 0x0000000210007986 */ /* 0x0023e2000c101124 */
[----:B------:R-:W-:Y:S05]  /*3180*/  BRA `(.L_x_4880) ;  /* 0x00000e4000007947 */ /* 0x000fea0003800000 */
.L_x_4877:
[----:B------:R-:W-:-:S13]  /*3190*/  ISETP.NE.AND P0, PT, R2, 0x2, PT ;  /* 0x000000020200780c */ /* 0x000fda0003f05270 */
[----:B------:R-:W-:Y:S05]  /*31a0*/  @!P0 BRA `(.L_x_4881) ;  /* 0x000000c000008947 */ /* 0x000fea0003800000 */
[----:B------:R-:W-:-:S13]  /*31b0*/  ISETP.NE.AND P0, PT, R2, 0x3, PT ;  /* 0x000000030200780c */ /* 0x000fda0003f05270 */
[----:B------:R-:W-:Y:S05]  /*31c0*/  @!P0 BRA `(.L_x_4882) ;  /* 0x0000006000008947 */ /* 0x000fea0003800000 */
[----:B------:R-:W-:-:S13]  /*31d0*/  ISETP.NE.AND P0, PT, R2, 0x4, PT ;  /* 0x000000040200780c */ /* 0x000fda0003f05270 */
[----:B------:R-:W-:Y:S05]  /*31e0*/  @P0 BRA `(.L_x_4879) ;  /* 0x00000c3000000947 */ /* 0x000fea0003800000 */
[----:B------:R-:W-:-:S06]  /*31f0*/  PRMT R2, RZ, 0x5410, R23 ;  /* 0x00005410ff027816 */ /* 0x000fcc0000000017 */
[----:B------:R-:W1:Y:S02]  /*3200*/  F2I.S64.TRUNC R2, R2 ;  /* 0x0000000200027311 */ /* 0x000e64000020d900 */
[----:B-1----:R1:W-:Y:S01]  /*3210*/  STG.E.64 [R16.64], R2 ;  /* 0x0000000210007986 */ /* 0x0023e2000c101b24 */
[----:B------:R-:W-:Y:S05]  /*3220*/  BRA `(.L_x_4880) ;  /* 0x00000da000007947 */ /* 0x000fea0003800000 */
.L_x_4882:
[----:B------:R-:W-:-:S06]  /*3230*/  PRMT R23, RZ, 0x5410, R23 ;  /* 0x00005410ff177816 */ /* 0x000fcc0000000017 */
[----:B------:R-:W1:Y:S02]  /*3240*/  F2I.FTZ.TRUNC.NTZ R23, R23 ;  /* 0x0000001700177305 */ /* 0x000e64000021f100 */
[----:B-1----:R1:W-:Y:S01]  /*3250*/  STG.E [R16.64], R23 ;  /* 0x0000001710007986 */ /* 0x0023e2000c101924 */
[----:B------:R-:W-:Y:S05]  /*3260*/  BRA `(.L_x_4880) ;  /* 0x00000d6000007947 */ /* 0x000fea0003800000 */
.L_x_4881:
[----:B------:R-:W-:-:S06]  /*3270*/  PRMT R23, RZ, 0x5410, R23 ;  /* 0x00005410ff177816 */ /* 0x000fcc0000000017 */
[----:B------:R-:W1:Y:S02]  /*3280*/  F2I.FTZ.TRUNC.NTZ R23, R23 ;  /* 0x0000001700177305 */ /* 0x000e64000021f100 */
[----:B-1----:R1:W-:Y:S01]  /*3290*/  STG.E.U16 [R16.64], R23 ;  /* 0x0000001710007986 */ /* 0x0023e2000c101524 */
[----:B------:R-:W-:Y:S05]  /*32a0*/  BRA `(.L_x_4880) ;  /* 0x00000d2000007947 */ /* 0x000fea0003800000 */
.L_x_4876:
[----:B------:R-:W-:-:S13]  /*32b0*/  ISETP.GT.AND P0, PT, R2, 0x6, PT ;  /* 0x000000060200780c */ /* 0x000fda0003f04270 */
[----:B------:R-:W-:Y:S05]  /*32c0*/  @P0 BRA `(.L_x_4883) ;  /* 0x000000b000000947 */ /* 0x000fea0003800000 */
[----:B------:R-:W-:-:S13]  /*32d0*/  ISETP.NE.AND P0, PT, R2, 0x5, PT ;  /* 0x000000050200780c */ /* 0x000fda0003f05270 */
[----:B------:R-:W-:Y:S05]  /*32e0*/  @!P0 BRA `(.L_x_4884) ;  /* 0x0000005000008947 */ /* 0x000fea0003800000 */
[----:B------:R-:W-:-:S13]  /*32f0*/  ISETP.NE.AND P0, PT, R2, 0x6, PT ;  /* 0x000000060200780c */ /* 0x000fda0003f05270 */
[----:B------:R-:W-:Y:S05]  /*3300*/  @P0 BRA `(.L_x_4879) ;  /* 0x00000b1000000947 */ /* 0x000fea0003800000 */
[----:B------:R-:W-:-:S05]  /*3310*/  PRMT R23, RZ, 0x5410, R23 ;  /* 0x00005410ff177816 */ /* 0x000fca0000000017 */
[----:B------:R1:W-:Y:S01]  /*3320*/  STG.E [R16.64], R23 ;  /* 0x0000001710007986 */ /* 0x0003e2000c101924 */
[----:B------:R-:W-:Y:S05]  /*3330*/  BRA `(.L_x_4880) ;  /* 0x00000c9000007947 */ /* 0x000fea0003800000 */
.L_x_4884:
[----:B------:R-:W-:-:S04]  /*3340*/  PRMT R0, RZ, 0x5410, R23 ;  /* 0x00005410ff007816 */ /* 0x000fc80000000017 */
[----:B------:R-:W-:-:S05]  /*3350*/  F2FP.PACK_AB R0, RZ, R0 ;  /* 0x00000000ff00723e */ /* 0x000fca00000000ff */
[----:B------:R1:W-:Y:S01]  /*3360*/  STG.E.U16 [R16.64], R0 ;  /* 0x0000000010007986 */ /* 0x0003e2000c101524 */
[----:B------:R-:W-:Y:S05]  /*3370*/  BRA `(.L_x_4880) ;  /* 0x00000c5000007947 */ /* 0x000fea0003800000 */
.L_x_4883:
[----:B------:R-:W-:-:S13]  /*3380*/  ISETP.NE.AND P0, PT, R2, 0x7, PT ;  /* 0x000000070200780c */ /* 0x000fda0003f05270 */
[----:B------:R-:W-:Y:S05]  /*3390*/  @!P0 BRA `(.L_x_4885) ;  /* 0x000000d000008947 */ /* 0x000fea0003800000 */
[----:B------:R-:W-:-:S13]  /*33a0*/  ISETP.NE.AND P0, PT, R2, 0x8, PT ;  /* 0x000000080200780c */ /* 0x000fda0003f05270 */
[----:B------:R-:W-:Y:S05]  /*33b0*/  @!P0 BRA `(.L_x_4886) ;  /* 0x0000006000008947 */ /* 0x000fea0003800000 */
[----:B------:R-:W-:-:S13]  /*33c0*/  ISETP.NE.AND P0, PT, R2, 0x9, PT ;  /* 0x000000090200780c */ /* 0x000fda0003f05270 */
[----:B------:R-:W-:Y:S05]  /*33d0*/  @P0 BRA `(.L_x_4879) ;  /* 0x00000a4000000947 */ /* 0x000fea0003800000 */
[----:B------:R-:W-:Y:S01]  /*33e0*/  IMAD.MOV.U32 R3, RZ, RZ, RZ ;  /* 0x000000ffff037224 */ /* 0x000fe200078e00ff */
[----:B------:R-:W-:-:S05]  /*33f0*/  PRMT R2, RZ, 0x5410, R23 ;  /* 0x00005410ff027816 */ /* 0x000fca0000000017 */
[----:B------:R1:W-:Y:S01]  /*3400*/  STG.E.64 [R16.64], R2 ;  /* 0x0000000210007986 */ /* 0x0003e2000c101b24 */
[----:B------:R-:W-:Y:S05]  /*3410*/  BRA `(.L_x_4880) ;  /* 0x00000bb000007947 */ /* 0x000fea0003800000 */
.L_x_4886:
[----:B------:R-:W-:-:S04]  /*3420*/  PRMT R23, RZ, 0x5410, R23 ;  /* 0x00005410ff177816 */ /* 0x000fc80000000017 */
[----:B------:R-:W-:-:S04]  /*3430*/  F2FP.PACK_AB R3, RZ, R23 ;  /* 0x00000017ff03723e */ /* 0x000fc800000000ff */
[----:B------:R-:W-:-:S05]  /*3440*/  PRMT R3, R3, 0x5410, RZ ;  /* 0x0000541003037816 */ /* 0x000fca00000000ff */
[----:B------:R1:W-:Y:S01]  /*3450*/  STG.E [R16.64], R3 ;  /* 0x0000000310007986 */ /* 0x0003e2000c101924 */
[----:B------:R-:W-:Y:S05]  /*3460*/  BRA `(.L_x_4880) ;  /* 0x00000b6000007947 */ /* 0x000fea0003800000 */
.L_x_4885:
[----:B------:R-:W-:-:S05]  /*3470*/  PRMT R2, RZ, 0x5410, R23 ;  /* 0x00005410ff027816 */ /* 0x000fca0000000017 */
[----:B------:R-:W-:-:S06]  /*3480*/  FMUL.FTZ R2, R2, 1 ;  /* 0x3f80000002027820 */ /* 0x000fcc0000410000 */
[----:B------:R-:W1:Y:S02]  /*3490*/  F2F.F64.F32 R2, R2 ;  /* 0x0000000200027310 */ /* 0x000e640000201800 */
[----:B-1----:R1:W-:Y:S01]  /*34a0*/  STG.E.64 [R16.64], R2 ;  /* 0x0000000210007986 */ /* 0x0023e2000c101b24 */
[----:B------:R-:W-:Y:S05]  /*34b0*/  BRA `(.L_x_4880) ;  /* 0x00000b1000007947 */ /* 0x000fea0003800000 */
.L_x_4875:
        /* <DEDUP_REMOVED lines=8> */
[----:B------:R-:W-:-:S04]  /*3540*/  PRMT R23, RZ, 0x5410, R23 ;  /* 0x00005410ff177816 */ /* 0x000fc80000000017 */
[----:B------:R-:W-:-:S04]  /*3550*/  FSETP.NEU.FTZ.AND P0, PT, R23, RZ, PT ;  /* 0x000000ff1700720b */ /* 0x000fc80003f1d000 */
[----:B------:R-:W-:-:S05]  /*3560*/  SEL R3, RZ, 0x1, !P0 ;  /* 0x00000001ff037807 */ /* 0x000fca0004000000 */
[----:B------:R1:W-:Y:S01]  /*3570*/  STG.E.U8 [R16.64], R3 ;  /* 0x0000000310007986 */ /* 0x0003e2000c101124 */
[----:B------:R-:W-:Y:S05]  /*3580*/  BRA `(.L_x_4880) ;  /* 0x00000a4000007947 */ /* 0x000fea0003800000 */
.L_x_4889:
[----:B------:R-:W-:Y:S01]  /*3590*/  PRMT R23, RZ, 0x5410, R23 ;  /* 0x00005410ff177816 */ /* 0x000fe20000000017 */
[----:B------:R-:W-:-:S04]  /*35a0*/  CS2R R6, SRZ ;  /* 0x0000000000067805 */ /* 0x000fc8000001ff00 */
[----:B0-----:R-:W-:-:S06]  /*35b0*/  FMUL.FTZ R4, R23, 1 ;  /* 0x3f80000017047820 */ /* 0x001fcc0000410000 */
[----:B------:R-:W0:Y:S02]  /*35c0*/  F2F.F64.F32 R4, R4 ;  /* 0x0000000400047310 */ /* 0x000e240000201800 */
[----:B0-----:R0:W-:Y:S01]  /*35d0*/  STG.E.128 [R16.64], R4 ;  /* 0x0000000410007986 */ /* 0x0011e2000c101d24 */
[----:B------:R-:W-:Y:S05]  /*35e0*/  BRA `(.L_x_4880) ;  /* 0x000009e000007947 */ /* 0x000fea0003800000 */
.L_x_4888:
[----:B------:R-:W-:-:S13]  /*35f0*/  ISETP.NE.AND P0, PT, R2, 0xf, PT ;  /* 0x0000000f0200780c */ /* 0x000fda0003f05270 */
[----:B------:R-:W-:Y:S05]  /*3600*/  @!P0 BRA `(.L_x_4890) ;  /* 0x000002d000008947 */ /* 0x000fea0003800000 */
[----:B------:R-:W-:-:S13]  /*3610*/  ISETP.NE.AND P0, PT, R2, 0x17, PT ;  /* 0x000000170200780c */ /* 0x000fda0003f05270 */
[----:B------:R-:W-:Y:S05]  /*3620*/  @!P0 BRA `(.L_x_4891) ;  /* 0x0000015000008947 */ /* 0x000fea0003800000 */
[----:B------:R-:W-:-:S13]  /*3630*/  ISETP.NE.AND P0, PT, R2, 0x18, PT ;  /* 0x000000180200780c */ /* 0x000fda0003f05270 */
[----:B------:R-:W-:Y:S05]  /*3640*/  @P0 BRA `(.L_x_4879) ;  /* 0x000007d000000947 */ /* 0x000fea0003800000 */
[----:B------:R-:W-:Y:S01]  /*3650*/  PRMT R23, RZ, 0x5410, R23 ;  /* 0x00005410ff177816 */ /* 0x000fe20000000017 */
[----:B------:R-:W-:Y:S03]  /*3660*/  BSSY B0, `(.L_x_4892) ;  /* 0x000000e000007945 */ /* 0x000fe60003800000 */
[C---:B------:R-:W-:Y:S02]  /*3670*/  LOP3.LUT R2, R23.reuse, 0x7fffffff, RZ, 0xc0, !PT ;  /* 0x7fffffff17027812 */ /* 0x040fe400078ec0ff */
[----:B------:R-:W-:Y:S02]  /*3680*/  LOP3.LUT R0, R23, 0x80000000, RZ, 0xc0, !PT ;  /* 0x8000000017007812 */ /* 0x000fe400078ec0ff */
[----:B------:R-:W-:Y:S02]  /*3690*/  ISETP.GT.U32.AND P0, PT, R2, 0x43efffff, PT ;  /* 0x43efffff0200780c */ /* 0x000fe40003f04070 */
[----:B------:R-:W-:Y:S01]  /*36a0*/  SHF.R.U32.HI R3, RZ, 0x18, R0 ;  /* 0x00000018ff037819 */ /* 0x000fe20000011600 */
[----:B------:R-:W-:-:S10]  /*36b0*/  IMAD.MOV.U32 R0, RZ, RZ, 0x7f ;  /* 0x0000007fff007424 */ /* 0x000fd400078e00ff */
[----:B------:R-:W-:Y:S05]  /*36c0*/  @P0 BRA `(.L_x_4893) ;  /* 0x0000007000000947 */ /* 0x000fea0003800000 */
[----:B------:R-:W-:-:S13]  /*36d0*/  ISETP.GE.U32.AND P0, PT, R2, 0x3c800000, PT ;  /* 0x3c8000000200780c */ /* 0x000fda0003f06070 */
[----:B------:R-:W-:Y:S01]  /*36e0*/  @P0 SHF.R.U32.HI R0, RZ, 0x14, R23 ;  /* 0x00000014ff000819 */ /* 0x000fe20000011617 */
[----:B------:R-:W-:-:S03]  /*36f0*/  @!P0 FADD.FTZ R2, R2, 16384 ;  /* 0x4680000002028421 */ /* 0x000fc60000010000 */
[----:B------:R-:W-:-:S04]  /*3700*/  @P0 LOP3.LUT R0, R0, 0x1, RZ, 0xc0, !PT ;  /* 0x0000000100000812 */ /* 0x000fc800078ec0ff */
[----:B------:R-:W-:-:S04]  /*3710*/  @P0 IADD3 R0, R23, 0x407ffff, R0 ;  /* 0x0407ffff17000810 */ /* 0x000fc80007ffe000 */
[----:B------:R-:W-:Y:S02]  /*3720*/  @P0 SHF.R.U32.HI R0, RZ, 0x14, R0 ;  /* 0x00000014ff000819 */ /* 0x000fe40000011600 */
[----:B------:R-:W-:Y:S02]  /*3730*/  @!P0 IADD3 R0, R2, -0x46800000, RZ ;  /* 0xb980000002008810 */ /* 0x000fe40007ffe0ff */
.L_x_4893:
[----:B------:R-:W-:Y:S05]  /*3740*/  BSYNC B0 ;  /* 0x0000000000007941 */ /* 0x000fea0003800000 */
.L_x_4892:
[----:B------:R-:W-:-:S05]  /*3750*/  LOP3.LUT R3, R0, R3, RZ, 0xfc, !PT ;  /* 0x0000000300037212 */ /* 0x000fca00078efcff */
[----:B------:R1:W-:Y:S01]  /*3760*/  STG.E.U8 [R16.64], R3 ;  /* 0x0000000310007986 */ /* 0x0003e2000c101124 */
[----:B------:R-:W-:Y:S05]  /*3770*/  BRA `(.L_x_4880) ;  /* 0x0000085000007947 */ /* 0x000fea0003800000 */
.L_x_4891:
[----:B------:R-:W-:Y:S01]  /*3780*/  PRMT R23, RZ, 0x5410, R23 ;  /* 0x00005410ff177816 */ /* 0x000fe20000000017 */
[----:B------:R-:W-:Y:S03]  /*3790*/  BSSY B0, `(.L_x_4894) ;  /* 0x000000f000007945 */ /* 0x000fe60003800000 */
[----:B------:R-:W-:-:S04]  /*37a0*/  LOP3.LUT R2, R23, 0x7fffffff, RZ, 0xc0, !PT ;  /* 0x7fffffff17027812 */ /* 0x000fc800078ec0ff */
[----:B------:R-:W-:-:S13]  /*37b0*/  ISETP.GT.U32.AND P0, PT, R2, 0x477fffff, PT ;  /* 0x477fffff0200780c */ /* 0x000fda0003f04070 */
[----:B------:R-:W-:Y:S05]  /*37c0*/  @P0 BRA `(.L_x_4895) ;  /* 0x0000008000000947 */ /* 0x000fea0003800000 */
[----:B------:R-:W-:-:S13]  /*37d0*/  ISETP.GE.U32.AND P0, PT, R2, 0x38800000, PT ;  /* 0x388000000200780c */ /* 0x000fda0003f06070 */
[----:B------:R-:W-:Y:S01]  /*37e0*/  @P0 SHF.R.U32.HI R0, RZ, 0x15, R23 ;  /* 0x00000015ff000819 */ /* 0x000fe20000011617 */
[----:B------:R-:W-:-:S03]  /*37f0*/  @!P0 FADD.FTZ R2, R2, 128 ;  /* 0x4300000002028421 */ /* 0x000fc60000010000 */
[----:B------:R-:W-:-:S04]  /*3800*/  @P0 LOP3.LUT R0, R0, 0x1, RZ, 0xc0, !PT ;  /* 0x0000000100000812 */ /* 0x000fc800078ec0ff */
[----:B------:R-:W-:-:S04]  /*3810*/  @P0 IADD3 R0, R23, 0x80fffff, R0 ;  /* 0x080fffff17000810 */ /* 0x000fc80007ffe000 */
[----:B------:R-:W-:Y:S02]  /*3820*/  @P0 SHF.R.U32.HI R0, RZ, 0x15, R0 ;  /* 0x00000015ff000819 */ /* 0x000fe40000011600 */
[----:B------:R-:W-:Y:S01]  /*3830*/  @!P0 IADD3 R0, R2, -0x43000000, RZ ;  /* 0xbd00000002008810 */ /* 0x000fe20007ffe0ff */
[----:B------:R-:W-:Y:S05]  /*3840*/  BRA `(.L_x_4896) ;  /* 0x0000003000007947 */ /* 0x000fea0003800000 */
.L_x_4895:
[----:B------:R-:W-:Y:S01]  /*3850*/  IMAD.MOV.U32 R0, RZ, RZ, 0x7f ;  /* 0x0000007fff007424 */ /* 0x000fe200078e00ff */
[----:B------:R-:W-:-:S04]  /*3860*/  ISETP.GT.U32.AND P0, PT, R2, 0x7f800000, PT ;  /* 0x7f8000000200780c */ /* 0x000fc80003f04070 */
[----:B------:R-:W-:-:S04]  /*3870*/  SEL R0, R0, 0x7c, P0 ;  /* 0x0000007c00007807 */ /* 0x000fc80000000000 */
.L_x_4896:
[----:B------:R-:W-:Y:S05]  /*3880*/  BSYNC B0 ;  /* 0x0000000000007941 */ /* 0x000fea0003800000 */
.L_x_4894:
[----:B------:R-:W-:-:S04]  /*3890*/  LOP3.LUT R2, R23, 0x80000000, RZ, 0xc0, !PT ;  /* 0x8000000017027812 */ /* 0x000fc800078ec0ff */
[----:B------:R-:W-:-:S04]  /*38a0*/  SHF.R.U32.HI R3, RZ, 0x18, R2 ;  /* 0x00000018ff037819 */ /* 0x000fc80000011602 */
[----:B------:R-:W-:-:S05]  /*38b0*/  LOP3.LUT R3, R0, R3, RZ, 0xfc, !PT ;  /* 0x0000000300037212 */ /* 0x000fca00078efcff */
[----:B------:R1:W-:Y:S01]  /*38c0*/  STG.E.U8 [R16.64], R3 ;  /* 0x0000000310007986 */ /* 0x0003e2000c101124 */
[----:B------:R-:W-:Y:S05]  /*38d0*/  BRA `(.L_x_4880) ;  /* 0x000006f000007947 */ /* 0x000fea0003800000 */
.L_x_4890:
[----:B------:R1:W-:Y:S01]  /*38e0*/  STG.E.U16 [R16.64], R23 ;  /* 0x0000001710007986 */ /* 0x0003e2000c101524 */
[----:B------:R-:W-:Y:S05]  /*38f0*/  BRA `(.L_x_4880) ;  /* 0x000006d000007947 */ /* 0x000fea0003800000 */
.L_x_4887:
        /* <DEDUP_REMOVED lines=8> */
[----:B------:R-:W-:-:S06]  /*3980*/  PRMT R3, RZ, 0x5410, R23 ;  /* 0x00005410ff037816 */ /* 0x000fcc0000000017 */
[----:B------:R-:W1:Y:S02]  /*3990*/  F2I.FTZ.U32.TRUNC.NTZ R3, R3 ;  /* 0x0000000300037305 */ /* 0x000e64000021f000 */
[----:B-1----:R1:W-:Y:S01]  /*39a0*/  STG.E.U16 [R16.64], R3 ;  /* 0x0000000310007986 */ /* 0x0023e2000c101524 */
[----:B------:R-:W-:Y:S05]  /*39b0*/  BRA `(.L_x_4880) ;  /* 0x0000061000007947 */ /* 0x000fea0003800000 */
.L_x_4899:
[----:B------:R-:W-:Y:S01]  /*39c0*/  PRMT R23, RZ, 0x5410, R23 ;  /* 0x00005410ff177816 */ /* 0x000fe20000000017 */
[----:B------:R-:W-:Y:S01]  /*39d0*/  BSSY B0, `(.L_x_4900) ;  /* 0x0000014000007945 */ /* 0x000fe20003800000 */
[----:B------:R-:W-:Y:S02]  /*39e0*/  IMAD.MOV.U32 R8, RZ, RZ, 0x80 ;  /* 0x00000080ff087424 */ /* 0x000fe400078e00ff */
[----:B------:R-:W-:-:S04]  /*39f0*/  LOP3.LUT R2, R23, 0x7fffffff, RZ, 0xc0, !PT ;  /* 0x7fffffff17027812 */ /* 0x000fc800078ec0ff */
[----:B------:R-:W-:-:S13]  /*3a00*/  ISETP.GT.U32.AND P0, PT, R2, 0x437fffff, PT ;  /* 0x437fffff0200780c */ /* 0x000fda0003f04070 */
[----:B------:R-:W-:Y:S05]  /*3a10*/  @P0 BRA `(.L_x_4901) ;  /* 0x000000f000000947 */ /* 0x000fea0003800000 */
[----:B------:R-:W-:-:S13]  /*3a20*/  ISETP.GE.U32.AND P0, PT, R2, 0x3c000000, PT ;  /* 0x3c0000000200780c */ /* 0x000fda0003f06070 */
[----:B------:R-:W-:-:S04]  /*3a30*/  @P0 SHF.R.U32.HI R0, RZ, 0x14, R23 ;  /* 0x00000014ff000819 */ /* 0x000fc80000011617 */
[----:B------:R-:W-:-:S04]  /*3a40*/  @P0 LOP3.LUT R0, R0, 0x1, RZ, 0xc0, !PT ;  /* 0x0000000100000812 */ /* 0x000fc800078ec0ff */
[----:B------:R-:W-:-:S04]  /*3a50*/  @P0 IADD3 R0, R23, 0x487ffff, R0 ;  /* 0x0487ffff17000810 */ /* 0x000fc80007ffe000 */
[----:B------:R-:W-:-:S04]  /*3a60*/  @P0 SHF.R.U32.HI R0, RZ, 0x14, R0 ;  /* 0x00000014ff000819 */ /* 0x000fc80000011600 */
[----:B------:R-:W-:Y:S01]  /*3a70*/  @P0 LOP3.LUT R0, R0, 0xff, RZ, 0xc0, !PT ;  /* 0x000000ff00000812 */ /* 0x000fe200078ec0ff */
[----:B------:R-:W-:Y:S05]  /*3a80*/  @P0 BRA `(.L_x_4902) ;  /* 0x0000004000000947 */ /* 0x000fea0003800000 */
[----:B------:R-:W-:Y:S01]  /*3a90*/  FADD.FTZ R0, R2, 8192 ;  /* 0x4600000002007421 */ /* 0x000fe20000010000 */
[----:B------:R-:W-:-:S04]  /*3aa0*/  PRMT R8, RZ, 0x7610, R8 ;  /* 0x00007610ff087816 */ /* 0x000fc80000000008 */
[----:B------:R-:W-:-:S13]  /*3ab0*/  LOP3.LUT P0, R0, R0, 0xff, RZ, 0xc0, !PT ;  /* 0x000000ff00007812 */ /* 0x000fda000780c0ff */
[----:B------:R-:W-:Y:S05]  /*3ac0*/  @!P0 BRA `(.L_x_4901) ;  /* 0x0000004000008947 */ /* 0x000fea0003800000 */
.L_x_4902:
[----:B------:R-:W-:-:S04]  /*3ad0*/  LOP3.LUT R2, R23, 0x80000000, RZ, 0xc0, !PT ;  /* 0x8000000017027812 */ /* 0x000fc800078ec0ff */
[----:B------:R-:W-:-:S04]  /*3ae0*/  SHF.R.U32.HI R3, RZ, 0x18, R2 ;  /* 0x00000018ff037819 */ /* 0x000fc80000011602 */
[----:B------:R-:W-:-:S04]  /*3af0*/  LOP3.LUT R0, R0, R3, RZ, 0xfc, !PT ;  /* 0x0000000300007212 */ /* 0x000fc800078efcff */
[----:B------:R-:W-:Y:S02]  /*3b00*/  PRMT R8, R0, 0x7610, R8 ;  /* 0x0000761000087816 */ /* 0x000fe40000000008 */
.L_x_4901:
[----:B------:R-:W-:Y:S05]  /*3b10*/  BSYNC B0 ;  /* 0x0000000000007941 */ /* 0x000fea0003800000 */
.L_x_4900:
[----:B------:R1:W-:Y:S01]  /*3b20*/  STG.E.U8 [R16.64], R8 ;  /* 0x0000000810007986 */ /* 0x0003e2000c101124 */
[----:B------:R-:W-:Y:S05]  /*3b30*/  BRA `(.L_x_4880) ;  /* 0x0000049000007947 */ /* 0x000fea0003800000 */
.L_x_4898:
        /* <DEDUP_REMOVED lines=17> */
.L_x_4905:
[----:B------:R-:W-:-:S04]  /*3c50*/  LOP3.LUT R2, R23, 0x80000000, RZ, 0xc0, !PT ;  /* 0x8000000017027812 */ /* 0x000fc800078ec0ff */
[----:B------:R-:W-:-:S04]  /*3c60*/  SHF.R.U32.HI R3, RZ, 0x18, R2 ;  /* 0x00000018ff037819 */ /* 0x000fc80000011602 */
[----:B------:R-:W-:-:S04]  /*3c70*/  LOP3.LUT R0, R0, R3, RZ, 0xfc, !PT ;  /* 0x0000000300007212 */ /* 0x000fc800078efcff */
[----:B------:R-:W-:Y:S02]  /*3c80*/  PRMT R8, R0, 0x7610, R8 ;  /* 0x0000761000087816 */ /* 0x000fe40000000008 */
.L_x_4904:
[----:B------:R-:W-:Y:S05]  /*3c90*/  BSYNC B0 ;  /* 0x0000000000007941 */ /* 0x000fea0003800000 */
.L_x_4903:
[----:B------:R1:W-:Y:S01]  /*3ca0*/  STG.E.U8 [R16.64], R8 ;  /* 0x0000000810007986 */ /* 0x0003e2000c101124 */
[----:B------:R-:W-:Y:S05]  /*3cb0*/  BRA `(.L_x_4880) ;  /* 0x0000031000007947 */ /* 0x000fea0003800000 */
.L_x_4897:
[----:B------:R-:W-:-:S13]  /*3cc0*/  ISETP.NE.AND P0, PT, R2, 0x1c, PT ;  /* 0x0000001c0200780c */ /* 0x000fda0003f05270 */
[----:B------:R-:W-:Y:S05]  /*3cd0*/  @!P0 BRA `(.L_x_4906) ;  /* 0x000002c000008947 */ /* 0x000fea0003800000 */
[----:B------:R-:W-:-:S13]  /*3ce0*/  ISETP.NE.AND P0, PT, R2, 0x1d, PT ;  /* 0x0000001d0200780c */ /* 0x000fda0003f05270 */
[----:B------:R-:W-:Y:S05]  /*3cf0*/  @!P0 BRA `(.L_x_4907) ;  /* 0x0000026000008947 */ /* 0x000fea0003800000 */
[----:B------:R-:W-:-:S13]  /*3d00*/  ISETP.NE.AND P0, PT, R2, 0x2c, PT ;  /* 0x0000002c0200780c */ /* 0x000fda0003f05270 */
[----:B------:R-:W-:Y:S05]  /*3d10*/  @P0 BRA `(.L_x_4879) ;  /* 0x0000010000000947 */ /* 0x000fea0003800000 */
[----:B------:R-:W-:Y:S01]  /*3d20*/  PRMT R23, RZ, 0x5410, R23 ;  /* 0x00005410ff177816 */ /* 0x000fe20000000017 */
[----:B------:R-:W-:Y:S01]  /*3d30*/  IMAD.MOV.U32 R3, RZ, RZ, 0xff ;  /* 0x000000ffff037424 */ /* 0x000fe200078e00ff */
[----:B------:R-:W-:Y:S02]  /*3d40*/  PLOP3.LUT P0, PT, PT, PT, PT, 0x80, 0x0 ;  /* 0x000000000000781c */ /* 0x000fe40003f0f070 */
[----:B0-----:R-:W-:-:S04]  /*3d50*/  SHF.R.U32.HI R4, RZ, 0x17, R23 ;  /* 0x00000017ff047819 */ /* 0x001fc80000011617 */
[----:B------:R-:W-:-:S04]  /*3d60*/  LOP3.LUT R2, R4, 0xff, RZ, 0xc0, !PT ;  /* 0x000000ff04027812 */ /* 0x000fc800078ec0ff */
[----:B------:R-:W-:-:S13]  /*3d70*/  ISETP.NE.AND P2, PT, R2, 0xff, PT ;  /* 0x000000ff0200780c */ /* 0x000fda0003f45270 */
[--C-:B------:R-:W-:Y:S02]  /*3d80*/  @P2 SHF.R.U32.HI R0, RZ, 0x16, R23.reuse ;  /* 0x00000016ff002819 */ /* 0x100fe40000011617 */
[----:B------:R-:W-:Y:S02]  /*3d90*/  @P2 LOP3.LUT P1, RZ, R2, 0x3fffff, R23, 0xf8, !PT ;  /* 0x003fffff02ff2812 */ /* 0x000fe4000782f817 */
[----:B------:R-:W-:-:S04]  /*3da0*/  @P2 LOP3.LUT R0, R0, 0x1, RZ, 0xc0, !PT ;  /* 0x0000000100002812 */ /* 0x000fc800078ec0ff */
[----:B------:R-:W-:Y:S02]  /*3db0*/  @P2 ISETP.EQ.U32.AND P1, PT, R0, 0x1, P1 ;  /* 0x000000010000280c */ /* 0x000fe40000f22070 */
[----:B------:R-:W-:Y:S02]  /*3dc0*/  @P2 IADD3 R0, R4, 0x1, RZ ;  /* 0x0000000104002810 */ /* 0x000fe40007ffe0ff */
[----:B------:R-:W-:-:S13]  /*3dd0*/  @P2 PLOP3.LUT P0, PT, P1, PT, PT, 0x80, 0x0 ;  /* 0x000000000000281c */ /* 0x000fda0000f0f070 */
[----:B------:R-:W-:-:S04]  /*3de0*/  @!P0 IMAD.MOV R0, RZ, RZ, R4 ;  /* 0x000000ffff008224 */ /* 0x000fc800078e0204 */
[----:B------:R-:W-:-:S05]  /*3df0*/  @P2 IMAD.MOV.U32 R3, RZ, RZ, R0 ;  /* 0x000000ffff032224 */ /* 0x000fca00078e0000 */
[----:B------:R0:W-:Y:S01]  /*3e00*/  STG.E.U8 [R16.64], R3 ;  /* 0x0000000310007986 */ /* 0x0001e2000c101124 */
[----:B------:R-:W-:Y:S05]  /*3e10*/  BRA `(.L_x_4880) ;  /* 0x000001b000007947 */ /* 0x000fea0003800000 */
.L_x_4879:
[----:B------:R-:W-:Y:S01]  /*3e20*/  MOV R2, 0x180 ;  /* 0x0000018000027802 */ /* 0x000fe20000000f00 */
[----:B0-----:R-:W-:Y:S02]  /*3e30*/  IMAD.MOV.U32 R4, RZ, RZ, c[0x4][0x170] ;  /* 0x01005c00ff047624 */ /* 0x001fe400078e00ff */
        /* <DEDUP_REMOVED lines=17> */
[----:B------:R-:W-:Y:S05]  /*3f50*/  BRA `(.L_x_4880) ;  /* 0x0000007000007947 */ /* 0x000fea0003800000 */
.L_x_4907:
[----:B------:R-:W-:-:S06]  /*3f60*/  PRMT R2, RZ, 0x5410, R23 ;  /* 0x00005410ff027816 */ /* 0x000fcc0000000017 */
[----:B------:R-:W1:Y:S02]  /*3f70*/  F2I.U64.TRUNC R2, R2 ;  /* 0x0000000200027311 */ /* 0x000e64000020d800 */
[----:B-1----:R1:W-:Y:S01]  /*3f80*/  STG.E.64 [R16.64], R2 ;  /* 0x0000000210007986 */ /* 0x0023e2000c101b24 */
[----:B------:R-:W-:Y:S05]  /*3f90*/  BRA `(.L_x_4880) ;  /* 0x0000003000007947 */ /* 0x000fea0003800000 */
.L_x_4906:
[----:B------:R-:W-:-:S06]  /*3fa0*/  PRMT R23, RZ, 0x5410, R23 ;  /* 0x00005410ff177816 */ /* 0x000fcc0000000017 */
[----:B------:R-:W1:Y:S02]  /*3fb0*/  F2I.FTZ.U32.TRUNC.NTZ R23, R23 ;  /* 0x0000001700177305 */ /* 0x000e64000021f000 */
[----:B-1----:R1:W-:Y:S02]  /*3fc0*/  STG.E [R16.64], R23 ;  /* 0x0000001710007986 */ /* 0x0023e4000c101924 */
.L_x_4880:
[----:B------:R-:W-:-:S05]  /*3fd0*/  IMAD R18, R19, 0x200, R18 ;  /* 0x0000020013127824 */ /* 0x000fca00078e0212 */
[----:B-1----:R-:W-:Y:S02]  /*3fe0*/  IADD3 R23, R18, 0x80, RZ ;  /* 0x0000008012177810 */ /* 0x002fe40007ffe0ff */
.L_x_4809:
[----:B------:R-:W-:Y:S05]  /*3ff0*/  BSYNC B6 ;  /* 0x0000000000067941 */ /* 0x000fea0003800000 */
.L_x_4808:
[----:B------:R-:W-:Y:S01]  /*4000*/  ISETP.GE.AND P0, PT, R23, c[0x0][0x160], PT ;  /* 0x0000580017007a0c */ /* 0x000fe20003f06270 */
[----:B------:R-:W-:-:S12]  /*4010*/  BSSY B6, `(.L_x_4908) ;  /* 0x00007f0000067945 */ /* 0x000fd80003800000 */
[----:B------:R-:W-:Y:S05]  /*4020*/  @P0 BRA `(.L_x_4909) ;  /* 0x00007ee000000947 */ /* 0x000fea0003800000 */
[----:B------:R-:W-:Y:S01]  /*4030*/  ISETP.NE.AND P0, PT, RZ, c[0x0][0x168], PT ;  /* 0x00005a00ff007a0c */ /* 0x000fe20003f05270 */
[----:B------:R-:W-:Y:S02]  /*4040*/  IMAD.MOV.U32 R18, RZ, RZ, RZ ;  /* 0x000000ffff127224 */ /* 0x000fe400078e00ff */
[----:B------:R-:W-:Y:S02]  /*4050*/  IMAD.MOV.U32 R0, RZ, RZ, RZ ;  /* 0x000000ffff007224 */ /* 0x000fe400078e00ff */
[----:B0-----:R-:W-:-:S08]  /*4060*/  IMAD.MOV.U32 R16, RZ, RZ, RZ ;  /* 0x000000ffff107224 */ /* 0x001fd000078e00ff */
[----:B------:R-:W-:Y:S05]  /*4070*/  @!P0 BRA `(.L_x_4910) ;  /* 0x00000fa000008947 */ /* 0x000fea0003800000 */
[----:B------:R-:W-:Y:S02]  /*4080*/  IMAD.MOV.U32 R22, RZ, RZ, RZ ;  /* 0x000000ffff167224 */ /* 0x000fe400078e00ff */
[----:B------:R-:W-:Y:S02]  /*4090*/  IMAD.MOV.U32 R0, RZ, RZ, 0x1 ;  /* 0x00000001ff007424 */ /* 0x000fe400078e00ff */
[----:B------:R-:W-:-:S03]  /*40a0*/  IMAD.HI.U32 R2, R23, c[0x0][0x170], R22 ;  /* 0x00005c0017027a27 */ /* 0x000fc600078e0016 */
[----:B------:R-:W-:Y:S02]  /*40b0*/  ISETP.NE.AND P0, PT, R0, c[0x0][0x168], PT ;  /* 0x00005a0000007a0c */ /* 0x000fe40003f05270 */
[----:B------:R-:W-:-:S05]  /*40c0*/  SHF.R.U32.HI R3, RZ, c[0x0][0x174], R2 ;  /* 0x00005d00ff037a19 */ /* 0x000fca0000011602 */
[----:B------:R-:W-:-:S04]  /*40d0*/  IMAD.MOV R18, RZ, RZ, -R3 ;  /* 0x000000ffff127224 */ /* 0x000fc800078e0a03 */
[----:B------:R-:W-:-:S04]  /*40e0*/  IMAD R18, R18, c[0x0][0x16c], R23 ;  /* 0x00005b0012127a24 */ /* 0x000fc800078e0217 */
[C---:B------:R-:W-:Y:S02]  /*40f0*/  IMAD R16, R18.reuse, c[0x0][0x298], RZ ;  /* 0x0000a60012107a24 */ /* 0x040fe400078e02ff */
[C---:B------:R-:W-:Y:S02]  /*4100*/  IMAD R0, R18.reuse, c[0x0][0x29c], RZ ;  /* 0x0000a70012007a24 */ /* 0x040fe400078e02ff */
[----:B------:R-:W-:Y:S01]  /*4110*/  IMAD R18, R18, c[0x0][0x2a0], RZ ;  /* 0x0000a80012127a24 */ /* 0x000fe200078e02ff */
        /* <DEDUP_REMOVED lines=240> */
.L_x_4910:
        /* <DEDUP_REMOVED lines=21> */
.L_x_4914:
[----:B------:R-:W2:Y:S02]  /*5170*/  LDG.E.U8 R2, [R2.64] ;  /* 0x0000002402027981 */ /* 0x000ea4000c1e1100 */
[----:B--2---:R-:W0:Y:S02]  /*5180*/  I2F.U16 R0, R2 ;  /* 0x0000000200007306 */ /* 0x004e240000101000 */
[----:B0-----:R-:W-:-:S04]  /*5190*/  F2FP.BF16.PACK_AB R0, RZ, R0 ;  /* 0x00000000ff00723e */ /* 0x001fc800000010ff */
[----:B------:R-:W-:Y:S01]  /*51a0*/  PRMT R19, R0, 0x7610, R19 ;  /* 0x0000761000137816 */ /* 0x000fe20000000013 */
[----:B------:R-:W-:Y:S05]  /*51b0*/  BRA `(.L_x_4916) ;  /* 0x00000f0000007947 */ /* 0x000fea0003800000 */
.L_x_4913:
        /* <DEDUP_REMOVED lines=11> */
.L_x_4918:
[----:B------:R-:W2:Y:S02]  /*5270*/  LDG.E R2, [R2.64] ;  /* 0x0000002402027981 */ /* 0x000ea4000c1e1900 */
[----:B--2---:R-:W0:Y:S02]  /*5280*/  I2F R0, R2 ;  /* 0x0000000200007306 */ /* 0x004e240000201400 */
[----:B0-----:R-:W-:-:S04]  /*5290*/  F2FP.BF16.PACK_AB R0, RZ, R0 ;  /* 0x00000000ff00723e */ /* 0x001fc800000010ff */
[----:B------:R-:W-:Y:S01]  /*52a0*/  PRMT R19, R0, 0x7610, R19 ;  /* 0x0000761000137816 */ /* 0x000fe20000000013 */
[----:B------:R-:W-:Y:S05]  /*52b0*/  BRA `(.L_x_4916) ;  /* 0x00000e0000007947 */ /* 0x000fea0003800000 */
.L_x_4917:
[----:B------:R-:W2:Y:S02]  /*52c0*/  LDG.E.U16 R2, [R2.64] ;  /* 0x0000002402027981 */ /* 0x000ea4000c1e1500 */
[----:B--2---:R-:W0:Y:S02]  /*52d0*/  I2F.S16 R0, R2 ;  /* 0x0000000200007306 */ /* 0x004e240000101400 */
[----:B0-----:R-:W-:-:S04]  /*52e0*/  F2FP.BF16.PACK_AB R0, RZ, R0 ;  /* 0x00000000ff00723e */ /* 0x001fc800000010ff */
[----:B------:R-:W-:Y:S01]  /*52f0*/  PRMT R19, R0, 0x7610, R19 ;  /* 0x0000761000137816 */ /* 0x000fe20000000013 */
[----:B------:R-:W-:Y:S05]  /*5300*/  BRA `(.L_x_4916) ;  /* 0x00000db000007947 */ /* 0x000fea0003800000 */
.L_x_4912:
        /* <DEDUP_REMOVED lines=9> */
.L_x_4920:
[----:B------:R-:W2:Y:S02]  /*53a0*/  LDG.E.U16 R0, [R2.64] ;  /* 0x0000002402007981 */ /* 0x000ea4000c1e1500 */
[----:B--2---:R-:W-:-:S05]  /*53b0*/  HADD2.F32 R0, -RZ, R0.H0_H0 ;  /* 0x20000000ff007230 */ /* 0x004fca0000004100 */
[----:B------:R-:W-:-:S04]  /*53c0*/  F2FP.BF16.PACK_AB R0, RZ, R0 ;  /* 0x00000000ff00723e */ /* 0x000fc800000010ff */
[----:B------:R-:W-:Y:S01]  /*53d0*/  PRMT R19, R0, 0x7610, R19 ;  /* 0x0000761000137816 */ /* 0x000fe20000000013 */
[----:B------:R-:W-:Y:S05]  /*53e0*/  BRA `(.L_x_4916) ;  /* 0x00000cd000007947 */ /* 0x000fea0003800000 */
.L_x_4919:
        /* <DEDUP_REMOVED lines=9> */
.L_x_4922:
[----:B------:R-:W2:Y:S02]  /*5480*/  LDG.E.U16 R2, [R2.64] ;  /* 0x0000002402027981 */ /* 0x000ea4000c1e1500 */
[----:B--2---:R-:W-:-:S05]  /*5490*/  HADD2.F32 R0, -RZ, R2.H0_H0 ;  /* 0x20000002ff007230 */ /* 0x004fca0000004100 */
[----:B------:R-:W-:-:S04]  /*54a0*/  F2FP.BF16.PACK_AB R0, RZ, R0 ;  /* 0x00000000ff00723e */ /* 0x000fc800000010ff */
[----:B------:R-:W-:Y:S01]  /*54b0*/  PRMT R19, R0, 0x7610, R19 ;  /* 0x0000761000137816 */ /* 0x000fe20000000013 */
[----:B------:R-:W-:Y:S05]  /*54c0*/  BRA `(.L_x_4916) ;  /* 0x00000bf000007947 */ /* 0x000fea0003800000 */
.L_x_4921:
[----:B------:R-:W2:Y:S02]  /*54d0*/  LDG.E.64 R2, [R2.64] ;  /* 0x0000002402027981 */ /* 0x000ea4000c1e1b00 */
[----:B--2---:R-:W0:Y:S01]  /*54e0*/  F2F.F32.F64 R0, R2 ;  /* 0x0000000200007310 */ /* 0x004e220000301000 */
[----:B------:R-:W0:-:S14]  /*54f0*/  DSETP.GEU.AND P0, PT, |R2|, c[0x2][0x0], PT ;  /* 0x008000000200762a */ /* 0x000e1c0003f0e200 */
[----:B0-----:R-:W-:-:S05]  /*5500*/  @!P0 FMUL R0, R0, 1.175494350822287508e-38 ;  /* 0x0080000000008820 */ /* 0x001fca0000400000 */
[----:B------:R-:W-:-:S04]  /*5510*/  F2FP.BF16.PACK_AB R0, RZ, R0 ;  /* 0x00000000ff00723e */ /* 0x000fc800000010ff */
[----:B------:R-:W-:Y:S01]  /*5520*/  PRMT R19, R0, 0x7610, R19 ;  /* 0x0000761000137816 */ /* 0x000fe20000000013 */
[----:B------:R-:W-:Y:S05]  /*5530*/  BRA `(.L_x_4916) ;  /* 0x00000b8000007947 */ /* 0x000fea0003800000 */
.L_x_4911:
        /* <DEDUP_REMOVED lines=14> */
.L_x_4925:
[----:B------:R-:W2:Y:S02]  /*5620*/  LDG.E.64 R2, [R2.64] ;  /* 0x0000002402027981 */ /* 0x000ea4000c1e1b00 */
[----:B--2---:R-:W0:Y:S01]  /*5630*/  F2F.F32.F64 R0, R2 ;  /* 0x0000000200007310 */ /* 0x004e220000301000 */
[----:B------:R-:W0:-:S14]  /*5640*/  DSETP.GEU.AND P0, PT, |R2|, c[0x2][0x0], PT ;  /* 0x008000000200762a */ /* 0x000e1c0003f0e200 */
[----:B0-----:R-:W-:-:S05]  /*5650*/  @!P0 FMUL R0, R0, 1.175494350822287508e-38 ;  /* 0x0080000000008820 */ /* 0x001fca0000400000 */
[----:B------:R-:W-:-:S04]  /*5660*/  F2FP.BF16.PACK_AB R0, RZ, R0 ;  /* 0x00000000ff00723e */ /* 0x000fc800000010ff */
[----:B------:R-:W-:Y:S01]  /*5670*/  PRMT R19, R0, 0x7610, R19 ;  /* 0x0000761000137816 */ /* 0x000fe20000000013 */
[----:B------:R-:W-:Y:S05]  /*5680*/  BRA `(.L_x_4916) ;  /* 0x00000a3000007947 */ /* 0x000fea0003800000 */
.L_x_4924:
        /* <DEDUP_REMOVED lines=28> */
.L_x_4927:
        /* <DEDUP_REMOVED lines=15> */
.L_x_4926:
[----:B------:R0:W5:Y:S01]  /*5940*/  LDG.E.U16 R19, [R2.64] ;  /* 0x0000002402137981 */ /* 0x000162000c1e1500 */
[----:B------:R-:W-:Y:S05]  /*5950*/  BRA `(.L_x_4916) ;  /* 0x0000076000007947 */ /* 0x000fea0003800000 */
.L_x_4923:
        /* <DEDUP_REMOVED lines=12> */
.L_x_4930:
        /* <DEDUP_REMOVED lines=21> */
.L_x_4934:
[----:B------:R-:W-:Y:S05]  /*5b70*/  BSYNC B1 ;  /* 0x0000000000017941 */ /* 0x000fea0003800000 */
.L_x_4933:
[----:B------:R-:W-:Y:S01]  /*5b80*/  LEA R3, R0, 0x3b800000, 0x17 ;  /* 0x3b80000000037811 */ /* 0x000fe200078eb8ff */
[----:B------:R-:W-:-:S05]  /*5b90*/  IMAD.SHL.U32 R0, R2, 0x100000, RZ ;  /* 0x0010000002007824 */ /* 0x000fca00078e00ff */
[----:B------:R-:W-:Y:S02]  /*5ba0*/  LOP3.LUT R0, R3, R0, R4, 0xfe, !PT ;  /* 0x0000000003007212 */ /* 0x000fe400078efe04 */
.L_x_4932:
[----:B------:R-:W-:Y:S05]  /*5bb0*/  BSYNC B0 ;  /* 0x0000000000007941 */ /* 0x000fea0003800000 */
.L_x_4931:
[----:B------:R-:W-:-:S04]  /*5bc0*/  F2FP.BF16.PACK_AB R0, RZ, R0 ;  /* 0x00000000ff00723e */ /* 0x000fc800000010ff */
[----:B------:R-:W-:Y:S01]  /*5bd0*/  PRMT R19, R0, 0x7610, R19 ;  /* 0x0000761000137816 */ /* 0x000fe20000000013 */
[----:B------:R-:W-:Y:S05]  /*5be0*/  BRA `(.L_x_4916) ;  /* 0x000004d000007947 */ /* 0x000fea0003800000 */
.L_x_4929:
        /* <DEDUP_REMOVED lines=21> */
.L_x_4938:
[----:B------:R-:W-:Y:S05]  /*5d40*/  BSYNC B1 ;  /* 0x0000000000017941 */ /* 0x000fea0003800000 */
.L_x_4937:
[----:B------:R-:W-:Y:S01]  /*5d50*/  LEA R3, R0, 0x37800000, 0x17 ;  /* 0x3780000000037811 */ /* 0x000fe200078eb8ff */
[----:B------:R-:W-:-:S05]  /*5d60*/  IMAD.SHL.U32 R0, R2, 0x200000, RZ ;  /* 0x0020000002007824 */ /* 0x000fca00078e00ff */
[----:B------:R-:W-:Y:S02]  /*5d70*/  LOP3.LUT R0, R3, R0, R4, 0xfe, !PT ;  /* 0x0000000003007212 */ /* 0x000fe400078efe04 */
.L_x_4936:
[----:B------:R-:W-:Y:S05]  /*5d80*/  BSYNC B0 ;  /* 0x0000000000007941 */ /* 0x000fea0003800000 */
.L_x_4935:
[----:B------:R-:W-:-:S04]  /*5d90*/  F2FP.BF16.PACK_AB R0, RZ, R0 ;  /* 0x00000000ff00723e */ /* 0x000fc800000010ff */
[----:B------:R-:W-:Y:S01]  /*5da0*/  PRMT R19, R0, 0x7610, R19 ;  /* 0x0000761000137816 */ /* 0x000fe20000000013 */
[----:B------:R-:W-:Y:S05]  /*5db0*/  BRA `(.L_x_4916) ;  /* 0x0000030000007947 */ /* 0x000fea0003800000 */
.L_x_4928:
        /* <DEDUP_REMOVED lines=14> */
.L_x_4942:
[----:B------:R-:W-:Y:S05]  /*5ea0*/  BSYNC B0 ;  /* 0x0000000000007941 */ /* 0x000fea0003800000 */
.L_x_4941:
[----:B------:R-:W-:-:S04]  /*5eb0*/  F2FP.BF16.PACK_AB R0, RZ, R0 ;  /* 0x00000000ff00723e */ /* 0x000fc800000010ff */
[----:B------:R-:W-:Y:S01]  /*5ec0*/  PRMT R19, R0, 0x7610, R19 ;  /* 0x0000761000137816 */ /* 0x000fe20000000013 */
[----:B------:R-:W-:Y:S05]  /*5ed0*/  BRA `(.L_x_4916) ;  /* 0x000001e000007947 */ /* 0x000fea0003800000 */
.L_x_4915:
        /* <DEDUP_REMOVED lines=21> */
.L_x_4940:
[----:B------:R-:W2:Y:S02]  /*6030*/  LDG.E.64 R2, [R2.64] ;  /* 0x0000002402027981 */ /* 0x000ea4000c1e1b00 */
[----:B--2---:R-:W0:Y:S02]  /*6040*/  I2F.U64 R0, R2 ;  /* 0x0000000200007312 */ /* 0x004e240000301000 */
[----:B0-----:R-:W-:-:S04]  /*6050*/  F2FP.BF16.PACK_AB R0, RZ, R0 ;  /* 0x00000000ff00723e */ /* 0x001fc800000010ff */
[----:B------:R-:W-:Y:S01]  /*6060*/  PRMT R19, R0, 0x7610, R19 ;  /* 0x0000761000137816 */ /* 0x000fe20000000013 */
[----:B------:R-:W-:Y:S05]  /*6070*/  BRA `(.L_x_4916) ;  /* 0x0000004000007947 */ /* 0x000fea0003800000 */
.L_x_4939:
[----:B------:R-:W2:Y:S02]  /*6080*/  LDG.E R2, [R2.64] ;  /* 0x0000002402027981 */ /* 0x000ea4000c1e1900 */
[----:B--2---:R-:W0:Y:S02]  /*6090*/  I2F.U32 R0, R2 ;  /* 0x0000000200007306 */ /* 0x004e240000201000 */
[----:B0-----:R-:W-:-:S04]  /*60a0*/  F2FP.BF16.PACK_AB R0, RZ, R0 ;  /* 0x00000000ff00723e */ /* 0x001fc800000010ff */
[----:B------:R-:W-:Y:S02]  /*60b0*/  PRMT R19, R0, 0x7610, R19 ;  /* 0x0000761000137816 */ /* 0x000fe40000000013 */
.L_x_4916:
        /* <DEDUP_REMOVED lines=16> */
.L_x_4946:
[----:B------:R0:W5:Y:S01]  /*61c0*/  LDG.E.U8 R0, [R4.64] ;  /* 0x0000002404007981 */ /* 0x000162000c1e1100 */
[----:B------:R-:W-:Y:S05]  /*61d0*/  BRA `(.L_x_4948) ;  /* 0x00000dc000007947 */ /* 0x000fea0003800000 */
.L_x_4945:
        /* <DEDUP_REMOVED lines=8> */
.L_x_4950:
[----:B------:R0:W5:Y:S01]  /*6260*/  LDG.E.U8 R0, [R4.64] ;  /* 0x0000002404007981 */ /* 0x000162000c1e1100 */
[----:B------:R-:W-:Y:S05]  /*6270*/  BRA `(.L_x_4948) ;  /* 0x00000d2000007947 */ /* 0x000fea0003800000 */
.L_x_4949:
[----:B------:R0:W5:Y:S01]  /*6280*/  LDG.E.U16 R0, [R4.64] ;  /* 0x0000002404007981 */ /* 0x000162000c1e1500 */
[----:B------:R-:W-:Y:S05]  /*6290*/  BRA `(.L_x_4948) ;  /* 0x00000d0000007947 */ /* 0x000fea0003800000 */
.L_x_4944:
        /* <DEDUP_REMOVED lines=10> */
.L_x_4952:
[----:B------:R-:W2:Y:S02]  /*6340*/  LDG.E.U16 R2, [R4.64] ;  /* 0x0000002404027981 */ /* 0x000ea4000c1e1500 */
[----:B--2---:R-:W-:-:S06]  /*6350*/  HADD2.F32 R2, -RZ, R2.H0_H0 ;  /* 0x20000002ff027230 */ /* 0x004fcc0000004100 */
[----:B------:R-:W0:Y:S02]  /*6360*/  F2I.S64.TRUNC R2, R2 ;  /* 0x0000000200027311 */ /* 0x000e24000020d900 */
[----:B0-----:R-:W-:Y:S01]  /*6370*/  PRMT R0, R2, 0x7610, R0 ;  /* 0x0000761002007816 */ /* 0x001fe20000000000 */
[----:B------:R-:W-:Y:S05]  /*6380*/  BRA `(.L_x_4948) ;  /* 0x00000c1000007947 */ /* 0x000fea0003800000 */
.L_x_4951:
        /* <DEDUP_REMOVED lines=10> */
.L_x_4954:
[----:B------:R-:W2:Y:S02]  /*6430*/  LDG.E.U16 R4, [R4.64] ;  /* 0x0000002404047981 */ /* 0x000ea4000c1e1500 */
[----:B--2---:R-:W-:-:S06]  /*6440*/  HADD2.F32 R2, -RZ, R4.H0_H0 ;  /* 0x20000004ff027230 */ /* 0x004fcc0000004100 */
[----:B------:R-:W0:Y:S02]  /*6450*/  F2I.S64.TRUNC R2, R2 ;  /* 0x0000000200027311 */ /* 0x000e24000020d900 */
[----:B0-----:R-:W-:Y:S01]  /*6460*/  PRMT R0, R2, 0x7610, R0 ;  /* 0x0000761002007816 */ /* 0x001fe20000000000 */
[----:B------:R-:W-:Y:S05]  /*6470*/  BRA `(.L_x_4948) ;  /* 0x00000b2000007947 */ /* 0x000fea0003800000 */
.L_x_4953:
[----:B------:R-:W2:Y:S02]  /*6480*/  LDG.E.64 R2, [R4.64] ;  /* 0x0000002404027981 */ /* 0x000ea4000c1e1b00 */
[----:B--2---:R-:W0:Y:S02]  /*6490*/  F2I.S64.F64.TRUNC R2, R2 ;  /* 0x0000000200027311 */ /* 0x004e24000030d900 */
[----:B0-----:R-:W-:Y:S01]  /*64a0*/  PRMT R0, R2, 0x7610, R0 ;  /* 0x0000761002007816 */ /* 0x001fe20000000000 */
[----:B------:R-:W-:Y:S05]  /*64b0*/  BRA `(.L_x_4948) ;  /* 0x00000ae000007947 */ /* 0x000fea0003800000 */
.L_x_4943:
        /* <DEDUP_REMOVED lines=12> */
.L_x_4957:
[----:B------:R-:W2:Y:S02]  /*6580*/  LDG.E.64 R4, [R4.64] ;  /* 0x0000002404047981 */ /* 0x000ea4000c1e1b00 */
[----:B--2---:R-:W0:Y:S02]  /*6590*/  F2I.S64.F64.TRUNC R2, R4 ;  /* 0x0000000400027311 */ /* 0x004e24000030d900 */
[----:B0-----:R-:W-:Y:S01]  /*65a0*/  PRMT R0, R2, 0x7610, R0 ;  /* 0x0000761002007816 */ /* 0x001fe20000000000 */
[----:B------:R-:W-:Y:S05]  /*65b0*/  BRA `(.L_x_4948) ;  /* 0x000009e000007947 */ /* 0x000fea0003800000 */
.L_x_4956:
        /* <DEDUP_REMOVED lines=28> */
.L_x_4959:
        /* <DEDUP_REMOVED lines=15> */
.L_x_4958:
[----:B------:R-:W2:Y:S02]  /*6870*/  LDG.E.U16 R2, [R4.64] ;  /* 0x0000002404027981 */ /* 0x000ea4000c1e1500 */
[----:B--2---:R-:W-:-:S06]  /*6880*/  PRMT R2, RZ, 0x5410, R2 ;  /* 0x00005410ff027816 */ /* 0x004fcc0000000002 */
[----:B------:R-:W0:Y:S02]  /*6890*/  F2I.S64.TRUNC R2, R2 ;  /* 0x0000000200027311 */ /* 0x000e24000020d900 */
[----:B0-----:R-:W-:Y:S01]  /*68a0*/  PRMT R0, R2, 0x7610, R0 ;  /* 0x0000761002007816 */ /* 0x001fe20000000000 */
[----:B------:R-:W-:Y:S05]  /*68b0*/  BRA `(.L_x_4948) ;  /* 0x000006e000007947 */ /* 0x000fea0003800000 */
.L_x_4955:
        /* <DEDUP_REMOVED lines=10> */
.L_x_4962:
        /* <DEDUP_REMOVED lines=21> */
.L_x_4966:
[----:B------:R-:W-:Y:S05]  /*6ab0*/  BSYNC B1 ;  /* 0x0000000000017941 */ /* 0x000fea0003800000 */
.L_x_4965:
[----:B------:R-:W-:Y:S01]  /*6ac0*/  IMAD.SHL.U32 R2, R2, 0x100000, RZ ;  /* 0x0010000002027824 */ /* 0x000fe200078e00ff */
[----:B------:R-:W-:-:S04]  /*6ad0*/  LEA R3, R0, 0x3b800000, 0x17 ;  /* 0x3b80000000037811 */ /* 0x000fc800078eb8ff */
[----:B------:R-:W-:Y:S02]  /*6ae0*/  LOP3.LUT R2, R3, R2, R4, 0xfe, !PT ;  /* 0x0000000203027212 */ /* 0x000fe400078efe04 */
.L_x_4964:
[----:B------:R-:W-:Y:S05]  /*6af0*/  BSYNC B0 ;  /* 0x0000000000007941 */ /* 0x000fea0003800000 */
.L_x_4963:
[----:B------:R-:W0:Y:S02]  /*6b00*/  F2I.S64.TRUNC R2, R2 ;  /* 0x0000000200027311 */ /* 0x000e24000020d900 */
[----:B0-----:R-:W-:Y:S01]  /*6b10*/  PRMT R0, R2, 0x7610, R0 ;  /* 0x0000761002007816 */ /* 0x001fe20000000000 */
[----:B------:R-:W-:Y:S05]  /*6b20*/  BRA `(.L_x_4948) ;  /* 0x0000047000007947 */ /* 0x000fea0003800000 */
.L_x_4961:
        /* <DEDUP_REMOVED lines=21> */
.L_x_4970:
[----:B------:R-:W-:Y:S05]  /*6c80*/  BSYNC B1 ;  /* 0x0000000000017941 */ /* 0x000fea0003800000 */
.L_x_4969:
[----:B------:R-:W-:Y:S01]  /*6c90*/  IMAD.SHL.U32 R2, R2, 0x200000, RZ ;  /* 0x0020000002027824 */ /* 0x000fe200078e00ff */
[----:B------:R-:W-:-:S04]  /*6ca0*/  LEA R3, R0, 0x37800000, 0x17 ;  /* 0x3780000000037811 */ /* 0x000fc800078eb8ff */
[----:B------:R-:W-:Y:S02]  /*6cb0*/  LOP3.LUT R2, R3, R2, R4, 0xfe, !PT ;  /* 0x0000000203027212 */ /* 0x000fe400078efe04 */
.L_x_4968:
[----:B------:R-:W-:Y:S05]  /*6cc0*/  BSYNC B0 ;  /* 0x0000000000007941 */ /* 0x000fea0003800000 */
.L_x_4967:
[----:B------:R-:W0:Y:S02]  /*6cd0*/  F2I.S64.TRUNC R2, R2 ;  /* 0x0000000200027311 */ /* 0x000e24000020d900 */
[----:B0-----:R-:W-:Y:S01]  /*6ce0*/  PRMT R0, R2, 0x7610, R0 ;  /* 0x0000761002007816 */ /* 0x001fe20000000000 */
[----:B------:R-:W-:Y:S05]  /*6cf0*/  BRA `(.L_x_4948) ;  /* 0x000002a000007947 */ /* 0x000fea0003800000 */
.L_x_4960:
        /* <DEDUP_REMOVED lines=14> */
.L_x_4974:
[----:B------:R-:W-:Y:S05]  /*6de0*/  BSYNC B0 ;  /* 0x0000000000007941 */ /* 0x000fea0003800000 */
.L_x_4973:
[----:B------:R-:W0:Y:S02]  /*6df0*/  F2I.S64.TRUNC R2, R2 ;  /* 0x0000000200027311 */ /* 0x000e24000020d900 */
[----:B0-----:R-:W-:Y:S01]  /*6e00*/  PRMT R0, R2, 0x7610, R0 ;  /* 0x0000761002007816 */ /* 0x001fe20000000000 */
[----:B------:R-:W-:Y:S05]  /*6e10*/  BRA `(.L_x_4948) ;  /* 0x0000018000007947 */ /* 0x000fea0003800000 */
.L_x_4947:
        /* <DEDUP_REMOVED lines=21> */
.L_x_4972:
[----:B------:R0:W5:Y:S01]  /*6f70*/  LDG.E.U8 R0, [R4.64] ;  /* 0x0000002404007981 */ /* 0x000162000c1e1100 */
[----:B------:R-:W-:Y:S05]  /*6f80*/  BRA `(.L_x_4948) ;  /* 0x0000001000007947 */ /* 0x000fea0003800000 */
.L_x_4971:
[----:B------:R0:W5:Y:S02]  /*6f90*/  LDG.E.U8 R0, [R4.64] ;  /* 0x0000002404007981 */ /* 0x000164000c1e1100 */
.L_x_4948:
        /* <DEDUP_REMOVED lines=22> */
.L_x_4978:
[----:B------:R-:W-:-:S06]  /*7100*/  PRMT R3, RZ, 0x5410, R19 ;  /* 0x00005410ff037816 */ /* 0x000fcc0000000013 */
[----:B------:R-:W1:Y:S02]  /*7110*/  F2I.S64.TRUNC R2, R3 ;  /* 0x0000000300027311 */ /* 0x000e64000020d900 */
[----:B-1----:R1:W-:Y:S01]  /*7120*/  STG.E.U8 [R16.64], R2 ;  /* 0x0000000210007986 */ /* 0x0023e2000c101124 */
[----:B------:R-:W-:Y:S05]  /*7130*/  BRA `(.L_x_4980) ;  /* 0x00000e4000007947 */ /* 0x000fea0003800000 */
.L_x_4977:
        /* <DEDUP_REMOVED lines=10> */
.L_x_4982:
[----:B------:R-:W-:-:S06]  /*71e0*/  PRMT R19, RZ, 0x5410, R19 ;  /* 0x00005410ff137816 */ /* 0x000fcc0000000013 */
[----:B------:R-:W1:Y:S02]  /*71f0*/  F2I.FTZ.TRUNC.NTZ R19, R19 ;  /* 0x0000001300137305 */ /* 0x000e64000021f100 */
[----:B-1----:R1:W-:Y:S01]  /*7200*/  STG.E [R16.64], R19 ;  /* 0x0000001310007986 */ /* 0x0023e2000c101924 */
[----:B------:R-:W-:Y:S05]  /*7210*/  BRA `(.L_x_4980) ;  /* 0x00000d6000007947 */ /* 0x000fea0003800000 */
.L_x_4981:
[----:B------:R-:W-:-:S06]  /*7220*/  PRMT R19, RZ, 0x5410, R19 ;  /* 0x00005410ff137816 */ /* 0x000fcc0000000013 */
[----:B------:R-:W1:Y:S02]  /*7230*/  F2I.FTZ.TRUNC.NTZ R19, R19 ;  /* 0x0000001300137305 */ /* 0x000e64000021f100 */
[----:B-1----:R1:W-:Y:S01]  /*7240*/  STG.E.U16 [R16.64], R19 ;  /* 0x0000001310007986 */ /* 0x0023e2000c101524 */
[----:B------:R-:W-:Y:S05]  /*7250*/  BRA `(.L_x_4980) ;  /* 0x00000d2000007947 */ /* 0x000fea0003800000 */
.L_x_4976:
        /* <DEDUP_REMOVED lines=9> */
.L_x_4984:
[----:B------:R-:W-:-:S04]  /*72f0*/  PRMT R0, RZ, 0x5410, R19 ;  /* 0x00005410ff007816 */ /* 0x000fc80000000013 */
[----:B------:R-:W-:-:S05]  /*7300*/  F2FP.PACK_AB R0, RZ, R0 ;  /* 0x00000000ff00723e */ /* 0x000fca00000000ff */
[----:B------:R1:W-:Y:S01]  /*7310*/  STG.E.U16 [R16.64], R0 ;  /* 0x0000000010007986 */ /* 0x0003e2000c101524 */
[----:B------:R-:W-:Y:S05]  /*7320*/  BRA `(.L_x_4980) ;  /* 0x00000c5000007947 */ /* 0x000fea0003800000 */
.L_x_4983:
        /* <DEDUP_REMOVED lines=10> */
.L_x_4986:
[----:B------:R-:W-:-:S04]  /*73d0*/  PRMT R19, RZ, 0x5410, R19 ;  /* 0x00005410ff137816 */ /* 0x000fc80000000013 */
[----:B------:R-:W-:-:S04]  /*73e0*/  F2FP.PACK_AB R3, RZ, R19 ;  /* 0x00000013ff03723e */ /* 0x000fc800000000ff */
[----:B------:R-:W-:-:S05]  /*73f0*/  PRMT R3, R3, 0x5410, RZ ;  /* 0x0000541003037816 */ /* 0x000fca00000000ff */
[----:B------:R1:W-:Y:S01]  /*7400*/  STG.E [R16.64], R3 ;  /* 0x0000000310007986 */ /* 0x0003e2000c101924 */
[----:B------:R-:W-:Y:S05]  /*7410*/  BRA `(.L_x_4980) ;  /* 0x00000b6000007947 */ /* 0x000fea0003800000 */
.L_x_4985:
[----:B------:R-:W-:-:S05]  /*7420*/  PRMT R2, RZ, 0x5410, R19 ;  /* 0x00005410ff027816 */ /* 0x000fca0000000013 */
[----:B------:R-:W-:-:S06]  /*7430*/  FMUL.FTZ R2, R2, 1 ;  /* 0x3f80000002027820 */ /* 0x000fcc0000410000 */
[----:B------:R-:W1:Y:S02]  /*7440*/  F2F.F64.F32 R2, R2 ;  /* 0x0000000200027310 */ /* 0x000e640000201800 */
[----:B-1----:R1:W-:Y:S01]  /*7450*/  STG.E.64 [R16.64], R2 ;  /* 0x0000000210007986 */ /* 0x0023e2000c101b24 */
[----:B------:R-:W-:Y:S05]  /*7460*/  BRA `(.L_x_4980) ;  /* 0x00000b1000007947 */ /* 0x000fea0003800000 */
.L_x_4975:
        /* <DEDUP_REMOVED lines=13> */
.L_x_4989:
[----:B------:R-:W-:Y:S01]  /*7540*/  PRMT R19, RZ, 0x5410, R19 ;  /* 0x00005410ff137816 */ /* 0x000fe20000000013 */
[----:B------:R-:W-:-:S04]  /*7550*/  CS2R R6, SRZ ;  /* 0x0000000000067805 */ /* 0x000fc8000001ff00 */
[----:B0-----:R-:W-:-:S06]  /*7560*/  FMUL.FTZ R4, R19, 1 ;  /* 0x3f80000013047820 */ /* 0x001fcc0000410000 */
[----:B------:R-:W0:Y:S02]  /*7570*/  F2F.F64.F32 R4, R4 ;  /* 0x0000000400047310 */ /* 0x000e240000201800 */
[----:B0-----:R0:W-:Y:S01]  /*7580*/  STG.E.128 [R16.64], R4 ;  /* 0x0000000410007986 */ /* 0x0011e2000c101d24 */
[----:B------:R-:W-:Y:S05]  /*7590*/  BRA `(.L_x_4980) ;  /* 0x000009e000007947 */ /* 0x000fea0003800000 */
.L_x_4988:
        /* <DEDUP_REMOVED lines=21> */
.L_x_4993:
[----:B------:R-:W-:Y:S05]  /*76f0*/  BSYNC B0 ;  /* 0x0000000000007941 */ /* 0x000fea0003800000 */
.L_x_4992:
[----:B------:R-:W-:-:S05]  /*7700*/  LOP3.LUT R3, R0, R3, RZ, 0xfc, !PT ;  /* 0x0000000300037212 */ /* 0x000fca00078efcff */
[----:B------:R1:W-:Y:S01]  /*7710*/  STG.E.U8 [R16.64], R3 ;  /* 0x0000000310007986 */ /* 0x0003e2000c101124 */
[----:B------:R-:W-:Y:S05]  /*7720*/  BRA `(.L_x_4980) ;  /* 0x0000085000007947 */ /* 0x000fea0003800000 */
.L_x_4991:
        /* <DEDUP_REMOVED lines=13> */
.L_x_4995:
[----:B------:R-:W-:Y:S01]  /*7800*/  IMAD.MOV.U32 R0, RZ, RZ, 0x7f ;  /* 0x0000007fff007424 */ /* 0x000fe200078e00ff */
[----:B------:R-:W-:-:S04]  /*7810*/  ISETP.GT.U32.AND P0, PT, R2, 0x7f800000, PT ;  /* 0x7f8000000200780c */ /* 0x000fc80003f04070 */
[----:B------:R-:W-:-:S04]  /*7820*/  SEL R0, R0, 0x7c, P0 ;  /* 0x0000007c00007807 */ /* 0x000fc80000000000 */
.L_x_4996:
[----:B------:R-:W-:Y:S05]  /*7830*/  BSYNC B0 ;  /* 0x0000000000007941 */ /* 0x000fea0003800000 */
.L_x_4994:
[----:B------:R-:W-:-:S04]  /*7840*/  LOP3.LUT R2, R19, 0x80000000, RZ, 0xc0, !PT ;  /* 0x8000000013027812 */ /* 0x000fc800078ec0ff */
[----:B------:R-:W-:-:S04]  /*7850*/  SHF.R.U32.HI R3, RZ, 0x18, R2 ;  /* 0x00000018ff037819 */ /* 0x000fc80000011602 */
[----:B------:R-:W-:-:S05]  /*7860*/  LOP3.LUT R3, R0, R3, RZ, 0xfc, !PT ;  /* 0x0000000300037212 */ /* 0x000fca00078efcff */
[----:B------:R1:W-:Y:S01]  /*7870*/  STG.E.U8 [R16.64], R3 ;  /* 0x0000000310007986 */ /* 0x0003e2000c101124 */
[----:B------:R-:W-:Y:S05]  /*7880*/  BRA `(.L_x_4980) ;  /* 0x000006f000007947 */ /* 0x000fea0003800000 */
.L_x_4990:
[----:B------:R1:W-:Y:S01]  /*7890*/  STG.E.U16 [R16.64], R19 ;  /* 0x0000001310007986 */ /* 0x0003e2000c101524 */
[----:B------:R-:W-:Y:S05]  /*78a0*/  BRA `(.L_x_4980) ;  /* 0x000006d000007947 */ /* 0x000fea0003800000 */
.L_x_4987:
        /* <DEDUP_REMOVED lines=12> */
.L_x_4999:
        /* <DEDUP_REMOVED lines=17> */
.L_x_5002:
[----:B------:R-:W-:-:S04]  /*7a80*/  LOP3.LUT R2, R19, 0x80000000, RZ, 0xc0, !PT ;  /* 0x8000000013027812 */ /* 0x000fc800078ec0ff */
[----:B------:R-:W-:-:S04]  /*7a90*/  SHF.R.U32.HI R3, RZ, 0x18, R2 ;  /* 0x00000018ff037819 */ /* 0x000fc80000011602 */
[----:B------:R-:W-:-:S04]  /*7aa0*/  LOP3.LUT R0, R0, R3, RZ, 0xfc, !PT ;  /* 0x0000000300007212 */ /* 0x000fc800078efcff */
[----:B------:R-:W-:Y:S02]  /*7ab0*/  PRMT R8, R0, 0x7610, R8 ;  /* 0x0000761000087816 */ /* 0x000fe40000000008 */
.L_x_5001:
[----:B------:R-:W-:Y:S05]  /*7ac0*/  BSYNC B0 ;  /* 0x0000000000007941 */ /* 0x000fea0003800000 */
.L_x_5000:
[----:B------:R1:W-:Y:S01]  /*7ad0*/  STG.E.U8 [R16.64], R8 ;  /* 0x0000000810007986 */ /* 0x0003e2000c101124 */
[----:B------:R-:W-:Y:S05]  /*7ae0*/  BRA `(.L_x_4980) ;  /* 0x0000049000007947 */ /* 0x000fea0003800000 */
.L_x_4998:
        /* <DEDUP_REMOVED lines=17> */
.L_x_5005:
[----:B------:R-:W-:-:S04]  /*7c00*/  LOP3.LUT R2, R19, 0x80000000, RZ, 0xc0, !PT ;  /* 0x8000000013027812 */ /* 0x000fc800078ec0ff */
[----:B------:R-:W-:-:S04]  /*7c10*/  SHF.R.U32.HI R3, RZ, 0x18, R2 ;  /* 0x00000018ff037819 */ /* 0x000fc80000011602 */
[----:B------:R-:W-:-:S04]  /*7c20*/  LOP3.LUT R0, R0, R3, RZ, 0xfc, !PT ;  /* 0x0000000300007212 */ /* 0x000fc800078efcff */
[----:B------:R-:W-:Y:S02]  /*7c30*/  PRMT R8, R0, 0x7610, R8 ;  /* 0x0000761000087816 */ /* 0x000fe40000000008 */
.L_x_5004:
[----:B------:R-:W-:Y:S05]  /*7c40*/  BSYNC B0 ;  /* 0x0000000000007941 */ /* 0x000fea0003800000 */
.L_x_5003:
[----:B------:R1:W-:Y:S01]  /*7c50*/  STG.E.U8 [R16.64], R8 ;  /* 0x0000000810007986 */ /* 0x0003e2000c101124 */
[----:B------:R-:W-:Y:S05]  /*7c60*/  BRA `(.L_x_4980) ;  /* 0x0000031000007947 */ /* 0x000fea0003800000 */
.L_x_4997:
        /* <DEDUP_REMOVED lines=22> */
.L_x_4979:
        /* <DEDUP_REMOVED lines=20> */
.L_x_5007:
[----:B------:R-:W-:-:S06]  /*7f10*/  PRMT R2, RZ, 0x5410, R19 ;  /* 0x00005410ff027816 */ /* 0x000fcc0000000013 */
[----:B------:R-:W1:Y:S02]  /*7f20*/  F2I.U64.TRUNC R2, R2 ;  /* 0x0000000200027311 */ /* 0x000e64000020d800 */
[----:B-1----:R1:W-:Y:S01]  /*7f30*/  STG.E.64 [R16.64], R2 ;  /* 0x0000000210007986 */ /* 0x0023e2000c101b24 */
[----:B------:R-:W-:Y:S05]  /*7f40*/  BRA `(.L_x_4980) ;  /* 0x0000003000007947 */ /* 0x000fea0003800000 */
.L_x_5006:
[----:B------:R-:W-:-:S06]  /*7f50*/  PRMT R19, RZ, 0x5410, R19 ;  /* 0x00005410ff137816 */ /* 0x000fcc0000000013 */
[----:B------:R-:W1:Y:S02]  /*7f60*/  F2I.FTZ.U32.TRUNC.NTZ R19, R19 ;  /* 0x0000001300137305 */ /* 0x000e64000021f000 */
[----:B-1----:R1:W-:Y:S02]  /*7f70*/  STG.E [R16.64], R19 ;  /* 0x0000001310007986 */ /* 0x0023e4000c101924 */
.L_x_4980:
[----:B------:R-:W-:-:S04]  /*7f80*/  IADD3 R23, R23, 0x80, RZ ;  /* 0x0000008017177810 */ /* 0x000fc80007ffe0ff */
[----:B------:R-:W-:-:S13]  /*7f90*/  ISETP.GE.AND P0, PT, R23, c[0x0][0x160], PT ;  /* 0x0000580017007a0c */ /* 0x000fda0003f06270 */
[----:B------:R-:W-:Y:S05]  /*7fa0*/  @P0 BRA `(.L_x_4909) ;  /* 0x00003f6000000947 */ /* 0x000fea0003800000 */
[----:B------:R-:W-:Y:S01]  /*7fb0*/  ISETP.NE.AND P0, PT, RZ, c[0x0][0x168], PT ;  /* 0x00005a00ff007a0c */ /* 0x000fe20003f05270 */
[----:B------:R-:W-:Y:S02]  /*7fc0*/  IMAD.MOV.U32 R18, RZ, RZ, RZ ;  /* 0x000000ffff127224 */ /* 0x000fe400078e00ff */
[----:B-1----:R-:W-:Y:S02]  /*7fd0*/  IMAD.MOV.U32 R0, RZ, RZ, RZ ;  /* 0x000000ffff007224 */ /* 0x002fe400078e00ff */
        /* <DEDUP_REMOVED lines=252> */
.L_x_5008:
        /* <DEDUP_REMOVED lines=21> */
.L_x_5012:
[----:B------:R-:W2:Y:S02]  /*90f0*/  LDG.E.U8 R2, [R2.64] ;  /* 0x0000002402027981 */ /* 0x000ea4000c1e1100 */
[----:B--2---:R-:W0:Y:S02]  /*9100*/  I2F.U16 R0, R2 ;  /* 0x0000000200007306 */ /* 0x004e240000101000 */
[----:B0-----:R-:W-:-:S04]  /*9110*/  F2FP.BF16.PACK_AB R0, RZ, R0 ;  /* 0x00000000ff00723e */ /* 0x001fc800000010ff */
[----:B------:R-:W-:Y:S01]  /*9120*/  PRMT R19, R0, 0x7610, R19 ;  /* 0x0000761000137816 */ /* 0x000fe20000000013 */
[----:B------:R-:W-:Y:S05]  /*9130*/  BRA `(.L_x_5014) ;  /* 0x00000f0000007947 */ /* 0x000fea0003800000 */
.L_x_5011:
        /* <DEDUP_REMOVED lines=11> */
.L_x_5016:
[----:B------:R-:W2:Y:S02]  /*91f0*/  LDG.E R2, [R2.64] ;  /* 0x0000002402027981 */ /* 0x000ea4000c1e1900 */
[----:B--2---:R-:W0:Y:S02]  /*9200*/  I2F R0, R2 ;  /* 0x0000000200007306 */ /* 0x004e240000201400 */
[----:B0-----:R-:W-:-:S04]  /*9210*/  F2FP.BF16.PACK_AB R0, RZ, R0 ;  /* 0x00000000ff00723e */ /* 0x001fc800000010ff */
[----:B------:R-:W-:Y:S01]  /*9220*/  PRMT R19, R0, 0x7610, R19 ;  /* 0x0000761000137816 */ /* 0x000fe20000000013 */
[----:B------:R-:W-:Y:S05]  /*9230*/  BRA `(.L_x_5014) ;  /* 0x00000e0000007947 */ /* 0x000fea0003800000 */
.L_x_5015:
[----:B------:R-:W2:Y:S02]  /*9240*/  LDG.E.U16 R2, [R2.64] ;  /* 0x0000002402027981 */ /* 0x000ea4000c1e1500 */
[----:B--2---:R-:W0:Y:S02]  /*9250*/  I2F.S16 R0, R2 ;  /* 0x0000000200007306 */ /* 0x004e240000101400 */
[----:B0-----:R-:W-:-:S04]  /*9260*/  F2FP.BF16.PACK_AB R0, RZ, R0 ;  /* 0x00000000ff00723e */ /* 0x001fc800000010ff */
[----:B------:R-:W-:Y:S01]  /*9270*/  PRMT R19, R0, 0x7610, R19 ;  /* 0x0000761000137816 */ /* 0x000fe20000000013 */
[----:B------:R-:W-:Y:S05]  /*9280*/  BRA `(.L_x_5014) ;  /* 0x00000db000007947 */ /* 0x000fea0003800000 */
.L_x_5010:
        /* <DEDUP_REMOVED lines=9> */
.L_x_5018:
[----:B------:R-:W2:Y:S02]  /*9320*/  LDG.E.U16 R0, [R2.64] ;  /* 0x0000002402007981 */ /* 0x000ea4000c1e1500 */
[----:B--2---:R-:W-:-:S05]  /*9330*/  HADD2.F32 R0, -RZ, R0.H0_H0 ;  /* 0x20000000ff007230 */ /* 0x004fca0000004100 */
[----:B------:R-:W-:-:S04]  /*9340*/  F2FP.BF16.PACK_AB R0, RZ, R0 ;  /* 0x00000000ff00723e */ /* 0x000fc800000010ff */
[----:B------:R-:W-:Y:S01]  /*9350*/  PRMT R19, R0, 0x7610, R19 ;  /* 0x0000761000137816 */ /* 0x000fe20000000013 */
[----:B------:R-:W-:Y:S05]  /*9360*/  BRA `(.L_x_5014) ;  /* 0x00000cd000007947 */ /* 0x000fea0003800000 */
.L_x_5017:
        /* <DEDUP_REMOVED lines=9> */
.L_x_5020:
[----:B------:R-:W2:Y:S02]  /*9400*/  LDG.E.U16 R2, [R2.64] ;  /* 0x0000002402027981 */ /* 0x000ea4000c1e1500 */
[----:B--2---:R-:W-:-:S05]  /*9410*/  HADD2.F32 R0, -RZ, R2.H0_H0 ;  /* 0x20000002ff007230 */ /* 0x004fca0000004100 */
[----:B------:R-:W-:-:S04]  /*9420*/  F2FP.BF16.PACK_AB R0, RZ, R0 ;  /* 0x00000000ff00723e */ /* 0x000fc800000010ff */
[----:B------:R-:W-:Y:S01]  /*9430*/  PRMT R19, R0, 0x7610, R19 ;  /* 0x0000761000137816 */ /* 0x000fe20000000013 */
[----:B------:R-:W-:Y:S05]  /*9440*/  BRA `(.L_x_5014) ;  /* 0x00000bf000007947 */ /* 0x000fea0003800000 */
.L_x_5019:
[----:B------:R-:W2:Y:S02]  /*9450*/  LDG.E.64 R2, [R2.64] ;  /* 0x0000002402027981 */ /* 0x000ea4000c1e1b00 */
[----:B--2---:R-:W0:Y:S01]  /*9460*/  F2F.F32.F64 R0, R2 ;  /* 0x0000000200007310 */ /* 0x004e220000301000 */
[----:B------:R-:W0:-:S14]  /*9470*/  DSETP.GEU.AND P0, PT, |R2|, c[0x2][0x0], PT ;  /* 0x008000000200762a */ /* 0x000e1c0003f0e200 */
[----:B0-----:R-:W-:-:S05]  /*9480*/  @!P0 FMUL R0, R0, 1.175494350822287508e-38 ;  /* 0x0080000000008820 */ /* 0x001fca0000400000 */
[----:B------:R-:W-:-:S04]  /*9490*/  F2FP.BF16.PACK_AB R0, RZ, R0 ;  /* 0x00000000ff00723e */ /* 0x000fc800000010ff */
[----:B------:R-:W-:Y:S01]  /*94a0*/  PRMT R19, R0, 0x7610, R19 ;  /* 0x0000761000137816 */ /* 0x000fe20000000013 */
[----:B------:R-:W-:Y:S05]  /*94b0*/  BRA `(.L_x_5014) ;  /* 0x00000b8000007947 */ /* 0x000fea0003800000 */
.L_x_5009:
        /* <DEDUP_REMOVED lines=14> */
.L_x_5023:
[----:B------:R-:W2:Y:S02]  /*95a0*/  LDG.E.64 R2, [R2.64] ;  /* 0x0000002402027981 */ /* 0x000ea4000c1e1b00 */
[----:B--2---:R-:W0:Y:S01]  /*95b0*/  F2F.F32.F64 R0, R2 ;  /* 0x0000000200007310 */ /* 0x004e220000301000 */
[----:B------:R-:W0:-:S14]  /*95c0*/  DSETP.GEU.AND P0, PT, |R2|, c[0x2][0x0], PT ;  /* 0x008000000200762a */ /* 0x000e1c0003f0e200 */
[----:B0-----:R-:W-:-:S05]  /*95d0*/  @!P0 FMUL R0, R0, 1.175494350822287508e-38 ;  /* 0x0080000000008820 */ /* 0x001fca0000400000 */
[----:B------:R-:W-:-:S04]  /*95e0*/  F2FP.BF16.PACK_AB R0, RZ, R0 ;  /* 0x00000000ff00723e */ /* 0x000fc800000010ff */
[----:B------:R-:W-:Y:S01]  /*95f0*/  PRMT R19, R0, 0x7610, R19 ;  /* 0x0000761000137816 */ /* 0x000fe20000000013 */
[----:B------:R-:W-:Y:S05]  /*9600*/  BRA `(.L_x_5014) ;  /* 0x00000a3000007947 */ /* 0x000fea0003800000 */
.L_x_5022:
        /* <DEDUP_REMOVED lines=28> */
.L_x_5025:
        /* <DEDUP_REMOVED lines=15> */
.L_x_5024:
[----:B------:R0:W5:Y:S01]  /*98c0*/  LDG.E.U16 R19, [R2.64] ;  /* 0x0000002402137981 */ /* 0x000162000c1e1500 */
[----:B------:R-:W-:Y:S05]  /*98d0*/  BRA `(.L_x_5014) ;  /* 0x0000076000007947 */ /* 0x000fea0003800000 */
.L_x_5021:
        /* <DEDUP_REMOVED lines=12> */
.L_x_5028:
        /* <DEDUP_REMOVED lines=21> */
.L_x_5032:
[----:B------:R-:W-:Y:S05]  /*9af0*/  BSYNC B1 ;  /* 0x0000000000017941 */ /* 0x000fea0003800000 */
.L_x_5031:
[----:B------:R-:W-:Y:S01]  /*9b00*/  LEA R3, R0, 0x3b800000, 0x17 ;  /* 0x3b80000000037811 */ /* 0x000fe200078eb8ff */
[----:B------:R-:W-:-:S05]  /*9b10*/  IMAD.SHL.U32 R0, R2, 0x100000, RZ ;  /* 0x0010000002007824 */ /* 0x000fca00078e00ff */
[----:B------:R-:W-:Y:S02]  /*9b20*/  LOP3.LUT R0, R3, R0, R4, 0xfe, !PT ;  /* 0x0000000003007212 */ /* 0x000fe400078efe04 */
.L_x_5030:
[----:B------:R-:W-:Y:S05]  /*9b30*/  BSYNC B0 ;  /* 0x0000000000007941 */ /* 0x000fea0003800000 */
.L_x_5029:
[----:B------:R-:W-:-:S04]  /*9b40*/  F2FP.BF16.PACK_AB R0, RZ, R0 ;  /* 0x00000000ff00723e */ /* 0x000fc800000010ff */
[----:B------:R-:W-:Y:S01]  /*9b50*/  PRMT R19, R0, 0x7610, R19 ;  /* 0x0000761000137816 */ /* 0x000fe20000000013 */
[----:B------:R-:W-:Y:S05]  /*9b60*/  BRA `(.L_x_5014) ;  /* 0x000004d000007947 */ /* 0x000fea0003800000 */
.L_x_5027:
        /* <DEDUP_REMOVED lines=21> */
.L_x_5036:
[----:B------:R-:W-:Y:S05]  /*9cc0*/  BSYNC B1 ;  /* 0x0000000000017941 */ /* 0x000fea0003800000 */
.L_x_5035:
[----:B------:R-:W-:Y:S01]  /*9cd0*/  LEA R3, R0, 0x37800000, 0x17 ;  /* 0x3780000000037811 */ /* 0x000fe200078eb8ff */
[----:B------:R-:W-:-:S05]  /*9ce0*/  IMAD.SHL.U32 R0, R2, 0x200000, RZ ;  /* 0x0020000002007824 */ /* 0x000fca00078e00ff */
[----:B------:R-:W-:Y:S02]  /*9cf0*/  LOP3.LUT R0, R3, R0, R4, 0xfe, !PT ;  /* 0x0000000003007212 */ /* 0x000fe400078efe04 */
.L_x_5034:
[----:B------:R-:W-:Y:S05]  /*9d00*/  BSYNC B0 ;  /* 0x0000000000007941 */ /* 0x000fea0003800000 */
.L_x_5033:
[----:B------:R-:W-:-:S04]  /*9d10*/  F2FP.BF16.PACK_AB R0, RZ, R0 ;  /* 0x00000000ff00723e */ /* 0x000fc800000010ff */
[----:B------:R-:W-:Y:S01]  /*9d20*/  PRMT R19, R0, 0x7610, R19 ;  /* 0x0000761000137816 */ /* 0x000fe20000000013 */
[----:B------:R-:W-:Y:S05]  /*9d30*/  BRA `(.L_x_5014) ;  /* 0x0000030000007947 */ /* 0x000fea0003800000 */
.L_x_5026:
        /* <DEDUP_REMOVED lines=14> */
.L_x_5040:
[----:B------:R-:W-:Y:S05]  /*9e20*/  BSYNC B0 ;  /* 0x0000000000007941 */ /* 0x000fea0003800000 */
.L_x_5039:
[----:B------:R-:W-:-:S04]  /*9e30*/  F2FP.BF16.PACK_AB R0, RZ, R0 ;  /* 0x00000000ff00723e */ /* 0x000fc800000010ff */
[----:B------:R-:W-:Y:S01]  /*9e40*/  PRMT R19, R0, 0x7610, R19 ;  /* 0x0000761000137816 */ /* 0x000fe20000000013 */
[----:B------:R-:W-:Y:S05]  /*9e50*/  BRA `(.L_x_5014) ;  /* 0x000001e000007947 */ /* 0x000fea0003800000 */
.L_x_5013:
        /* <DEDUP_REMOVED lines=21> */
.L_x_5038:
[----:B------:R-:W2:Y:S02]  /*9fb0*/  LDG.E.64 R2, [R2.64] ;  /* 0x0000002402027981 */ /* 0x000ea4000c1e1b00 */
[----:B--2---:R-:W0:Y:S02]  /*9fc0*/  I2F.U64 R0, R2 ;  /* 0x0000000200007312 */ /* 0x004e240000301000 */
[----:B0-----:R-:W-:-:S04]  /*9fd0*/  F2FP.BF16.PACK_AB R0, RZ, R0 ;  /* 0x00000000ff00723e */ /* 0x001fc800000010ff */
[----:B------:R-:W-:Y:S01]  /*9fe0*/  PRMT R19, R0, 0x7610, R19 ;  /* 0x0000761000137816 */ /* 0x000fe20000000013 */
[----:B------:R-:W-:Y:S05]  /*9ff0*/  BRA `(.L_x_5014) ;  /* 0x0000004000007947 */ /* 0x000fea0003800000 */
.L_x_5037:
[----:B------:R-:W2:Y:S02]  /*a000*/  LDG.E R2, [R2.64] ;  /* 0x0000002402027981 */ /* 0x000ea4000c1e1900 */
[----:B--2---:R-:W0:Y:S02]  /*a010*/  I2F.U32 R0, R2 ;  /* 0x0000000200007306 */ /* 0x004e240000201000 */
[----:B0-----:R-:W-:-:S04]  /*a020*/  F2FP.BF16.PACK_AB R0, RZ, R0 ;  /* 0x00000000ff00723e */ /* 0x001fc800000010ff */
[----:B------:R-:W-:Y:S02]  /*a030*/  PRMT R19, R0, 0x7610, R19 ;  /* 0x0000761000137816 */ /* 0x000fe40000000013 */
.L_x_5014:
        /* <DEDUP_REMOVED lines=16> */
.L_x_5044:
[----:B------:R0:W5:Y:S01]  /*a140*/  LDG.E.U8 R0, [R4.64] ;  /* 0x0000002404007981 */ /* 0x000162000c1e1100 */
[----:B------:R-:W-:Y:S05]  /*a150*/  BRA `(.L_x_5046) ;  /* 0x00000dc000007947 */ /* 0x000fea0003800000 */
.L_x_5043:
        /* <DEDUP_REMOVED lines=8> */
.L_x_5048:
[----:B------:R0:W5:Y:S01]  /*a1e0*/  LDG.E.U8 R0, [R4.64] ;  /* 0x0000002404007981 */ /* 0x000162000c1e1100 */
[----:B------:R-:W-:Y:S05]  /*a1f0*/  BRA `(.L_x_5046) ;  /* 0x00000d2000007947 */ /* 0x000fea0003800000 */
.L_x_5047:
[----:B------:R0:W5:Y:S01]  /*a200*/  LDG.E.U16 R0, [R4.64] ;  /* 0x0000002404007981 */ /* 0x000162000c1e1500 */
[----:B------:R-:W-:Y:S05]  /*a210*/  BRA `(.L_x_5046) ;  /* 0x00000d0000007947 */ /* 0x000fea0003800000 */
.L_x_5042:
        /* <DEDUP_REMOVED lines=10> */
.L_x_5050:
[----:B------:R-:W2:Y:S02]  /*a2c0*/  LDG.E.U16 R2, [R4.64] ;  /* 0x0000002404027981 */ /* 0x000ea4000c1e1500 */
[----:B--2---:R-:W-:-:S06]  /*a2d0*/  HADD2.F32 R2, -RZ, R2.H0_H0 ;  /* 0x20000002ff027230 */ /* 0x004fcc0000004100 */
[----:B------:R-:W0:Y:S02]  /*a2e0*/  F2I.S64.TRUNC R2, R2 ;  /* 0x0000000200027311 */ /* 0x000e24000020d900 */
[----:B0-----:R-:W-:Y:S01]  /*a2f0*/  PRMT R0, R2, 0x7610, R0 ;  /* 0x0000761002007816 */ /* 0x001fe20000000000 */
[----:B------:R-:W-:Y:S05]  /*a300*/  BRA `(.L_x_5046) ;  /* 0x00000c1000007947 */ /* 0x000fea0003800000 */
.L_x_5049:
        /* <DEDUP_REMOVED lines=10> */
.L_x_5052:
[----:B------:R-:W2:Y:S02]  /*a3b0*/  LDG.E.U16 R4, [R4.64] ;  /* 0x0000002404047981 */ /* 0x000ea4000c1e1500 */
[----:B--2---:R-:W-:-:S06]  /*a3c0*/  HADD2.F32 R2, -RZ, R4.H0_H0 ;  /* 0x20000004ff027230 */ /* 0x004fcc0000004100 */
[----:B------:R-:W0:Y:S02]  /*a3d0*/  F2I.S64.TRUNC R2, R2 ;  /* 0x0000000200027311 */ /* 0x000e24000020d900 */
[----:B0-----:R-:W-:Y:S01]  /*a3e0*/  PRMT R0, R2, 0x7610, R0 ;  /* 0x0000761002007816 */ /* 0x001fe20000000000 */
[----:B------:R-:W-:Y:S05]  /*a3f0*/  BRA `(.L_x_5046) ;  /* 0x00000b2000007947 */ /* 0x000fea0003800000 */
.L_x_5051:
[----:B------:R-:W2:Y:S02]  /*a400*/  LDG.E.64 R2, [R4.64] ;  /* 0x0000002404027981 */ /* 0x000ea4000c1e1b00 */
[----:B--2---:R-:W0:Y:S02]  /*a410*/  F2I.S64.F64.TRUNC R2, R2 ;  /* 0x0000000200027311 */ /* 0x004e24000030d900 */
[----:B0-----:R-:W-:Y:S01]  /*a420*/  PRMT R0, R2, 0x7610, R0 ;  /* 0x0000761002007816 */ /* 0x001fe20000000000 */
[----:B------:R-:W-:Y:S05]  /*a430*/  BRA `(.L_x_5046) ;  /* 0x00000ae000007947 */ /* 0x000fea0003800000 */
.L_x_5041:
        /* <DEDUP_REMOVED lines=12> */
.L_x_5055:
[----:B------:R-:W2:Y:S02]  /*a500*/  LDG.E.64 R4, [R4.64] ;  /* 0x0000002404047981 */ /* 0x000ea4000c1e1b00 */
[----:B--2---:R-:W0:Y:S02]  /*a510*/  F2I.S64.F64.TRUNC R2, R4 ;  /* 0x0000000400027311 */ /* 0x004e24000030d900 */
[----:B0-----:R-:W-:Y:S01]  /*a520*/  PRMT R0, R2, 0x7610, R0 ;  /* 0x0000761002007816 */ /* 0x001fe20000000000 */
[----:B------:R-:W-:Y:S05]  /*a530*/  BRA `(.L_x_5046) ;  /* 0x000009e000007947 */ /* 0x000fea0003800000 */
.L_x_5054:
        /* <DEDUP_REMOVED lines=28> */
.L_x_5057:
        /* <DEDUP_REMOVED lines=15> */
.L_x_5056:
[----:B------:R-:W2:Y:S02]  /*a7f0*/  LDG.E.U16 R2, [R4.64] ;  /* 0x0000002404027981 */ /* 0x000ea4000c1e1500 */
[----:B--2---:R-:W-:-:S06]  /*a800*/  PRMT R2, RZ, 0x5410, R2 ;  /* 0x00005410ff027816 */ /* 0x004fcc0000000002 */
[----:B------:R-:W0:Y:S02]  /*a810*/  F2I.S64.TRUNC R2, R2 ;  /* 0x0000000200027311 */ /* 0x000e24000020d900 */
[----:B0-----:R-:W-:Y:S01]  /*a820*/  PRMT R0, R2, 0x7610, R0 ;  /* 0x0000761002007816 */ /* 0x001fe20000000000 */
[----:B------:R-:W-:Y:S05]  /*a830*/  BRA `(.L_x_5046) ;  /* 0x000006e000007947 */ /* 0x000fea0003800000 */
.L_x_5053:
        /* <DEDUP_REMOVED lines=10> */
.L_x_5060:
        /* <DEDUP_REMOVED lines=21> */
.L_x_5064:
[----:B------:R-:W-:Y:S05]  /*aa30*/  BSYNC B1 ;  /* 0x0000000000017941 */ /* 0x000fea0003800000 */
.L_x_5063:
[----:B------:R-:W-:Y:S01]  /*aa40*/  IMAD.SHL.U32 R2, R2, 0x100000, RZ ;  /* 0x0010000002027824 */ /* 0x000fe200078e00ff */
[----:B------:R-:W-:-:S04]  /*aa50*/  LEA R3, R0, 0x3b800000, 0x17 ;  /* 0x3b80000000037811 */ /* 0x000fc800078eb8ff */
[----:B------:R-:W-:Y:S02]  /*aa60*/  LOP3.LUT R2, R3, R2, R4, 0xfe, !PT ;  /* 0x0000000203027212 */ /* 0x000fe400078efe04 */
.L_x_5062:
[----:B------:R-:W-:Y:S05]  /*aa70*/  BSYNC B0 ;  /* 0x0000000000007941 */ /* 0x000fea0003800000 */
.L_x_5061:
[----:B------:R-:W0:Y:S02]  /*aa80*/  F2I.S64.TRUNC R2, R2 ;  /* 0x0000000200027311 */ /* 0x000e24000020d900 */
[----:B0-----:R-:W-:Y:S01]  /*aa90*/  PRMT R0, R2, 0x7610, R0 ;  /* 0x0000761002007816 */ /* 0x001fe20000000000 */
[----:B------:R-:W-:Y:S05]  /*aaa0*/  BRA `(.L_x_5046) ;  /* 0x0000047000007947 */ /* 0x000fea0003800000 */
.L_x_5059:
        /* <DEDUP_REMOVED lines=21> */
.L_x_5068:
[----:B------:R-:W-:Y:S05]  /*ac00*/  BSYNC B1 ;  /* 0x0000000000017941 */ /* 0x000fea0003800000 */
.L_x_5067:
[----:B------:R-:W-:Y:S01]  /*ac10*/  IMAD.SHL.U32 R2, R2, 0x200000, RZ ;  /* 0x0020000002027824 */ /* 0x000fe200078e00ff */
[----:B------:R-:W-:-:S04]  /*ac20*/  LEA R3, R0, 0x37800000, 0x17 ;  /* 0x3780000000037811 */ /* 0x000fc800078eb8ff */
[----:B------:R-:W-:Y:S02]  /*ac30*/  LOP3.LUT R2, R3, R2, R4, 0xfe, !PT ;  /* 0x0000000203027212 */ /* 0x000fe400078efe04 */
.L_x_5066:
[----:B------:R-:W-:Y:S05]  /*ac40*/  BSYNC B0 ;  /* 0x0000000000007941 */ /* 0x000fea0003800000 */
.L_x_5065:
[----:B------:R-:W0:Y:S02]  /*ac50*/  F2I.S64.TRUNC R2, R2 ;  /* 0x0000000200027311 */ /* 0x000e24000020d900 */
[----:B0-----:R-:W-:Y:S01]  /*ac60*/  PRMT R0, R2, 0x7610, R0 ;  /* 0x0000761002007816 */ /* 0x001fe20000000000 */
[----:B------:R-:W-:Y:S05]  /*ac70*/  BRA `(.L_x_5046) ;  /* 0x000002a000007947 */ /* 0x000fea0003800000 */
.L_x_5058:
        /* <DEDUP_REMOVED lines=14> */
.L_x_5072:
[----:B------:R-:W-:Y:S05]  /*ad60*/  BSYNC B0 ;  /* 0x0000000000007941 */ /* 0x000fea0003800000 */
.L_x_5071:
[----:B------:R-:W0:Y:S02]  /*ad70*/  F2I.S64.TRUNC R2, R2 ;  /* 0x0000000200027311 */ /* 0x000e24000020d900 */
[----:B0-----:R-:W-:Y:S01]  /*ad80*/  PRMT R0, R2, 0x7610, R0 ;  /* 0x0000761002007816 */ /* 0x001fe20000000000 */
[----:B------:R-:W-:Y:S05]  /*ad90*/  BRA `(.L_x_5046) ;  /* 0x0000018000007947 */ /* 0x000fea0003800000 */
.L_x_5045:
        /* <DEDUP_REMOVED lines=21> */
.L_x_5070:
[----:B------:R0:W5:Y:S01]  /*aef0*/  LDG.E.U8 R0, [R4.64] ;  /* 0x0000002404007981 */ /* 0x000162000c1e1100 */
[----:B------:R-:W-:Y:S05]  /*af00*/  BRA `(.L_x_5046) ;  /* 0x0000001000007947 */ /* 0x000fea0003800000 */
.L_x_5069:
[----:B------:R0:W5:Y:S02]  /*af10*/  LDG.E.U8 R0, [R4.64] ;  /* 0x0000002404007981 */ /* 0x000164000c1e1100 */
.L_x_5046:
        /* <DEDUP_REMOVED lines=22> */
.L_x_5076:
[----:B------:R-:W-:-:S06]  /*b080*/  PRMT R3, RZ, 0x5410, R19 ;  /* 0x00005410ff037816 */ /* 0x000fcc0000000013 */
[----:B------:R-:W1:Y:S02]  /*b090*/  F2I.S64.TRUNC R2, R3 ;  /* 0x0000000300027311 */ /* 0x000e64000020d900 */
[----:B-1----:R1:W-:Y:S01]  /*b0a0*/  STG.E.U8 [R16.64], R2 ;  /* 0x0000000210007986 */ /* 0x0023e2000c101124 */
[----:B------:R-:W-:Y:S05]  /*b0b0*/  BRA `(.L_x_5078) ;  /* 0x00000e4000007947 */ /* 0x000fea0003800000 */
.L_x_5075:
        /* <DEDUP_REMOVED lines=10> */
.L_x_5080:
[----:B------:R-:W-:-:S06]  /*b160*/  PRMT R19, RZ, 0x5410, R19 ;  /* 0x00005410ff137816 */ /* 0x000fcc0000000013 */
[----:B------:R-:W1:Y:S02]  /*b170*/  F2I.FTZ.TRUNC.NTZ R19, R19 ;  /* 0x0000001300137305 */ /* 0x000e64000021f100 */
[----:B-1----:R1:W-:Y:S01]  /*b180*/  STG.E [R16.64], R19 ;  /* 0x0000001310007986 */ /* 0x0023e2000c101924 */
[----:B------:R-:W-:Y:S05]  /*b190*/  BRA `(.L_x_5078) ;  /* 0x00000d6000007947 */ /* 0x000fea0003800000 */
.L_x_5079:
[----:B------:R-:W-:-:S06]  /*b1a0*/  PRMT R19, RZ, 0x5410, R19 ;  /* 0x00005410ff137816 */ /* 0x000fcc0000000013 */
[----:B------:R-:W1:Y:S02]  /*b1b0*/  F2I.FTZ.TRUNC.NTZ R19, R19 ;  /* 0x0000001300137305 */ /* 0x000e64000021f100 */
[----:B-1----:R1:W-:Y:S01]  /*b1c0*/  STG.E.U16 [R16.64], R19 ;  /* 0x0000001310007986 */ /* 0x0023e2000c101524 */
[----:B------:R-:W-:Y:S05]  /*b1d0*/  BRA `(.L_x_5078) ;  /* 0x00000d2000007947 */ /* 0x000fea0003800000 */
.L_x_5074:
        /* <DEDUP_REMOVED lines=9> */
.L_x_5082:
[----:B------:R-:W-:-:S04]  /*b270*/  PRMT R0, RZ, 0x5410, R19 ;  /* 0x00005410ff007816 */ /* 0x000fc80000000013 */
[----:B------:R-:W-:-:S05]  /*b280*/  F2FP.PACK_AB R0, RZ, R0 ;  /* 0x00000000ff00723e */ /* 0x000fca00000000ff */
[----:B------:R1:W-:Y:S01]  /*b290*/  STG.E.U16 [R16.64], R0 ;  /* 0x0000000010007986 */ /* 0x0003e2000c101524 */
[----:B------:R-:W-:Y:S05]  /*b2a0*/  BRA `(.L_x_5078) ;  /* 0x00000c5000007947 */ /* 0x000fea0003800000 */
.L_x_5081:
        /* <DEDUP_REMOVED lines=10> */
.L_x_5084:
[----:B------:R-:W-:-:S04]  /*b350*/  PRMT R19, RZ, 0x5410, R19 ;  /* 0x00005410ff137816 */ /* 0x000fc80000000013 */
[----:B------:R-:W-:-:S04]  /*b360*/  F2FP.PACK_AB R3, RZ, R19 ;  /* 0x00000013ff03723e */ /* 0x000fc800000000ff */
[----:B------:R-:W-:-:S05]  /*b370*/  PRMT R3, R3, 0x5410, RZ ;  /* 0x0000541003037816 */ /* 0x000fca00000000ff */
[----:B------:R1:W-:Y:S01]  /*b380*/  STG.E [R16.64], R3 ;  /* 0x0000000310007986 */ /* 0x0003e2000c101924 */
[----:B------:R-:W-:Y:S05]  /*b390*/  BRA `(.L_x_5078) ;  /* 0x00000b6000007947 */ /* 0x000fea0003800000 */
.L_x_5083:
[----:B------:R-:W-:-:S05]  /*b3a0*/  PRMT R2, RZ, 0x5410, R19 ;  /* 0x00005410ff027816 */ /* 0x000fca0000000013 */
[----:B------:R-:W-:-:S06]  /*b3b0*/  FMUL.FTZ R2, R2, 1 ;  /* 0x3f80000002027820 */ /* 0x000fcc0000410000 */
[----:B------:R-:W1:Y:S02]  /*b3c0*/  F2F.F64.F32 R2, R2 ;  /* 0x0000000200027310 */ /* 0x000e640000201800 */
[----:B-1----:R1:W-:Y:S01]  /*b3d0*/  STG.E.64 [R16.64], R2 ;  /* 0x0000000210007986 */ /* 0x0023e2000c101b24 */
[----:B------:R-:W-:Y:S05]  /*b3e0*/  BRA `(.L_x_5078) ;  /* 0x00000b1000007947 */ /* 0x000fea0003800000 */
.L_x_5073:
        /* <DEDUP_REMOVED lines=13> */
.L_x_5087:
[----:B------:R-:W-:Y:S01]  /*b4c0*/  PRMT R19, RZ, 0x5410, R19 ;  /* 0x00005410ff137816 */ /* 0x000fe20000000013 */
[----:B------:R-:W-:-:S04]  /*b4d0*/  CS2R R6, SRZ ;  /* 0x0000000000067805 */ /* 0x000fc8000001ff00 */
[----:B0-----:R-:W-:-:S06]  /*b4e0*/  FMUL.FTZ R4, R19, 1 ;  /* 0x3f80000013047820 */ /* 0x001fcc0000410000 */
[----:B------:R-:W0:Y:S02]  /*b4f0*/  F2F.F64.F32 R4, R4 ;  /* 0x0000000400047310 */ /* 0x000e240000201800 */
[----:B0-----:R0:W-:Y:S01]  /*b500*/  STG.E.128 [R16.64], R4 ;  /* 0x0000000410007986 */ /* 0x0011e2000c101d24 */
[----:B------:R-:W-:Y:S05]  /*b510*/  BRA `(.L_x_5078) ;  /* 0x000009e000007947 */ /* 0x000fea0003800000 */
.L_x_5086:
        /* <DEDUP_REMOVED lines=21> */
.L_x_5091:
[----:B------:R-:W-:Y:S05]  /*b670*/  BSYNC B0 ;  /* 0x0000000000007941 */ /* 0x000fea0003800000 */
.L_x_5090:
[----:B------:R-:W-:-:S05]  /*b680*/  LOP3.LUT R3, R0, R3, RZ, 0xfc, !PT ;  /* 0x0000000300037212 */ /* 0x000fca00078efcff */
[----:B------:R1:W-:Y:S01]  /*b690*/  STG.E.U8 [R16.64], R3 ;  /* 0x0000000310007986 */ /* 0x0003e2000c101124 */
[----:B------:R-:W-:Y:S05]  /*b6a0*/  BRA `(.L_x_5078) ;  /* 0x0000085000007947 */ /* 0x000fea0003800000 */
.L_x_5089:
        /* <DEDUP_REMOVED lines=13> */
.L_x_5093:
[----:B------:R-:W-:Y:S01]  /*b780*/  IMAD.MOV.U32 R0, RZ, RZ, 0x7f ;  /* 0x0000007fff007424 */ /* 0x000fe200078e00ff */
[----:B------:R-:W-:-:S04]  /*b790*/  ISETP.GT.U32.AND P0, PT, R2, 0x7f800000, PT ;  /* 0x7f8000000200780c */ /* 0x000fc80003f04070 */
[----:B------:R-:W-:-:S04]  /*b7a0*/  SEL R0, R0, 0x7c, P0 ;  /* 0x0000007c00007807 */ /* 0x000fc80000000000 */
.L_x_5094:
[----:B------:R-:W-:Y:S05]  /*b7b0*/  BSYNC B0 ;  /* 0x0000000000007941 */ /* 0x000fea0003800000 */
.L_x_5092:
[----:B------:R-:W-:-:S04]  /*b7c0*/  LOP3.LUT R2, R19, 0x80000000, RZ, 0xc0, !PT ;  /* 0x8000000013027812 */ /* 0x000fc800078ec0ff */
[----:B------:R-:W-:-:S04]  /*b7d0*/  SHF.R.U32.HI R3, RZ, 0x18, R2 ;  /* 0x00000018ff037819 */ /* 0x000fc80000011602 */
[----:B------:R-:W-:-:S05]  /*b7e0*/  LOP3.LUT R3, R0, R3, RZ, 0xfc, !PT ;  /* 0x0000000300037212 */ /* 0x000fca00078efcff */
[----:B------:R1:W-:Y:S01]  /*b7f0*/  STG.E.U8 [R16.64], R3 ;  /* 0x0000000310007986 */ /* 0x0003e2000c101124 */
[----:B------:R-:W-:Y:S05]  /*b800*/  BRA `(.L_x_5078) ;  /* 0x000006f000007947 */ /* 0x000fea0003800000 */
.L_x_5088:
[----:B------:R1:W-:Y:S01]  /*b810*/  STG.E.U16 [R16.64], R19 ;  /* 0x0000001310007986 */ /* 0x0003e2000c101524 */
[----:B------:R-:W-:Y:S05]  /*b820*/  BRA `(.L_x_5078) ;  /* 0x000006d000007947 */ /* 0x000fea0003800000 */
.L_x_5085:
        /* <DEDUP_REMOVED lines=12> */
.L_x_5097:
        /* <DEDUP_REMOVED lines=17> */
.L_x_5100:
[----:B------:R-:W-:-:S04]  /*ba00*/  LOP3.LUT R2, R19, 0x80000000, RZ, 0xc0, !PT ;  /* 0x8000000013027812 */ /* 0x000fc800078ec0ff */
[----:B------:R-:W-:-:S04]  /*ba10*/  SHF.R.U32.HI R3, RZ, 0x18, R2 ;  /* 0x00000018ff037819 */ /* 0x000fc80000011602 */
[----:B------:R-:W-:-:S04]  /*ba20*/  LOP3.LUT R0, R0, R3, RZ, 0xfc, !PT ;  /* 0x0000000300007212 */ /* 0x000fc800078efcff */
[----:B------:R-:W-:Y:S02]  /*ba30*/  PRMT R8, R0, 0x7610, R8 ;  /* 0x0000761000087816 */ /* 0x000fe40000000008 */
.L_x_5099:
[----:B------:R-:W-:Y:S05]  /*ba40*/  BSYNC B0 ;  /* 0x0000000000007941 */ /* 0x000fea0003800000 */
.L_x_5098:
[----:B------:R1:W-:Y:S01]  /*ba50*/  STG.E.U8 [R16.64], R8 ;  /* 0x0000000810007986 */ /* 0x0003e2000c101124 */
[----:B------:R-:W-:Y:S05]  /*ba60*/  BRA `(.L_x_5078) ;  /* 0x0000049000007947 */ /* 0x000fea0003800000 */
.L_x_5096:
        /* <DEDUP_REMOVED lines=17> */
.L_x_5103:
[----:B------:R-:W-:-:S04]  /*bb80*/  LOP3.LUT R2, R19, 0x80000000, RZ, 0xc0, !PT ;  /* 0x8000000013027812 */ /* 0x000fc800078ec0ff */
[----:B------:R-:W-:-:S04]  /*bb90*/  SHF.R.U32.HI R3, RZ, 0x18, R2 ;  /* 0x00000018ff037819 */ /* 0x000fc80000011602 */
[----:B------:R-:W-:-:S04]  /*bba0*/  LOP3.LUT R0, R0, R3, RZ, 0xfc, !PT ;  /* 0x0000000300007212 */ /* 0x000fc800078efcff */
[----:B------:R-:W-:Y:S02]  /*bbb0*/  PRMT R8, R0, 0x7610, R8 ;  /* 0x0000761000087816 */ /* 0x000fe40000000008 */
.L_x_5102:
[----:B------:R-:W-:Y:S05]  /*bbc0*/  BSYNC B0 ;  /* 0x0000000000007941 */ /* 0x000fea0003800000 */
.L_x_5101:
[----:B------:R1:W-:Y:S01]  /*bbd0*/  STG.E.U8 [R16.64], R8 ;  /* 0x0000000810007986 */ /* 0x0003e2000c101124 */
[----:B------:R-:W-:Y:S05]  /*bbe0*/  BRA `(.L_x_5078) ;  /* 0x0000031000007947 */ /* 0x000fea0003800000 */
.L_x_5095:
        /* <DEDUP_REMOVED lines=22> */
.L_x_5077:
        /* <DEDUP_REMOVED lines=20> */
.L_x_5105:
[----:B------:R-:W-:-:S06]  /*be90*/  PRMT R2, RZ, 0x5410, R19 ;  /* 0x00005410ff027816 */ /* 0x000fcc0000000013 */
[----:B------:R-:W1:Y:S02]  /*bea0*/  F2I.U64.TRUNC R2, R2 ;  /* 0x0000000200027311 */ /* 0x000e64000020d800 */
[----:B-1----:R1:W-:Y:S01]  /*beb0*/  STG.E.64 [R16.64], R2 ;  /* 0x0000000210007986 */ /* 0x0023e2000c101b24 */
[----:B------:R-:W-:Y:S05]  /*bec0*/  BRA `(.L_x_5078) ;  /* 0x0000003000007947 */ /* 0x000fea0003800000 */
.L_x_5104:
[----:B------:R-:W-:-:S06]  /*bed0*/  PRMT R19, RZ, 0x5410, R19 ;  /* 0x00005410ff137816 */ /* 0x000fcc0000000013 */
[----:B------:R-:W1:Y:S02]  /*bee0*/  F2I.FTZ.U32.TRUNC.NTZ R19, R19 ;  /* 0x0000001300137305 */ /* 0x000e64000021f000 */
[----:B-1----:R1:W-:Y:S02]  /*bef0*/  STG.E [R16.64], R19 ;  /* 0x0000001310007986 */ /* 0x0023e4000c101924 */
.L_x_5078:
[----:B------:R-:W-:Y:S02]  /*bf00*/  IADD3 R23, R23, 0x80, RZ ;  /* 0x0000008017177810 */ /* 0x000fe40007ffe0ff */
.L_x_4909:
[----:B------:R-:W-:Y:S05]  /*bf10*/  BSYNC B6 ;  /* 0x0000000000067941 */ /* 0x000fea0003800000 */
.L_x_4908:
[----:B------:R-:W-:-:S13]  /*bf20*/  ISETP.GE.AND P0, PT, R23, c[0x0][0x160], PT ;  /* 0x0000580017007a0c */ /* 0x000fda0003f06270 */
[----:B------:R-:W-:Y:S05]  /*bf30*/  @P0 EXIT ;  /* 0x000000000000094d */ /* 0x000fea0003800000 */
        /* <DEDUP_REMOVED lines=255> */
.L_x_5106:
        /* <DEDUP_REMOVED lines=21> */
.L_x_5110:
[----:B------:R-:W2:Y:S02]  /*d080*/  LDG.E.U8 R2, [R2.64] ;  /* 0x0000002402027981 */ /* 0x000ea4000c1e1100 */
[----:B--2---:R-:W0:Y:S02]  /*d090*/  I2F.U16 R0, R2 ;  /* 0x0000000200007306 */ /* 0x004e240000101000 */
[----:B0-----:R-:W-:-:S04]  /*d0a0*/  F2FP.BF16.PACK_AB R0, RZ, R0 ;  /* 0x00000000ff00723e */ /* 0x001fc800000010ff */
[----:B------:R-:W-:Y:S01]  /*d0b0*/  PRMT R19, R0, 0x7610, R19 ;  /* 0x0000761000137816 */ /* 0x000fe20000000013 */
[----:B------:R-:W-:Y:S05]  /*d0c0*/  BRA `(.L_x_5112) ;  /* 0x00000f0000007947 */ /* 0x000fea0003800000 */
.L_x_5109:
        /* <DEDUP_REMOVED lines=11> */
.L_x_5114:
[----:B------:R-:W2:Y:S02]  /*d180*/  LDG.E R2, [R2.64] ;  /* 0x0000002402027981 */ /* 0x000ea4000c1e1900 */
[----:B--2---:R-:W0:Y:S02]  /*d190*/  I2F R0, R2 ;  /* 0x0000000200007306 */ /* 0x004e240000201400 */
[----:B0-----:R-:W-:-:S04]  /*d1a0*/  F2FP.BF16.PACK_AB R0, RZ, R0 ;  /* 0x00000000ff00723e */ /* 0x001fc800000010ff */
[----:B------:R-:W-:Y:S01]  /*d1b0*/  PRMT R19, R0, 0x7610, R19 ;  /* 0x0000761000137816 */ /* 0x000fe20000000013 */
[----:B------:R-:W-:Y:S05]  /*d1c0*/  BRA `(.L_x_5112) ;  /* 0x00000e0000007947 */ /* 0x000fea0003800000 */
.L_x_5113:
[----:B------:R-:W2:Y:S02]  /*d1d0*/  LDG.E.U16 R2, [R2.64] ;  /* 0x0000002402027981 */ /* 0x000ea4000c1e1500 */
[----:B--2---:R-:W0:Y:S02]  /*d1e0*/  I2F.S16 R0, R2 ;  /* 0x0000000200007306 */ /* 0x004e240000101400 */
[----:B0-----:R-:W-:-:S04]  /*d1f0*/  F2FP.BF16.PACK_AB R0, RZ, R0 ;  /* 0x00000000ff00723e */ /* 0x001fc800000010ff */
[----:B------:R-:W-:Y:S01]  /*d200*/  PRMT R19, R0, 0x7610, R19 ;  /* 0x0000761000137816 */ /* 0x000fe20000000013 */
[----:B------:R-:W-:Y:S05]  /*d210*/  BRA `(.L_x_5112) ;  /* 0x00000db000007947 */ /* 0x000fea0003800000 */
.L_x_5108:
        /* <DEDUP_REMOVED lines=9> */
.L_x_5116:
[----:B------:R-:W2:Y:S02]  /*d2b0*/  LDG.E.U16 R0, [R2.64] ;  /* 0x0000002402007981 */ /* 0x000ea4000c1e1500 */
[----:B--2---:R-:W-:-:S05]  /*d2c0*/  HADD2.F32 R0, -RZ, R0.H0_H0 ;  /* 0x20000000ff007230 */ /* 0x004fca0000004100 */
[----:B------:R-:W-:-:S04]  /*d2d0*/  F2FP.BF16.PACK_AB R0, RZ, R0 ;  /* 0x00000000ff00723e */ /* 0x000fc800000010ff */
[----:B------:R-:W-:Y:S01]  /*d2e0*/  PRMT R19, R0, 0x7610, R19 ;  /* 0x0000761000137816 */ /* 0x000fe20000000013 */
[----:B------:R-:W-:Y:S05]  /*d2f0*/  BRA `(.L_x_5112) ;  /* 0x00000cd000007947 */ /* 0x000fea0003800000 */
.L_x_5115:
        /* <DEDUP_REMOVED lines=9> */
.L_x_5118:
[----:B------:R-:W2:Y:S02]  /*d390*/  LDG.E.U16 R2, [R2.64] ;  /* 0x0000002402027981 */ /* 0x000ea4000c1e1500 */
[----:B--2---:R-:W-:-:S05]  /*d3a0*/  HADD2.F32 R0, -RZ, R2.H0_H0 ;  /* 0x20000002ff007230 */ /* 0x004fca0000004100 */
[----:B------:R-:W-:-:S04]  /*d3b0*/  F2FP.BF16.PACK_AB R0, RZ, R0 ;  /* 0x00000000ff00723e */ /* 0x000fc800000010ff */
[----:B------:R-:W-:Y:S01]  /*d3c0*/  PRMT R19, R0, 0x7610, R19 ;  /* 0x0000761000137816 */ /* 0x000fe20000000013 */
[----:B------:R-:W-:Y:S05]  /*d3d0*/  BRA `(.L_x_5112) ;  /* 0x00000bf000007947 */ /* 0x000fea0003800000 */
.L_x_5117:
[----:B------:R-:W2:Y:S02]  /*d3e0*/  LDG.E.64 R2, [R2.64] ;  /* 0x0000002402027981 */ /* 0x000ea4000c1e1b00 */
[----:B--2---:R-:W0:Y:S01]  /*d3f0*/  F2F.F32.F64 R0, R2 ;  /* 0x0000000200007310 */ /* 0x004e220000301000 */
[----:B------:R-:W0:-:S14]  /*d400*/  DSETP.GEU.AND P0, PT, |R2|, c[0x2][0x0], PT ;  /* 0x008000000200762a */ /* 0x000e1c0003f0e200 */
[----:B0-----:R-:W-:-:S05]  /*d410*/  @!P0 FMUL R0, R0, 1.175494350822287508e-38 ;  /* 0x0080000000008820 */ /* 0x001fca0000400000 */
[----:B------:R-:W-:-:S04]  /*d420*/  F2FP.BF16.PACK_AB R0, RZ, R0 ;  /* 0x00000000ff00723e */ /* 0x000fc800000010ff */
[----:B------:R-:W-:Y:S01]  /*d430*/  PRMT R19, R0, 0x7610, R19 ;  /* 0x0000761000137816 */ /* 0x000fe20000000013 */
[----:B------:R-:W-:Y:S05]  /*d440*/  BRA `(.L_x_5112) ;  /* 0x00000b8000007947 */ /* 0x000fea0003800000 */
.L_x_5107:
        /* <DEDUP_REMOVED lines=14> */
.L_x_5121:
[----:B------:R-:W2:Y:S02]  /*d530*/  LDG.E.64 R2, [R2.64] ;  /* 0x0000002402027981 */ /* 0x000ea4000c1e1b00 */
[----:B--2---:R-:W0:Y:S01]  /*d540*/  F2F.F32.F64 R0, R2 ;  /* 0x0000000200007310 */ /* 0x004e220000301000 */
[----:B------:R-:W0:-:S14]  /*d550*/  DSETP.GEU.AND P0, PT, |R2|, c[0x2][0x0], PT ;  /* 0x008000000200762a */ /* 0x000e1c0003f0e200 */
[----:B0-----:R-:W-:-:S05]  /*d560*/  @!P0 FMUL R0, R0, 1.175494350822287508e-38 ;  /* 0x0080000000008820 */ /* 0x001fca0000400000 */
[----:B------:R-:W-:-:S04]  /*d570*/  F2FP.BF16.PACK_AB R0, RZ, R0 ;  /* 0x00000000ff00723e */ /* 0x000fc800000010ff */
[----:B------:R-:W-:Y:S01]  /*d580*/  PRMT R19, R0, 0x7610, R19 ;  /* 0x0000761000137816 */ /* 0x000fe20000000013 */
[----:B------:R-:W-:Y:S05]  /*d590*/  BRA `(.L_x_5112) ;  /* 0x00000a3000007947 */ /* 0x000fea0003800000 */
.L_x_5120:
        /* <DEDUP_REMOVED lines=28> */
.L_x_5123:
        /* <DEDUP_REMOVED lines=15> */
.L_x_5122:
[----:B------:R0:W5:Y:S01]  /*d850*/  LDG.E.U16 R19, [R2.64] ;  /* 0x0000002402137981 */ /* 0x000162000c1e1500 */
[----:B------:R-:W-:Y:S05]  /*d860*/  BRA `(.L_x_5112) ;  /* 0x0000076000007947 */ /* 0x000fea0003800000 */
.L_x_5119:
        /* <DEDUP_REMOVED lines=12> */
.L_x_5126:
        /* <DEDUP_REMOVED lines=21> */
.L_x_5130:
[----:B------:R-:W-:Y:S05]  /*da80*/  BSYNC B1 ;  /* 0x0000000000017941 */ /* 0x000fea0003800000 */
.L_x_5129:
[----:B------:R-:W-:Y:S01]  /*da90*/  LEA R3, R0, 0x3b800000, 0x17 ;  /* 0x3b80000000037811 */ /* 0x000fe200078eb8ff */
[----:B------:R-:W-:-:S05]  /*daa0*/  IMAD.SHL.U32 R0, R2, 0x100000, RZ ;  /* 0x0010000002007824 */ /* 0x000fca00078e00ff */
[----:B------:R-:W-:Y:S02]  /*dab0*/  LOP3.LUT R0, R3, R0, R4, 0xfe, !PT ;  /* 0x0000000003007212 */ /* 0x000fe400078efe04 */
.L_x_5128:
[----:B------:R-:W-:Y:S05]  /*dac0*/  BSYNC B0 ;  /* 0x0000000000007941 */ /* 0x000fea0003800000 */
.L_x_5127:
[----:B------:R-:W-:-:S04]  /*dad0*/  F2FP.BF16.PACK_AB R0, RZ, R0 ;  /* 0x00000000ff00723e */ /* 0x000fc800000010ff */
[----:B------:R-:W-:Y:S01]  /*dae0*/  PRMT R19, R0, 0x7610, R19 ;  /* 0x0000761000137816 */ /* 0x000fe20000000013 */
[----:B------:R-:W-:Y:S05]  /*daf0*/  BRA `(.L_x_5112) ;  /* 0x000004d000007947 */ /* 0x000fea0003800000 */
.L_x_5125:
        /* <DEDUP_REMOVED lines=21> */
.L_x_5134:
[----:B------:R-:W-:Y:S05]  /*dc50*/  BSYNC B1 ;  /* 0x0000000000017941 */ /* 0x000fea0003800000 */
.L_x_5133:
[----:B------:R-:W-:Y:S01]  /*dc60*/  LEA R3, R0, 0x37800000, 0x17 ;  /* 0x3780000000037811 */ /* 0x000fe200078eb8ff */
[----:B------:R-:W-:-:S05]  /*dc70*/  IMAD.SHL.U32 R0, R2, 0x200000, RZ ;  /* 0x0020000002007824 */ /* 0x000fca00078e00ff */
[----:B------:R-:W-:Y:S02]  /*dc80*/  LOP3.LUT R0, R3, R0, R4, 0xfe, !PT ;  /* 0x0000000003007212 */ /* 0x000fe400078efe04 */
.L_x_5132:
[----:B------:R-:W-:Y:S05]  /*dc90*/  BSYNC B0 ;  /* 0x0000000000007941 */ /* 0x000fea0003800000 */
.L_x_5131:
[----:B------:R-:W-:-:S04]  /*dca0*/  F2FP.BF16.PACK_AB R0, RZ, R0 ;  /* 0x00000000ff00723e */ /* 0x000fc800000010ff */
[----:B------:R-:W-:Y:S01]  /*dcb0*/  PRMT R19, R0, 0x7610, R19 ;  /* 0x0000761000137816 */ /* 0x000fe20000000013 */
[----:B------:R-:W-:Y:S05]  /*dcc0*/  BRA `(.L_x_5112) ;  /* 0x0000030000007947 */ /* 0x000fea0003800000 */
.L_x_5124:
        /* <DEDUP_REMOVED lines=14> */
.L_x_5138:
[----:B------:R-:W-:Y:S05]  /*ddb0*/  BSYNC B0 ;  /* 0x0000000000007941 */ /* 0x000fea0003800000 */
.L_x_5137:
[----:B------:R-:W-:-:S04]  /*ddc0*/  F2FP.BF16.PACK_AB R0, RZ, R0 ;  /* 0x00000000ff00723e */ /* 0x000fc800000010ff */
[----:B------:R-:W-:Y:S01]  /*ddd0*/  PRMT R19, R0, 0x7610, R19 ;  /* 0x0000761000137816 */ /* 0x000fe20000000013 */
[----:B------:R-:W-:Y:S05]  /*dde0*/  BRA `(.L_x_5112) ;  /* 0x000001e000007947 */ /* 0x000fea0003800000 */
.L_x_5111:
        /* <DEDUP_REMOVED lines=21> */
.L_x_5136:
[----:B------:R-:W2:Y:S02]  /*df40*/  LDG.E.64 R2, [R2.64] ;  /* 0x0000002402027981 */ /* 0x000ea4000c1e1b00 */
[----:B--2---:R-:W0:Y:S02]  /*df50*/  I2F.U64 R0, R2 ;  /* 0x0000000200007312 */ /* 0x004e240000301000 */
[----:B0-----:R-:W-:-:S04]  /*df60*/  F2FP.BF16.PACK_AB R0, RZ, R0 ;  /* 0x00000000ff00723e */ /* 0x001fc800000010ff */
[----:B------:R-:W-:Y:S01]  /*df70*/  PRMT R19, R0, 0x7610, R19 ;  /* 0x0000761000137816 */ /* 0x000fe20000000013 */
[----:B------:R-:W-:Y:S05]  /*df80*/  BRA `(.L_x_5112) ;  /* 0x0000004000007947 */ /* 0x000fea0003800000 */
.L_x_5135:
[----:B------:R-:W2:Y:S02]  /*df90*/  LDG.E R2, [R2.64] ;  /* 0x0000002402027981 */ /* 0x000ea4000c1e1900 */
[----:B--2---:R-:W0:Y:S02]  /*dfa0*/  I2F.U32 R0, R2 ;  /* 0x0000000200007306 */ /* 0x004e240000201000 */
[----:B0-----:R-:W-:-:S04]  /*dfb0*/  F2FP.BF16.PACK_AB R0, RZ, R0 ;  /* 0x00000000ff00723e */ /* 0x001fc800000010ff */
[----:B------:R-:W-:Y:S02]  /*dfc0*/  PRMT R19, R0, 0x7610, R19 ;  /* 0x0000761000137816 */ /* 0x000fe40000000013 */
.L_x_5112:
        /* <DEDUP_REMOVED lines=16> */
.L_x_5142:
[----:B------:R0:W5:Y:S01]  /*e0d0*/  LDG.E.U8 R0, [R4.64] ;  /* 0x0000002404007981 */ /* 0x000162000c1e1100 */
[----:B------:R-:W-:Y:S05]  /*e0e0*/  BRA `(.L_x_5144) ;  /* 0x00000dc000007947 */ /* 0x000fea0003800000 */
.L_x_5141:
        /* <DEDUP_REMOVED lines=8> */
.L_x_5146:
[----:B------:R0:W5:Y:S01]  /*e170*/  LDG.E.U8 R0, [R4.64] ;  /* 0x0000002404007981 */ /* 0x000162000c1e1100 */
[----:B------:R-:W-:Y:S05]  /*e180*/  BRA `(.L_x_5144) ;  /* 0x00000d2000007947 */ /* 0x000fea0003800000 */
.L_x_5145:
[----:B------:R0:W5:Y:S01]  /*e190*/  LDG.E.U16 R0, [R4.64] ;  /* 0x0000002404007981 */ /* 0x000162000c1e1500 */
[----:B------:R-:W-:Y:S05]  /*e1a0*/  BRA `(.L_x_5144) ;  /* 0x00000d0000007947 */ /* 0x000fea0003800000 */
.L_x_5140:
        /* <DEDUP_REMOVED lines=10> */
.L_x_5148:
[----:B------:R-:W2:Y:S02]  /*e250*/  LDG.E.U16 R2, [R4.64] ;  /* 0x0000002404027981 */ /* 0x000ea4000c1e1500 */
[----:B--2---:R-:W-:-:S06]  /*e260*/  HADD2.F32 R2, -RZ, R2.H0_H0 ;  /* 0x20000002ff027230 */ /* 0x004fcc0000004100 */
[----:B------:R-:W0:Y:S02]  /*e270*/  F2I.S64.TRUNC R2, R2 ;  /* 0x0000000200027311 */ /* 0x000e24000020d900 */
[----:B0-----:R-:W-:Y:S01]  /*e280*/  PRMT R0, R2, 0x7610, R0 ;  /* 0x0000761002007816 */ /* 0x001fe20000000000 */
[----:B------:R-:W-:Y:S05]  /*e290*/  BRA `(.L_x_5144) ;  /* 0x00000c1000007947 */ /* 0x000fea0003800000 */
.L_x_5147:
        /* <DEDUP_REMOVED lines=10> */
.L_x_5150:
[----:B------:R-:W2:Y:S02]  /*e340*/  LDG.E.U16 R4, [R4.64] ;  /* 0x0000002404047981 */ /* 0x000ea4000c1e1500 */
[----:B--2---:R-:W-:-:S06]  /*e350*/  HADD2.F32 R2, -RZ, R4.H0_H0 ;  /* 0x20000004ff027230 */ /* 0x004fcc0000004100 */
[----:B------:R-:W0:Y:S02]  /*e360*/  F2I.S64.TRUNC R2, R2 ;  /* 0x0000000200027311 */ /* 0x000e24000020d900 */
[----:B0-----:R-:W-:Y:S01]  /*e370*/  PRMT R0, R2, 0x7610, R0 ;  /* 0x0000761002007816 */ /* 0x001fe20000000000 */
[----:B------:R-:W-:Y:S05]  /*e380*/  BRA `(.L_x_5144) ;  /* 0x00000b2000007947 */ /* 0x000fea0003800000 */
.L_x_5149:
[----:B------:R-:W2:Y:S02]  /*e390*/  LDG.E.64 R2, [R4.64] ;  /* 0x0000002404027981 */ /* 0x000ea4000c1e1b00 */
[----:B--2---:R-:W0:Y:S02]  /*e3a0*/  F2I.S64.F64.TRUNC R2, R2 ;  /* 0x0000000200027311 */ /* 0x004e24000030d900 */
[----:B0-----:R-:W-:Y:S01]  /*e3b0*/  PRMT R0, R2, 0x7610, R0 ;  /* 0x0000761002007816 */ /* 0x001fe20000000000 */
[----:B------:R-:W-:Y:S05]  /*e3c0*/  BRA `(.L_x_5144) ;  /* 0x00000ae000007947 */ /* 0x000fea0003800000 */
.L_x_5139:
        /* <DEDUP_REMOVED lines=12> */
.L_x_5153:
[----:B------:R-:W2:Y:S02]  /*e490*/  LDG.E.64 R4, [R4.64] ;  /* 0x0000002404047981 */ /* 0x000ea4000c1e1b00 */
[----:B--2---:R-:W0:Y:S02]  /*e4a0*/  F2I.S64.F64.TRUNC R2, R4 ;  /* 0x0000000400027311 */ /* 0x004e24000030d900 */
[----:B0-----:R-:W-:Y:S01]  /*e4b0*/  PRMT R0, R2, 0x7610, R0 ;  /* 0x0000761002007816 */ /* 0x001fe20000000000 */
[----:B------:R-:W-:Y:S05]  /*e4c0*/  BRA `(.L_x_5144) ;  /* 0x000009e000007947 */ /* 0x000fea0003800000 */
.L_x_5152:
        /* <DEDUP_REMOVED lines=28> */
.L_x_5155:
        /* <DEDUP_REMOVED lines=15> */
.L_x_5154:
[----:B------:R-:W2:Y:S02]  /*e780*/  LDG.E.U16 R2, [R4.64] ;  /* 0x0000002404027981 */ /* 0x000ea4000c1e1500 */
[----:B--2---:R-:W-:-:S06]  /*e790*/  PRMT R2, RZ, 0x5410, R2 ;  /* 0x00005410ff027816 */ /* 0x004fcc0000000002 */
[----:B------:R-:W0:Y:S02]  /*e7a0*/  F2I.S64.TRUNC R2, R2 ;  /* 0x0000000200027311 */ /* 0x000e24000020d900 */
[----:B0-----:R-:W-:Y:S01]  /*e7b0*/  PRMT R0, R2, 0x7610, R0 ;  /* 0x0000761002007816 */ /* 0x001fe20000000000 */
[----:B------:R-:W-:Y:S05]  /*e7c0*/  BRA `(.L_x_5144) ;  /* 0x000006e000007947 */ /* 0x000fea0003800000 */
.L_x_5151:
        /* <DEDUP_REMOVED lines=10> */
.L_x_5158:
        /* <DEDUP_REMOVED lines=21> */
.L_x_5162:
[----:B------:R-:W-:Y:S05]  /*e9c0*/  BSYNC B1 ;  /* 0x0000000000017941 */ /* 0x000fea0003800000 */
.L_x_5161:
[----:B------:R-:W-:Y:S01]  /*e9d0*/  IMAD.SHL.U32 R2, R2, 0x100000, RZ ;  /* 0x0010000002027824 */ /* 0x000fe200078e00ff */
[----:B------:R-:W-:-:S04]  /*e9e0*/  LEA R3, R0, 0x3b800000, 0x17 ;  /* 0x3b80000000037811 */ /* 0x000fc800078eb8ff */
[----:B------:R-:W-:Y:S02]  /*e9f0*/  LOP3.LUT R2, R3, R2, R4, 0xfe, !PT ;  /* 0x0000000203027212 */ /* 0x000fe400078efe04 */
.L_x_5160:
[----:B------:R-:W-:Y:S05]  /*ea00*/  BSYNC B0 ;  /* 0x0000000000007941 */ /* 0x000fea0003800000 */
.L_x_5159:
[----:B------:R-:W0:Y:S02]  /*ea10*/  F2I.S64.TRUNC R2, R2 ;  /* 0x0000000200027311 */ /* 0x000e24000020d900 */
[----:B0-----:R-:W-:Y:S01]  /*ea20*/  PRMT R0, R2, 0x7610, R0 ;  /* 0x0000761002007816 */ /* 0x001fe20000000000 */
[----:B------:R-:W-:Y:S05]  /*ea30*/  BRA `(.L_x_5144) ;  /* 0x0000047000007947 */ /* 0x000fea0003800000 */
.L_x_5157:
        /* <DEDUP_REMOVED lines=21> */
.L_x_5166:
[----:B------:R-:W-:Y:S05]  /*eb90*/  BSYNC B1 ;  /* 0x0000000000017941 */ /* 0x000fea0003800000 */
.L_x_5165:
[----:B------:R-:W-:Y:S01]  /*eba0*/  IMAD.SHL.U32 R2, R2, 0x200000, RZ ;  /* 0x0020000002027824 */ /* 0x000fe200078e00ff */
[----:B------:R-:W-:-:S04]  /*ebb0*/  LEA R3, R0, 0x37800000, 0x17 ;  /* 0x3780000000037811 */ /* 0x000fc800078eb8ff */
[----:B------:R-:W-:Y:S02]  /*ebc0*/  LOP3.LUT R2, R3, R2, R4, 0xfe, !PT ;  /* 0x0000000203027212 */ /* 0x000fe400078efe04 */
.L_x_5164:
[----:B------:R-:W-:Y:S05]  /*ebd0*/  BSYNC B0 ;  /* 0x0000000000007941 */ /* 0x000fea0003800000 */
.L_x_5163:
[----:B------:R-:W0:Y:S02]  /*ebe0*/  F2I.S64.TRUNC R2, R2 ;  /* 0x0000000200027311 */ /* 0x000e24000020d900 */
[----:B0-----:R-:W-:Y:S01]  /*ebf0*/  PRMT R0, R2, 0x7610, R0 ;  /* 0x0000761002007816 */ /* 0x001fe20000000000 */
[----:B------:R-:W-:Y:S05]  /*ec00*/  BRA `(.L_x_5144) ;  /* 0x000002a000007947 */ /* 0x000fea0003800000 */
.L_x_5156:
        /* <DEDUP_REMOVED lines=14> */
.L_x_5170:
[----:B------:R-:W-:Y:S05]  /*ecf0*/  BSYNC B0 ;  /* 0x0000000000007941 */ /* 0x000fea0003800000 */
.L_x_5169:
[----:B------:R-:W0:Y:S02]  /*ed00*/  F2I.S64.TRUNC R2, R2 ;  /* 0x0000000200027311 */ /* 0x000e24000020d900 */
[----:B0-----:R-:W-:Y:S01]  /*ed10*/  PRMT R0, R2, 0x7610, R0 ;  /* 0x0000761002007816 */ /* 0x001fe20000000000 */
[----:B------:R-:W-:Y:S05]  /*ed20*/  BRA `(.L_x_5144) ;  /* 0x0000018000007947 */ /* 0x000fea0003800000 */
.L_x_5143:
        /* <DEDUP_REMOVED lines=21> */
.L_x_5168:
[----:B------:R0:W5:Y:S01]  /*ee80*/  LDG.E.U8 R0, [R4.64] ;  /* 0x0000002404007981 */ /* 0x000162000c1e1100 */
[----:B------:R-:W-:Y:S05]  /*ee90*/  BRA `(.L_x_5144) ;  /* 0x0000001000007947 */ /* 0x000fea0003800000 */
.L_x_5167:
[----:B------:R0:W5:Y:S02]  /*eea0*/  LDG.E.U8 R0, [R4.64] ;  /* 0x0000002404007981 */ /* 0x000164000c1e1100 */
.L_x_5144:
        /* <DEDUP_REMOVED lines=20> */
[----:B-1----:R-:W-:Y:S01]  /*eff0*/  STG.E.U8 [R16.64], R3 ;  /* 0x0000000310007986 */ /* 0x002fe2000c101124 */
[----:B------:R-:W-:Y:S05]  /*f000*/  EXIT ;  /* 0x000000000000794d */ /* 0x000fea0003800000 */
.L_x_5174:
[----:B------:R-:W-:-:S06]  /*f010*/  PRMT R3, RZ, 0x5410, R19 ;  /* 0x00005410ff037816 */ /* 0x000fcc0000000013 */
[----:B------:R-:W1:Y:S02]  /*f020*/  F2I.S64.TRUNC R2, R3 ;  /* 0x0000000300027311 */ /* 0x000e64000020d900 */
[----:B-1----:R-:W-:Y:S01]  /*f030*/  STG.E.U8 [R16.64], R2 ;  /* 0x0000000210007986 */ /* 0x002fe2000c101124 */
[----:B------:R-:W-:Y:S05]  /*f040*/  EXIT ;  /* 0x000000000000794d */ /* 0x000fea0003800000 */
.L_x_5173:
        /* <DEDUP_REMOVED lines=8> */
[----:B-1----:R-:W-:Y:S01]  /*f0d0*/  STG.E.64 [R16.64], R2 ;  /* 0x0000000210007986 */ /* 0x002fe2000c101b24 */
[----:B------:R-:W-:Y:S05]  /*f0e0*/  EXIT ;  /* 0x000000000000794d */ /* 0x000fea0003800000 */
.L_x_5177:
[----:B------:R-:W-:-:S06]  /*f0f0*/  PRMT R19, RZ, 0x5410, R19 ;  /* 0x00005410ff137816 */ /* 0x000fcc0000000013 */
[----:B------:R-:W1:Y:S02]  /*f100*/  F2I.FTZ.TRUNC.NTZ R19, R19 ;  /* 0x0000001300137305 */ /* 0x000e64000021f100 */
[----:B-1----:R-:W-:Y:S01]  /*f110*/  STG.E [R16.64], R19 ;  /* 0x0000001310007986 */ /* 0x002fe2000c101924 */
[----:B------:R-:W-:Y:S05]  /*f120*/  EXIT ;  /* 0x000000000000794d */ /* 0x000fea0003800000 */
.L_x_5176:
[----:B------:R-:W-:-:S06]  /*f130*/  PRMT R19, RZ, 0x5410, R19 ;  /* 0x00005410ff137816 */ /* 0x000fcc0000000013 */
[----:B------:R-:W1:Y:S02]  /*f140*/  F2I.FTZ.TRUNC.NTZ R19, R19 ;  /* 0x0000001300137305 */ /* 0x000e64000021f100 */
[----:B-1----:R-:W-:Y:S01]  /*f150*/  STG.E.U16 [R16.64], R19 ;  /* 0x0000001310007986 */ /* 0x002fe2000c101524 */
[----:B------:R-:W-:Y:S05]  /*f160*/  EXIT ;  /* 0x000000000000794d */ /* 0x000fea0003800000 */
.L_x_5172:
[----:B------:R-:W-:-:S13]  /*f170*/  ISETP.GT.AND P0, PT, R2, 0x6, PT ;  /* 0x000000060200780c */ /* 0x000fda0003f04270 */
[----:B------:R-:W-:Y:S05]  /*f180*/  @P0 BRA `(.L_x_5178) ;  /* 0x000000b000000947 */ /* 0x000fea0003800000 */
[----:B------:R-:W-:-:S13]  /*f190*/  ISETP.NE.AND P0, PT, R2, 0x5, PT ;  /* 0x000000050200780c */ /* 0x000fda0003f05270 */
[----:B------:R-:W-:Y:S05]  /*f1a0*/  @!P0 BRA `(.L_x_5179) ;  /* 0x0000005000008947 */ /* 0x000fea0003800000 */
[----:B------:R-:W-:-:S13]  /*f1b0*/  ISETP.NE.AND P0, PT, R2, 0x6, PT ;  /* 0x000000060200780c */ /* 0x000fda0003f05270 */
[----:B------:R-:W-:Y:S05]  /*f1c0*/  @P0 BRA `(.L_x_5175) ;  /* 0x00000b1000000947 */ /* 0x000fea0003800000 */
[----:B------:R-:W-:-:S05]  /*f1d0*/  PRMT R19, RZ, 0x5410, R19 ;  /* 0x00005410ff137816 */ /* 0x000fca0000000013 */
[----:B------:R-:W-:Y:S01]  /*f1e0*/  STG.E [R16.64], R19 ;  /* 0x0000001310007986 */ /* 0x000fe2000c101924 */
[----:B------:R-:W-:Y:S05]  /*f1f0*/  EXIT ;  /* 0x000000000000794d */ /* 0x000fea0003800000 */
.L_x_5179:
[----:B------:R-:W-:-:S04]  /*f200*/  PRMT R0, RZ, 0x5410, R19 ;  /* 0x00005410ff007816 */ /* 0x000fc80000000013 */
[----:B------:R-:W-:-:S05]  /*f210*/  F2FP.PACK_AB R0, RZ, R0 ;  /* 0x00000000ff00723e */ /* 0x000fca00000000ff */
[----:B------:R-:W-:Y:S01]  /*f220*/  STG.E.U16 [R16.64], R0 ;  /* 0x0000000010007986 */ /* 0x000fe2000c101524 */
[----:B------:R-:W-:Y:S05]  /*f230*/  EXIT ;  /* 0x000000000000794d */ /* 0x000fea0003800000 */
.L_x_5178:
        /* <DEDUP_REMOVED lines=8> */
[----:B------:R-:W-:Y:S01]  /*f2c0*/  STG.E.64 [R16.64], R2 ;  /* 0x0000000210007986 */ /* 0x000fe2000c101b24 */
[----:B------:R-:W-:Y:S05]  /*f2d0*/  EXIT ;  /* 0x000000000000794d */ /* 0x000fea0003800000 */
.L_x_5181:
[----:B------:R-:W-:-:S04]  /*f2e0*/  PRMT R19, RZ, 0x5410, R19 ;  /* 0x00005410ff137816 */ /* 0x000fc80000000013 */
[----:B------:R-:W-:-:S04]  /*f2f0*/  F2FP.PACK_AB R3, RZ, R19 ;  /* 0x00000013ff03723e */ /* 0x000fc800000000ff */
[----:B------:R-:W-:-:S05]  /*f300*/  PRMT R3, R3, 0x5410, RZ ;  /* 0x0000541003037816 */ /* 0x000fca00000000ff */
[----:B------:R-:W-:Y:S01]  /*f310*/  STG.E [R16.64], R3 ;  /* 0x0000000310007986 */ /* 0x000fe2000c101924 */
[----:B------:R-:W-:Y:S05]  /*f320*/  EXIT ;  /* 0x000000000000794d */ /* 0x000fea0003800000 */
.L_x_5180:
[----:B------:R-:W-:-:S05]  /*f330*/  PRMT R2, RZ, 0x5410, R19 ;  /* 0x00005410ff027816 */ /* 0x000fca0000000013 */
[----:B------:R-:W-:-:S06]  /*f340*/  FMUL.FTZ R2, R2, 1 ;  /* 0x3f80000002027820 */ /* 0x000fcc0000410000 */
[----:B------:R-:W1:Y:S02]  /*f350*/  F2F.F64.F32 R2, R2 ;  /* 0x0000000200027310 */ /* 0x000e640000201800 */
[----:B-1----:R-:W-:Y:S01]  /*f360*/  STG.E.64 [R16.64], R2 ;  /* 0x0000000210007986 */ /* 0x002fe2000c101b24 */
[----:B------:R-:W-:Y:S05]  /*f370*/  EXIT ;  /* 0x000000000000794d */ /* 0x000fea0003800000 */
.L_x_5171:
        /* <DEDUP_REMOVED lines=11> */
[----:B------:R-:W-:Y:S01]  /*f430*/  STG.E.U8 [R16.64], R3 ;  /* 0x0000000310007986 */ /* 0x000fe2000c101124 */
[----:B------:R-:W-:Y:S05]  /*f440*/  EXIT ;  /* 0x000000000000794d */ /* 0x000fea0003800000 */
.L_x_5184:
[----:B------:R-:W-:Y:S01]  /*f450*/  PRMT R19, RZ, 0x5410, R19 ;  /* 0x00005410ff137816 */ /* 0x000fe20000000013 */
[----:B------:R-:W-:-:S04]  /*f460*/  CS2R R6, SRZ ;  /* 0x0000000000067805 */ /* 0x000fc8000001ff00 */
[----:B0-----:R-:W-:-:S06]  /*f470*/  FMUL.FTZ R4, R19, 1 ;  /* 0x3f80000013047820 */ /* 0x001fcc0000410000 */
[----:B------:R-:W0:Y:S02]  /*f480*/  F2F.F64.F32 R4, R4 ;  /* 0x0000000400047310 */ /* 0x000e240000201800 */
[----:B0-----:R-:W-:Y:S01]  /*f490*/  STG.E.128 [R16.64], R4 ;  /* 0x0000000410007986 */ /* 0x001fe2000c101d24 */
[----:B------:R-:W-:Y:S05]  /*f4a0*/  EXIT ;  /* 0x000000000000794d */ /* 0x000fea0003800000 */
.L_x_5183:
        /* <DEDUP_REMOVED lines=21> */
.L_x_5188:
[----:B------:R-:W-:Y:S05]  /*f600*/  BSYNC B0 ;  /* 0x0000000000007941 */ /* 0x000fea0003800000 */
.L_x_5187:
[----:B------:R-:W-:-:S05]  /*f610*/  LOP3.LUT R3, R0, R3, RZ, 0xfc, !PT ;  /* 0x0000000300037212 */ /* 0x000fca00078efcff */
[----:B------:R-:W-:Y:S01]  /*f620*/  STG.E.U8 [R16.64], R3 ;  /* 0x0000000310007986 */ /* 0x000fe2000c101124 */
[----:B------:R-:W-:Y:S05]  /*f630*/  EXIT ;  /* 0x000000000000794d */ /* 0x000fea0003800000 */
.L_x_5186:
        /* <DEDUP_REMOVED lines=13> */
.L_x_5190:
[----:B------:R-:W-:Y:S01]  /*f710*/  IMAD.MOV.U32 R0, RZ, RZ, 0x7f ;  /* 0x0000007fff007424 */ /* 0x000fe200078e00ff */
[----:B------:R-:W-:-:S04]  /*f720*/  ISETP.GT.U32.AND P0, PT, R2, 0x7f800000, PT ;  /* 0x7f8000000200780c */ /* 0x000fc80003f04070 */
[----:B------:R-:W-:-:S04]  /*f730*/  SEL R0, R0, 0x7c, P0 ;  /* 0x0000007c00007807 */ /* 0x000fc80000000000 */
.L_x_5191:
[----:B------:R-:W-:Y:S05]  /*f740*/  BSYNC B0 ;  /* 0x0000000000007941 */ /* 0x000fea0003800000 */
.L_x_5189:
[----:B------:R-:W-:-:S04]  /*f750*/  LOP3.LUT R2, R19, 0x80000000, RZ, 0xc0, !PT ;  /* 0x8000000013027812 */ /* 0x000fc800078ec0ff */
[----:B------:R-:W-:-:S04]  /*f760*/  SHF.R.U32.HI R3, RZ, 0x18, R2 ;  /* 0x00000018ff037819 */ /* 0x000fc80000011602 */
[----:B------:R-:W-:-:S05]  /*f770*/  LOP3.LUT R3, R0, R3, RZ, 0xfc, !PT ;  /* 0x0000000300037212 */ /* 0x000fca00078efcff */
[----:B------:R-:W-:Y:S01]  /*f780*/  STG.E.U8 [R16.64], R3 ;  /* 0x0000000310007986 */ /* 0x000fe2000c101124 */
[----:B------:R-:W-:Y:S05]  /*f790*/  EXIT ;  /* 0x000000000000794d */ /* 0x000fea0003800000 */
.L_x_5185:
[----:B------:R-:W-:Y:S01]  /*f7a0*/  STG.E.U16 [R16.64], R19 ;  /* 0x0000001310007986 */ /* 0x000fe2000c101524 */
[----:B------:R-:W-:Y:S05]  /*f7b0*/  EXIT ;  /* 0x000000000000794d */ /* 0x000fea0003800000 */
.L_x_5182:
        /* <DEDUP_REMOVED lines=10> */
[----:B-1----:R-:W-:Y:S01]  /*f860*/  STG.E.U16 [R16.64], R3 ;  /* 0x0000000310007986 */ /* 0x002fe2000c101524 */
[----:B------:R-:W-:Y:S05]  /*f870*/  EXIT ;  /* 0x000000000000794d */ /* 0x000fea0003800000 */
.L_x_5194:
        /* <DEDUP_REMOVED lines=17> */
.L_x_5197:
[----:B------:R-:W-:-:S04]  /*f990*/  LOP3.LUT R2, R19, 0x80000000, RZ, 0xc0, !PT ;  /* 0x8000000013027812 */ /* 0x000fc800078ec0ff */
[----:B------:R-:W-:-:S04]  /*f9a0*/  SHF.R.U32.HI R3, RZ, 0x18, R2 ;  /* 0x00000018ff037819 */ /* 0x000fc80000011602 */
[----:B------:R-:W-:-:S04]  /*f9b0*/  LOP3.LUT R0, R0, R3, RZ, 0xfc, !PT ;  /* 0x0000000300007212 */ /* 0x000fc800078efcff */
[----:B------:R-:W-:Y:S02]  /*f9c0*/  PRMT R8, R0, 0x7610, R8 ;  /* 0x0000761000087816 */ /* 0x000fe40000000008 */
.L_x_5196:
[----:B------:R-:W-:Y:S05]  /*f9d0*/  BSYNC B0 ;  /* 0x0000000000007941 */ /* 0x000fea0003800000 */
.L_x_5195:
[----:B------:R-:W-:Y:S01]  /*f9e0*/  STG.E.U8 [R16.64], R8 ;  /* 0x0000000810007986 */ /* 0x000fe2000c101124 */
[----:B------:R-:W-:Y:S05]  /*f9f0*/  EXIT ;  /* 0x000000000000794d */ /* 0x000fea0003800000 */
.L_x_5193:
        /* <DEDUP_REMOVED lines=17> */
.L_x_5200:
[----:B------:R-:W-:-:S04]  /*fb10*/  LOP3.LUT R2, R19, 0x80000000, RZ, 0xc0, !PT ;  /* 0x8000000013027812 */ /* 0x000fc800078ec0ff */
[----:B------:R-:W-:-:S04]  /*fb20*/  SHF.R.U32.HI R3, RZ, 0x18, R2 ;  /* 0x00000018ff037819 */ /* 0x000fc80000011602 */
[----:B------:R-:W-:-:S04]  /*fb30*/  LOP3.LUT R0, R0, R3, RZ, 0xfc, !PT ;  /* 0x0000000300007212 */ /* 0x000fc800078efcff */
[----:B------:R-:W-:Y:S02]  /*fb40*/  PRMT R8, R0, 0x7610, R8 ;  /* 0x0000761000087816 */ /* 0x000fe40000000008 */
.L_x_5199:
[----:B------:R-:W-:Y:S05]  /*fb50*/  BSYNC B0 ;  /* 0x0000000000007941 */ /* 0x000fea0003800000 */
.L_x_5198:
[----:B------:R-:W-:Y:S01]  /*fb60*/  STG.E.U8 [R16.64], R8 ;  /* 0x0000000810007986 */ /* 0x000fe2000c101124 */
[----:B------:R-:W-:Y:S05]  /*fb70*/  EXIT ;  /* 0x000000000000794d */ /* 0x000fea0003800000 */
.L_x_5192:
        /* <DEDUP_REMOVED lines=20> */
[----:B------:R-:W-:Y:S01]  /*fcc0*/  STG.E.U8 [R16.64], R3 ;  /* 0x0000000310007986 */ /* 0x000fe2000c101124 */
[----:B------:R-:W-:Y:S05]  /*fcd0*/  EXIT ;  /* 0x000000000000794d */ /* 0x000fea0003800000 */
.L_x_5175:
        /* <DEDUP_REMOVED lines=19> */
[----:B------:R-:W-:Y:S05]  /*fe10*/  EXIT ;  /* 0x000000000000794d */ /* 0x000fea0003800000 */
.L_x_5202:
[----:B------:R-:W-:-:S06]  /*fe20*/  PRMT R2, RZ, 0x5410, R19 ;  /* 0x00005410ff027816 */ /* 0x000fcc0000000013 */
[----:B------:R-:W1:Y:S02]  /*fe30*/  F2I.U64.TRUNC R2, R2 ;  /* 0x0000000200027311 */ /* 0x000e64000020d800 */
[----:B-1----:R-:W-:Y:S01]  /*fe40*/  STG.E.64 [R16.64], R2 ;  /* 0x0000000210007986 */ /* 0x002fe2000c101b24 */
[----:B------:R-:W-:Y:S05]  /*fe50*/  EXIT ;  /* 0x000000000000794d */ /* 0x000fea0003800000 */
.L_x_5201:
[----:B------:R-:W-:-:S06]  /*fe60*/  PRMT R19, RZ, 0x5410, R19 ;  /* 0x00005410ff137816 */ /* 0x000fcc0000000013 */
[----:B------:R-:W1:Y:S02]  /*fe70*/  F2I.FTZ.U32.TRUNC.NTZ R19, R19 ;  /* 0x0000001300137305 */ /* 0x000e64000021f000 */
[----:B-1----:R-:W-:Y:S01]  /*fe80*/  STG.E [R16.64], R19 ;  /* 0x0000001310007986 */ /* 0x002fe2000c101924 */
[----:B------:R-:W-:Y:S05]  /*fe90*/  EXIT ;  /* 0x000000000000794d */ /* 0x000fea0003800000 */
.L_x_5203:
        /* <DEDUP_REMOVED lines=14> */
.L_x_11564:


//--------------------- .text._ZN2at6native27unrolled_elementwise_kernelIZNS0_43_GLOBAL__N__7cc8d1ed_10_Dropout_cu_0e96ed3819masked_scale_kernelIhN3c108BFloat16EfEEvRNS_6TensorERKS6_S9_T1_EUlS5_hE_St5arrayIPcLm3EELi4E23TrivialOffsetCalculatorILi2EjESF_ILi1EjENS0_6memory12LoadWithCastILi2EEENSI_13StoreWithCastILi1EEEEEviT_T0_T2_T3_T4_T5_ --------------------------
	.section	.text._ZN2at6native27unrolled_elementwise_kernelIZNS0_43_GLOBAL__N__7cc8d1ed_10_Dropout_cu_0e96ed3819masked_scale_kernelIhN3c108BFloat16EfEEvRNS_6TensorERKS6_S9_T1_EUlS5_hE_St5arrayIPcLm3EELi4E23TrivialOffsetCalculatorILi2EjESF_ILi1EjENS0_6memory12LoadWithCastILi2EEENSI_13StoreWithCastILi1EEEEEviT_T0_T2_T3_T4_T5_,"ax",@progbits
	.sectioninfo	@"SHI_REGISTERS=32"
	.align	128
        .global         _ZN2at6native27unrolled_elementwise_kernelIZNS0_43_GLOBAL__N__7cc8d1ed_10_Dropout_cu_0e96ed3819masked_scale_kernelIhN3c108BFloat16EfEEvRNS_6TensorERKS6_S9_T1_EUlS5_hE_St5arrayIPcLm3EELi4E23TrivialOffsetCalculatorILi2EjESF_ILi1EjENS0_6memory12LoadWithCastILi2EEENSI_13StoreWithCastILi1EEEEEviT_T0_T2_T3_T4_T5_
        .type           _ZN2at6native27unrolled_elementwise_kernelIZNS0_43_GLOBAL__N__7cc8d1ed_10_Dropout_cu_0e96ed3819masked_scale_kernelIhN3c108BFloat16EfEEvRNS_6TensorERKS6_S9_T1_EUlS5_hE_St5arrayIPcLm3EELi4E23TrivialOffsetCalculatorILi2EjESF_ILi1EjENS0_6memory12LoadWithCastILi2EEENSI_13StoreWithCastILi1EEEEEviT_T0_T2_T3_T4_T5_,@function
        .size           _ZN2at6native27unrolled_elementwise_kernelIZNS0_43_GLOBAL__N__7cc8d1ed_10_Dropout_cu_0e96ed3819masked_scale_kernelIhN3c108BFloat16EfEEvRNS_6TensorERKS6_S9_T1_EUlS5_hE_St5arrayIPcLm3EELi4E23TrivialOffsetCalculatorILi2EjESF_ILi1EjENS0_6memory12LoadWithCastILi2EEENSI_13StoreWithCastILi1EEEEEviT_T0_T2_T3_T4_T5_,(.L_x_11565 - _ZN2at6native27unrolled_elementwise_kernelIZNS0_43_GLOBAL__N__7cc8d1ed_10_Dropout_cu_0e96ed3819masked_scale_kernelIhN3c108BFloat16EfEEvRNS_6TensorERKS6_S9_T1_EUlS5_hE_St5arrayIPcLm3EELi4E23TrivialOffsetCalculatorILi2EjESF_ILi1EjENS0_6memory12LoadWithCastILi2EEENSI_13StoreWithCastILi1EEEEEviT_T0_T2_T3_T4_T5_)
        .other          _ZN2at6native27unrolled_elementwise_kernelIZNS0_43_GLOBAL__N__7cc8d1ed_10_Dropout_cu_0e96ed3819masked_scale_kernelIhN3c108BFloat16EfEEvRNS_6TensorERKS6_S9_T1_EUlS5_hE_St5arrayIPcLm3EELi4E23TrivialOffsetCalculatorILi2EjESF_ILi1EjENS0_6memory12LoadWithCastILi2EEENSI_13StoreWithCastILi1EEEEEviT_T0_T2_T3_T4_T5_,@"STO_CUDA_ENTRY STV_DEFAULT"
_ZN2at6native27unrolled_elementwise_kernelIZNS0_43_GLOBAL__N__7cc8d1ed_10_Dropout_cu_0e96ed3819masked_scale_kernelIhN3c108BFloat16EfEEvRNS_6TensorERKS6_S9_T1_EUlS5_hE_St5arrayIPcLm3EELi4E23TrivialOffsetCalculatorILi2EjESF_ILi1EjENS0_6memory12LoadWithCastILi2EEENSI_13StoreWithCastILi1EEEEEviT_T0_T2_T3_T4_T5_:
.text._ZN2at6native27unrolled_elementwise_kernelIZNS0_43_GLOBAL__N__7cc8d1ed_10_Dropout_cu_0e96ed3819masked_scale_kernelIhN3c108BFloat16EfEEvRNS_6TensorERKS6_S9_T1_EUlS5_hE_St5arrayIPcLm3EELi4E23TrivialOffsetCalculatorILi2EjESF_ILi1EjENS0_6memory12LoadWithCastILi2EEENSI_13StoreWithCastILi1EEEEEviT_T0_T2_T3_T4_T5_:
[----:B------:R-:W-:Y:S02]  /*0000*/  IMAD.MOV.U32 R1, RZ, RZ, c[0x0][0x28] ;  /* 0x00000a00ff017624 */ /* 0x000fe400078e00ff */
[----:B------:R-:W0:Y:S01]  /*0010*/  S2R R16, SR_CTAID.X ;  /* 0x0000000000107919 */ /* 0x000e220000002500 */
[----:B------:R-:W-:Y:S01]  /*0020*/  IMAD.MOV.U32 R3, RZ, RZ, -0x200 ;  /* 0xfffffe00ff037424 */ /* 0x000fe200078e00ff */
[----:B------:R-:W1:Y:S01]  /*0030*/  LDC.U8 R2, c[0x0][0x194] ;  /* 0x00006500ff027b82 */ /* 0x000e620000000000 */
[----:B------:R-:W-:Y:S01]  /*0040*/  ULDC.64 UR36, c[0x0][0x118] ;  /* 0x0000460000247ab9 */ /* 0x000fe20000000a00 */
[----:B------:R-:W2:Y:S01]  /*0050*/  S2R R28, SR_TID.X ;  /* 0x00000000001c7919 */ /* 0x000ea20000002100 */
[----:B------:R-:W-:Y:S01]  /*0060*/  BSSY B6, `(.L_x_5204) ;  /* 0x0000202000067945 */ /* 0x000fe20003800000 */
[----:B------:R-:W-:Y:S02]  /*0070*/  PRMT R19, RZ, 0x7610, R19 ;  /* 0x00007610ff137816 */ /* 0x000fe40000000013 */
[----:B------:R-:W-:Y:S02]  /*0080*/  PRMT R22, RZ, 0x7610, R22 ;  /* 0x00007610ff167816 */ /* 0x000fe40000000016 */
[----:B------:R-:W3:Y:S01]  /*0090*/  LDC.U8 R17, c[0x0][0x195] ;  /* 0x00006540ff117b82 */ /* 0x000ee20000000000 */
[----:B------:R-:W-:Y:S01]  /*00a0*/  PRMT R23, RZ, 0x7610, R23 ;  /* 0x00007610ff177816 */ /* 0x000fe20000000017 */
[----:B0-----:R-:W-:-:S05]  /*00b0*/  IMAD R18, R16, R3, c[0x0][0x160] ;  /* 0x0000580010127624 */ /* 0x001fca00078e0203 */
[----:B--2---:R-:W-:-:S13]  /*00c0*/  ISETP.GE.AND P0, PT, R28, R18, PT ;  /* 0x000000121c00720c */ /* 0x004fda0003f06270 */
[----:B------:R-:W-:Y:S05]  /*00d0*/  @P0 BRA `(.L_x_5205) ;  /* 0x00001fa000000947 */ /* 0x000fea0003800000 */
[----:B-1-3--:R-:W-:Y:S01]  /*00e0*/  PRMT R0, R2, 0x9910, RZ ;  /* 0x0000991002007816 */ /* 0x00afe200000000ff */
[----:B------:R-:W-:-:S03]  /*00f0*/  IMAD R28, R16, 0x200, R28 ;  /* 0x00000200101c7824 */ /* 0x000fc600078e021c */
[----:B------:R-:W-:Y:S01]  /*0100*/  ISETP.GT.AND P0, PT, R0, 0x9, PT ;  /* 0x000000090000780c */ /* 0x000fe20003f04270 */
[----:B------:R-:W-:-:S05]  /*0110*/  IMAD R4, R28, c[0x0][0x198], RZ ;  /* 0x000066001c047a24 */ /* 0x000fca00078e02ff */
[----:B------:R-:W-:-:S05]  /*0120*/  IADD3 R4, P1, R4, c[0x0][0x180], RZ ;  /* 0x0000600004047a10 */ /* 0x000fca0007f3e0ff */
[----:B------:R-:W-:Y:S02]  /*0130*/  IMAD.X R5, RZ, RZ, c[0x0][0x184], P1 ;  /* 0x00006100ff057624 */ /* 0x000fe400008e06ff */
        /* <DEDUP_REMOVED lines=14> */
.L_x_5209:
[----:B------:R-:W2:Y:S02]  /*0220*/  LDG.E.U8 R4, [R4.64] ;  /* 0x0000002404047981 */ /* 0x000ea4000c1e1100 */
[----:B--2---:R-:W0:Y:S02]  /*0230*/  I2F.U16 R0, R4 ;  /* 0x0000000400007306 */ /* 0x004e240000101000 */
[----:B0-----:R-:W-:-:S04]  /*0240*/  F2FP.BF16.PACK_AB R0, RZ, R0 ;  /* 0x00000000ff00723e */ /* 0x001fc800000010ff */
[----:B------:R-:W-:Y:S01]  /*0250*/  PRMT R22, R0, 0x7610, R22 ;  /* 0x0000761000167816 */ /* 0x000fe20000000016 */
[----:B------:R-:W-:Y:S05]  /*0260*/  BRA `(.L_x_5211) ;  /* 0x00000f1000007947 */ /* 0x000fea0003800000 */
.L_x_5208:
        /* <DEDUP_REMOVED lines=11> */
.L_x_5213:
[----:B------:R-:W2:Y:S02]  /*0320*/  LDG.E R4, [R4.64] ;  /* 0x0000002404047981 */ /* 0x000ea4000c1e1900 */
[----:B--2---:R-:W0:Y:S02]  /*0330*/  I2F R0, R4 ;  /* 0x0000000400007306 */ /* 0x004e240000201400 */
[----:B0-----:R-:W-:-:S04]  /*0340*/  F2FP.BF16.PACK_AB R0, RZ, R0 ;  /* 0x00000000ff00723e */ /* 0x001fc800000010ff */
[----:B------:R-:W-:Y:S01]  /*0350*/  PRMT R22, R0, 0x7610, R22 ;  /* 0x0000761000167816 */ /* 0x000fe20000000016 */
[----:B------:R-:W-:Y:S05]  /*0360*/  BRA `(.L_x_5211) ;  /* 0x00000e1000007947 */ /* 0x000fea0003800000 */
.L_x_5212:
[----:B------:R-:W2:Y:S02]  /*0370*/  LDG.E.U16 R4, [R4.64] ;  /* 0x0000002404047981 */ /* 0x000ea4000c1e1500 */
[----:B--2---:R-:W0:Y:S02]  /*0380*/  I2F.S16 R0, R4 ;  /* 0x0000000400007306 */ /* 0x004e240000101400 */
[----:B0-----:R-:W-:-:S04]  /*0390*/  F2FP.BF16.PACK_AB R0, RZ, R0 ;  /* 0x00000000ff00723e */ /* 0x001fc800000010ff */
[----:B------:R-:W-:Y:S01]  /*03a0*/  PRMT R22, R0, 0x7610, R22 ;  /* 0x0000761000167816 */ /* 0x000fe20000000016 */
[----:B------:R-:W-:Y:S05]  /*03b0*/  BRA `(.L_x_5211) ;  /* 0x00000dc000007947 */ /* 0x000fea0003800000 */
.L_x_5207:
        /* <DEDUP_REMOVED lines=9> */
.L_x_5215:
[----:B------:R-:W2:Y:S02]  /*0450*/  LDG.E.U16 R0, [R4.64] ;  /* 0x0000002404007981 */ /* 0x000ea4000c1e1500 */
[----:B--2---:R-:W-:-:S05]  /*0460*/  HADD2.F32 R0, -RZ, R0.H0_H0 ;  /* 0x20000000ff007230 */ /* 0x004fca0000004100 */
[----:B------:R-:W-:-:S04]  /*0470*/  F2FP.BF16.PACK_AB R0, RZ, R0 ;  /* 0x00000000ff00723e */ /* 0x000fc800000010ff */
[----:B------:R-:W-:Y:S01]  /*0480*/  PRMT R22, R0, 0x7610, R22 ;  /* 0x0000761000167816 */ /* 0x000fe20000000016 */
[----:B------:R-:W-:Y:S05]  /*0490*/  BRA `(.L_x_5211) ;  /* 0x00000ce000007947 */ /* 0x000fea0003800000 */
.L_x_5214:
        /* <DEDUP_REMOVED lines=9> */
.L_x_5217:
[----:B------:R-:W2:Y:S02]  /*0530*/  LDG.E.U16 R4, [R4.64] ;  /* 0x0000002404047981 */ /* 0x000ea4000c1e1500 */
[----:B--2---:R-:W-:-:S05]  /*0540*/  HADD2.F32 R0, -RZ, R4.H0_H0 ;  /* 0x20000004ff007230 */ /* 0x004fca0000004100 */
[----:B------:R-:W-:-:S04]  /*0550*/  F2FP.BF16.PACK_AB R0, RZ, R0 ;  /* 0x00000000ff00723e */ /* 0x000fc800000010ff */
[----:B------:R-:W-:Y:S01]  /*0560*/  PRMT R22, R0, 0x7610, R22 ;  /* 0x0000761000167816 */ /* 0x000fe20000000016 */
[----:B------:R-:W-:Y:S05]  /*0570*/  BRA `(.L_x_5211) ;  /* 0x00000c0000007947 */ /* 0x000fea0003800000 */
.L_x_5216:
[----:B------:R-:W2:Y:S02]  /*0580*/  LDG.E.64 R4, [R4.64] ;  /* 0x0000002404047981 */ /* 0x000ea4000c1e1b00 */
[----:B--2---:R-:W0:Y:S01]  /*0590*/  F2F.F32.F64 R0, R4 ;  /* 0x0000000400007310 */ /* 0x004e220000301000 */
[----:B------:R-:W0:-:S14]  /*05a0*/  DSETP.GEU.AND P0, PT, |R4|, c[0x2][0x0], PT ;  /* 0x008000000400762a */ /* 0x000e1c0003f0e200 */
[----:B0-----:R-:W-:-:S05]  /*05b0*/  @!P0 FMUL R0, R0, 1.175494350822287508e-38 ;  /* 0x0080000000008820 */ /* 0x001fca0000400000 */
[----:B------:R-:W-:-:S04]  /*05c0*/  F2FP.BF16.PACK_AB R0, RZ, R0 ;  /* 0x00000000ff00723e */ /* 0x000fc800000010ff */
[----:B------:R-:W-:Y:S01]  /*05d0*/  PRMT R22, R0, 0x7610, R22 ;  /* 0x0000761000167816 */ /* 0x000fe20000000016 */
[----:B------:R-:W-:Y:S05]  /*05e0*/  BRA `(.L_x_5211) ;  /* 0x00000b9000007947 */ /* 0x000fea0003800000 */
.L_x_5206:
        /* <DEDUP_REMOVED lines=14> */
.L_x_5220:
[----:B------:R-:W2:Y:S02]  /*06d0*/  LDG.E.64 R4, [R4.64] ;  /* 0x0000002404047981 */ /* 0x000ea4000c1e1b00 */
[----:B--2---:R-:W0:Y:S01]  /*06e0*/  F2F.F32.F64 R0, R4 ;  /* 0x0000000400007310 */ /* 0x004e220000301000 */
[----:B------:R-:W0:-:S14]  /*06f0*/  DSETP.GEU.AND P0, PT, |R4|, c[0x2][0x0], PT ;  /* 0x008000000400762a */ /* 0x000e1c0003f0e200 */
[----:B0-----:R-:W-:-:S05]  /*0700*/  @!P0 FMUL R0, R0, 1.175494350822287508e-38 ;  /* 0x0080000000008820 */ /* 0x001fca0000400000 */
[----:B------:R-:W-:-:S04]  /*0710*/  F2FP.BF16.PACK_AB R0, RZ, R0 ;  /* 0x00000000ff00723e */ /* 0x000fc800000010ff */
[----:B------:R-:W-:Y:S01]  /*0720*/  PRMT R22, R0, 0x7610, R22 ;  /* 0x0000761000167816 */ /* 0x000fe20000000016 */
[----:B------:R-:W-:Y:S05]  /*0730*/  BRA `(.L_x_5211) ;  /* 0x00000a4000007947 */ /* 0x000fea0003800000 */
.L_x_5219:
        /* <DEDUP_REMOVED lines=28> */
.L_x_5222:
[----:B------:R-:W2:Y:S02]  /*0900*/  LDG.E.U8 R4, [R4.64] ;  /* 0x0000002404047981 */ /* 0x000ea4000c1e1100 */
[----:B--2---:R-:W-:-:S05]  /*0910*/  IMAD.SHL.U32 R0, R4, 0x2000000, RZ ;  /* 0x0200000004007824 */ /* 0x004fca00078e00ff */
[----:B------:R-:W-:-:S13]  /*0920*/  ISETP.GE.U32.AND P0, PT, R0, 0x8000000, PT ;  /* 0x080000000000780c */ /* 0x000fda0003f06070 */
[C---:B------:R-:W-:Y:S02]  /*0930*/  @P0 IMAD.SHL.U32 R3, R4.reuse, 0x200000, RZ ;  /* 0x0020000004030824 */ /* 0x040fe400078e00ff */
[----:B------:R-:W-:-:S03]  /*0940*/  @!P0 IMAD.SHL.U32 R0, R4, 0x100, RZ ;  /* 0x0000010004008824 */ /* 0x000fc600078e00ff */
[----:B------:R-:W-:Y:S02]  /*0950*/  @P0 LOP3.LUT R3, R3, 0xfe00000, RZ, 0xc0, !PT ;  /* 0x0fe0000003030812 */ /* 0x000fe400078ec0ff */
[----:B------:R-:W-:Y:S02]  /*0960*/  @!P0 LOP3.LUT R0, R0, 0x7f00, RZ, 0xc0, !PT ;  /* 0x00007f0000008812 */ /* 0x000fe400078ec0ff */
[----:B------:R-:W-:Y:S02]  /*0970*/  @P0 LOP3.LUT R3, R3, 0x70000000, RZ, 0xfc, !PT ;  /* 0x7000000003030812 */ /* 0x000fe400078efcff */
[----:B------:R-:W-:-:S03]  /*0980*/  @!P0 LOP3.LUT R0, R0, 0x3f000000, RZ, 0xfc, !PT ;  /* 0x3f00000000008812 */ /* 0x000fc600078efcff */
[----:B------:R-:W-:Y:S02]  /*0990*/  @P0 FMUL.FTZ R3, R3, 1.9259299443872358531e-34 ;  /* 0x0780000003030820 */ /* 0x000fe40000410000 */
[----:B------:R-:W-:Y:S02]  /*09a0*/  @!P0 FADD.FTZ R3, R0, -0.5 ;  /* 0xbf00000000038421 */ /* 0x000fe40000010000 */
[----:B------:R-:W-:-:S05]  /*09b0*/  IMAD.SHL.U32 R0, R4, 0x1000000, RZ ;  /* 0x0100000004007824 */ /* 0x000fca00078e00ff */
[----:B------:R-:W-:-:S04]  /*09c0*/  LOP3.LUT R0, R3, 0x80000000, R0, 0xf8, !PT ;  /* 0x8000000003007812 */ /* 0x000fc800078ef800 */
[----:B------:R-:W-:-:S04]  /*09d0*/  F2FP.BF16.PACK_AB R0, RZ, R0 ;  /* 0x00000000ff00723e */ /* 0x000fc800000010ff */
[----:B------:R-:W-:Y:S01]  /*09e0*/  PRMT R22, R0, 0x7610, R22 ;  /* 0x0000761000167816 */ /* 0x000fe20000000016 */
[----:B------:R-:W-:Y:S05]  /*09f0*/  BRA `(.L_x_5211) ;  /* 0x0000078000007947 */ /* 0x000fea0003800000 */
.L_x_5221:
[----:B------:R0:W5:Y:S01]  /*0a00*/  LDG.E.U16 R22, [R4.64] ;  /* 0x0000002404167981 */ /* 0x000162000c1e1500 */
[----:B------:R-:W-:Y:S05]  /*0a10*/  BRA `(.L_x_5211) ;  /* 0x0000076000007947 */ /* 0x000fea0003800000 */
.L_x_5218:
        /* <DEDUP_REMOVED lines=12> */
.L_x_5225:
        /* <DEDUP_REMOVED lines=21> */
.L_x_5229:
[----:B------:R-:W-:Y:S05]  /*0c30*/  BSYNC B1 ;  /* 0x0000000000017941 */ /* 0x000fea0003800000 */
.L_x_5228:
[----:B------:R-:W-:Y:S01]  /*0c40*/  LEA R5, R0, 0x3b800000, 0x17 ;  /* 0x3b80000000057811 */ /* 0x000fe200078eb8ff */
[----:B------:R-:W-:-:S05]  /*0c50*/  IMAD.SHL.U32 R0, R3, 0x100000, RZ ;  /* 0x0010000003007824 */ /* 0x000fca00078e00ff */
[----:B------:R-:W-:Y:S02]  /*0c60*/  LOP3.LUT R0, R5, R0, R6, 0xfe, !PT ;  /* 0x0000000005007212 */ /* 0x000fe400078efe06 */
.L_x_5227:
[----:B------:R-:W-:Y:S05]  /*0c70*/  BSYNC B0 ;  /* 0x0000000000007941 */ /* 0x000fea0003800000 */
.L_x_5226:
[----:B------:R-:W-:-:S04]  /*0c80*/  F2FP.BF16.PACK_AB R0, RZ, R0 ;  /* 0x00000000ff00723e */ /* 0x000fc800000010ff */
[----:B------:R-:W-:Y:S01]  /*0c90*/  PRMT R22, R0, 0x7610, R22 ;  /* 0x0000761000167816 */ /* 0x000fe20000000016 */
[----:B------:R-:W-:Y:S05]  /*0ca0*/  BRA `(.L_x_5211) ;  /* 0x000004d000007947 */ /* 0x000fea0003800000 */
.L_x_5224:
        /* <DEDUP_REMOVED lines=21> */
.L_x_5233:
[----:B------:R-:W-:Y:S05]  /*0e00*/  BSYNC B1 ;  /* 0x0000000000017941 */ /* 0x000fea0003800000 */
.L_x_5232:
[----:B------:R-:W-:Y:S01]  /*0e10*/  LEA R5, R0, 0x37800000, 0x17 ;  /* 0x3780000000057811 */ /* 0x000fe200078eb8ff */
[----:B------:R-:W-:-:S05]  /*0e20*/  IMAD.SHL.U32 R0, R3, 0x200000, RZ ;  /* 0x0020000003007824 */ /* 0x000fca00078e00ff */
[----:B------:R-:W-:Y:S02]  /*0e30*/  LOP3.LUT R0, R5, R0, R6, 0xfe, !PT ;  /* 0x0000000005007212 */ /* 0x000fe400078efe06 */
.L_x_5231:
[----:B------:R-:W-:Y:S05]  /*0e40*/  BSYNC B0 ;  /* 0x0000000000007941 */ /* 0x000fea0003800000 */
.L_x_5230:
[----:B------:R-:W-:-:S04]  /*0e50*/  F2FP.BF16.PACK_AB R0, RZ, R0 ;  /* 0x00000000ff00723e */ /* 0x000fc800000010ff */
[----:B------:R-:W-:Y:S01]  /*0e60*/  PRMT R22, R0, 0x7610, R22 ;  /* 0x0000761000167816 */ /* 0x000fe20000000016 */
[----:B------:R-:W-:Y:S05]  /*0e70*/  BRA `(.L_x_5211) ;  /* 0x0000030000007947 */ /* 0x000fea0003800000 */
.L_x_5223:
        /* <DEDUP_REMOVED lines=14> */
.L_x_5237:
[----:B------:R-:W-:Y:S05]  /*0f60*/  BSYNC B0 ;  /* 0x0000000000007941 */ /* 0x000fea0003800000 */
.L_x_5236:
[----:B------:R-:W-:-:S04]  /*0f70*/  F2FP.BF16.PACK_AB R0, RZ, R0 ;  /* 0x00000000ff00723e */ /* 0x000fc800000010ff */
[----:B------:R-:W-:Y:S01]  /*0f80*/  PRMT R22, R0, 0x7610, R22 ;  /* 0x0000761000167816 */ /* 0x000fe20000000016 */
[----:B------:R-:W-:Y:S05]  /*0f90*/  BRA `(.L_x_5211) ;  /* 0x000001e000007947 */ /* 0x000fea0003800000 */
.L_x_5210:
        /* <DEDUP_REMOVED lines=21> */
.L_x_5235:
[----:B------:R-:W2:Y:S02]  /*10f0*/  LDG.E.64 R4, [R4.64] ;  /* 0x0000002404047981 */ /* 0x000ea4000c1e1b00 */
[----:B--2---:R-:W0:Y:S02]  /*1100*/  I2F.U64 R0, R4 ;  /* 0x0000000400007312 */ /* 0x004e240000301000 */
[----:B0-----:R-:W-:-:S04]  /*1110*/  F2FP.BF16.PACK_AB R0, RZ, R0 ;  /* 0x00000000ff00723e */ /* 0x001fc800000010ff */
[----:B------:R-:W-:Y:S01]  /*1120*/  PRMT R22, R0, 0x7610, R22 ;  /* 0x0000761000167816 */ /* 0x000fe20000000016 */
[----:B------:R-:W-:Y:S05]  /*1130*/  BRA `(.L_x_5211) ;  /* 0x0000004000007947 */ /* 0x000fea0003800000 */
.L_x_5234:
[----:B------:R-:W2:Y:S02]  /*1140*/  LDG.E R4, [R4.64] ;  /* 0x0000002404047981 */ /* 0x000ea4000c1e1900 */
[----:B--2---:R-:W0:Y:S02]  /*1150*/  I2F.U32 R0, R4 ;  /* 0x0000000400007306 */ /* 0x004e240000201000 */
[----:B0-----:R-:W-:-:S04]  /*1160*/  F2FP.BF16.PACK_AB R0, RZ, R0 ;  /* 0x00000000ff00723e */ /* 0x001fc800000010ff */
[----:B------:R-:W-:Y:S02]  /*1170*/  PRMT R22, R0, 0x7610, R22 ;  /* 0x0000761000167816 */ /* 0x000fe40000000016 */
.L_x_5211:
[----:B------:R-:W-:Y:S01]  /*1180*/  PRMT R0, R17, 0x9910, RZ ;  /* 0x0000991011007816 */ /* 0x000fe200000000ff */
[----:B------:R-:W-:-:S03]  /*1190*/  IMAD R6, R28, c[0x0][0x19c], RZ ;  /* 0x000067001c067a24 */ /* 0x000fc600078e02ff */
[----:B------:R-:W-:Y:S02]  /*11a0*/  ISETP.GT.AND P0, PT, R0, 0x9, PT ;  /* 0x000000090000780c */ /* 0x000fe40003f04270 */
[----:B------:R-:W-:-:S05]  /*11b0*/  IADD3 R6, P1, R6, c[0x0][0x188], RZ ;  /* 0x0000620006067a10 */ /* 0x000fca0007f3e0ff */
[----:B------:R-:W-:-:S06]  /*11c0*/  IMAD.X R7, RZ, RZ, c[0x0][0x18c], P1 ;  /* 0x00006300ff077624 */ /* 0x000fcc00008e06ff */
        /* <DEDUP_REMOVED lines=11> */
.L_x_5241:
[----:B------:R1:W5:Y:S01]  /*1280*/  LDG.E.U8 R23, [R6.64] ;  /* 0x0000002406177981 */ /* 0x000362000c1e1100 */
[----:B------:R-:W-:Y:S05]  /*1290*/  BRA `(.L_x_5243) ;  /* 0x00000dc000007947 */ /* 0x000fea0003800000 */
.L_x_5240:
        /* <DEDUP_REMOVED lines=8> */
.L_x_5245:
[----:B------:R1:W5:Y:S01]  /*1320*/  LDG.E.U8 R23, [R6.64] ;  /* 0x0000002406177981 */ /* 0x000362000c1e1100 */
[----:B------:R-:W-:Y:S05]  /*1330*/  BRA `(.L_x_5243) ;  /* 0x00000d2000007947 */ /* 0x000fea0003800000 */
.L_x_5244:
[----:B------:R1:W5:Y:S01]  /*1340*/  LDG.E.U16 R23, [R6.64] ;  /* 0x0000002406177981 */ /* 0x000362000c1e1500 */
[----:B------:R-:W-:Y:S05]  /*1350*/  BRA `(.L_x_5243) ;  /* 0x00000d0000007947 */ /* 0x000fea0003800000 */
.L_x_5239:
[----:B------:R-:W-:-:S13]  /*1360*/  ISETP.GT.AND P0, PT, R0, 0x6, PT ;  /* 0x000000060000780c */ /* 0x000fda0003f04270 */
[----:B------:R-:W-:Y:S05]  /*1370*/  @P0 BRA `(.L_x_5246) ;  /* 0x000000d000000947 */ /* 0x000fea0003800000 */
[----:B------:R-:W-:-:S13]  /*1380*/  ISETP.NE.AND P0, PT, R0, 0x5, PT ;  /* 0x000000050000780c */ /* 0x000fda0003f05270 */
[----:B------:R-:W-:Y:S05]  /*1390*/  @!P0 BRA `(.L_x_5247) ;  /* 0x0000006000008947 */ /* 0x000fea0003800000 */
[----:B------:R-:W-:-:S13]  /*13a0*/  ISETP.NE.AND P0, PT, R0, 0x6, PT ;  /* 0x000000060000780c */ /* 0x000fda0003f05270 */
[----:B------:R-:W-:Y:S05]  /*13b0*/  @P0 BRA `(.L_x_5242) ;  /* 0x00000b2000000947 */ /* 0x000fea0003800000 */
[----:B0-----:R-:W2:Y:S02]  /*13c0*/  LDG.E R4, [R6.64] ;  /* 0x0000002406047981 */ /* 0x001ea4000c1e1900 */
[----:B--2---:R-:W0:Y:S02]  /*13d0*/  F2I.S64.TRUNC R4, R4 ;  /* 0x0000000400047311 */ /* 0x004e24000020d900 */
[----:B0-----:R-:W-:Y:S01]  /*13e0*/  PRMT R23, R4, 0x7610, R23 ;  /* 0x0000761004177816 */ /* 0x001fe20000000017 */
[----:B------:R-:W-:Y:S05]  /*13f0*/  BRA `(.L_x_5243) ;  /* 0x00000c6000007947 */ /* 0x000fea0003800000 */
.L_x_5247:
[----:B0-----:R-:W2:Y:S02]  /*1400*/  LDG.E.U16 R4, [R6.64] ;  /* 0x0000002406047981 */ /* 0x001ea4000c1e1500 */
[----:B--2---:R-:W-:-:S06]  /*1410*/  HADD2.F32 R4, -RZ, R4.H0_H0 ;  /* 0x20000004ff047230 */ /* 0x004fcc0000004100 */
[----:B------:R-:W0:Y:S02]  /*1420*/  F2I.S64.TRUNC R4, R4 ;  /* 0x0000000400047311 */ /* 0x000e24000020d900 */
[----:B0-----:R-:W-:Y:S01]  /*1430*/  PRMT R23, R4, 0x7610, R23 ;  /* 0x0000761004177816 */ /* 0x001fe20000000017 */
[----:B------:R-:W-:Y:S05]  /*1440*/  BRA `(.L_x_5243) ;  /* 0x00000c1000007947 */ /* 0x000fea0003800000 */
.L_x_5246:
[----:B------:R-:W-:-:S13]  /*1450*/  ISETP.NE.AND P0, PT, R0, 0x7, PT ;  /* 0x000000070000780c */ /* 0x000fda0003f05270 */
[----:B------:R-:W-:Y:S05]  /*1460*/  @!P0 BRA `(.L_x_5248) ;  /* 0x000000d000008947 */ /* 0x000fea0003800000 */
        /* <DEDUP_REMOVED lines=8> */
.L_x_5249:
[----:B------:R-:W2:Y:S02]  /*14f0*/  LDG.E.U16 R6, [R6.64] ;  /* 0x0000002406067981 */ /* 0x000ea4000c1e1500 */
[----:B0-2---:R-:W-:-:S06]  /*1500*/  HADD2.F32 R4, -RZ, R6.H0_H0 ;  /* 0x20000006ff047230 */ /* 0x005fcc0000004100 */
[----:B------:R-:W0:Y:S02]  /*1510*/  F2I.S64.TRUNC R4, R4 ;  /* 0x0000000400047311 */ /* 0x000e24000020d900 */
[----:B0-----:R-:W-:Y:S01]  /*1520*/  PRMT R23, R4, 0x7610, R23 ;  /* 0x0000761004177816 */ /* 0x001fe20000000017 */
[----:B------:R-:W-:Y:S05]  /*1530*/  BRA `(.L_x_5243) ;  /* 0x00000b2000007947 */ /* 0x000fea0003800000 */
.L_x_5248:
[----:B0-----:R-:W2:Y:S02]  /*1540*/  LDG.E.64 R4, [R6.64] ;  /* 0x0000002406047981 */ /* 0x001ea4000c1e1b00 */
[----:B--2---:R-:W0:Y:S02]  /*1550*/  F2I.S64.F64.TRUNC R4, R4 ;  /* 0x0000000400047311 */ /* 0x004e24000030d900 */
[----:B0-----:R-:W-:Y:S01]  /*1560*/  PRMT R23, R4, 0x7610, R23 ;  /* 0x0000761004177816 */ /* 0x001fe20000000017 */
[----:B------:R-:W-:Y:S05]  /*1570*/  BRA `(.L_x_5243) ;  /* 0x00000ae000007947 */ /* 0x000fea0003800000 */
.L_x_5238:
        /* <DEDUP_REMOVED lines=12> */
.L_x_5252:
[----:B------:R-:W2:Y:S02]  /*1640*/  LDG.E.64 R6, [R6.64] ;  /* 0x0000002406067981 */ /* 0x000ea4000c1e1b00 */
[----:B0-2---:R-:W0:Y:S02]  /*1650*/  F2I.S64.F64.TRUNC R4, R6 ;  /* 0x0000000600047311 */ /* 0x005e24000030d900 */
[----:B0-----:R-:W-:Y:S01]  /*1660*/  PRMT R23, R4, 0x7610, R23 ;  /* 0x0000761004177816 */ /* 0x001fe20000000017 */
[----:B------:R-:W-:Y:S05]  /*1670*/  BRA `(.L_x_5243) ;  /* 0x000009e000007947 */ /* 0x000fea0003800000 */
.L_x_5251:
        /* <DEDUP_REMOVED lines=10> */
[----:B0-----:R-:W0:Y:S01]  /*1720*/  FLO.U32 R4, R3 ;  /* 0x0000000300047300 */ /* 0x001e2200000e0000 */
        /* <DEDUP_REMOVED lines=17> */
.L_x_5254:
[----:B------:R-:W2:Y:S02]  /*1840*/  LDG.E.U8 R6, [R6.64] ;  /* 0x0000002406067981 */ /* 0x000ea4000c1e1100 */
[----:B--2---:R-:W-:-:S05]  /*1850*/  IMAD.SHL.U32 R0, R6, 0x2000000, RZ ;  /* 0x0200000006007824 */ /* 0x004fca00078e00ff */
[----:B------:R-:W-:-:S13]  /*1860*/  ISETP.GE.U32.AND P0, PT, R0, 0x8000000, PT ;  /* 0x080000000000780c */ /* 0x000fda0003f06070 */
[C---:B------:R-:W-:Y:S02]  /*1870*/  @!P0 IMAD.SHL.U32 R0, R6.reuse, 0x100, RZ ;  /* 0x0000010006008824 */ /* 0x040fe400078e00ff */
[----:B------:R-:W-:-:S03]  /*1880*/  @P0 IMAD.SHL.U32 R3, R6, 0x200000, RZ ;  /* 0x0020000006030824 */ /* 0x000fc600078e00ff */
[----:B------:R-:W-:Y:S02]  /*1890*/  @!P0 LOP3.LUT R0, R0, 0x7f00, RZ, 0xc0, !PT ;  /* 0x00007f0000008812 */ /* 0x000fe400078ec0ff */
[----:B------:R-:W-:Y:S02]  /*18a0*/  @P0 LOP3.LUT R3, R3, 0x70000000, RZ, 0xfc, !PT ;  /* 0x7000000003030812 */ /* 0x000fe400078efcff */
[----:B------:R-:W-:-:S03]  /*18b0*/  @!P0 LOP3.LUT R0, R0, 0x3f000000, RZ, 0xfc, !PT ;  /* 0x3f00000000008812 */ /* 0x000fc600078efcff */
[----:B------:R-:W-:Y:S02]  /*18c0*/  @P0 FMUL.FTZ R3, R3, 1.9259299443872358531e-34 ;  /* 0x0780000003030820 */ /* 0x000fe40000410000 */
[----:B------:R-:W-:Y:S02]  /*18d0*/  @!P0 FADD.FTZ R3, R0, -0.5 ;  /* 0xbf00000000038421 */ /* 0x000fe40000010000 */
[----:B------:R-:W-:-:S05]  /*18e0*/  IMAD.SHL.U32 R0, R6, 0x1000000, RZ ;  /* 0x0100000006007824 */ /* 0x000fca00078e00ff */
[----:B------:R-:W-:-:S04]  /*18f0*/  LOP3.LUT R0, R3, 0x80000000, R0, 0xf8, !PT ;  /* 0x8000000003007812 */ /* 0x000fc800078ef800 */
[----:B0-----:R-:W0:Y:S02]  /*1900*/  F2I.S64.TRUNC R4, R0 ;  /* 0x0000000000047311 */ /* 0x001e24000020d900 */
[----:B0-----:R-:W-:Y:S01]  /*1910*/  PRMT R23, R4, 0x7610, R23 ;  /* 0x0000761004177816 */ /* 0x001fe20000000017 */
[----:B------:R-:W-:Y:S05]  /*1920*/  BRA `(.L_x_5243) ;  /* 0x0000073000007947 */ /* 0x000fea0003800000 */
.L_x_5253:
[----:B0-----:R-:W2:Y:S02]  /*1930*/  LDG.E.U16 R4, [R6.64] ;  /* 0x0000002406047981 */ /* 0x001ea4000c1e1500 */
[----:B--2---:R-:W-:-:S06]  /*1940*/  PRMT R4, RZ, 0x5410, R4 ;  /* 0x00005410ff047816 */ /* 0x004fcc0000000004 */
[----:B------:R-:W0:Y:S02]  /*1950*/  F2I.S64.TRUNC R4, R4 ;  /* 0x0000000400047311 */ /* 0x000e24000020d900 */
[----:B0-----:R-:W-:Y:S01]  /*1960*/  PRMT R23, R4, 0x7610, R23 ;  /* 0x0000761004177816 */ /* 0x001fe20000000017 */
[----:B------:R-:W-:Y:S05]  /*1970*/  BRA `(.L_x_5243) ;  /* 0x000006e000007947 */ /* 0x000fea0003800000 */
.L_x_5250:
        /* <DEDUP_REMOVED lines=10> */
.L_x_5257:
[----:B------:R-:W2:Y:S01]  /*1a20*/  LDG.E.U8 R3, [R6.64] ;  /* 0x0000002406037981 */ /* 0x000ea2000c1e1100 */
[----:B------:R-:W-:Y:S01]  /*1a30*/  BSSY B0, `(.L_x_5258) ;  /* 0x0000018000007945 */ /* 0x000fe20003800000 */
[----:B0-----:R-:W-:Y:S01]  /*1a40*/  IMAD.MOV.U32 R4, RZ, RZ, RZ ;  /* 0x000000ffff047224 */ /* 0x001fe200078e00ff */
        /* <DEDUP_REMOVED lines=18> */
.L_x_5261:
[----:B------:R-:W-:Y:S05]  /*1b70*/  BSYNC B1 ;  /* 0x0000000000017941 */ /* 0x000fea0003800000 */
.L_x_5260:
[----:B------:R-:W-:Y:S01]  /*1b80*/  IMAD.SHL.U32 R3, R3, 0x100000, RZ ;  /* 0x0010000003037824 */ /* 0x000fe200078e00ff */
[----:B------:R-:W-:-:S04]  /*1b90*/  LEA R5, R0, 0x3b800000, 0x17 ;  /* 0x3b80000000057811 */ /* 0x000fc800078eb8ff */
[----:B------:R-:W-:Y:S02]  /*1ba0*/  LOP3.LUT R4, R5, R3, R6, 0xfe, !PT ;  /* 0x0000000305047212 */ /* 0x000fe400078efe06 */
.L_x_5259:
[----:B------:R-:W-:Y:S05]  /*1bb0*/  BSYNC B0 ;  /* 0x0000000000007941 */ /* 0x000fea0003800000 */
.L_x_5258:
[----:B------:R-:W0:Y:S02]  /*1bc0*/  F2I.S64.TRUNC R4, R4 ;  /* 0x0000000400047311 */ /* 0x000e24000020d900 */
[----:B0-----:R-:W-:Y:S01]  /*1bd0*/  PRMT R23, R4, 0x7610, R23 ;  /* 0x0000761004177816 */ /* 0x001fe20000000017 */
[----:B------:R-:W-:Y:S05]  /*1be0*/  BRA `(.L_x_5243) ;  /* 0x0000047000007947 */ /* 0x000fea0003800000 */
.L_x_5256:
        /* <DEDUP_REMOVED lines=21> */
.L_x_5265:
[----:B------:R-:W-:Y:S05]  /*1d40*/  BSYNC B1 ;  /* 0x0000000000017941 */ /* 0x000fea0003800000 */
.L_x_5264:
[----:B------:R-:W-:Y:S01]  /*1d50*/  IMAD.SHL.U32 R3, R3, 0x200000, RZ ;  /* 0x0020000003037824 */ /* 0x000fe200078e00ff */
[----:B------:R-:W-:-:S04]  /*1d60*/  LEA R5, R0, 0x37800000, 0x17 ;  /* 0x3780000000057811 */ /* 0x000fc800078eb8ff */
[----:B------:R-:W-:Y:S02]  /*1d70*/  LOP3.LUT R4, R5, R3, R6, 0xfe, !PT ;  /* 0x0000000305047212 */ /* 0x000fe400078efe06 */
.L_x_5263:
[----:B------:R-:W-:Y:S05]  /*1d80*/  BSYNC B0 ;  /* 0x0000000000007941 */ /* 0x000fea0003800000 */
.L_x_5262:
[----:B------:R-:W0:Y:S02]  /*1d90*/  F2I.S64.TRUNC R4, R4 ;  /* 0x0000000400047311 */ /* 0x000e24000020d900 */
[----:B0-----:R-:W-:Y:S01]  /*1da0*/  PRMT R23, R4, 0x7610, R23 ;  /* 0x0000761004177816 */ /* 0x001fe20000000017 */
[----:B------:R-:W-:Y:S05]  /*1db0*/  BRA `(.L_x_5243) ;  /* 0x000002a000007947 */ /* 0x000fea0003800000 */
.L_x_5255:
        /* <DEDUP_REMOVED lines=8> */
[----:B0-----:R-:W-:Y:S01]  /*1e40*/  IMAD.MOV.U32 R4, RZ, RZ, 0x400000 ;  /* 0x00400000ff047424 */ /* 0x001fe200078e00ff */
[----:B--2---:R-:W-:-:S13]  /*1e50*/  ISETP.NE.AND P0, PT, R6, RZ, PT ;  /* 0x000000ff0600720c */ /* 0x004fda0003f05270 */
[----:B------:R-:W-:Y:S05]  /*1e60*/  @!P0 BRA `(.L_x_5269) ;  /* 0x0000003000008947 */ /* 0x000fea0003800000 */
[----:B------:R-:W-:-:S13]  /*1e70*/  ISETP.NE.AND P0, PT, R6, 0xff, PT ;  /* 0x000000ff0600780c */ /* 0x000fda0003f05270 */
[----:B------:R-:W-:Y:S02]  /*1e80*/  @!P0 IMAD.MOV.U32 R4, RZ, RZ, 0x7f800001 ;  /* 0x7f800001ff048424 */ /* 0x000fe400078e00ff */
[----:B------:R-:W-:Y:S02]  /*1e90*/  @P0 IMAD.SHL.U32 R4, R6, 0x800000, RZ ;  /* 0x0080000006040824 */ /* 0x000fe400078e00ff */
.L_x_5269:
[----:B------:R-:W-:Y:S05]  /*1ea0*/  BSYNC B0 ;  /* 0x0000000000007941 */ /* 0x000fea0003800000 */
.L_x_5268:
[----:B------:R-:W0:Y:S02]  /*1eb0*/  F2I.S64.TRUNC R4, R4 ;  /* 0x0000000400047311 */ /* 0x000e24000020d900 */
[----:B0-----:R-:W-:Y:S01]  /*1ec0*/  PRMT R23, R4, 0x7610, R23 ;  /* 0x0000761004177816 */ /* 0x001fe20000000017 */
[----:B------:R-:W-:Y:S05]  /*1ed0*/  BRA `(.L_x_5243) ;  /* 0x0000018000007947 */ /* 0x000fea0003800000 */
.L_x_5242:
[----:B------:R-:W-:Y:S01]  /*1ee0*/  MOV R14, 0x180 ;  /* 0x00000180000e7802 */ /* 0x000fe20000000f00 */
[----:B0-----:R-:W-:Y:S02]  /*1ef0*/  IMAD.MOV.U32 R4, RZ, RZ, c[0x4][0x170] ;  /* 0x01005c00ff047624 */ /* 0x001fe400078e00ff */
        /* <DEDUP_REMOVED lines=19> */
.L_x_5267:
[----:B------:R1:W5:Y:S01]  /*2030*/  LDG.E.U8 R23, [R6.64] ;  /* 0x0000002406177981 */ /* 0x000362000c1e1100 */
[----:B------:R-:W-:Y:S05]  /*2040*/  BRA `(.L_x_5243) ;  /* 0x0000001000007947 */ /* 0x000fea0003800000 */
.L_x_5266:
[----:B------:R1:W5:Y:S02]  /*2050*/  LDG.E.U8 R23, [R6.64] ;  /* 0x0000002406177981 */ /* 0x000364000c1e1100 */
.L_x_5243:
[----:B------:R-:W2:Y:S02]  /*2060*/  S2R R28, SR_TID.X ;  /* 0x00000000001c7919 */ /* 0x000ea40000002100 */
[----:B--2---:R-:W-:Y:S02]  /*2070*/  IADD3 R28, R28, 0x80, RZ ;  /* 0x000000801c1c7810 */ /* 0x004fe40007ffe0ff */
.L_x_5205:
[----:B-1-3--:R-:W-:Y:S05]  /*2080*/  BSYNC B6 ;  /* 0x0000000000067941 */ /* 0x00afea0003800000 */
.L_x_5204:
[----:B------:R-:W-:Y:S01]  /*2090*/  ISETP.GE.AND P0, PT, R28, R18, PT ;  /* 0x000000121c00720c */ /* 0x000fe20003f06270 */
[----:B------:R-:W-:Y:S01]  /*20a0*/  BSSY B6, `(.L_x_5270) ;  /* 0x00001fb000067945 */ /* 0x000fe20003800000 */
[----:B------:R-:W-:-:S11]  /*20b0*/  PRMT R24, RZ, 0x7610, R24 ;  /* 0x00007610ff187816 */ /* 0x000fd60000000018 */
[----:B------:R-:W-:Y:S05]  /*20c0*/  @P0 BRA `(.L_x_5271) ;  /* 0x00001f8000000947 */ /* 0x000fea0003800000 */
[----:B------:R-:W-:Y:S01]  /*20d0*/  PRMT R0, R2, 0x9910, RZ ;  /* 0x0000991002007816 */ /* 0x000fe200000000ff */
[----:B------:R-:W-:-:S03]  /*20e0*/  IMAD R24, R16, 0x200, R28 ;  /* 0x0000020010187824 */ /* 0x000fc600078e021c */
[----:B------:R-:W-:Y:S01]  /*20f0*/  ISETP.GT.AND P1, PT, R0, 0x9, PT ;  /* 0x000000090000780c */ /* 0x000fe20003f24270 */
[----:B0-----:R-:W-:-:S05]  /*2100*/  IMAD R4, R24, c[0x0][0x198], RZ ;  /* 0x0000660018047a24 */ /* 0x001fca00078e02ff */
        /* <DEDUP_REMOVED lines=16> */
.L_x_5275:
[----:B------:R-:W2:Y:S02]  /*2210*/  LDG.E.U8 R4, [R4.64] ;  /* 0x0000002404047981 */ /* 0x000ea4000c1e1100 */
[----:B--2---:R-:W0:Y:S02]  /*2220*/  I2F.U16 R0, R4 ;  /* 0x0000000400007306 */ /* 0x004e240000101000 */
[----:B0-----:R-:W-:-:S04]  /*2230*/  F2FP.BF16.PACK_AB R0, RZ, R0 ;  /* 0x00000000ff00723e */ /* 0x001fc800000010ff */
[----:B------:R-:W-:Y:S01]  /*2240*/  PRMT R19, R0, 0x7610, R19 ;  /* 0x0000761000137816 */ /* 0x000fe20000000013 */
[----:B------:R-:W-:Y:S05]  /*2250*/  BRA `(.L_x_5277) ;  /* 0x00000f0000007947 */ /* 0x000fea0003800000 */
.L_x_5274:
        /* <DEDUP_REMOVED lines=11> */
.L_x_5279:
[----:B------:R-:W2:Y:S02]  /*2310*/  LDG.E R4, [R4.64] ;  /* 0x0000002404047981 */ /* 0x000ea4000c1e1900 */
[----:B--2---:R-:W0:Y:S02]  /*2320*/  I2F R0, R4 ;  /* 0x0000000400007306 */ /* 0x004e240000201400 */
[----:B0-----:R-:W-:-:S04]  /*2330*/  F2FP.BF16.PACK_AB R0, RZ, R0 ;  /* 0x00000000ff00723e */ /* 0x001fc800000010ff */
[----:B------:R-:W-:Y:S01]  /*2340*/  PRMT R19, R0, 0x7610, R19 ;  /* 0x0000761000137816 */ /* 0x000fe20000000013 */
[----:B------:R-:W-:Y:S05]  /*2350*/  BRA `(.L_x_5277) ;  /* 0x00000e0000007947 */ /* 0x000fea0003800000 */
.L_x_5278:
[----:B------:R-:W2:Y:S02]  /*2360*/  LDG.E.U16 R4, [R4.64] ;  /* 0x0000002404047981 */ /* 0x000ea4000c1e1500 */
[----:B--2---:R-:W0:Y:S02]  /*2370*/  I2F.S16 R0, R4 ;  /* 0x0000000400007306 */ /* 0x004e240000101400 */
[----:B0-----:R-:W-:-:S04]  /*2380*/  F2FP.BF16.PACK_AB R0, RZ, R0 ;  /* 0x00000000ff00723e */ /* 0x001fc800000010ff */
[----:B------:R-:W-:Y:S01]  /*2390*/  PRMT R19, R0, 0x7610, R19 ;  /* 0x0000761000137816 */ /* 0x000fe20000000013 */
[----:B------:R-:W-:Y:S05]  /*23a0*/  BRA `(.L_x_5277) ;  /* 0x00000db000007947 */ /* 0x000fea0003800000 */
.L_x_5273:
        /* <DEDUP_REMOVED lines=9> */
.L_x_5281:
[----:B------:R-:W2:Y:S02]  /*2440*/  LDG.E.U16 R0, [R4.64] ;  /* 0x0000002404007981 */ /* 0x000ea4000c1e1500 */
[----:B--2---:R-:W-:-:S05]  /*2450*/  HADD2.F32 R0, -RZ, R0.H0_H0 ;  /* 0x20000000ff007230 */ /* 0x004fca0000004100 */
[----:B------:R-:W-:-:S04]  /*2460*/  F2FP.BF16.PACK_AB R0, RZ, R0 ;  /* 0x00000000ff00723e */ /* 0x000fc800000010ff */
[----:B------:R-:W-:Y:S01]  /*2470*/  PRMT R19, R0, 0x7610, R19 ;  /* 0x0000761000137816 */ /* 0x000fe20000000013 */
[----:B------:R-:W-:Y:S05]  /*2480*/  BRA `(.L_x_5277) ;  /* 0x00000cd000007947 */ /* 0x000fea0003800000 */
.L_x_5280:
        /* <DEDUP_REMOVED lines=9> */
.L_x_5283:
[----:B------:R-:W2:Y:S02]  /*2520*/  LDG.E.U16 R4, [R4.64] ;  /* 0x0000002404047981 */ /* 0x000ea4000c1e1500 */
[----:B--2---:R-:W-:-:S05]  /*2530*/  HADD2.F32 R0, -RZ, R4.H0_H0 ;  /* 0x20000004ff007230 */ /* 0x004fca0000004100 */
[----:B------:R-:W-:-:S04]  /*2540*/  F2FP.BF16.PACK_AB R0, RZ, R0 ;  /* 0x00000000ff00723e */ /* 0x000fc800000010ff */
[----:B------:R-:W-:Y:S01]  /*2550*/  PRMT R19, R0, 0x7610, R19 ;  /* 0x0000761000137816 */ /* 0x000fe20000000013 */
[----:B------:R-:W-:Y:S05]  /*2560*/  BRA `(.L_x_5277) ;  /* 0x00000bf000007947 */ /* 0x000fea0003800000 */
.L_x_5282:
[----:B------:R-:W2:Y:S02]  /*2570*/  LDG.E.64 R4, [R4.64] ;  /* 0x0000002404047981 */ /* 0x000ea4000c1e1b00 */
[----:B--2---:R-:W0:Y:S01]  /*2580*/  F2F.F32.F64 R0, R4 ;  /* 0x0000000400007310 */ /* 0x004e220000301000 */
[----:B------:R-:W0:-:S14]  /*2590*/  DSETP.GEU.AND P0, PT, |R4|, c[0x2][0x0], PT ;  /* 0x008000000400762a */ /* 0x000e1c0003f0e200 */
[----:B0-----:R-:W-:-:S05]  /*25a0*/  @!P0 FMUL R0, R0, 1.175494350822287508e-38 ;  /* 0x0080000000008820 */ /* 0x001fca0000400000 */
[----:B------:R-:W-:-:S04]  /*25b0*/  F2FP.BF16.PACK_AB R0, RZ, R0 ;  /* 0x00000000ff00723e */ /* 0x000fc800000010ff */
[----:B------:R-:W-:Y:S01]  /*25c0*/  PRMT R19, R0, 0x7610, R19 ;  /* 0x0000761000137816 */ /* 0x000fe20000000013 */
[----:B------:R-:W-:Y:S05]  /*25d0*/  BRA `(.L_x_5277) ;  /* 0x00000b8000007947 */ /* 0x000fea0003800000 */
.L_x_5272:
        /* <DEDUP_REMOVED lines=14> */
.L_x_5286:
[----:B------:R-:W2:Y:S02]  /*26c0*/  LDG.E.64 R4, [R4.64] ;  /* 0x0000002404047981 */ /* 0x000ea4000c1e1b00 */
[----:B--2---:R-:W0:Y:S01]  /*26d0*/  F2F.F32.F64 R0, R4 ;  /* 0x0000000400007310 */ /* 0x004e220000301000 */
[----:B------:R-:W0:-:S14]  /*26e0*/  DSETP.GEU.AND P0, PT, |R4|, c[0x2][0x0], PT ;  /* 0x008000000400762a */ /* 0x000e1c0003f0e200 */
[----:B0-----:R-:W-:-:S05]  /*26f0*/  @!P0 FMUL R0, R0, 1.175494350822287508e-38 ;  /* 0x0080000000008820 */ /* 0x001fca0000400000 */
[----:B------:R-:W-:-:S04]  /*2700*/  F2FP.BF16.PACK_AB R0, RZ, R0 ;  /* 0x00000000ff00723e */ /* 0x000fc800000010ff */
[----:B------:R-:W-:Y:S01]  /*2710*/  PRMT R19, R0, 0x7610, R19 ;  /* 0x0000761000137816 */ /* 0x000fe20000000013 */
[----:B------:R-:W-:Y:S05]  /*2720*/  BRA `(.L_x_5277) ;  /* 0x00000a3000007947 */ /* 0x000fea0003800000 */
.L_x_5285:
        /* <DEDUP_REMOVED lines=28> */
.L_x_5288:
        /* <DEDUP_REMOVED lines=15> */
.L_x_5287:
[----:B------:R0:W5:Y:S01]  /*29e0*/  LDG.E.U16 R19, [R4.64] ;  /* 0x0000002404137981 */ /* 0x000162000c1e1500 */
[----:B------:R-:W-:Y:S05]  /*29f0*/  BRA `(.L_x_5277) ;  /* 0x0000076000007947 */ /* 0x000fea0003800000 */
.L_x_5284:
        /* <DEDUP_REMOVED lines=12> */
.L_x_5291:
        /* <DEDUP_REMOVED lines=21> */
.L_x_5295:
[----:B------:R-:W-:Y:S05]  /*2c10*/  BSYNC B1 ;  /* 0x0000000000017941 */ /* 0x000fea0003800000 */
.L_x_5294:
[----:B------:R-:W-:Y:S01]  /*2c20*/  LEA R5, R0, 0x3b800000, 0x17 ;  /* 0x3b80000000057811 */ /* 0x000fe200078eb8ff */
[----:B------:R-:W-:-:S05]  /*2c30*/  IMAD.SHL.U32 R0, R3, 0x100000, RZ ;  /* 0x0010000003007824 */ /* 0x000fca00078e00ff */
[----:B------:R-:W-:Y:S02]  /*2c40*/  LOP3.LUT R0, R5, R0, R6, 0xfe, !PT ;  /* 0x0000000005007212 */ /* 0x000fe400078efe06 */
.L_x_5293:
[----:B------:R-:W-:Y:S05]  /*2c50*/  BSYNC B0 ;  /* 0x0000000000007941 */ /* 0x000fea0003800000 */
.L_x_5292:
[----:B------:R-:W-:-:S04]  /*2c60*/  F2FP.BF16.PACK_AB R0, RZ, R0 ;  /* 0x00000000ff00723e */ /* 0x000fc800000010ff */
[----:B------:R-:W-:Y:S01]  /*2c70*/  PRMT R19, R0, 0x7610, R19 ;  /* 0x0000761000137816 */ /* 0x000fe20000000013 */
[----:B------:R-:W-:Y:S05]  /*2c80*/  BRA `(.L_x_5277) ;  /* 0x000004d000007947 */ /* 0x000fea0003800000 */
.L_x_5290:
        /* <DEDUP_REMOVED lines=21> */
.L_x_5299:
[----:B------:R-:W-:Y:S05]  /*2de0*/  BSYNC B1 ;  /* 0x0000000000017941 */ /* 0x000fea0003800000 */
.L_x_5298:
[----:B------:R-:W-:Y:S01]  /*2df0*/  LEA R5, R0, 0x37800000, 0x17 ;  /* 0x3780000000057811 */ /* 0x000fe200078eb8ff */
[----:B------:R-:W-:-:S05]  /*2e00*/  IMAD.SHL.U32 R0, R3, 0x200000, RZ ;  /* 0x0020000003007824 */ /* 0x000fca00078e00ff */
[----:B------:R-:W-:Y:S02]  /*2e10*/  LOP3.LUT R0, R5, R0, R6, 0xfe, !PT ;  /* 0x0000000005007212 */ /* 0x000fe400078efe06 */
.L_x_5297:
[----:B------:R-:W-:Y:S05]  /*2e20*/  BSYNC B0 ;  /* 0x0000000000007941 */ /* 0x000fea0003800000 */
.L_x_5296:
[----:B------:R-:W-:-:S04]  /*2e30*/  F2FP.BF16.PACK_AB R0, RZ, R0 ;  /* 0x00000000ff00723e */ /* 0x000fc800000010ff */
[----:B------:R-:W-:Y:S01]  /*2e40*/  PRMT R19, R0, 0x7610, R19 ;  /* 0x0000761000137816 */ /* 0x000fe20000000013 */
[----:B------:R-:W-:Y:S05]  /*2e50*/  BRA `(.L_x_5277) ;  /* 0x0000030000007947 */ /* 0x000fea0003800000 */
.L_x_5289:
        /* <DEDUP_REMOVED lines=14> */
.L_x_5303:
[----:B------:R-:W-:Y:S05]  /*2f40*/  BSYNC B0 ;  /* 0x0000000000007941 */ /* 0x000fea0003800000 */
.L_x_5302:
[----:B------:R-:W-:-:S04]  /*2f50*/  F2FP.BF16.PACK_AB R0, RZ, R0 ;  /* 0x00000000ff00723e */ /* 0x000fc800000010ff */
[----:B------:R-:W-:Y:S01]  /*2f60*/  PRMT R19, R0, 0x7610, R19 ;  /* 0x0000761000137816 */ /* 0x000fe20000000013 */
[----:B------:R-:W-:Y:S05]  /*2f70*/  BRA `(.L_x_5277) ;  /* 0x000001e000007947 */ /* 0x000fea0003800000 */
.L_x_5276:
        /* <DEDUP_REMOVED lines=18> */
[----:B0----5:R-:W-:Y:S05]  /*30a0*/  CALL.ABS.NOINC R14 ;  /* 0x000000000e007343 */ /* 0x021fea0003c00000 */
[----:B------:R-:W-:Y:S01]  /*30b0*/  PRMT R19, RZ, 0x7610, R19 ;  /* 0x00007610ff137816 */ /* 0x000fe20000000013 */
[----:B------:R-:W-:Y:S05]  /*30c0*/  BRA `(.L_x_5277) ;  /* 0x0000009000007947 */ /* 0x000fea0003800000 */
.L_x_5301:
[----:B------:R-:W2:Y:S02]  /*30d0*/  LDG.E.64 R4, [R4.64] ;  /* 0x0000002404047981 */ /* 0x000ea4000c1e1b00 */
[----:B--2---:R-:W0:Y:S02]  /*30e0*/  I2F.U64 R0, R4 ;  /* 0x0000000400007312 */ /* 0x004e240000301000 */
[----:B0-----:R-:W-:-:S04]  /*30f0*/  F2FP.BF16.PACK_AB R0, RZ, R0 ;  /* 0x00000000ff00723e */ /* 0x001fc800000010ff */
[----:B------:R-:W-:Y:S01]  /*3100*/  PRMT R19, R0, 0x7610, R19 ;  /* 0x0000761000137816 */ /* 0x000fe20000000013 */
[----:B------:R-:W-:Y:S05]  /*3110*/  BRA `(.L_x_5277) ;  /* 0x0000004000007947 */ /* 0x000fea0003800000 */
.L_x_5300:
[----:B------:R-:W2:Y:S02]  /*3120*/  LDG.E R4, [R4.64] ;  /* 0x0000002404047981 */ /* 0x000ea4000c1e1900 */
[----:B--2---:R-:W0:Y:S02]  /*3130*/  I2F.U32 R0, R4 ;  /* 0x0000000400007306 */ /* 0x004e240000201000 */
[----:B0-----:R-:W-:-:S04]  /*3140*/  F2FP.BF16.PACK_AB R0, RZ, R0 ;  /* 0x00000000ff00723e */ /* 0x001fc800000010ff */
[----:B------:R-:W-:Y:S02]  /*3150*/  PRMT R19, R0, 0x7610, R19 ;  /* 0x0000761000137816 */ /* 0x000fe40000000013 */
.L_x_5277:
        /* <DEDUP_REMOVED lines=16> */
.L_x_5307:
[----:B------:R1:W5:Y:S01]  /*3260*/  LDG.E.U8 R24, [R6.64] ;  /* 0x0000002406187981 */ /* 0x000362000c1e1100 */
[----:B------:R-:W-:Y:S05]  /*3270*/  BRA `(.L_x_5309) ;  /* 0x00000dc000007947 */ /* 0x000fea0003800000 */
.L_x_5306:
        /* <DEDUP_REMOVED lines=8> */
.L_x_5311:
[----:B------:R1:W5:Y:S01]  /*3300*/  LDG.E.U8 R24, [R6.64] ;  /* 0x0000002406187981 */ /* 0x000362000c1e1100 */
[----:B------:R-:W-:Y:S05]  /*3310*/  BRA `(.L_x_5309) ;  /* 0x00000d2000007947 */ /* 0x000fea0003800000 */
.L_x_5310:
[----:B------:R1:W5:Y:S01]  /*3320*/  LDG.E.U16 R24, [R6.64] ;  /* 0x0000002406187981 */ /* 0x000362000c1e1500 */
[----:B------:R-:W-:Y:S05]  /*3330*/  BRA `(.L_x_5309) ;  /* 0x00000d0000007947 */ /* 0x000fea0003800000 */
.L_x_5305:
        /* <DEDUP_REMOVED lines=10> */
.L_x_5313:
[----:B0-----:R-:W2:Y:S02]  /*33e0*/  LDG.E.U16 R4, [R6.64] ;  /* 0x0000002406047981 */ /* 0x001ea4000c1e1500 */
[----:B--2---:R-:W-:-:S06]  /*33f0*/  HADD2.F32 R4, -RZ, R4.H0_H0 ;  /* 0x20000004ff047230 */ /* 0x004fcc0000004100 */
[----:B------:R-:W0:Y:S02]  /*3400*/  F2I.S64.TRUNC R4, R4 ;  /* 0x0000000400047311 */ /* 0x000e24000020d900 */
[----:B0-----:R-:W-:Y:S01]  /*3410*/  PRMT R24, R4, 0x7610, R24 ;  /* 0x0000761004187816 */ /* 0x001fe20000000018 */
[----:B------:R-:W-:Y:S05]  /*3420*/  BRA `(.L_x_5309) ;  /* 0x00000c1000007947 */ /* 0x000fea0003800000 */
.L_x_5312:
        /* <DEDUP_REMOVED lines=10> */
.L_x_5315:
[----:B------:R-:W2:Y:S02]  /*34d0*/  LDG.E.U16 R6, [R6.64] ;  /* 0x0000002406067981 */ /* 0x000ea4000c1e1500 */
[----:B0-2---:R-:W-:-:S06]  /*34e0*/  HADD2.F32 R4, -RZ, R6.H0_H0 ;  /* 0x20000006ff047230 */ /* 0x005fcc0000004100 */
[----:B------:R-:W0:Y:S02]  /*34f0*/  F2I.S64.TRUNC R4, R4 ;  /* 0x0000000400047311 */ /* 0x000e24000020d900 */
[----:B0-----:R-:W-:Y:S01]  /*3500*/  PRMT R24, R4, 0x7610, R24 ;  /* 0x0000761004187816 */ /* 0x001fe20000000018 */
[----:B------:R-:W-:Y:S05]  /*3510*/  BRA `(.L_x_5309) ;  /* 0x00000b2000007947 */ /* 0x000fea0003800000 */
.L_x_5314:
[----:B0-----:R-:W2:Y:S02]  /*3520*/  LDG.E.64 R4, [R6.64] ;  /* 0x0000002406047981 */ /* 0x001ea4000c1e1b00 */
[----:B--2---:R-:W0:Y:S02]  /*3530*/  F2I.S64.F64.TRUNC R4, R4 ;  /* 0x0000000400047311 */ /* 0x004e24000030d900 */
[----:B0-----:R-:W-:Y:S01]  /*3540*/  PRMT R24, R4, 0x7610, R24 ;  /* 0x0000761004187816 */ /* 0x001fe20000000018 */
[----:B------:R-:W-:Y:S05]  /*3550*/  BRA `(.L_x_5309) ;  /* 0x00000ae000007947 */ /* 0x000fea0003800000 */
.L_x_5304:
        /* <DEDUP_REMOVED lines=12> */
.L_x_5318:
[----:B------:R-:W2:Y:S02]  /*3620*/  LDG.E.64 R6, [R6.64] ;  /* 0x0000002406067981 */ /* 0x000ea4000c1e1b00 */
[----:B0-2---:R-:W0:Y:S02]  /*3630*/  F2I.S64.F64.TRUNC R4, R6 ;  /* 0x0000000600047311 */ /* 0x005e24000030d900 */
[----:B0-----:R-:W-:Y:S01]  /*3640*/  PRMT R24, R4, 0x7610, R24 ;  /* 0x0000761004187816 */ /* 0x001fe20000000018 */
[----:B------:R-:W-:Y:S05]  /*3650*/  BRA `(.L_x_5309) ;  /* 0x000009e000007947 */ /* 0x000fea0003800000 */
.L_x_5317:
        /* <DEDUP_REMOVED lines=28> */
.L_x_5320:
        /* <DEDUP_REMOVED lines=15> */
.L_x_5319:
[----:B0-----:R-:W2:Y:S02]  /*3910*/  LDG.E.U16 R4, [R6.64] ;  /* 0x0000002406047981 */ /* 0x001ea4000c1e1500 */
[----:B--2---:R-:W-:-:S06]  /*3920*/  PRMT R4, RZ, 0x5410, R4 ;  /* 0x00005410ff047816 */ /* 0x004fcc0000000004 */
[----:B------:R-:W0:Y:S02]  /*3930*/  F2I.S64.TRUNC R4, R4 ;  /* 0x0000000400047311 */ /* 0x000e24000020d900 */
[----:B0-----:R-:W-:Y:S01]  /*3940*/  PRMT R24, R4, 0x7610, R24 ;  /* 0x0000761004187816 */ /* 0x001fe20000000018 */
[----:B------:R-:W-:Y:S05]  /*3950*/  BRA `(.L_x_5309) ;  /* 0x000006e000007947 */ /* 0x000fea0003800000 */
.L_x_5316:
        /* <DEDUP_REMOVED lines=10> */
.L_x_5323:
        /* <DEDUP_REMOVED lines=21> */
.L_x_5327:
[----:B------:R-:W-:Y:S05]  /*3b50*/  BSYNC B1 ;  /* 0x0000000000017941 */ /* 0x000fea0003800000 */
.L_x_5326:
[----:B------:R-:W-:Y:S01]  /*3b60*/  IMAD.SHL.U32 R3, R3, 0x100000, RZ ;  /* 0x0010000003037824 */ /* 0x000fe200078e00ff */
[----:B------:R-:W-:-:S04]  /*3b70*/  LEA R5, R0, 0x3b800000, 0x17 ;  /* 0x3b80000000057811 */ /* 0x000fc800078eb8ff */
[----:B------:R-:W-:Y:S02]  /*3b80*/  LOP3.LUT R4, R5, R3, R6, 0xfe, !PT ;  /* 0x0000000305047212 */ /* 0x000fe400078efe06 */
.L_x_5325:
[----:B------:R-:W-:Y:S05]  /*3b90*/  BSYNC B0 ;  /* 0x0000000000007941 */ /* 0x000fea0003800000 */
.L_x_5324:
[----:B------:R-:W0:Y:S02]  /*3ba0*/  F2I.S64.TRUNC R4, R4 ;  /* 0x0000000400047311 */ /* 0x000e24000020d900 */
[----:B0-----:R-:W-:Y:S01]  /*3bb0*/  PRMT R24, R4, 0x7610, R24 ;  /* 0x0000761004187816 */ /* 0x001fe20000000018 */
[----:B------:R-:W-:Y:S05]  /*3bc0*/  BRA `(.L_x_5309) ;  /* 0x0000047000007947 */ /* 0x000fea0003800000 */
.L_x_5322:
        /* <DEDUP_REMOVED lines=21> */
.L_x_5331:
[----:B------:R-:W-:Y:S05]  /*3d20*/  BSYNC B1 ;  /* 0x0000000000017941 */ /* 0x000fea0003800000 */
.L_x_5330:
[----:B------:R-:W-:Y:S01]  /*3d30*/  IMAD.SHL.U32 R3, R3, 0x200000, RZ ;  /* 0x0020000003037824 */ /* 0x000fe200078e00ff */
[----:B------:R-:W-:-:S04]  /*3d40*/  LEA R5, R0, 0x37800000, 0x17 ;  /* 0x3780000000057811 */ /* 0x000fc800078eb8ff */
[----:B------:R-:W-:Y:S02]  /*3d50*/  LOP3.LUT R4, R5, R3, R6, 0xfe, !PT ;  /* 0x0000000305047212 */ /* 0x000fe400078efe06 */
.L_x_5329:
[----:B------:R-:W-:Y:S05]  /*3d60*/  BSYNC B0 ;  /* 0x0000000000007941 */ /* 0x000fea0003800000 */
.L_x_5328:
[----:B------:R-:W0:Y:S02]  /*3d70*/  F2I.S64.TRUNC R4, R4 ;  /* 0x0000000400047311 */ /* 0x000e24000020d900 */
[----:B0-----:R-:W-:Y:S01]  /*3d80*/  PRMT R24, R4, 0x7610, R24 ;  /* 0x0000761004187816 */ /* 0x001fe20000000018 */
[----:B------:R-:W-:Y:S05]  /*3d90*/  BRA `(.L_x_5309) ;  /* 0x000002a000007947 */ /* 0x000fea0003800000 */
.L_x_5321:
        /* <DEDUP_REMOVED lines=14> */
.L_x_5335:
[----:B------:R-:W-:Y:S05]  /*3e80*/  BSYNC B0 ;  /* 0x0000000000007941 */ /* 0x000fea0003800000 */
.L_x_5334:
[----:B------:R-:W0:Y:S02]  /*3e90*/  F2I.S64.TRUNC R4, R4 ;  /* 0x0000000400047311 */ /* 0x000e24000020d900 */
[----:B0-----:R-:W-:Y:S01]  /*3ea0*/  PRMT R24, R4, 0x7610, R24 ;  /* 0x0000761004187816 */ /* 0x001fe20000000018 */
[----:B------:R-:W-:Y:S05]  /*3eb0*/  BRA `(.L_x_5309) ;  /* 0x0000018000007947 */ /* 0x000fea0003800000 */
.L_x_5308:
        /* <DEDUP_REMOVED lines=21> */
.L_x_5333:
[----:B------:R1:W5:Y:S01]  /*4010*/  LDG.E.U8 R24, [R6.64] ;  /* 0x0000002406187981 */ /* 0x000362000c1e1100 */
[----:B------:R-:W-:Y:S05]  /*4020*/  BRA `(.L_x_5309) ;  /* 0x0000001000007947 */ /* 0x000fea0003800000 */
.L_x_5332:
[----:B------:R1:W5:Y:S02]  /*4030*/  LDG.E.U8 R24, [R6.64] ;  /* 0x0000002406187981 */ /* 0x000364000c1e1100 */
.L_x_5309:
[----:B------:R-:W-:-:S03]  /*4040*/  IADD3 R28, R28, 0x80, RZ ;  /* 0x000000801c1c7810 */ /* 0x000fc60007ffe0ff */
.L_x_5271:
[----:B------:R-:W-:Y:S05]  /*4050*/  BSYNC B6 ;  /* 0x0000000000067941 */ /* 0x000fea0003800000 */
.L_x_5270:
[----:B------:R-:W-:Y:S01]  /*4060*/  ISETP.GE.AND P0, PT, R28, R18, PT ;  /* 0x000000121c00720c */ /* 0x000fe20003f06270 */
[----:B------:R-:W-:Y:S01]  /*4070*/  BSSY B6, `(.L_x_5336) ;  /* 0x00001fd000067945 */ /* 0x000fe20003800000 */
[----:B------:R-:W-:Y:S02]  /*4080*/  PRMT R25, RZ, 0x7610, R25 ;  /* 0x00007610ff197816 */ /* 0x000fe40000000019 */
[----:B------:R-:W-:Y:S02]  /*4090*/  PRMT R26, RZ, 0x7610, R26 ;  /* 0x00007610ff1a7816 */ /* 0x000fe4000000001a */
[----:B------:R-:W-:-:S07]  /*40a0*/  PRMT R27, RZ, 0x7610, R27 ;  /* 0x00007610ff1b7816 */ /* 0x000fce000000001b */
        /* <DEDUP_REMOVED lines=21> */
.L_x_5341:
[----:B------:R-:W2:Y:S02]  /*4200*/  LDG.E.U8 R4, [R4.64] ;  /* 0x0000002404047981 */ /* 0x000ea4000c1e1100 */
[----:B--2---:R-:W0:Y:S02]  /*4210*/  I2F.U16 R0, R4 ;  /* 0x0000000400007306 */ /* 0x004e240000101000 */
[----:B0-----:R-:W-:-:S04]  /*4220*/  F2FP.BF16.PACK_AB R0, RZ, R0 ;  /* 0x00000000ff00723e */ /* 0x001fc800000010ff */
[----:B------:R-:W-:Y:S01]  /*4230*/  PRMT R26, R0, 0x7610, R26 ;  /* 0x00007610001a7816 */ /* 0x000fe2000000001a */
[----:B------:R-:W-:Y:S05]  /*4240*/  BRA `(.L_x_5343) ;  /* 0x00000f0000007947 */ /* 0x000fea0003800000 */
.L_x_5340:
        /* <DEDUP_REMOVED lines=11> */
.L_x_5345:
[----:B------:R-:W2:Y:S02]  /*4300*/  LDG.E R4, [R4.64] ;  /* 0x0000002404047981 */ /* 0x000ea4000c1e1900 */
[----:B--2---:R-:W0:Y:S02]  /*4310*/  I2F R0, R4 ;  /* 0x0000000400007306 */ /* 0x004e240000201400 */
[----:B0-----:R-:W-:-:S04]  /*4320*/  F2FP.BF16.PACK_AB R0, RZ, R0 ;  /* 0x00000000ff00723e */ /* 0x001fc800000010ff */
[----:B------:R-:W-:Y:S01]  /*4330*/  PRMT R26, R0, 0x7610, R26 ;  /* 0x00007610001a7816 */ /* 0x000fe2000000001a */
[----:B------:R-:W-:Y:S05]  /*4340*/  BRA `(.L_x_5343) ;  /* 0x00000e0000007947 */ /* 0x000fea0003800000 */
.L_x_5344:
[----:B------:R-:W2:Y:S02]  /*4350*/  LDG.E.U16 R4, [R4.64] ;  /* 0x0000002404047981 */ /* 0x000ea4000c1e1500 */
[----:B--2---:R-:W0:Y:S02]  /*4360*/  I2F.S16 R0, R4 ;  /* 0x0000000400007306 */ /* 0x004e240000101400 */
[----:B0-----:R-:W-:-:S04]  /*4370*/  F2FP.BF16.PACK_AB R0, RZ, R0 ;  /* 0x00000000ff00723e */ /* 0x001fc800000010ff */
[----:B------:R-:W-:Y:S01]  /*4380*/  PRMT R26, R0, 0x7610, R26 ;  /* 0x00007610001a7816 */ /* 0x000fe2000000001a */
[----:B------:R-:W-:Y:S05]  /*4390*/  BRA `(.L_x_5343) ;  /* 0x00000db000007947 */ /* 0x000fea0003800000 */
.L_x_5339:
        /* <DEDUP_REMOVED lines=9> */
.L_x_5347:
[----:B------:R-:W2:Y:S02]  /*4430*/  LDG.E.U16 R0, [R4.64] ;  /* 0x0000002404007981 */ /* 0x000ea4000c1e1500 */
[----:B--2---:R-:W-:-:S05]  /*4440*/  HADD2.F32 R0, -RZ, R0.H0_H0 ;  /* 0x20000000ff007230 */ /* 0x004fca0000004100 */
[----:B------:R-:W-:-:S04]  /*4450*/  F2FP.BF16.PACK_AB R0, RZ, R0 ;  /* 0x00000000ff00723e */ /* 0x000fc800000010ff */
[----:B------:R-:W-:Y:S01]  /*4460*/  PRMT R26, R0, 0x7610, R26 ;  /* 0x00007610001a7816 */ /* 0x000fe2000000001a */
[----:B------:R-:W-:Y:S05]  /*4470*/  BRA `(.L_x_5343) ;  /* 0x00000cd000007947 */ /* 0x000fea0003800000 */
.L_x_5346:
        /* <DEDUP_REMOVED lines=9> */
.L_x_5349:
[----:B------:R-:W2:Y:S02]  /*4510*/  LDG.E.U16 R4, [R4.64] ;  /* 0x0000002404047981 */ /* 0x000ea4000c1e1500 */
[----:B--2---:R-:W-:-:S05]  /*4520*/  HADD2.F32 R0, -RZ, R4.H0_H0 ;  /* 0x20000004ff007230 */ /* 0x004fca0000004100 */
[----:B------:R-:W-:-:S04]  /*4530*/  F2FP.BF16.PACK_AB R0, RZ, R0 ;  /* 0x00000000ff00723e */ /* 0x000fc800000010ff */
[----:B------:R-:W-:Y:S01]  /*4540*/  PRMT R26, R0, 0x7610, R26 ;  /* 0x00007610001a7816 */ /* 0x000fe2000000001a */
[----:B------:R-:W-:Y:S05]  /*4550*/  BRA `(.L_x_5343) ;  /* 0x00000bf000007947 */ /* 0x000fea0003800000 */
.L_x_5348:
[----:B------:R-:W2:Y:S02]  /*4560*/  LDG.E.64 R4, [R4.64] ;  /* 0x0000002404047981 */ /* 0x000ea4000c1e1b00 */
[----:B--2---:R-:W0:Y:S01]  /*4570*/  F2F.F32.F64 R0, R4 ;  /* 0x0000000400007310 */ /* 0x004e220000301000 */
[----:B------:R-:W0:-:S14]  /*4580*/  DSETP.GEU.AND P0, PT, |R4|, c[0x2][0x0], PT ;  /* 0x008000000400762a */ /* 0x000e1c0003f0e200 */
[----:B0-----:R-:W-:-:S05]  /*4590*/  @!P0 FMUL R0, R0, 1.175494350822287508e-38 ;  /* 0x0080000000008820 */ /* 0x001fca0000400000 */
[----:B------:R-:W-:-:S04]  /*45a0*/  F2FP.BF16.PACK_AB R0, RZ, R0 ;  /* 0x00000000ff00723e */ /* 0x000fc800000010ff */
[----:B------:R-:W-:Y:S01]  /*45b0*/  PRMT R26, R0, 0x7610, R26 ;  /* 0x00007610001a7816 */ /* 0x000fe2000000001a */
[----:B------:R-:W-:Y:S05]  /*45c0*/  BRA `(.L_x_5343) ;  /* 0x00000b8000007947 */ /* 0x000fea0003800000 */
.L_x_5338:
        /* <DEDUP_REMOVED lines=14> */
.L_x_5352:
[----:B------:R-:W2:Y:S02]  /*46b0*/  LDG.E.64 R4, [R4.64] ;  /* 0x0000002404047981 */ /* 0x000ea4000c1e1b00 */
[----:B--2---:R-:W0:Y:S01]  /*46c0*/  F2F.F32.F64 R0, R4 ;  /* 0x0000000400007310 */ /* 0x004e220000301000 */
[----:B------:R-:W0:-:S14]  /*46d0*/  DSETP.GEU.AND P0, PT, |R4|, c[0x2][0x0], PT ;  /* 0x008000000400762a */ /* 0x000e1c0003f0e200 */
[----:B0-----:R-:W-:-:S05]  /*46e0*/  @!P0 FMUL R0, R0, 1.175494350822287508e-38 ;  /* 0x0080000000008820 */ /* 0x001fca0000400000 */
[----:B------:R-:W-:-:S04]  /*46f0*/  F2FP.BF16.PACK_AB R0, RZ, R0 ;  /* 0x00000000ff00723e */ /* 0x000fc800000010ff */
[----:B------:R-:W-:Y:S01]  /*4700*/  PRMT R26, R0, 0x7610, R26 ;  /* 0x00007610001a7816 */ /* 0x000fe2000000001a */
[----:B------:R-:W-:Y:S05]  /*4710*/  BRA `(.L_x_5343) ;  /* 0x00000a3000007947 */ /* 0x000fea0003800000 */
.L_x_5351:
        /* <DEDUP_REMOVED lines=10> */
[----:B-1----:R-:W0:Y:S01]  /*47c0*/  FLO.U32 R6, R3 ;  /* 0x0000000300067300 */ /* 0x002e2200000e0000 */
        /* <DEDUP_REMOVED lines=17> */
.L_x_5354:
        /* <DEDUP_REMOVED lines=15> */
.L_x_5353:
[----:B------:R0:W5:Y:S01]  /*49d0*/  LDG.E.U16 R26, [R4.64] ;  /* 0x00000024041a7981 */ /* 0x000162000c1e1500 */
[----:B------:R-:W-:Y:S05]  /*49e0*/  BRA `(.L_x_5343) ;  /* 0x0000076000007947 */ /* 0x000fea0003800000 */
.L_x_5350:
        /* <DEDUP_REMOVED lines=12> */
.L_x_5357:
        /* <DEDUP_REMOVED lines=13> */
[----:B-1----:R-:W-:-:S06]  /*4b80*/  IMAD.U32 R6, R4, -0x80000000, RZ ;  /* 0x8000000004067824 */ /* 0x002fcc00078e00ff */
[----:B------:R-:W-:Y:S05]  /*4b90*/  @P0 BRA `(.L_x_5361) ;  /* 0x0000006000000947 */ /* 0x000fea0003800000 */
[----:B------:R-:W0:Y:S02]  /*4ba0*/  FLO.U32 R4, R3 ;  /* 0x0000000300047300 */ /* 0x000e2400000e0000 */
[----:B0-----:R-:W-:-:S04]  /*4bb0*/  IADD3 R5, -R4, 0x1f, RZ ;  /* 0x0000001f04057810 */ /* 0x001fc80007ffe1ff */
[----:B------:R-:W-:Y:S02]  /*4bc0*/  IADD3 R4, R5, -0x1c, RZ ;  /* 0xffffffe405047810 */ /* 0x000fe40007ffe0ff */
[----:B------:R-:W-:Y:S02]  /*4bd0*/  IADD3 R0, R0, 0x1d, -R5 ;  /* 0x0000001d00007810 */ /* 0x000fe40007ffe805 */
[----:B------:R-:W-:-:S04]  /*4be0*/  SHF.L.U32 R4, R3, R4, RZ ;  /* 0x0000000403047219 */ /* 0x000fc800000006ff */
[----:B------:R-:W-:Y:S02]  /*4bf0*/  LOP3.LUT R3, R4, 0x7, RZ, 0xc0, !PT ;  /* 0x0000000704037812 */ /* 0x000fe400078ec0ff */
.L_x_5361:
[----:B------:R-:W-:Y:S05]  /*4c00*/  BSYNC B1 ;  /* 0x0000000000017941 */ /* 0x000fea0003800000 */
.L_x_5360:
[----:B------:R-:W-:Y:S01]  /*4c10*/  LEA R5, R0, 0x3b800000, 0x17 ;  /* 0x3b80000000057811 */ /* 0x000fe200078eb8ff */
[----:B------:R-:W-:-:S05]  /*4c20*/  IMAD.SHL.U32 R0, R3, 0x100000, RZ ;  /* 0x0010000003007824 */ /* 0x000fca00078e00ff */
[----:B------:R-:W-:Y:S02]  /*4c30*/  LOP3.LUT R0, R5, R0, R6, 0xfe, !PT ;  /* 0x0000000005007212 */ /* 0x000fe400078efe06 */
.L_x_5359:
[----:B------:R-:W-:Y:S05]  /*4c40*/  BSYNC B0 ;  /* 0x0000000000007941 */ /* 0x000fea0003800000 */
.L_x_5358:
[----:B------:R-:W-:-:S04]  /*4c50*/  F2FP.BF16.PACK_AB R0, RZ, R0 ;  /* 0x00000000ff00723e */ /* 0x000fc800000010ff */
[----:B------:R-:W-:Y:S01]  /*4c60*/  PRMT R26, R0, 0x7610, R26 ;  /* 0x00007610001a7816 */ /* 0x000fe2000000001a */
[----:B------:R-:W-:Y:S05]  /*4c70*/  BRA `(.L_x_5343) ;  /* 0x000004d000007947 */ /* 0x000fea0003800000 */
.L_x_5356:
        /* <DEDUP_REMOVED lines=21> */
.L_x_5365:
[----:B------:R-:W-:Y:S05]  /*4dd0*/  BSYNC B1 ;  /* 0x0000000000017941 */ /* 0x000fea0003800000 */
.L_x_5364:
[----:B------:R-:W-:Y:S01]  /*4de0*/  LEA R5, R0, 0x37800000, 0x17 ;  /* 0x3780000000057811 */ /* 0x000fe200078eb8ff */
[----:B------:R-:W-:-:S05]  /*4df0*/  IMAD.SHL.U32 R0, R3, 0x200000, RZ ;  /* 0x0020000003007824 */ /* 0x000fca00078e00ff */
[----:B------:R-:W-:Y:S02]  /*4e00*/  LOP3.LUT R0, R5, R0, R6, 0xfe, !PT ;  /* 0x0000000005007212 */ /* 0x000fe400078efe06 */
.L_x_5363:
[----:B------:R-:W-:Y:S05]  /*4e10*/  BSYNC B0 ;  /* 0x0000000000007941 */ /* 0x000fea0003800000 */
.L_x_5362:
[----:B------:R-:W-:-:S04]  /*4e20*/  F2FP.BF16.PACK_AB R0, RZ, R0 ;  /* 0x00000000ff00723e */ /* 0x000fc800000010ff */
[----:B------:R-:W-:Y:S01]  /*4e30*/  PRMT R26, R0, 0x7610, R26 ;  /* 0x00007610001a7816 */ /* 0x000fe2000000001a */
[----:B------:R-:W-:Y:S05]  /*4e40*/  BRA `(.L_x_5343) ;  /* 0x0000030000007947 */ /* 0x000fea0003800000 */
.L_x_5355:
        /* <DEDUP_REMOVED lines=14> */
.L_x_5369:
[----:B------:R-:W-:Y:S05]  /*4f30*/  BSYNC B0 ;  /* 0x0000000000007941 */ /* 0x000fea0003800000 */
.L_x_5368:
[----:B------:R-:W-:-:S04]  /*4f40*/  F2FP.BF16.PACK_AB R0, RZ, R0 ;  /* 0x00000000ff00723e */ /* 0x000fc800000010ff */
[----:B------:R-:W-:Y:S01]  /*4f50*/  PRMT R26, R0, 0x7610, R26 ;  /* 0x00007610001a7816 */ /* 0x000fe2000000001a */
[----:B------:R-:W-:Y:S05]  /*4f60*/  BRA `(.L_x_5343) ;  /* 0x000001e000007947 */ /* 0x000fea0003800000 */
.L_x_5342:
[----:B------:R-:W-:Y:S01]  /*4f70*/  MOV R14, 0x180 ;  /* 0x00000180000e7802 */ /* 0x000fe20000000f00 */
[----:B------:R-:W-:Y:S02]  /*4f80*/  IMAD.MOV.U32 R4, RZ, RZ, c[0x4][0x170] ;  /* 0x01005c00ff047624 */ /* 0x000fe400078e00ff */
[----:B------:R-:W-:Y:S02]  /*4f90*/  IMAD.MOV.U32 R5, RZ, RZ, c[0x4][0x174] ;  /* 0x01005d00ff057624 */ /* 0x000fe400078e00ff */
[----:B-1----:R-:W-:Y:S01]  /*4fa0*/  IMAD.MOV.U32 R6, RZ, RZ, c[0x4][0x178] ;  /* 0x01005e00ff067624 */ /* 0x002fe200078e00ff */
        /* <DEDUP_REMOVED lines=17> */
.L_x_5367:
[----:B------:R-:W2:Y:S02]  /*50c0*/  LDG.E.64 R4, [R4.64] ;  /* 0x0000002404047981 */ /* 0x000ea4000c1e1b00 */
[----:B--2---:R-:W0:Y:S02]  /*50d0*/  I2F.U64 R0, R4 ;  /* 0x0000000400007312 */ /* 0x004e240000301000 */
[----:B0-----:R-:W-:-:S04]  /*50e0*/  F2FP.BF16.PACK_AB R0, RZ, R0 ;  /* 0x00000000ff00723e */ /* 0x001fc800000010ff */
[----:B------:R-:W-:Y:S01]  /*50f0*/  PRMT R26, R0, 0x7610, R26 ;  /* 0x00007610001a7816 */ /* 0x000fe2000000001a */
[----:B------:R-:W-:Y:S05]  /*5100*/  BRA `(.L_x_5343) ;  /* 0x0000004000007947 */ /* 0x000fea0003800000 */
.L_x_5366:
[----:B------:R-:W2:Y:S02]  /*5110*/  LDG.E R4, [R4.64] ;  /* 0x0000002404047981 */ /* 0x000ea4000c1e1900 */
[----:B--2---:R-:W0:Y:S02]  /*5120*/  I2F.U32 R0, R4 ;  /* 0x0000000400007306 */ /* 0x004e240000201000 */
[----:B0-----:R-:W-:-:S04]  /*5130*/  F2FP.BF16.PACK_AB R0, RZ, R0 ;  /* 0x00000000ff00723e */ /* 0x001fc800000010ff */
[----:B------:R-:W-:Y:S02]  /*5140*/  PRMT R26, R0, 0x7610, R26 ;  /* 0x00007610001a7816 */ /* 0x000fe4000000001a */
.L_x_5343:
[----:B------:R-:W-:Y:S01]  /*5150*/  PRMT R0, R17, 0x9910, RZ ;  /* 0x0000991011007816 */ /* 0x000fe200000000ff */
[----:B-1----:R-:W-:-:S03]  /*5160*/  IMAD R6, R27, c[0x0][0x19c], RZ ;  /* 0x000067001b067a24 */ /* 0x002fc600078e02ff */
        /* <DEDUP_REMOVED lines=14> */
.L_x_5373:
[----:B------:R1:W5:Y:S01]  /*5250*/  LDG.E.U8 R27, [R6.64] ;  /* 0x00000024061b7981 */ /* 0x000362000c1e1100 */
[----:B------:R-:W-:Y:S05]  /*5260*/  BRA `(.L_x_5375) ;  /* 0x00000dc000007947 */ /* 0x000fea0003800000 */
.L_x_5372:
        /* <DEDUP_REMOVED lines=8> */
.L_x_5377:
[----:B------:R1:W5:Y:S01]  /*52f0*/  LDG.E.U8 R27, [R6.64] ;  /* 0x00000024061b7981 */ /* 0x000362000c1e1100 */
[----:B------:R-:W-:Y:S05]  /*5300*/  BRA `(.L_x_5375) ;  /* 0x00000d2000007947 */ /* 0x000fea0003800000 */
.L_x_5376:
[----:B------:R1:W5:Y:S01]  /*5310*/  LDG.E.U16 R27, [R6.64] ;  /* 0x00000024061b7981 */ /* 0x000362000c1e1500 */
[----:B------:R-:W-:Y:S05]  /*5320*/  BRA `(.L_x_5375) ;  /* 0x00000d0000007947 */ /* 0x000fea0003800000 */
.L_x_5371:
        /* <DEDUP_REMOVED lines=10> */
.L_x_5379:
[----:B0-----:R-:W2:Y:S02]  /*53d0*/  LDG.E.U16 R4, [R6.64] ;  /* 0x0000002406047981 */ /* 0x001ea4000c1e1500 */
[----:B--2---:R-:W-:-:S06]  /*53e0*/  HADD2.F32 R4, -RZ, R4.H0_H0 ;  /* 0x20000004ff047230 */ /* 0x004fcc0000004100 */
[----:B------:R-:W0:Y:S02]  /*53f0*/  F2I.S64.TRUNC R4, R4 ;  /* 0x0000000400047311 */ /* 0x000e24000020d900 */
[----:B0-----:R-:W-:Y:S01]  /*5400*/  PRMT R27, R4, 0x7610, R27 ;  /* 0x00007610041b7816 */ /* 0x001fe2000000001b */
[----:B------:R-:W-:Y:S05]  /*5410*/  BRA `(.L_x_5375) ;  /* 0x00000c1000007947 */ /* 0x000fea0003800000 */
.L_x_5378:
        /* <DEDUP_REMOVED lines=10> */
.L_x_5381:
[----:B------:R-:W2:Y:S02]  /*54c0*/  LDG.E.U16 R6, [R6.64] ;  /* 0x0000002406067981 */ /* 0x000ea4000c1e1500 */
[----:B0-2---:R-:W-:-:S06]  /*54d0*/  HADD2.F32 R4, -RZ, R6.H0_H0 ;  /* 0x20000006ff047230 */ /* 0x005fcc0000004100 */
[----:B------:R-:W0:Y:S02]  /*54e0*/  F2I.S64.TRUNC R4, R4 ;  /* 0x0000000400047311 */ /* 0x000e24000020d900 */
[----:B0-----:R-:W-:Y:S01]  /*54f0*/  PRMT R27, R4, 0x7610, R27 ;  /* 0x00007610041b7816 */ /* 0x001fe2000000001b */
[----:B------:R-:W-:Y:S05]  /*5500*/  BRA `(.L_x_5375) ;  /* 0x00000b2000007947 */ /* 0x000fea0003800000 */
.L_x_5380:
[----:B0-----:R-:W2:Y:S02]  /*5510*/  LDG.E.64 R4, [R6.64] ;  /* 0x0000002406047981 */ /* 0x001ea4000c1e1b00 */
[----:B--2---:R-:W0:Y:S02]  /*5520*/  F2I.S64.F64.TRUNC R4, R4 ;  /* 0x0000000400047311 */ /* 0x004e24000030d900 */
[----:B0-----:R-:W-:Y:S01]  /*5530*/  PRMT R27, R4, 0x7610, R27 ;  /* 0x00007610041b7816 */ /* 0x001fe2000000001b */
[----:B------:R-:W-:Y:S05]  /*5540*/  BRA `(.L_x_5375) ;  /* 0x00000ae000007947 */ /* 0x000fea0003800000 */
.L_x_5370:
        /* <DEDUP_REMOVED lines=12> */
.L_x_5384:
[----:B------:R-:W2:Y:S02]  /*5610*/  LDG.E.64 R6, [R6.64] ;  /* 0x0000002406067981 */ /* 0x000ea4000c1e1b00 */
[----:B0-2---:R-:W0:Y:S02]  /*5620*/  F2I.S64.F64.TRUNC R4, R6 ;  /* 0x0000000600047311 */ /* 0x005e24000030d900 */
[----:B0-----:R-:W-:Y:S01]  /*5630*/  PRMT R27, R4, 0x7610, R27 ;  /* 0x00007610041b7816 */ /* 0x001fe2000000001b */
[----:B------:R-:W-:Y:S05]  /*5640*/  BRA `(.L_x_5375) ;  /* 0x000009e000007947 */ /* 0x000fea0003800000 */
.L_x_5383:
        /* <DEDUP_REMOVED lines=28> */
.L_x_5386:
        /* <DEDUP_REMOVED lines=15> */
.L_x_5385:
[----:B0-----:R-:W2:Y:S02]  /*5900*/  LDG.E.U16 R4, [R6.64] ;  /* 0x0000002406047981 */ /* 0x001ea4000c1e1500 */
[----:B--2---:R-:W-:-:S06]  /*5910*/  PRMT R4, RZ, 0x5410, R4 ;  /* 0x00005410ff047816 */ /* 0x004fcc0000000004 */
[----:B------:R-:W0:Y:S02]  /*5920*/  F2I.S64.TRUNC R4, R4 ;  /* 0x0000000400047311 */ /* 0x000e24000020d900 */
[----:B0-----:R-:W-:Y:S01]  /*5930*/  PRMT R27, R4, 0x7610, R27 ;  /* 0x00007610041b7816 */ /* 0x001fe2000000001b */
[----:B------:R-:W-:Y:S05]  /*5940*/  BRA `(.L_x_5375) ;  /* 0x000006e000007947 */ /* 0x000fea0003800000 */
.L_x_5382:
        /* <DEDUP_REMOVED lines=10> */
.L_x_5389:
        /* <DEDUP_REMOVED lines=21> */
.L_x_5393:
[----:B------:R-:W-:Y:S05]  /*5b40*/  BSYNC B1 ;  /* 0x0000000000017941 */ /* 0x000fea0003800000 */
.L_x_5392:
[----:B------:R-:W-:Y:S01]  /*5b50*/  IMAD.SHL.U32 R3, R3, 0x100000, RZ ;  /* 0x0010000003037824 */ /* 0x000fe200078e00ff */
[----:B------:R-:W-:-:S04]  /*5b60*/  LEA R5, R0, 0x3b800000, 0x17 ;  /* 0x3b80000000057811 */ /* 0x000fc800078eb8ff */
[----:B------:R-:W-:Y:S02]  /*5b70*/  LOP3.LUT R4, R5, R3, R6, 0xfe, !PT ;  /* 0x0000000305047212 */ /* 0x000fe400078efe06 */
.L_x_5391:
[----:B------:R-:W-:Y:S05]  /*5b80*/  BSYNC B0 ;  /* 0x0000000000007941 */ /* 0x000fea0003800000 */
.L_x_5390:
[----:B------:R-:W0:Y:S02]  /*5b90*/  F2I.S64.TRUNC R4, R4 ;  /* 0x0000000400047311 */ /* 0x000e24000020d900 */
[----:B0-----:R-:W-:Y:S01]  /*5ba0*/  PRMT R27, R4, 0x7610, R27 ;  /* 0x00007610041b7816 */ /* 0x001fe2000000001b */
[----:B------:R-:W-:Y:S05]  /*5bb0*/  BRA `(.L_x_5375) ;  /* 0x0000047000007947 */ /* 0x000fea0003800000 */
.L_x_5388:
        /* <DEDUP_REMOVED lines=21> */
.L_x_5397:
[----:B------:R-:W-:Y:S05]  /*5d10*/  BSYNC B1 ;  /* 0x0000000000017941 */ /* 0x000fea0003800000 */
.L_x_5396:
[----:B------:R-:W-:Y:S01]  /*5d20*/  IMAD.SHL.U32 R3, R3, 0x200000, RZ ;  /* 0x0020000003037824 */ /* 0x000fe200078e00ff */
[----:B------:R-:W-:-:S04]  /*5d30*/  LEA R5, R0, 0x37800000, 0x17 ;  /* 0x3780000000057811 */ /* 0x000fc800078eb8ff */
[----:B------:R-:W-:Y:S02]  /*5d40*/  LOP3.LUT R4, R5, R3, R6, 0xfe, !PT ;  /* 0x0000000305047212 */ /* 0x000fe400078efe06 */
.L_x_5395:
[----:B------:R-:W-:Y:S05]  /*5d50*/  BSYNC B0 ;  /* 0x0000000000007941 */ /* 0x000fea0003800000 */
.L_x_5394:
[----:B------:R-:W0:Y:S02]  /*5d60*/  F2I.S64.TRUNC R4, R4 ;  /* 0x0000000400047311 */ /* 0x000e24000020d900 */
[----:B0-----:R-:W-:Y:S01]  /*5d70*/  PRMT R27, R4, 0x7610, R27 ;  /* 0x00007610041b7816 */ /* 0x001fe2000000001b */
[----:B------:R-:W-:Y:S05]  /*5d80*/  BRA `(.L_x_5375) ;  /* 0x000002a000007947 */ /* 0x000fea0003800000 */
.L_x_5387:
        /* <DEDUP_REMOVED lines=14> */
.L_x_5401:
[----:B------:R-:W-:Y:S05]  /*5e70*/  BSYNC B0 ;  /* 0x0000000000007941 */ /* 0x000fea0003800000 */
.L_x_5400:
[----:B------:R-:W0:Y:S02]  /*5e80*/  F2I.S64.TRUNC R4, R4 ;  /* 0x0000000400047311 */ /* 0x000e24000020d900 */
[----:B0-----:R-:W-:Y:S01]  /*5e90*/  PRMT R27, R4, 0x7610, R27 ;  /* 0x00007610041b7816 */ /* 0x001fe2000000001b */
[----:B------:R-:W-:Y:S05]  /*5ea0*/  BRA `(.L_x_5375) ;  /* 0x0000018000007947 */ /* 0x000fea0003800000 */
.L_x_5374:
        /* <DEDUP_REMOVED lines=21> */
.L_x_5399:
[----:B------:R1:W5:Y:S01]  /*6000*/  LDG.E.U8 R27, [R6.64] ;  /* 0x00000024061b7981 */ /* 0x000362000c1e1100 */
[----:B------:R-:W-:Y:S05]  /*6010*/  BRA `(.L_x_5375) ;  /* 0x0000001000007947 */ /* 0x000fea0003800000 */
.L_x_5398:
[----:B------:R1:W5:Y:S02]  /*6020*/  LDG.E.U8 R27, [R6.64] ;  /* 0x00000024061b7981 */ /* 0x000364000c1e1100 */
.L_x_5375:
[----:B------:R-:W-:-:S03]  /*6030*/  IADD3 R28, R28, 0x80, RZ ;  /* 0x000000801c1c7810 */ /* 0x000fc60007ffe0ff */
.L_x_5337:
[----:B------:R-:W-:Y:S05]  /*6040*/  BSYNC B6 ;  /* 0x0000000000067941 */ /* 0x000fea0003800000 */
.L_x_5336:
        /* <DEDUP_REMOVED lines=24> */
.L_x_5407:
[----:B------:R-:W2:Y:S02]  /*61d0*/  LDG.E.U8 R4, [R4.64] ;  /* 0x0000002404047981 */ /* 0x000ea4000c1e1100 */
[----:B--2---:R-:W0:Y:S02]  /*61e0*/  I2F.U16 R0, R4 ;  /* 0x0000000400007306 */ /* 0x004e240000101000 */
[----:B0-----:R-:W-:-:S04]  /*61f0*/  F2FP.BF16.PACK_AB R0, RZ, R0 ;  /* 0x00000000ff00723e */ /* 0x001fc800000010ff */
[----:B------:R-:W-:Y:S01]  /*6200*/  PRMT R29, R0, 0x7610, R29 ;  /* 0x00007610001d7816 */ /* 0x000fe2000000001d */
[----:B------:R-:W-:Y:S05]  /*6210*/  BRA `(.L_x_5409) ;  /* 0x00000ee000007947 */ /* 0x000fea0003800000 */
.L_x_5406:
        /* <DEDUP_REMOVED lines=8> */
[----:B0-----:R-:W-:Y:S01]  /*62a0*/  F2FP.BF16.PACK_AB R29, RZ, R2 ;  /* 0x00000002ff1d723e */ /* 0x001fe200000010ff */
[----:B------:R-:W-:Y:S05]  /*62b0*/  BRA `(.L_x_5409) ;  /* 0x00000e4000007947 */ /* 0x000fea0003800000 */
.L_x_5411:
[----:B------:R-:W2:Y:S02]  /*62c0*/  LDG.E R4, [R4.64] ;  /* 0x0000002404047981 */ /* 0x000ea4000c1e1900 */
[----:B--2---:R-:W0:Y:S02]  /*62d0*/  I2F R0, R4 ;  /* 0x0000000400007306 */ /* 0x004e240000201400 */
[----:B0-----:R-:W-:-:S04]  /*62e0*/  F2FP.BF16.PACK_AB R0, RZ, R0 ;  /* 0x00000000ff00723e */ /* 0x001fc800000010ff */
[----:B------:R-:W-:Y:S01]  /*62f0*/  PRMT R29, R0, 0x7610, R29 ;  /* 0x00007610001d7816 */ /* 0x000fe2000000001d */
[----:B------:R-:W-:Y:S05]  /*6300*/  BRA `(.L_x_5409) ;  /* 0x00000df000007947 */ /* 0x000fea0003800000 */
.L_x_5410:
[----:B------:R-:W2:Y:S02]  /*6310*/  LDG.E.U16 R4, [R4.64] ;  /* 0x0000002404047981 */ /* 0x000ea4000c1e1500 */
[----:B--2---:R-:W0:Y:S02]  /*6320*/  I2F.S16 R0, R4 ;  /* 0x0000000400007306 */ /* 0x004e240000101400 */
[----:B0-----:R-:W-:-:S04]  /*6330*/  F2FP.BF16.PACK_AB R0, RZ, R0 ;  /* 0x00000000ff00723e */ /* 0x001fc800000010ff */
[----:B------:R-:W-:Y:S01]  /*6340*/  PRMT R29, R0, 0x7610, R29 ;  /* 0x00007610001d7816 */ /* 0x000fe2000000001d */
[----:B------:R-:W-:Y:S05]  /*6350*/  BRA `(.L_x_5409) ;  /* 0x00000da000007947 */ /* 0x000fea0003800000 */
.L_x_5405:
        /* <DEDUP_REMOVED lines=9> */
.L_x_5413:
[----:B------:R-:W2:Y:S02]  /*63f0*/  LDG.E.U16 R0, [R4.64] ;  /* 0x0000002404007981 */ /* 0x000ea4000c1e1500 */
[----:B--2---:R-:W-:-:S05]  /*6400*/  HADD2.F32 R0, -RZ, R0.H0_H0 ;  /* 0x20000000ff007230 */ /* 0x004fca0000004100 */
[----:B------:R-:W-:-:S04]  /*6410*/  F2FP.BF16.PACK_AB R0, RZ, R0 ;  /* 0x00000000ff00723e */ /* 0x000fc800000010ff */
[----:B------:R-:W-:Y:S01]  /*6420*/  PRMT R29, R0, 0x7610, R29 ;  /* 0x00007610001d7816 */ /* 0x000fe2000000001d */
[----:B------:R-:W-:Y:S05]  /*6430*/  BRA `(.L_x_5409) ;  /* 0x00000cc000007947 */ /* 0x000fea0003800000 */
.L_x_5412:
        /* <DEDUP_REMOVED lines=9> */
.L_x_5415:
[----:B------:R-:W2:Y:S02]  /*64d0*/  LDG.E.U16 R4, [R4.64] ;  /* 0x0000002404047981 */ /* 0x000ea4000c1e1500 */
[----:B--2---:R-:W-:-:S05]  /*64e0*/  HADD2.F32 R0, -RZ, R4.H0_H0 ;  /* 0x20000004ff007230 */ /* 0x004fca0000004100 */
[----:B------:R-:W-:-:S04]  /*64f0*/  F2FP.BF16.PACK_AB R0, RZ, R0 ;  /* 0x00000000ff00723e */ /* 0x000fc800000010ff */
[----:B------:R-:W-:Y:S01]  /*6500*/  PRMT R29, R0, 0x7610, R29 ;  /* 0x00007610001d7816 */ /* 0x000fe2000000001d */
[----:B------:R-:W-:Y:S05]  /*6510*/  BRA `(.L_x_5409) ;  /* 0x00000be000007947 */ /* 0x000fea0003800000 */
.L_x_5414:
[----:B------:R-:W2:Y:S02]  /*6520*/  LDG.E.64 R4, [R4.64] ;  /* 0x0000002404047981 */ /* 0x000ea4000c1e1b00 */
[----:B--2---:R-:W0:Y:S01]  /*6530*/  F2F.F32.F64 R0, R4 ;  /* 0x0000000400007310 */ /* 0x004e220000301000 */
[----:B------:R-:W0:-:S14]  /*6540*/  DSETP.GEU.AND P0, PT, |R4|, c[0x2][0x0], PT ;  /* 0x008000000400762a */ /* 0x000e1c0003f0e200 */
[----:B0-----:R-:W-:-:S05]  /*6550*/  @!P0 FMUL R0, R0, 1.175494350822287508e-38 ;  /* 0x0080000000008820 */ /* 0x001fca0000400000 */
[----:B------:R-:W-:-:S04]  /*6560*/  F2FP.BF16.PACK_AB R0, RZ, R0 ;  /* 0x00000000ff00723e */ /* 0x000fc800000010ff */
[----:B------:R-:W-:Y:S01]  /*6570*/  PRMT R29, R0, 0x7610, R29 ;  /* 0x00007610001d7816 */ /* 0x000fe2000000001d */
[----:B------:R-:W-:Y:S05]  /*6580*/  BRA `(.L_x_5409) ;  /* 0x00000b7000007947 */ /* 0x000fea0003800000 */
.L_x_5404:
        /* <DEDUP_REMOVED lines=14> */
.L_x_5418:
[----:B------:R-:W2:Y:S02]  /*6670*/  LDG.E.64 R4, [R4.64] ;  /* 0x0000002404047981 */ /* 0x000ea4000c1e1b00 */
[----:B--2---:R-:W0:Y:S01]  /*6680*/  F2F.F32.F64 R0, R4 ;  /* 0x0000000400007310 */ /* 0x004e220000301000 */
[----:B------:R-:W0:-:S14]  /*6690*/  DSETP.GEU.AND P0, PT, |R4|, c[0x2][0x0], PT ;  /* 0x008000000400762a */ /* 0x000e1c0003f0e200 */
[----:B0-----:R-:W-:-:S05]  /*66a0*/  @!P0 FMUL R0, R0, 1.175494350822287508e-38 ;  /* 0x0080000000008820 */ /* 0x001fca0000400000 */
[----:B------:R-:W-:-:S04]  /*66b0*/  F2FP.BF16.PACK_AB R0, RZ, R0 ;  /* 0x00000000ff00723e */ /* 0x000fc800000010ff */
[----:B------:R-:W-:Y:S01]  /*66c0*/  PRMT R29, R0, 0x7610, R29 ;  /* 0x00007610001d7816 */ /* 0x000fe2000000001d */
[----:B------:R-:W-:Y:S05]  /*66d0*/  BRA `(.L_x_5409) ;  /* 0x00000a2000007947 */ /* 0x000fea0003800000 */
.L_x_5417:
        /* <DEDUP_REMOVED lines=11> */
[----:B-1----:R-:W-:-:S04]  /*6790*/  IADD3 R6, R2, 0x1000000, RZ ;  /* 0x0100000002067810 */ /* 0x002fc80007ffe0ff */
        /* <DEDUP_REMOVED lines=12> */
[----:B------:R-:W-:-:S04]  /*6860*/  LOP3.LUT R3, R3, 0x80000000, R0, 0xf8, !PT ;  /* 0x8000000003037812 */ /* 0x000fc800078ef800 */
[----:B------:R-:W-:-:S04]  /*6870*/  F2FP.BF16.PACK_AB R3, RZ, R3 ;  /* 0x00000003ff03723e */ /* 0x000fc800000010ff */
[----:B------:R-:W-:Y:S01]  /*6880*/  PRMT R29, R3, 0x7610, R29 ;  /* 0x00007610031d7816 */ /* 0x000fe2000000001d */
[----:B------:R-:W-:Y:S05]  /*6890*/  BRA `(.L_x_5409) ;  /* 0x0000086000007947 */ /* 0x000fea0003800000 */
.L_x_5420:
        /* <DEDUP_REMOVED lines=15> */
.L_x_5419:
[----:B------:R0:W5:Y:S01]  /*6990*/  LDG.E.U16 R29, [R4.64] ;  /* 0x00000024041d7981 */ /* 0x000162000c1e1500 */
[----:B------:R-:W-:Y:S05]  /*69a0*/  BRA `(.L_x_5409) ;  /* 0x0000075000007947 */ /* 0x000fea0003800000 */
.L_x_5416:
        /* <DEDUP_REMOVED lines=12> */
.L_x_5423:
        /* <DEDUP_REMOVED lines=21> */
.L_x_5427:
[----:B------:R-:W-:Y:S05]  /*6bc0*/  BSYNC B1 ;  /* 0x0000000000017941 */ /* 0x000fea0003800000 */
.L_x_5426:
[----:B------:R-:W-:Y:S01]  /*6bd0*/  LEA R3, R0, 0x3b800000, 0x17 ;  /* 0x3b80000000037811 */ /* 0x000fe200078eb8ff */
[----:B------:R-:W-:-:S05]  /*6be0*/  IMAD.SHL.U32 R0, R2, 0x100000, RZ ;  /* 0x0010000002007824 */ /* 0x000fca00078e00ff */
[----:B------:R-:W-:Y:S02]  /*6bf0*/  LOP3.LUT R0, R3, R0, R4, 0xfe, !PT ;  /* 0x0000000003007212 */ /* 0x000fe400078efe04 */
.L_x_5425:
[----:B------:R-:W-:Y:S05]  /*6c00*/  BSYNC B0 ;  /* 0x0000000000007941 */ /* 0x000fea0003800000 */
.L_x_5424:
[----:B------:R-:W-:-:S04]  /*6c10*/  F2FP.BF16.PACK_AB R0, RZ, R0 ;  /* 0x00000000ff00723e */ /* 0x000fc800000010ff */
[----:B------:R-:W-:Y:S01]  /*6c20*/  PRMT R29, R0, 0x7610, R29 ;  /* 0x00007610001d7816 */ /* 0x000fe2000000001d */
[----:B------:R-:W-:Y:S05]  /*6c30*/  BRA `(.L_x_5409) ;  /* 0x000004c000007947 */ /* 0x000fea0003800000 */
.L_x_5422:
        /* <DEDUP_REMOVED lines=21> */
.L_x_5431:
[----:B------:R-:W-:Y:S05]  /*6d90*/  BSYNC B1 ;  /* 0x0000000000017941 */ /* 0x000fea0003800000 */
.L_x_5430:
[----:B------:R-:W-:Y:S01]  /*6da0*/  LEA R3, R0, 0x37800000, 0x17 ;  /* 0x3780000000037811 */ /* 0x000fe200078eb8ff */
[----:B------:R-:W-:-:S05]  /*6db0*/  IMAD.SHL.U32 R0, R2, 0x200000, RZ ;  /* 0x0020000002007824 */ /* 0x000fca00078e00ff */
[----:B------:R-:W-:Y:S02]  /*6dc0*/  LOP3.LUT R0, R3, R0, R4, 0xfe, !PT ;  /* 0x0000000003007212 */ /* 0x000fe400078efe04 */
.L_x_5429:
[----:B------:R-:W-:Y:S05]  /*6dd0*/  BSYNC B0 ;  /* 0x0000000000007941 */ /* 0x000fea0003800000 */
.L_x_5428:
[----:B------:R-:W-:-:S04]  /*6de0*/  F2FP.BF16.PACK_AB R0, RZ, R0 ;  /* 0x00000000ff00723e */ /* 0x000fc800000010ff */
[----:B------:R-:W-:Y:S01]  /*6df0*/  PRMT R29, R0, 0x7610, R29 ;  /* 0x00007610001d7816 */ /* 0x000fe2000000001d */
[----:B------:R-:W-:Y:S05]  /*6e00*/  BRA `(.L_x_5409) ;  /* 0x000002f000007947 */ /* 0x000fea0003800000 */
.L_x_5421:
        /* <DEDUP_REMOVED lines=14> */
.L_x_5435:
[----:B------:R-:W-:Y:S05]  /*6ef0*/  BSYNC B0 ;  /* 0x0000000000007941 */ /* 0x000fea0003800000 */
.L_x_5434:
[----:B------:R-:W-:-:S04]  /*6f00*/  F2FP.BF16.PACK_AB R0, RZ, R0 ;  /* 0x00000000ff00723e */ /* 0x000fc800000010ff */
[----:B------:R-:W-:Y:S01]  /*6f10*/  PRMT R29, R0, 0x7610, R29 ;  /* 0x00007610001d7816 */ /* 0x000fe2000000001d */
[----:B------:R-:W-:Y:S05]  /*6f20*/  BRA `(.L_x_5409) ;  /* 0x000001d000007947 */ /* 0x000fea0003800000 */
.L_x_5408:
        /* <DEDUP_REMOVED lines=21> */
.L_x_5433:
[----:B------:R-:W2:Y:S02]  /*7080*/  LDG.E.64 R2, [R4.64] ;  /* 0x0000002404027981 */ /* 0x000ea4000c1e1b00 */
[----:B--2---:R-:W0:Y:S02]  /*7090*/  I2F.U64 R2, R2 ;  /* 0x0000000200027312 */ /* 0x004e240000301000 */
[----:B0-----:R-:W-:Y:S01]  /*70a0*/  F2FP.BF16.PACK_AB R29, RZ, R2 ;  /* 0x00000002ff1d723e */ /* 0x001fe200000010ff */
[----:B------:R-:W-:Y:S05]  /*70b0*/  BRA `(.L_x_5409) ;  /* 0x0000004000007947 */ /* 0x000fea0003800000 */
.L_x_5432:
[----:B------:R-:W2:Y:S02]  /*70c0*/  LDG.E R4, [R4.64] ;  /* 0x0000002404047981 */ /* 0x000ea4000c1e1900 */
[----:B--2---:R-:W0:Y:S02]  /*70d0*/  I2F.U32 R0, R4 ;  /* 0x0000000400007306 */ /* 0x004e240000201000 */
[----:B0-----:R-:W-:-:S04]  /*70e0*/  F2FP.BF16.PACK_AB R0, RZ, R0 ;  /* 0x00000000ff00723e */ /* 0x001fc800000010ff */
[----:B------:R-:W-:Y:S02]  /*70f0*/  PRMT R29, R0, 0x7610, R29 ;  /* 0x00007610001d7816 */ /* 0x000fe4000000001d */
.L_x_5409:
[----:B------:R-:W-:Y:S01]  /*7100*/  PRMT R0, R17, 0x9910, RZ ;  /* 0x0000991011007816 */ /* 0x000fe200000000ff */
[----:B0-----:R-:W-:-:S03]  /*7110*/  IMAD R4, R28, c[0x0][0x19c], RZ ;  /* 0x000067001c047a24 */ /* 0x001fc600078e02ff */
        /* <DEDUP_REMOVED lines=14> */
.L_x_5439:
[----:B------:R0:W5:Y:S01]  /*7200*/  LDG.E.U8 R25, [R4.64] ;  /* 0x0000002404197981 */ /* 0x000162000c1e1100 */
[----:B------:R-:W-:Y:S05]  /*7210*/  BRA `(.L_x_5403) ;  /* 0x00000db000007947 */ /* 0x000fea0003800000 */
.L_x_5438:
        /* <DEDUP_REMOVED lines=8> */
.L_x_5442:
[----:B------:R0:W5:Y:S01]  /*72a0*/  LDG.E.U8 R25, [R4.64] ;  /* 0x0000002404197981 */ /* 0x000162000c1e1100 */
[----:B------:R-:W-:Y:S05]  /*72b0*/  BRA `(.L_x_5403) ;  /* 0x00000d1000007947 */ /* 0x000fea0003800000 */
.L_x_5441:
[----:B------:R0:W5:Y:S01]  /*72c0*/  LDG.E.U16 R25, [R4.64] ;  /* 0x0000002404197981 */ /* 0x000162000c1e1500 */
[----:B------:R-:W-:Y:S05]  /*72d0*/  BRA `(.L_x_5403) ;  /* 0x00000cf000007947 */ /* 0x000fea0003800000 */
.L_x_5437:
        /* <DEDUP_REMOVED lines=10> */
.L_x_5444:
[----:B------:R-:W2:Y:S02]  /*7380*/  LDG.E.U16 R2, [R4.64] ;  /* 0x0000002404027981 */ /* 0x000ea4000c1e1500 */
[----:B--2---:R-:W-:-:S06]  /*7390*/  HADD2.F32 R2, -RZ, R2.H0_H0 ;  /* 0x20000002ff027230 */ /* 0x004fcc0000004100 */
[----:B------:R-:W0:Y:S02]  /*73a0*/  F2I.S64.TRUNC R2, R2 ;  /* 0x0000000200027311 */ /* 0x000e24000020d900 */
[----:B0-----:R-:W-:Y:S01]  /*73b0*/  PRMT R25, R2, 0x7610, R25 ;  /* 0x0000761002197816 */ /* 0x001fe20000000019 */
[----:B------:R-:W-:Y:S05]  /*73c0*/  BRA `(.L_x_5403) ;  /* 0x00000c0000007947 */ /* 0x000fea0003800000 */
.L_x_5443:
        /* <DEDUP_REMOVED lines=10> */
.L_x_5446:
[----:B------:R-:W2:Y:S02]  /*7470*/  LDG.E.U16 R4, [R4.64] ;  /* 0x0000002404047981 */ /* 0x000ea4000c1e1500 */
[----:B--2---:R-:W-:-:S06]  /*7480*/  HADD2.F32 R2, -RZ, R4.H0_H0 ;  /* 0x20000004ff027230 */ /* 0x004fcc0000004100 */
[----:B------:R-:W0:Y:S02]  /*7490*/  F2I.S64.TRUNC R2, R2 ;  /* 0x0000000200027311 */ /* 0x000e24000020d900 */
[----:B0-----:R-:W-:Y:S01]  /*74a0*/  PRMT R25, R2, 0x7610, R25 ;  /* 0x0000761002197816 */ /* 0x001fe20000000019 */
[----:B------:R-:W-:Y:S05]  /*74b0*/  BRA `(.L_x_5403) ;  /* 0x00000b1000007947 */ /* 0x000fea0003800000 */
.L_x_5445:
[----:B------:R-:W2:Y:S02]  /*74c0*/  LDG.E.64 R2, [R4.64] ;  /* 0x0000002404027981 */ /* 0x000ea4000c1e1b00 */
[----:B--2---:R-:W0:Y:S02]  /*74d0*/  F2I.S64.F64.TRUNC R2, R2 ;  /* 0x0000000200027311 */ /* 0x004e24000030d900 */
[----:B0-----:R-:W-:Y:S01]  /*74e0*/  PRMT R25, R2, 0x7610, R25 ;  /* 0x0000761002197816 */ /* 0x001fe20000000019 */
[----:B------:R-:W-:Y:S05]  /*74f0*/  BRA `(.L_x_5403) ;  /* 0x00000ad000007947 */ /* 0x000fea0003800000 */
.L_x_5436:
        /* <DEDUP_REMOVED lines=12> */
.L_x_5449:
[----:B------:R-:W2:Y:S02]  /*75c0*/  LDG.E.64 R4, [R4.64] ;  /* 0x0000002404047981 */ /* 0x000ea4000c1e1b00 */
[----:B--2---:R-:W0:Y:S02]  /*75d0*/  F2I.S64.F64.TRUNC R2, R4 ;  /* 0x0000000400027311 */ /* 0x004e24000030d900 */
[----:B0-----:R-:W-:Y:S01]  /*75e0*/  PRMT R25, R2, 0x7610, R25 ;  /* 0x0000761002197816 */ /* 0x001fe20000000019 */
[----:B------:R-:W-:Y:S05]  /*75f0*/  BRA `(.L_x_5403) ;  /* 0x000009d000007947 */ /* 0x000fea0003800000 */
.L_x_5448:
        /* <DEDUP_REMOVED lines=28> */
.L_x_5451:
        /* <DEDUP_REMOVED lines=15> */
.L_x_5450:
[----:B------:R-:W2:Y:S02]  /*78b0*/  LDG.E.U16 R2, [R4.64] ;  /* 0x0000002404027981 */ /* 0x000ea4000c1e1500 */
[----:B--2---:R-:W-:-:S06]  /*78c0*/  PRMT R2, RZ, 0x5410, R2 ;  /* 0x00005410ff027816 */ /* 0x004fcc0000000002 */
[----:B------:R-:W0:Y:S02]  /*78d0*/  F2I.S64.TRUNC R2, R2 ;  /* 0x0000000200027311 */ /* 0x000e24000020d900 */
[----:B0-----:R-:W-:Y:S01]  /*78e0*/  PRMT R25, R2, 0x7610, R25 ;  /* 0x0000761002197816 */ /* 0x001fe20000000019 */
[----:B------:R-:W-:Y:S05]  /*78f0*/  BRA `(.L_x_5403) ;  /* 0x000006d000007947 */ /* 0x000fea0003800000 */
.L_x_5447:
        /* <DEDUP_REMOVED lines=10> */
.L_x_5454:
        /* <DEDUP_REMOVED lines=21> */
.L_x_5458:
[----:B------:R-:W-:Y:S05]  /*7af0*/  BSYNC B1 ;  /* 0x0000000000017941 */ /* 0x000fea0003800000 */
.L_x_5457:
[----:B------:R-:W-:Y:S01]  /*7b00*/  IMAD.SHL.U32 R2, R2, 0x100000, RZ ;  /* 0x0010000002027824 */ /* 0x000fe200078e00ff */
[----:B------:R-:W-:-:S04]  /*7b10*/  LEA R3, R0, 0x3b800000, 0x17 ;  /* 0x3b80000000037811 */ /* 0x000fc800078eb8ff */
[----:B------:R-:W-:Y:S02]  /*7b20*/  LOP3.LUT R2, R3, R2, R4, 0xfe, !PT ;  /* 0x0000000203027212 */ /* 0x000fe400078efe04 */
.L_x_5456:
[----:B------:R-:W-:Y:S05]  /*7b30*/  BSYNC B0 ;  /* 0x0000000000007941 */ /* 0x000fea0003800000 */
.L_x_5455:
[----:B------:R-:W0:Y:S02]  /*7b40*/  F2I.S64.TRUNC R2, R2 ;  /* 0x0000000200027311 */ /* 0x000e24000020d900 */
[----:B0-----:R-:W-:Y:S01]  /*7b50*/  PRMT R25, R2, 0x7610, R25 ;  /* 0x0000761002197816 */ /* 0x001fe20000000019 */
[----:B------:R-:W-:Y:S05]  /*7b60*/  BRA `(.L_x_5403) ;  /* 0x0000046000007947 */ /* 0x000fea0003800000 */
.L_x_5453:
        /* <DEDUP_REMOVED lines=21> */
.L_x_5462:
[----:B------:R-:W-:Y:S05]  /*7cc0*/  BSYNC B1 ;  /* 0x0000000000017941 */ /* 0x000fea0003800000 */
.L_x_5461:
[----:B------:R-:W-:Y:S01]  /*7cd0*/  IMAD.SHL.U32 R2, R2, 0x200000, RZ ;  /* 0x0020000002027824 */ /* 0x000fe200078e00ff */
[----:B------:R-:W-:-:S04]  /*7ce0*/  LEA R3, R0, 0x37800000, 0x17 ;  /* 0x3780000000037811 */ /* 0x000fc800078eb8ff */
[----:B------:R-:W-:Y:S02]  /*7cf0*/  LOP3.LUT R2, R3, R2, R4, 0xfe, !PT ;  /* 0x0000000203027212 */ /* 0x000fe400078efe04 */
.L_x_5460:
[----:B------:R-:W-:Y:S05]  /*7d00*/  BSYNC B0 ;  /* 0x0000000000007941 */ /* 0x000fea0003800000 */
.L_x_5459:
[----:B------:R-:W0:Y:S02]  /*7d10*/  F2I.S64.TRUNC R2, R2 ;  /* 0x0000000200027311 */ /* 0x000e24000020d900 */
[----:B0-----:R-:W-:Y:S01]  /*7d20*/  PRMT R25, R2, 0x7610, R25 ;  /* 0x0000761002197816 */ /* 0x001fe20000000019 */
[----:B------:R-:W-:Y:S05]  /*7d30*/  BRA `(.L_x_5403) ;  /* 0x0000029000007947 */ /* 0x000fea0003800000 */
.L_x_5452:
        /* <DEDUP_REMOVED lines=14> */
.L_x_5466:
[----:B------:R-:W-:Y:S05]  /*7e20*/  BSYNC B0 ;  /* 0x0000000000007941 */ /* 0x000fea0003800000 */
.L_x_5465:
[----:B------:R-:W0:Y:S02]  /*7e30*/  F2I.S64.TRUNC R2, R2 ;  /* 0x0000000200027311 */ /* 0x000e24000020d900 */
[----:B0-----:R-:W-:Y:S01]  /*7e40*/  PRMT R25, R2, 0x7610, R25 ;  /* 0x0000761002197816 */ /* 0x001fe20000000019 */
[----:B------:R-:W-:Y:S05]  /*7e50*/  BRA `(.L_x_5403) ;  /* 0x0000017000007947 */ /* 0x000fea0003800000 */
.L_x_5440:
[----:B------:R-:W-:Y:S01]  /*7e60*/  MOV R2, 0x180 ;  /* 0x0000018000027802 */ /* 0x000fe20000000f00 */
[----:B------:R-:W-:Y:S02]  /*7e70*/  IMAD.MOV.U32 R4, RZ, RZ, c[0x4][0x170] ;  /* 0x01005c00ff047624 */ /* 0x000fe400078e00ff */
[----:B------:R-:W-:Y:S02]  /*7e80*/  IMAD.MOV.U32 R5, RZ, RZ, c[0x4][0x174] ;  /* 0x01005d00ff057624 */ /* 0x000fe400078e00ff */
[----:B-1----:R-:W-:Y:S01]  /*7e90*/  IMAD.MOV.U32 R6, RZ, RZ, c[0x4][0x178] ;  /* 0x01005e00ff067624 */ /* 0x002fe200078e00ff */
        /* <DEDUP_REMOVED lines=15> */
[----:B------:R-:W-:Y:S05]  /*7f90*/  BRA `(.L_x_5403) ;  /* 0x0000003000007947 */ /* 0x000fea0003800000 */
.L_x_5464:
[----:B------:R0:W5:Y:S01]  /*7fa0*/  LDG.E.U8 R25, [R4.64] ;  /* 0x0000002404197981 */ /* 0x000162000c1e1100 */
[----:B------:R-:W-:Y:S05]  /*7fb0*/  BRA `(.L_x_5403) ;  /* 0x0000001000007947 */ /* 0x000fea0003800000 */
.L_x_5463:
[----:B------:R0:W5:Y:S02]  /*7fc0*/  LDG.E.U8 R25, [R4.64] ;  /* 0x0000002404197981 */ /* 0x000164000c1e1100 */
.L_x_5403:
[----:B------:R-:W-:Y:S05]  /*7fd0*/  BSYNC B6 ;  /* 0x0000000000067941 */ /* 0x000fea0003800000 */
.L_x_5402:
[----:B------:R-:W2:Y:S01]  /*7fe0*/  S2R R17, SR_TID.X ;  /* 0x0000000000117919 */ /* 0x000ea20000002100 */
[----:B------:R-:W-:Y:S01]  /*7ff0*/  BSSY B6, `(.L_x_5467) ;  /* 0x0000133000067945 */ /* 0x000fe20003800000 */
[C---:B--2---:R-:W-:Y:S02]  /*8000*/  IADD3 R3, R17.reuse, 0x100, RZ ;  /* 0x0000010011037810 */ /* 0x044fe40007ffe0ff */
[-C--:B------:R-:W-:Y:S02]  /*8010*/  ISETP.GE.AND P3, PT, R17, R18.reuse, PT ;  /* 0x000000121100720c */ /* 0x080fe40003f66270 */
[----:B------:R-:W-:Y:S02]  /*8020*/  ISETP.GE.AND P1, PT, R3, R18, PT ;  /* 0x000000120300720c */ /* 0x000fe40003f26270 */
[C---:B------:R-:W-:Y:S02]  /*8030*/  IADD3 R3, R17.reuse, 0x180, RZ ;  /* 0x0000018011037810 */ /* 0x040fe40007ffe0ff */
[----:B------:R-:W-:-:S02]  /*8040*/  IADD3 R2, R17, 0x80, RZ ;  /* 0x0000008011027810 */ /* 0x000fc40007ffe0ff */
[-C--:B------:R-:W-:Y:S02]  /*8050*/  ISETP.GE.AND P2, PT, R3, R18.reuse, PT ;  /* 0x000000120300720c */ /* 0x080fe40003f46270 */
[----:B------:R-:W-:-:S03]  /*8060*/  ISETP.GE.AND P0, PT, R2, R18, PT ;  /* 0x000000120200720c */ /* 0x000fc60003f06270 */
[----:B-----5:R-:W-:Y:S02]  /*8070*/  @!P3 LOP3.LUT R0, R23, 0xff, RZ, 0xc0, !PT ;  /* 0x000000ff1700b812 */ /* 0x020fe400078ec0ff */
[----:B------:R-:W-:Y:S01]  /*8080*/  @!P1 LOP3.LUT R27, R27, 0xff, RZ, 0xc0, !PT ;  /* 0x000000ff1b1b9812 */ /* 0x000fe200078ec0ff */
[----:B------:R-:W2:Y:S01]  /*8090*/  LDC.U8 R23, c[0x0][0x1a0] ;  /* 0x00006800ff177b82 */ /* 0x000ea20000000000 */
[----:B------:R-:W-:Y:S02]  /*80a0*/  @!P3 PRMT R3, RZ, 0x5410, R22 ;  /* 0x00005410ff03b816 */ /* 0x000fe40000000016 */
[----:B------:R-:W3:Y:S01]  /*80b0*/  @!P3 I2F.U16 R0, R0 ;  /* 0x000000000000b306 */ /* 0x000ee20000101000 */
[----:B------:R-:W-:Y:S02]  /*80c0*/  @!P1 PRMT R26, RZ, 0x5410, R26 ;  /* 0x00005410ff1a9816 */ /* 0x000fe4000000001a */
[----:B------:R-:W-:Y:S02]  /*80d0*/  @!P2 LOP3.LUT R25, R25, 0xff, RZ, 0xc0, !PT ;  /* 0x000000ff1919a812 */ /* 0x000fe400078ec0ff */
[----:B------:R-:W-:-:S02]  /*80e0*/  @!P0 LOP3.LUT R24, R24, 0xff, RZ, 0xc0, !PT ;  /* 0x000000ff18188812 */ /* 0x000fc400078ec0ff */
[----:B------:R-:W-:Y:S01]  /*80f0*/  @!P0 PRMT R19, RZ, 0x5410, R19 ;  /* 0x00005410ff138816 */ /* 0x000fe20000000013 */
[----:B------:R-:W4:Y:S08]  /*8100*/  @!P1 I2F.U16 R27, R27 ;  /* 0x0000001b001b9306 */ /* 0x000f300000101000 */
[----:B------:R-:W0:Y:S01]  /*8110*/  @!P2 I2F.U16 R25, R25 ;  /* 0x000000190019a306 */ /* 0x000e220000101000 */
[----:B---3--:R-:W-:Y:S01]  /*8120*/  @!P3 FMUL.FTZ R3, R0, R3 ;  /* 0x000000030003b220 */ /* 0x008fe20000410000 */
[----:B------:R-:W-:-:S03]  /*8130*/  @!P2 PRMT R0, RZ, 0x5410, R29 ;  /* 0x00005410ff00a816 */ /* 0x000fc6000000001d */
[----:B------:R-:W-:-:S03]  /*8140*/  @!P3 FMUL.FTZ R3, R3, c[0x0][0x168] ;  /* 0x00005a000303ba20 */ /* 0x000fc60000410000 */
[----:B------:R-:W3:Y:S01]  /*8150*/  @!P0 I2F.U16 R24, R24 ;  /* 0x0000001800188306 */ /* 0x000ee20000101000 */
[----:B----4-:R-:W-:Y:S01]  /*8160*/  @!P1 FMUL.FTZ R26, R27, R26 ;  /* 0x0000001a1b1a9220 */ /* 0x010fe20000410000 */
[----:B------:R-:W-:-:S03]  /*8170*/  @!P3 F2FP.BF16.PACK_AB R3, RZ, R3 ;  /* 0x00000003ff03b23e */ /* 0x000fc600000010ff */
[----:B------:R-:W-:Y:S02]  /*8180*/  @!P1 FMUL.FTZ R22, R26, c[0x0][0x168] ;  /* 0x00005a001a169a20 */ /* 0x000fe40000410000 */
[----:B0-----:R-:W-:-:S03]  /*8190*/  @!P2 FMUL.FTZ R0, R25, R0 ;  /* 0x000000001900a220 */ /* 0x001fc60000410000 */
[----:B------:R-:W-:Y:S01]  /*81a0*/  @!P1 F2FP.BF16.PACK_AB R22, RZ, R22 ;  /* 0x00000016ff16923e */ /* 0x000fe200000010ff */
[----:B------:R-:W-:Y:S02]  /*81b0*/  @!P2 FMUL.FTZ R0, R0, c[0x0][0x168] ;  /* 0x00005a000000aa20 */ /* 0x000fe40000410000 */
[----:B---3--:R-:W-:-:S04]  /*81c0*/  @!P0 FMUL.FTZ R19, R24, R19 ;  /* 0x0000001318138220 */ /* 0x008fc80000410000 */
[----:B------:R-:W-:Y:S01]  /*81d0*/  @!P0 FMUL.FTZ R24, R19, c[0x0][0x168] ;  /* 0x00005a0013188a20 */ /* 0x000fe20000410000 */
[----:B------:R-:W-:-:S04]  /*81e0*/  @!P2 F2FP.BF16.PACK_AB R19, RZ, R0 ;  /* 0x00000000ff13a23e */ /* 0x000fc800000010ff */
[----:B------:R-:W-:Y:S01]  /*81f0*/  @!P0 F2FP.BF16.PACK_AB R24, RZ, R24 ;  /* 0x00000018ff18823e */ /* 0x000fe200000010ff */
[----:B------:R-:W-:Y:S05]  /*8200*/  @P3 BRA `(.L_x_5468) ;  /* 0x0000111000003947 */ /* 0x000fea0003800000 */
[----:B--2---:R-:W-:Y:S01]  /*8210*/  PRMT R0, R23, 0x9910, RZ ;  /* 0x0000991017007816 */ /* 0x004fe200000000ff */
        /* <DEDUP_REMOVED lines=14> */
[----:B------:R-:W-:Y:S01]  /*8300*/  PRMT R0, RZ, 0x5410, R3 ;  /* 0x00005410ff007816 */ /* 0x000fe20000000003 */
[----:B------:R-:W-:-:S03]  /*8310*/  IMAD.MOV.U32 R17, RZ, RZ, R2 ;  /* 0x000000ffff117224 */ /* 0x000fc600078e0002 */
[----:B------:R-:W0:Y:S02]  /*8320*/  F2I.FTZ.TRUNC.NTZ R3, R0 ;  /* 0x0000000000037305 */ /* 0x000e24000021f100 */
[----:B0-----:R0:W-:Y:S01]  /*8330*/  STG.E.U8 [R8.64], R3 ;  /* 0x0000000308007986 */ /* 0x0011e2000c101124 */
[----:B------:R-:W-:Y:S05]  /*8340*/  BRA `(.L_x_5468) ;  /* 0x00000fd000007947 */ /* 0x000fea0003800000 */
.L_x_5472:
[----:B------:R-:W-:Y:S01]  /*8350*/  PRMT R5, RZ, 0x5410, R3 ;  /* 0x00005410ff057816 */ /* 0x000fe20000000003 */
[----:B------:R-:W-:-:S05]  /*8360*/  IMAD.MOV.U32 R17, RZ, RZ, R2 ;  /* 0x000000ffff117224 */ /* 0x000fca00078e0002 */
[----:B------:R-:W0:Y:S02]  /*8370*/  F2I.S64.TRUNC R4, R5 ;  /* 0x0000000500047311 */ /* 0x000e24000020d900 */
[----:B0-----:R0:W-:Y:S01]  /*8380*/  STG.E.U8 [R8.64], R4 ;  /* 0x0000000408007986 */ /* 0x0011e2000c101124 */
[----:B------:R-:W-:Y:S05]  /*8390*/  BRA `(.L_x_5468) ;  /* 0x00000f8000007947 */ /* 0x000fea0003800000 */
.L_x_5471:
[----:B------:R-:W-:-:S13]  /*83a0*/  ISETP.NE.AND P0, PT, R0, 0x2, PT ;  /* 0x000000020000780c */ /* 0x000fda0003f05270 */
[----:B------:R-:W-:Y:S05]  /*83b0*/  @!P0 BRA `(.L_x_5474) ;  /* 0x000000e000008947 */ /* 0x000fea0003800000 */
[----:B------:R-:W-:-:S13]  /*83c0*/  ISETP.NE.AND P0, PT, R0, 0x3, PT ;  /* 0x000000030000780c */ /* 0x000fda0003f05270 */
[----:B------:R-:W-:Y:S05]  /*83d0*/  @!P0 BRA `(.L_x_5475) ;  /* 0x0000007000008947 */ /* 0x000fea0003800000 */
[----:B------:R-:W-:-:S13]  /*83e0*/  ISETP.NE.AND P0, PT, R0, 0x4, PT ;  /* 0x000000040000780c */ /* 0x000fda0003f05270 */
[----:B------:R-:W-:Y:S05]  /*83f0*/  @P0 BRA `(.L_x_5473) ;  /* 0x00000d4000000947 */ /* 0x000fea0003800000 */
[----:B------:R-:W-:Y:S01]  /*8400*/  PRMT R4, RZ, 0x5410, R3 ;  /* 0x00005410ff047816 */ /* 0x000fe20000000003 */
[----:B------:R-:W-:-:S05]  /*8410*/  IMAD.MOV.U32 R17, RZ, RZ, R2 ;  /* 0x000000ffff117224 */ /* 0x000fca00078e0002 */
[----:B------:R-:W0:Y:S02]  /*8420*/  F2I.S64.TRUNC R4, R4 ;  /* 0x0000000400047311 */ /* 0x000e24000020d900 */
[----:B0-----:R0:W-:Y:S01]  /*8430*/  STG.E.64 [R8.64], R4 ;  /* 0x0000000408007986 */ /* 0x0011e2000c101b24 */
[----:B------:R-:W-:Y:S05]  /*8440*/  BRA `(.L_x_5468) ;  /* 0x00000ed000007947 */ /* 0x000fea0003800000 */
.L_x_5475:
[----:B------:R-:W-:Y:S01]  /*8450*/  PRMT R3, RZ, 0x5410, R3 ;  /* 0x00005410ff037816 */ /* 0x000fe20000000003 */
[----:B------:R-:W-:-:S05]  /*8460*/  IMAD.MOV.U32 R17, RZ, RZ, R2 ;  /* 0x000000ffff117224 */ /* 0x000fca00078e0002 */
[----:B------:R-:W0:Y:S02]  /*8470*/  F2I.FTZ.TRUNC.NTZ R3, R3 ;  /* 0x0000000300037305 */ /* 0x000e24000021f100 */
[----:B0-----:R0:W-:Y:S01]  /*8480*/  STG.E [R8.64], R3 ;  /* 0x0000000308007986 */ /* 0x0011e2000c101924 */
[----:B------:R-:W-:Y:S05]  /*8490*/  BRA `(.L_x_5468) ;  /* 0x00000e8000007947 */ /* 0x000fea0003800000 */
.L_x_5474:
[----:B------:R-:W-:Y:S01]  /*84a0*/  PRMT R3, RZ, 0x5410, R3 ;  /* 0x00005410ff037816 */ /* 0x000fe20000000003 */
[----:B------:R-:W-:-:S05]  /*84b0*/  IMAD.MOV.U32 R17, RZ, RZ, R2 ;  /* 0x000000ffff117224 */ /* 0x000fca00078e0002 */
[----:B------:R-:W0:Y:S02]  /*84c0*/  F2I.FTZ.TRUNC.NTZ R3, R3 ;  /* 0x0000000300037305 */ /* 0x000e24000021f100 */
[----:B0-----:R0:W-:Y:S01]  /*84d0*/  STG.E.U16 [R8.64], R3 ;  /* 0x0000000308007986 */ /* 0x0011e2000c101524 */
[----:B------:R-:W-:Y:S05]  /*84e0*/  BRA `(.L_x_5468) ;  /* 0x00000e3000007947 */ /* 0x000fea0003800000 */
.L_x_5470:
[----:B------:R-:W-:-:S13]  /*84f0*/  ISETP.GT.AND P0, PT, R0, 0x6, PT ;  /* 0x000000060000780c */ /* 0x000fda0003f04270 */
[----:B------:R-:W-:Y:S05]  /*8500*/  @P0 BRA `(.L_x_5476) ;  /* 0x000000d000000947 */ /* 0x000fea0003800000 */
[----:B------:R-:W-:-:S13]  /*8510*/  ISETP.NE.AND P0, PT, R0, 0x5, PT ;  /* 0x000000050000780c */ /* 0x000fda0003f05270 */
[----:B------:R-:W-:Y:S05]  /*8520*/  @!P0 BRA `(.L_x_5477) ;  /* 0x0000006000008947 */ /* 0x000fea0003800000 */
[----:B------:R-:W-:-:S13]  /*8530*/  ISETP.NE.AND P0, PT, R0, 0x6, PT ;  /* 0x000000060000780c */ /* 0x000fda0003f05270 */
[----:B------:R-:W-:Y:S05]  /*8540*/  @P0 BRA `(.L_x_5473) ;  /* 0x00000bf000000947 */ /* 0x000fea0003800000 */
[----:B------:R-:W-:Y:S01]  /*8550*/  PRMT R3, RZ, 0x5410, R3 ;  /* 0x00005410ff037816 */ /* 0x000fe20000000003 */
[----:B------:R-:W-:-:S04]  /*8560*/  IMAD.MOV.U32 R17, RZ, RZ, R2 ;  /* 0x000000ffff117224 */ /* 0x000fc800078e0002 */
[----:B------:R0:W-:Y:S01]  /*8570*/  STG.E [R8.64], R3 ;  /* 0x0000000308007986 */ /* 0x0001e2000c101924 */
[----:B------:R-:W-:Y:S05]  /*8580*/  BRA `(.L_x_5468) ;  /* 0x00000d9000007947 */ /* 0x000fea0003800000 */
.L_x_5477:
[----:B------:R-:W-:Y:S01]  /*8590*/  PRMT R0, RZ, 0x5410, R3 ;  /* 0x00005410ff007816 */ /* 0x000fe20000000003 */
[----:B------:R-:W-:-:S03]  /*85a0*/  IMAD.MOV.U32 R17, RZ, RZ, R2 ;  /* 0x000000ffff117224 */ /* 0x000fc600078e0002 */
[----:B------:R-:W-:-:S05]  /*85b0*/  F2FP.PACK_AB R0, RZ, R0 ;  /* 0x00000000ff00723e */ /* 0x000fca00000000ff */
[----:B------:R0:W-:Y:S01]  /*85c0*/  STG.E.U16 [R8.64], R0 ;  /* 0x0000000008007986 */ /* 0x0001e2000c101524 */
[----:B------:R-:W-:Y:S05]  /*85d0*/  BRA `(.L_x_5468) ;  /* 0x00000d4000007947 */ /* 0x000fea0003800000 */
.L_x_5476:
[----:B------:R-:W-:-:S13]  /*85e0*/  ISETP.NE.AND P0, PT, R0, 0x7, PT ;  /* 0x000000070000780c */ /* 0x000fda0003f05270 */
[----:B------:R-:W-:Y:S05]  /*85f0*/  @!P0 BRA `(.L_x_5478) ;  /* 0x000000f000008947 */ /* 0x000fea0003800000 */
[----:B------:R-:W-:-:S13]  /*8600*/  ISETP.NE.AND P0, PT, R0, 0x8, PT ;  /* 0x000000080000780c */ /* 0x000fda0003f05270 */
[----:B------:R-:W-:Y:S05]  /*8610*/  @!P0 BRA `(.L_x_5479) ;  /* 0x0000007000008947 */ /* 0x000fea0003800000 */
[----:B------:R-:W-:-:S13]  /*8620*/  ISETP.NE.AND P0, PT, R0, 0x9, PT ;  /* 0x000000090000780c */ /* 0x000fda0003f05270 */
[----:B------:R-:W-:Y:S05]  /*8630*/  @P0 BRA `(.L_x_5473) ;  /* 0x00000b0000000947 */ /* 0x000fea0003800000 */
[----:B------:R-:W-:Y:S01]  /*8640*/  IMAD.MOV.U32 R5, RZ, RZ, RZ ;  /* 0x000000ffff057224 */ /* 0x000fe200078e00ff */
[----:B------:R-:W-:Y:S01]  /*8650*/  PRMT R4, RZ, 0x5410, R3 ;  /* 0x00005410ff047816 */ /* 0x000fe20000000003 */
[----:B------:R-:W-:-:S04]  /*8660*/  IMAD.MOV.U32 R17, RZ, RZ, R2 ;  /* 0x000000ffff117224 */ /* 0x000fc800078e0002 */
[----:B------:R0:W-:Y:S01]  /*8670*/  STG.E.64 [R8.64], R4 ;  /* 0x0000000408007986 */ /* 0x0001e2000c101b24 */
[----:B------:R-:W-:Y:S05]  /*8680*/  BRA `(.L_x_5468) ;  /* 0x00000c9000007947 */ /* 0x000fea0003800000 */
.L_x_5479:
[----:B------:R-:W-:Y:S01]  /*8690*/  PRMT R3, RZ, 0x5410, R3 ;  /* 0x00005410ff037816 */ /* 0x000fe20000000003 */
[----:B------:R-:W-:-:S03]  /*86a0*/  IMAD.MOV.U32 R17, RZ, RZ, R2 ;  /* 0x000000ffff117224 */ /* 0x000fc600078e0002 */
[----:B------:R-:W-:-:S04]  /*86b0*/  F2FP.PACK_AB R3, RZ, R3 ;  /* 0x00000003ff03723e */ /* 0x000fc800000000ff */
[----:B------:R-:W-:-:S05]  /*86c0*/  PRMT R3, R3, 0x5410, RZ ;  /* 0x0000541003037816 */ /* 0x000fca00000000ff */
[----:B------:R0:W-:Y:S01]  /*86d0*/  STG.E [R8.64], R3 ;  /* 0x0000000308007986 */ /* 0x0001e2000c101924 */
[----:B------:R-:W-:Y:S05]  /*86e0*/  BRA `(.L_x_5468) ;  /* 0x00000c3000007947 */ /* 0x000fea0003800000 */
.L_x_5478:
[----:B------:R-:W-:Y:S01]  /*86f0*/  PRMT R4, RZ, 0x5410, R3 ;  /* 0x00005410ff047816 */ /* 0x000fe20000000003 */
[----:B------:R-:W-:-:S04]  /*8700*/  IMAD.MOV.U32 R17, RZ, RZ, R2 ;  /* 0x000000ffff117224 */ /* 0x000fc800078e0002 */
[----:B------:R-:W-:-:S06]  /*8710*/  FMUL.FTZ R4, R4, 1 ;  /* 0x3f80000004047820 */ /* 0x000fcc0000410000 */
[----:B------:R-:W0:Y:S02]  /*8720*/  F2F.F64.F32 R4, R4 ;  /* 0x0000000400047310 */ /* 0x000e240000201800 */
[----:B0-----:R0:W-:Y:S01]  /*8730*/  STG.E.64 [R8.64], R4 ;  /* 0x0000000408007986 */ /* 0x0011e2000c101b24 */
[----:B------:R-:W-:Y:S05]  /*8740*/  BRA `(.L_x_5468) ;  /* 0x00000bd000007947 */ /* 0x000fea0003800000 */
.L_x_5469:
        /* <DEDUP_REMOVED lines=8> */
[----:B------:R-:W-:Y:S01]  /*87d0*/  PRMT R3, RZ, 0x5410, R3 ;  /* 0x00005410ff037816 */ /* 0x000fe20000000003 */
[----:B------:R-:W-:-:S03]  /*87e0*/  IMAD.MOV.U32 R17, RZ, RZ, R2 ;  /* 0x000000ffff117224 */ /* 0x000fc600078e0002 */
[----:B------:R-:W-:-:S04]  /*87f0*/  FSETP.NEU.FTZ.AND P0, PT, R3, RZ, PT ;  /* 0x000000ff0300720b */ /* 0x000fc80003f1d000 */
[----:B------:R-:W-:-:S05]  /*8800*/  SEL R3, RZ, 0x1, !P0 ;  /* 0x00000001ff037807 */ /* 0x000fca0004000000 */
[----:B------:R0:W-:Y:S01]  /*8810*/  STG.E.U8 [R8.64], R3 ;  /* 0x0000000308007986 */ /* 0x0001e2000c101124 */
[----:B------:R-:W-:Y:S05]  /*8820*/  BRA `(.L_x_5468) ;  /* 0x00000af000007947 */ /* 0x000fea0003800000 */
.L_x_5482:
[----:B------:R-:W-:Y:S01]  /*8830*/  PRMT R3, RZ, 0x5410, R3 ;  /* 0x00005410ff037816 */ /* 0x000fe20000000003 */
[----:B-1----:R-:W-:Y:S01]  /*8840*/  CS2R R6, SRZ ;  /* 0x0000000000067805 */ /* 0x002fe2000001ff00 */
[----:B------:R-:W-:-:S03]  /*8850*/  IMAD.MOV.U32 R17, RZ, RZ, R2 ;  /* 0x000000ffff117224 */ /* 0x000fc600078e0002 */
[----:B------:R-:W-:-:S04]  /*8860*/  FMUL.FTZ R3, R3, 1 ;  /* 0x3f80000003037820 */ /* 0x000fc80000410000 */
[----:B------:R-:W0:Y:S02]  /*8870*/  F2F.F64.F32 R4, R3 ;  /* 0x0000000300047310 */ /* 0x000e240000201800 */
[----:B0-----:R0:W-:Y:S01]  /*8880*/  STG.E.128 [R8.64], R4 ;  /* 0x0000000408007986 */ /* 0x0011e2000c101d24 */
[----:B------:R-:W-:Y:S05]  /*8890*/  BRA `(.L_x_5468) ;  /* 0x00000a8000007947 */ /* 0x000fea0003800000 */
.L_x_5481:
[----:B------:R-:W-:-:S13]  /*88a0*/  ISETP.NE.AND P0, PT, R0, 0xf, PT ;  /* 0x0000000f0000780c */ /* 0x000fda0003f05270 */
[----:B------:R-:W-:Y:S05]  /*88b0*/  @!P0 BRA `(.L_x_5483) ;  /* 0x000002f000008947 */ /* 0x000fea0003800000 */
[----:B------:R-:W-:-:S13]  /*88c0*/  ISETP.NE.AND P0, PT, R0, 0x17, PT ;  /* 0x000000170000780c */ /* 0x000fda0003f05270 */
[----:B------:R-:W-:Y:S05]  /*88d0*/  @!P0 BRA `(.L_x_5484) ;  /* 0x0000016000008947 */ /* 0x000fea0003800000 */
[----:B------:R-:W-:-:S13]  /*88e0*/  ISETP.NE.AND P0, PT, R0, 0x18, PT ;  /* 0x000000180000780c */ /* 0x000fda0003f05270 */
[----:B------:R-:W-:Y:S05]  /*88f0*/  @P0 BRA `(.L_x_5473) ;  /* 0x0000084000000947 */ /* 0x000fea0003800000 */
[----:B-1----:R-:W-:Y:S01]  /*8900*/  PRMT R7, RZ, 0x5410, R3 ;  /* 0x00005410ff077816 */ /* 0x002fe20000000003 */
        /* <DEDUP_REMOVED lines=14> */
.L_x_5486:
[----:B------:R-:W-:Y:S05]  /*89f0*/  BSYNC B0 ;  /* 0x0000000000007941 */ /* 0x000fea0003800000 */
.L_x_5485:
[----:B------:R-:W-:Y:S01]  /*8a00*/  LOP3.LUT R5, R0, R5, RZ, 0xfc, !PT ;  /* 0x0000000500057212 */ /* 0x000fe200078efcff */
[----:B------:R-:W-:-:S04]  /*8a10*/  IMAD.MOV.U32 R17, RZ, RZ, R2 ;  /* 0x000000ffff117224 */ /* 0x000fc800078e0002 */
[----:B------:R0:W-:Y:S01]  /*8a20*/  STG.E.U8 [R8.64], R5 ;  /* 0x0000000508007986 */ /* 0x0001e2000c101124 */
[----:B------:R-:W-:Y:S05]  /*8a30*/  BRA `(.L_x_5468) ;  /* 0x000008e000007947 */ /* 0x000fea0003800000 */
.L_x_5484:
        /* <DEDUP_REMOVED lines=13> */
.L_x_5488:
[----:B------:R-:W-:Y:S01]  /*8b10*/  IMAD.MOV.U32 R0, RZ, RZ, 0x7f ;  /* 0x0000007fff007424 */ /* 0x000fe200078e00ff */
[----:B------:R-:W-:-:S04]  /*8b20*/  ISETP.GT.U32.AND P0, PT, R3, 0x7f800000, PT ;  /* 0x7f8000000300780c */ /* 0x000fc80003f04070 */
[----:B------:R-:W-:-:S04]  /*8b30*/  SEL R0, R0, 0x7c, P0 ;  /* 0x0000007c00007807 */ /* 0x000fc80000000000 */
.L_x_5489:
[----:B------:R-:W-:Y:S05]  /*8b40*/  BSYNC B0 ;  /* 0x0000000000007941 */ /* 0x000fea0003800000 */
.L_x_5487:
[----:B------:R-:W-:Y:S01]  /*8b50*/  LOP3.LUT R3, R5, 0x80000000, RZ, 0xc0, !PT ;  /* 0x8000000005037812 */ /* 0x000fe200078ec0ff */
[----:B------:R-:W-:-:S03]  /*8b60*/  IMAD.MOV.U32 R17, RZ, RZ, R2 ;  /* 0x000000ffff117224 */ /* 0x000fc600078e0002 */
[----:B------:R-:W-:-:S04]  /*8b70*/  SHF.R.U32.HI R3, RZ, 0x18, R3 ;  /* 0x00000018ff037819 */ /* 0x000fc80000011603 */
[----:B------:R-:W-:-:S05]  /*8b80*/  LOP3.LUT R3, R0, R3, RZ, 0xfc, !PT ;  /* 0x0000000300037212 */ /* 0x000fca00078efcff */
[----:B------:R0:W-:Y:S01]  /*8b90*/  STG.E.U8 [R8.64], R3 ;  /* 0x0000000308007986 */ /* 0x0001e2000c101124 */
[----:B------:R-:W-:Y:S05]  /*8ba0*/  BRA `(.L_x_5468) ;  /* 0x0000077000007947 */ /* 0x000fea0003800000 */
.L_x_5483:
[----:B------:R0:W-:Y:S01]  /*8bb0*/  STG.E.U16 [R8.64], R3 ;  /* 0x0000000308007986 */ /* 0x0001e2000c101524 */
[----:B------:R-:W-:Y:S01]  /*8bc0*/  IMAD.MOV.U32 R17, RZ, RZ, R2 ;  /* 0x000000ffff117224 */ /* 0x000fe200078e0002 */
[----:B------:R-:W-:Y:S05]  /*8bd0*/  BRA `(.L_x_5468) ;  /* 0x0000074000007947 */ /* 0x000fea0003800000 */
.L_x_5480:
        /* <DEDUP_REMOVED lines=10> */
[----:B------:R-:W0:Y:S02]  /*8c80*/  F2I.FTZ.U32.TRUNC.NTZ R3, R3 ;  /* 0x0000000300037305 */ /* 0x000e24000021f000 */
[----:B0-----:R0:W-:Y:S01]  /*8c90*/  STG.E.U16 [R8.64], R3 ;  /* 0x0000000308007986 */ /* 0x0011e2000c101524 */
[----:B------:R-:W-:Y:S05]  /*8ca0*/  BRA `(.L_x_5468) ;  /* 0x0000067000007947 */ /* 0x000fea0003800000 */
.L_x_5492:
        /* <DEDUP_REMOVED lines=17> */
.L_x_5495:
[----:B------:R-:W-:-:S04]  /*8dc0*/  LOP3.LUT R3, R5, 0x80000000, RZ, 0xc0, !PT ;  /* 0x8000000005037812 */ /* 0x000fc800078ec0ff */
[----:B------:R-:W-:-:S04]  /*8dd0*/  SHF.R.U32.HI R3, RZ, 0x18, R3 ;  /* 0x00000018ff037819 */ /* 0x000fc80000011603 */
[----:B------:R-:W-:-:S04]  /*8de0*/  LOP3.LUT R0, R0, R3, RZ, 0xfc, !PT ;  /* 0x0000000300007212 */ /* 0x000fc800078efcff */
[----:B------:R-:W-:Y:S02]  /*8df0*/  PRMT R4, R0, 0x7610, R4 ;  /* 0x0000761000047816 */ /* 0x000fe40000000004 */
.L_x_5494:
[----:B------:R-:W-:Y:S05]  /*8e00*/  BSYNC B0 ;  /* 0x0000000000007941 */ /* 0x000fea0003800000 */
.L_x_5493:
[----:B------:R0:W-:Y:S01]  /*8e10*/  STG.E.U8 [R8.64], R4 ;  /* 0x0000000408007986 */ /* 0x0001e2000c101124 */
[----:B------:R-:W-:Y:S01]  /*8e20*/  IMAD.MOV.U32 R17, RZ, RZ, R2 ;  /* 0x000000ffff117224 */ /* 0x000fe200078e0002 */
[----:B------:R-:W-:Y:S05]  /*8e30*/  BRA `(.L_x_5468) ;  /* 0x000004e000007947 */ /* 0x000fea0003800000 */
.L_x_5491:
        /* <DEDUP_REMOVED lines=17> */
.L_x_5498:
[----:B------:R-:W-:-:S04]  /*8f50*/  LOP3.LUT R3, R5, 0x80000000, RZ, 0xc0, !PT ;  /* 0x8000000005037812 */ /* 0x000fc800078ec0ff */
[----:B------:R-:W-:-:S04]  /*8f60*/  SHF.R.U32.HI R3, RZ, 0x18, R3 ;  /* 0x00000018ff037819 */ /* 0x000fc80000011603 */
[----:B------:R-:W-:-:S04]  /*8f70*/  LOP3.LUT R0, R0, R3, RZ, 0xfc, !PT ;  /* 0x0000000300007212 */ /* 0x000fc800078efcff */
[----:B------:R-:W-:Y:S02]  /*8f80*/  PRMT R4, R0, 0x7610, R4 ;  /* 0x0000761000047816 */ /* 0x000fe40000000004 */
.L_x_5497:
[----:B------:R-:W-:Y:S05]  /*8f90*/  BSYNC B0 ;  /* 0x0000000000007941 */ /* 0x000fea0003800000 */
.L_x_5496:
[----:B------:R0:W-:Y:S01]  /*8fa0*/  STG.E.U8 [R8.64], R4 ;  /* 0x0000000408007986 */ /* 0x0001e2000c101124 */
[----:B------:R-:W-:Y:S01]  /*8fb0*/  IMAD.MOV.U32 R17, RZ, RZ, R2 ;  /* 0x000000ffff117224 */ /* 0x000fe200078e0002 */
[----:B------:R-:W-:Y:S05]  /*8fc0*/  BRA `(.L_x_5468) ;  /* 0x0000035000007947 */ /* 0x000fea0003800000 */
.L_x_5490:
[----:B------:R-:W-:-:S13]  /*8fd0*/  ISETP.NE.AND P0, PT, R0, 0x1c, PT ;  /* 0x0000001c0000780c */ /* 0x000fda0003f05270 */
[----:B------:R-:W-:Y:S05]  /*8fe0*/  @!P0 BRA `(.L_x_5499) ;  /* 0x000002f000008947 */ /* 0x000fea0003800000 */
[----:B------:R-:W-:-:S13]  /*8ff0*/  ISETP.NE.AND P0, PT, R0, 0x1d, PT ;  /* 0x0000001d0000780c */ /* 0x000fda0003f05270 */
[----:B------:R-:W-:Y:S05]  /*9000*/  @!P0 BRA `(.L_x_5500) ;  /* 0x0000028000008947 */ /* 0x000fea0003800000 */
[----:B------:R-:W-:-:S13]  /*9010*/  ISETP.NE.AND P0, PT, R0, 0x2c, PT ;  /* 0x0000002c0000780c */ /* 0x000fda0003f05270 */
[----:B------:R-:W-:Y:S05]  /*9020*/  @P0 BRA `(.L_x_5473) ;  /* 0x0000011000000947 */ /* 0x000fea0003800000 */
[----:B------:R-:W-:Y:S01]  /*9030*/  PRMT R4, RZ, 0x5410, R3 ;  /* 0x00005410ff047816 */ /* 0x000fe20000000003 */
[----:B------:R-:W-:Y:S01]  /*9040*/  IMAD.MOV.U32 R17, RZ, RZ, R2 ;  /* 0x000000ffff117224 */ /* 0x000fe200078e0002 */
[----:B------:R-:W-:Y:S02]  /*9050*/  PLOP3.LUT P0, PT, PT, PT, PT, 0x80, 0x0 ;  /* 0x000000000000781c */ /* 0x000fe40003f0f070 */
[----:B------:R-:W-:-:S04]  /*9060*/  SHF.R.U32.HI R5, RZ, 0x17, R4 ;  /* 0x00000017ff057819 */ /* 0x000fc80000011604 */
[----:B------:R-:W-:-:S04]  /*9070*/  LOP3.LUT R3, R5, 0xff, RZ, 0xc0, !PT ;  /* 0x000000ff05037812 */ /* 0x000fc800078ec0ff */
[----:B------:R-:W-:-:S13]  /*9080*/  ISETP.NE.AND P2, PT, R3, 0xff, PT ;  /* 0x000000ff0300780c */ /* 0x000fda0003f45270 */
[--C-:B------:R-:W-:Y:S02]  /*9090*/  @P2 SHF.R.U32.HI R0, RZ, 0x16, R4.reuse ;  /* 0x00000016ff002819 */ /* 0x100fe40000011604 */
[----:B------:R-:W-:Y:S01]  /*90a0*/  @P2 LOP3.LUT P1, RZ, R3, 0x3fffff, R4, 0xf8, !PT ;  /* 0x003fffff03ff2812 */ /* 0x000fe2000782f804 */
[----:B------:R-:W-:Y:S01]  /*90b0*/  IMAD.MOV.U32 R3, RZ, RZ, 0xff ;  /* 0x000000ffff037424 */ /* 0x000fe200078e00ff */
        /* <DEDUP_REMOVED lines=8> */
.L_x_5473:
        /* <DEDUP_REMOVED lines=19> */
[----:B------:R-:W-:Y:S01]  /*9270*/  IMAD.MOV.U32 R17, RZ, RZ, R2 ;  /* 0x000000ffff117224 */ /* 0x000fe200078e0002 */
[----:B------:R-:W-:Y:S05]  /*9280*/  BRA `(.L_x_5468) ;  /* 0x0000009000007947 */ /* 0x000fea0003800000 */
.L_x_5500:
[----:B------:R-:W-:Y:S01]  /*9290*/  PRMT R4, RZ, 0x5410, R3 ;  /* 0x00005410ff047816 */ /* 0x000fe20000000003 */
[----:B------:R-:W-:-:S05]  /*92a0*/  IMAD.MOV.U32 R17, RZ, RZ, R2 ;  /* 0x000000ffff117224 */ /* 0x000fca00078e0002 */
[----:B------:R-:W0:Y:S02]  /*92b0*/  F2I.U64.TRUNC R4, R4 ;  /* 0x0000000400047311 */ /* 0x000e24000020d800 */
[----:B0-----:R0:W-:Y:S01]  /*92c0*/  STG.E.64 [R8.64], R4 ;  /* 0x0000000408007986 */ /* 0x0011e2000c101b24 */
[----:B------:R-:W-:Y:S05]  /*92d0*/  BRA `(.L_x_5468) ;  /* 0x0000004000007947 */ /* 0x000fea0003800000 */
.L_x_5499:
[----:B------:R-:W-:Y:S01]  /*92e0*/  PRMT R3, RZ, 0x5410, R3 ;  /* 0x00005410ff037816 */ /* 0x000fe20000000003 */
[----:B------:R-:W-:-:S05]  /*92f0*/  IMAD.MOV.U32 R17, RZ, RZ, R2 ;  /* 0x000000ffff117224 */ /* 0x000fca00078e0002 */
[----:B------:R-:W0:Y:S02]  /*9300*/  F2I.FTZ.U32.TRUNC.NTZ R3, R3 ;  /* 0x0000000300037305 */ /* 0x000e24000021f000 */
[----:B0-----:R0:W-:Y:S02]  /*9310*/  STG.E [R8.64], R3 ;  /* 0x0000000308007986 */ /* 0x0011e4000c101924 */
.L_x_5468:
[----:B--2---:R-:W-:Y:S05]  /*9320*/  BSYNC B6 ;  /* 0x0000000000067941 */ /* 0x004fea0003800000 */
.L_x_5467:
[----:B------:R-:W-:Y:S01]  /*9330*/  ISETP.GE.AND P0, PT, R17, R18, PT ;  /* 0x000000121100720c */ /* 0x000fe20003f06270 */
[----:B------:R-:W-:-:S12]  /*9340*/  BSSY B6, `(.L_x_5501) ;  /* 0x00001fe000067945 */ /* 0x000fd80003800000 */
[----:B------:R-:W-:Y:S05]  /*9350*/  @P0 BRA `(.L_x_5502) ;  /* 0x00001fc000000947 */ /* 0x000fea0003800000 */
[----:B0-----:R-:W-:Y:S01]  /*9360*/  IMAD R0, R16, 0x200, R17 ;  /* 0x0000020010007824 */ /* 0x001fe200078e0211 */
[----:B------:R-:W-:-:S03]  /*9370*/  PRMT R3, R23, 0x9910, RZ ;  /* 0x0000991017037816 */ /* 0x000fc600000000ff */
[----:B------:R-:W-:Y:S02]  /*9380*/  IMAD R2, R0, c[0x0][0x1a4], RZ ;  /* 0x0000690000027a24 */ /* 0x000fe400078e02ff */
[----:B------:R-:W-:-:S03]  /*9390*/  IMAD.MOV.U32 R0, RZ, RZ, R3 ;  /* 0x000000ffff007224 */ /* 0x000fc600078e0003 */
[----:B------:R-:W-:Y:S02]  /*93a0*/  IADD3 R2, P0, R2, c[0x0][0x178], RZ ;  /* 0x00005e0002027a10 */ /* 0x000fe40007f1e0ff */
[----:B------:R-:W-:-:S03]  /*93b0*/  ISETP.GT.AND P1, PT, R0, 0x9, PT ;  /* 0x000000090000780c */ /* 0x000fc60003f24270 */
[----:B------:R-:W-:-:S10]  /*93c0*/  IMAD.X R3, RZ, RZ, c[0x0][0x17c], P0 ;  /* 0x00005f00ff037624 */ /* 0x000fd400000e06ff */
        /* <DEDUP_REMOVED lines=10> */
[----:B------:R-:W0:Y:S02]  /*9470*/  F2I.FTZ.TRUNC.NTZ R5, R24 ;  /* 0x0000001800057305 */ /* 0x000e24000021f100 */
[----:B0-----:R0:W-:Y:S01]  /*9480*/  STG.E.U8 [R2.64], R5 ;  /* 0x0000000502007986 */ /* 0x0011e2000c101124 */
[----:B------:R-:W-:Y:S05]  /*9490*/  BRA `(.L_x_5508) ;  /* 0x00000e8000007947 */ /* 0x000fea0003800000 */
.L_x_5506:
[----:B------:R-:W-:-:S06]  /*94a0*/  PRMT R5, RZ, 0x5410, R24 ;  /* 0x00005410ff057816 */ /* 0x000fcc0000000018 */
[----:B------:R-:W0:Y:S02]  /*94b0*/  F2I.S64.TRUNC R4, R5 ;  /* 0x0000000500047311 */ /* 0x000e24000020d900 */
[----:B0-----:R0:W-:Y:S01]  /*94c0*/  STG.E.U8 [R2.64], R4 ;  /* 0x0000000402007986 */ /* 0x0011e2000c101124 */
[----:B------:R-:W-:Y:S05]  /*94d0*/  BRA `(.L_x_5508) ;  /* 0x00000e4000007947 */ /* 0x000fea0003800000 */
.L_x_5505:
[----:B------:R-:W-:-:S13]  /*94e0*/  ISETP.NE.AND P0, PT, R0, 0x2, PT ;  /* 0x000000020000780c */ /* 0x000fda0003f05270 */
[----:B------:R-:W-:Y:S05]  /*94f0*/  @!P0 BRA `(.L_x_5509) ;  /* 0x000000c000008947 */ /* 0x000fea0003800000 */
[----:B------:R-:W-:-:S13]  /*9500*/  ISETP.NE.AND P0, PT, R0, 0x3, PT ;  /* 0x000000030000780c */ /* 0x000fda0003f05270 */
[----:B------:R-:W-:Y:S05]  /*9510*/  @!P0 BRA `(.L_x_5510) ;  /* 0x0000006000008947 */ /* 0x000fea0003800000 */
[----:B------:R-:W-:-:S13]  /*9520*/  ISETP.NE.AND P0, PT, R0, 0x4, PT ;  /* 0x000000040000780c */ /* 0x000fda0003f05270 */
[----:B------:R-:W-:Y:S05]  /*9530*/  @P0 BRA `(.L_x_5507) ;  /* 0x00000c3000000947 */ /* 0x000fea0003800000 */
[----:B------:R-:W-:-:S06]  /*9540*/  PRMT R4, RZ, 0x5410, R24 ;  /* 0x00005410ff047816 */ /* 0x000fcc0000000018 */
[----:B------:R-:W0:Y:S02]  /*9550*/  F2I.S64.TRUNC R4, R4 ;  /* 0x0000000400047311 */ /* 0x000e24000020d900 */
[----:B0-----:R0:W-:Y:S01]  /*9560*/  STG.E.64 [R2.64], R4 ;  /* 0x0000000402007986 */ /* 0x0011e2000c101b24 */
[----:B------:R-:W-:Y:S05]  /*9570*/  BRA `(.L_x_5508) ;  /* 0x00000da000007947 */ /* 0x000fea0003800000 */
.L_x_5510:
[----:B------:R-:W-:-:S04]  /*9580*/  PRMT R24, RZ, 0x5410, R24 ;  /* 0x00005410ff187816 */ /* 0x000fc80000000018 */
[----:B------:R-:W0:Y:S02]  /*9590*/  F2I.FTZ.TRUNC.NTZ R5, R24 ;  /* 0x0000001800057305 */ /* 0x000e24000021f100 */
[----:B0-----:R0:W-:Y:S01]  /*95a0*/  STG.E [R2.64], R5 ;  /* 0x0000000502007986 */ /* 0x0011e2000c101924 */
[----:B------:R-:W-:Y:S05]  /*95b0*/  BRA `(.L_x_5508) ;  /* 0x00000d6000007947 */ /* 0x000fea0003800000 */
.L_x_5509:
[----:B------:R-:W-:-:S04]  /*95c0*/  PRMT R24, RZ, 0x5410, R24 ;  /* 0x00005410ff187816 */ /* 0x000fc80000000018 */
[----:B------:R-:W0:Y:S02]  /*95d0*/  F2I.FTZ.TRUNC.NTZ R5, R24 ;  /* 0x0000001800057305 */ /* 0x000e24000021f100 */
[----:B0-----:R0:W-:Y:S01]  /*95e0*/  STG.E.U16 [R2.64], R5 ;  /* 0x0000000502007986 */ /* 0x0011e2000c101524 */
[----:B------:R-:W-:Y:S05]  /*95f0*/  BRA `(.L_x_5508) ;  /* 0x00000d2000007947 */ /* 0x000fea0003800000 */
.L_x_5504:
        /* <DEDUP_REMOVED lines=9> */
.L_x_5512:
[----:B------:R-:W-:-:S04]  /*9690*/  PRMT R0, RZ, 0x5410, R24 ;  /* 0x00005410ff007816 */ /* 0x000fc80000000018 */
[----:B------:R-:W-:-:S05]  /*96a0*/  F2FP.PACK_AB R0, RZ, R0 ;  /* 0x00000000ff00723e */ /* 0x000fca00000000ff */
[----:B------:R0:W-:Y:S01]  /*96b0*/  STG.E.U16 [R2.64], R0 ;  /* 0x0000000002007986 */ /* 0x0001e2000c101524 */
[----:B------:R-:W-:Y:S05]  /*96c0*/  BRA `(.L_x_5508) ;  /* 0x00000c5000007947 */ /* 0x000fea0003800000 */
.L_x_5511:
        /* <DEDUP_REMOVED lines=10> */
.L_x_5514:
[----:B------:R-:W-:-:S04]  /*9770*/  PRMT R24, RZ, 0x5410, R24 ;  /* 0x00005410ff187816 */ /* 0x000fc80000000018 */
[----:B------:R-:W-:-:S04]  /*9780*/  F2FP.PACK_AB R5, RZ, R24 ;  /* 0x00000018ff05723e */ /* 0x000fc800000000ff */
[----:B------:R-:W-:-:S05]  /*9790*/  PRMT R5, R5, 0x5410, RZ ;  /* 0x0000541005057816 */ /* 0x000fca00000000ff */
[----:B------:R0:W-:Y:S01]  /*97a0*/  STG.E [R2.64], R5 ;  /* 0x0000000502007986 */ /* 0x0001e2000c101924 */
[----:B------:R-:W-:Y:S05]  /*97b0*/  BRA `(.L_x_5508) ;  /* 0x00000b6000007947 */ /* 0x000fea0003800000 */
.L_x_5513:
[----:B------:R-:W-:-:S05]  /*97c0*/  PRMT R4, RZ, 0x5410, R24 ;  /* 0x00005410ff047816 */ /* 0x000fca0000000018 */
[----:B------:R-:W-:-:S06]  /*97d0*/  FMUL.FTZ R4, R4, 1 ;  /* 0x3f80000004047820 */ /* 0x000fcc0000410000 */
[----:B------:R-:W0:Y:S02]  /*97e0*/  F2F.F64.F32 R4, R4 ;  /* 0x0000000400047310 */ /* 0x000e240000201800 */
[----:B0-----:R0:W-:Y:S01]  /*97f0*/  STG.E.64 [R2.64], R4 ;  /* 0x0000000402007986 */ /* 0x0011e2000c101b24 */
[----:B------:R-:W-:Y:S05]  /*9800*/  BRA `(.L_x_5508) ;  /* 0x00000b1000007947 */ /* 0x000fea0003800000 */
.L_x_5503:
        /* <DEDUP_REMOVED lines=13> */
.L_x_5517:
[----:B------:R-:W-:Y:S01]  /*98e0*/  PRMT R24, RZ, 0x5410, R24 ;  /* 0x00005410ff187816 */ /* 0x000fe20000000018 */
[----:B-1----:R-:W-:-:S04]  /*98f0*/  CS2R R6, SRZ ;  /* 0x0000000000067805 */ /* 0x002fc8000001ff00 */
[----:B------:R-:W-:-:S06]  /*9900*/  FMUL.FTZ R4, R24, 1 ;  /* 0x3f80000018047820 */ /* 0x000fcc0000410000 */
[----:B------:R-:W0:Y:S02]  /*9910*/  F2F.F64.F32 R4, R4 ;  /* 0x0000000400047310 */ /* 0x000e240000201800 */
[----:B0-----:R0:W-:Y:S01]  /*9920*/  STG.E.128 [R2.64], R4 ;  /* 0x0000000402007986 */ /* 0x0011e2000c101d24 */
[----:B------:R-:W-:Y:S05]  /*9930*/  BRA `(.L_x_5508) ;  /* 0x000009e000007947 */ /* 0x000fea0003800000 */
.L_x_5516:
        /* <DEDUP_REMOVED lines=21> */
.L_x_5521:
[----:B------:R-:W-:Y:S05]  /*9a90*/  BSYNC B0 ;  /* 0x0000000000007941 */ /* 0x000fea0003800000 */
.L_x_5520:
[----:B------:R-:W-:-:S05]  /*9aa0*/  LOP3.LUT R5, R0, R5, RZ, 0xfc, !PT ;  /* 0x0000000500057212 */ /* 0x000fca00078efcff */
[----:B------:R0:W-:Y:S01]  /*9ab0*/  STG.E.U8 [R2.64], R5 ;  /* 0x0000000502007986 */ /* 0x0001e2000c101124 */
[----:B------:R-:W-:Y:S05]  /*9ac0*/  BRA `(.L_x_5508) ;  /* 0x0000085000007947 */ /* 0x000fea0003800000 */
.L_x_5519:
        /* <DEDUP_REMOVED lines=13> */
.L_x_5523:
[----:B------:R-:W-:Y:S01]  /*9ba0*/  IMAD.MOV.U32 R0, RZ, RZ, 0x7f ;  /* 0x0000007fff007424 */ /* 0x000fe200078e00ff */
[----:B------:R-:W-:-:S04]  /*9bb0*/  ISETP.GT.U32.AND P0, PT, R4, 0x7f800000, PT ;  /* 0x7f8000000400780c */ /* 0x000fc80003f04070 */
[----:B------:R-:W-:-:S04]  /*9bc0*/  SEL R0, R0, 0x7c, P0 ;  /* 0x0000007c00007807 */ /* 0x000fc80000000000 */
.L_x_5524:
[----:B------:R-:W-:Y:S05]  /*9bd0*/  BSYNC B0 ;  /* 0x0000000000007941 */ /* 0x000fea0003800000 */
.L_x_5522:
[----:B------:R-:W-:-:S04]  /*9be0*/  LOP3.LUT R4, R5, 0x80000000, RZ, 0xc0, !PT ;  /* 0x8000000005047812 */ /* 0x000fc800078ec0ff */
[----:B------:R-:W-:-:S04]  /*9bf0*/  SHF.R.U32.HI R5, RZ, 0x18, R4 ;  /* 0x00000018ff057819 */ /* 0x000fc80000011604 */
[----:B------:R-:W-:-:S05]  /*9c00*/  LOP3.LUT R5, R0, R5, RZ, 0xfc, !PT ;  /* 0x0000000500057212 */ /* 0x000fca00078efcff */
[----:B------:R0:W-:Y:S01]  /*9c10*/  STG.E.U8 [R2.64], R5 ;  /* 0x0000000502007986 */ /* 0x0001e2000c101124 */
[----:B------:R-:W-:Y:S05]  /*9c20*/  BRA `(.L_x_5508) ;  /* 0x000006f000007947 */ /* 0x000fea0003800000 */
.L_x_5518:
[----:B------:R0:W-:Y:S01]  /*9c30*/  STG.E.U16 [R2.64], R24 ;  /* 0x0000001802007986 */ /* 0x0001e2000c101524 */
[----:B------:R-:W-:Y:S05]  /*9c40*/  BRA `(.L_x_5508) ;  /* 0x000006d000007947 */ /* 0x000fea0003800000 */
.L_x_5515:
        /* <DEDUP_REMOVED lines=9> */
[----:B------:R-:W0:Y:S02]  /*9ce0*/  F2I.FTZ.U32.TRUNC.NTZ R5, R5 ;  /* 0x0000000500057305 */ /* 0x000e24000021f000 */
[----:B0-----:R0:W-:Y:S01]  /*9cf0*/  STG.E.U16 [R2.64], R5 ;  /* 0x0000000502007986 */ /* 0x0011e2000c101524 */
[----:B------:R-:W-:Y:S05]  /*9d00*/  BRA `(.L_x_5508) ;  /* 0x0000061000007947 */ /* 0x000fea0003800000 */
.L_x_5527:
[----:B-1----:R-:W-:Y:S01]  /*9d10*/  PRMT R7, RZ, 0x5410, R24 ;  /* 0x00005410ff077816 */ /* 0x002fe20000000018 */
        /* <DEDUP_REMOVED lines=12> */
[----:B------:R-:W-:-:S05]  /*9de0*/  FADD.FTZ R0, R5, 8192 ;  /* 0x4600000005007421 */ /* 0x000fca0000010000 */
[----:B------:R-:W-:Y:S02]  /*9df0*/  LOP3.LUT P0, R4, R0, 0xff, RZ, 0xc0, !PT ;  /* 0x000000ff00047812 */ /* 0x000fe4000780c0ff */
[----:B------:R-:W-:-:S11]  /*9e00*/  PRMT R0, RZ, 0x7610, R0 ;  /* 0x00007610ff007816 */ /* 0x000fd60000000000 */
[----:B------:R-:W-:Y:S05]  /*9e10*/  @!P0 BRA `(.L_x_5529) ;  /* 0x0000004000008947 */ /* 0x000fea0003800000 */
.L_x_5530:
[----:B------:R-:W-:-:S04]  /*9e20*/  LOP3.LUT R0, R7, 0x80000000, RZ, 0xc0, !PT ;  /* 0x8000000007007812 */ /* 0x000fc800078ec0ff */
[----:B------:R-:W-:-:S04]  /*9e30*/  SHF.R.U32.HI R5, RZ, 0x18, R0 ;  /* 0x00000018ff057819 */ /* 0x000fc80000011600 */
[----:B------:R-:W-:-:S04]  /*9e40*/  LOP3.LUT R4, R4, R5, RZ, 0xfc, !PT ;  /* 0x0000000504047212 */ /* 0x000fc800078efcff */
[----:B------:R-:W-:Y:S02]  /*9e50*/  PRMT R0, R4, 0x7610, R0 ;  /* 0x0000761004007816 */ /* 0x000fe40000000000 */
.L_x_5529:
[----:B------:R-:W-:Y:S05]  /*9e60*/  BSYNC B0 ;  /* 0x0000000000007941 */ /* 0x000fea0003800000 */
.L_x_5528:
[----:B------:R0:W-:Y:S01]  /*9e70*/  STG.E.U8 [R2.64], R0 ;  /* 0x0000000002007986 */ /* 0x0001e2000c101124 */
[----:B------:R-:W-:Y:S05]  /*9e80*/  BRA `(.L_x_5508) ;  /* 0x0000049000007947 */ /* 0x000fea0003800000 */
.L_x_5526:
        /* <DEDUP_REMOVED lines=17> */
.L_x_5533:
[----:B------:R-:W-:-:S04]  /*9fa0*/  LOP3.LUT R0, R7, 0x80000000, RZ, 0xc0, !PT ;  /* 0x8000000007007812 */ /* 0x000fc800078ec0ff */
[----:B------:R-:W-:-:S04]  /*9fb0*/  SHF.R.U32.HI R5, RZ, 0x18, R0 ;  /* 0x00000018ff057819 */ /* 0x000fc80000011600 */
[----:B------:R-:W-:-:S04]  /*9fc0*/  LOP3.LUT R4, R4, R5, RZ, 0xfc, !PT ;  /* 0x0000000504047212 */ /* 0x000fc800078efcff */
[----:B------:R-:W-:Y:S02]  /*9fd0*/  PRMT R0, R4, 0x7610, R0 ;  /* 0x0000761004007816 */ /* 0x000fe40000000000 */
.L_x_5532:
[----:B------:R-:W-:Y:S05]  /*9fe0*/  BSYNC B0 ;  /* 0x0000000000007941 */ /* 0x000fea0003800000 */
.L_x_5531:
[----:B------:R0:W-:Y:S01]  /*9ff0*/  STG.E.U8 [R2.64], R0 ;  /* 0x0000000002007986 */ /* 0x0001e2000c101124 */
[----:B------:R-:W-:Y:S05]  /*a000*/  BRA `(.L_x_5508) ;  /* 0x0000031000007947 */ /* 0x000fea0003800000 */
.L_x_5525:
[----:B------:R-:W-:-:S13]  /*a010*/  ISETP.NE.AND P0, PT, R0, 0x1c, PT ;  /* 0x0000001c0000780c */ /* 0x000fda0003f05270 */
[----:B------:R-:W-:Y:S05]  /*a020*/  @!P0 BRA `(.L_x_5534) ;  /* 0x000002c000008947 */ /* 0x000fea0003800000 */
[----:B------:R-:W-:-:S13]  /*a030*/  ISETP.NE.AND P0, PT, R0, 0x1d, PT ;  /* 0x0000001d0000780c */ /* 0x000fda0003f05270 */
[----:B------:R-:W-:Y:S05]  /*a040*/  @!P0 BRA `(.L_x_5535) ;  /* 0x0000026000008947 */ /* 0x000fea0003800000 */
[----:B------:R-:W-:-:S13]  /*a050*/  ISETP.NE.AND P0, PT, R0, 0x2c, PT ;  /* 0x0000002c0000780c */ /* 0x000fda0003f05270 */
[----:B------:R-:W-:Y:S05]  /*a060*/  @P0 BRA `(.L_x_5507) ;  /* 0x0000010000000947 */ /* 0x000fea0003800000 */
[----:B------:R-:W-:Y:S02]  /*a070*/  PRMT R5, RZ, 0x5410, R24 ;  /* 0x00005410ff057816 */ /* 0x000fe40000000018 */
[----:B------:R-:W-:Y:S02]  /*a080*/  PLOP3.LUT P0, PT, PT, PT, PT, 0x80, 0x0 ;  /* 0x000000000000781c */ /* 0x000fe40003f0f070 */
[----:B-1----:R-:W-:-:S04]  /*a090*/  SHF.R.U32.HI R6, RZ, 0x17, R5 ;  /* 0x00000017ff067819 */ /* 0x002fc80000011605 */
        /* <DEDUP_REMOVED lines=13> */
.L_x_5507:
        /* <DEDUP_REMOVED lines=20> */
.L_x_5535:
[----:B------:R-:W-:-:S06]  /*a2b0*/  PRMT R4, RZ, 0x5410, R24 ;  /* 0x00005410ff047816 */ /* 0x000fcc0000000018 */
[----:B------:R-:W0:Y:S02]  /*a2c0*/  F2I.U64.TRUNC R4, R4 ;  /* 0x0000000400047311 */ /* 0x000e24000020d800 */
[----:B0-----:R0:W-:Y:S01]  /*a2d0*/  STG.E.64 [R2.64], R4 ;  /* 0x0000000402007986 */ /* 0x0011e2000c101b24 */
[----:B------:R-:W-:Y:S05]  /*a2e0*/  BRA `(.L_x_5508) ;  /* 0x0000003000007947 */ /* 0x000fea0003800000 */
.L_x_5534:
[----:B------:R-:W-:-:S04]  /*a2f0*/  PRMT R24, RZ, 0x5410, R24 ;  /* 0x00005410ff187816 */ /* 0x000fc80000000018 */
[----:B------:R-:W0:Y:S02]  /*a300*/  F2I.FTZ.U32.TRUNC.NTZ R5, R24 ;  /* 0x0000001800057305 */ /* 0x000e24000021f000 */
[----:B0-----:R0:W-:Y:S02]  /*a310*/  STG.E [R2.64], R5 ;  /* 0x0000000502007986 */ /* 0x0011e4000c101924 */
.L_x_5508:
[----:B------:R-:W-:-:S04]  /*a320*/  IADD3 R17, R17, 0x80, RZ ;  /* 0x0000008011117810 */ /* 0x000fc80007ffe0ff */
[----:B------:R-:W-:-:S13]  /*a330*/  ISETP.GE.AND P0, PT, R17, R18, PT ;  /* 0x000000121100720c */ /* 0x000fda0003f06270 */
        /* <DEDUP_REMOVED lines=21> */
.L_x_5539:
[----:B------:R-:W-:-:S06]  /*a490*/  PRMT R5, RZ, 0x5410, R22 ;  /* 0x00005410ff057816 */ /* 0x000fcc0000000016 */
[----:B------:R-:W0:Y:S02]  /*a4a0*/  F2I.S64.TRUNC R4, R5 ;  /* 0x0000000500047311 */ /* 0x000e24000020d900 */
[----:B0-----:R0:W-:Y:S01]  /*a4b0*/  STG.E.U8 [R2.64], R4 ;  /* 0x0000000402007986 */ /* 0x0011e2000c101124 */
[----:B------:R-:W-:Y:S05]  /*a4c0*/  BRA `(.L_x_5541) ;  /* 0x00000e4000007947 */ /* 0x000fea0003800000 */
.L_x_5538:
        /* <DEDUP_REMOVED lines=10> */
.L_x_5543:
[----:B------:R-:W-:-:S04]  /*a570*/  PRMT R22, RZ, 0x5410, R22 ;  /* 0x00005410ff167816 */ /* 0x000fc80000000016 */
[----:B------:R-:W0:Y:S02]  /*a580*/  F2I.FTZ.TRUNC.NTZ R5, R22 ;  /* 0x0000001600057305 */ /* 0x000e24000021f100 */
[----:B0-----:R0:W-:Y:S01]  /*a590*/  STG.E [R2.64], R5 ;  /* 0x0000000502007986 */ /* 0x0011e2000c101924 */
[----:B------:R-:W-:Y:S05]  /*a5a0*/  BRA `(.L_x_5541) ;  /* 0x00000d6000007947 */ /* 0x000fea0003800000 */
.L_x_5542:
[----:B------:R-:W-:-:S04]  /*a5b0*/  PRMT R22, RZ, 0x5410, R22 ;  /* 0x00005410ff167816 */ /* 0x000fc80000000016 */
[----:B------:R-:W0:Y:S02]  /*a5c0*/  F2I.FTZ.TRUNC.NTZ R5, R22 ;  /* 0x0000001600057305 */ /* 0x000e24000021f100 */
[----:B0-----:R0:W-:Y:S01]  /*a5d0*/  STG.E.U16 [R2.64], R5 ;  /* 0x0000000502007986 */ /* 0x0011e2000c101524 */
[----:B------:R-:W-:Y:S05]  /*a5e0*/  BRA `(.L_x_5541) ;  /* 0x00000d2000007947 */ /* 0x000fea0003800000 */
.L_x_5537:
        /* <DEDUP_REMOVED lines=9> */
.L_x_5545:
[----:B------:R-:W-:-:S04]  /*a680*/  PRMT R0, RZ, 0x5410, R22 ;  /* 0x00005410ff007816 */ /* 0x000fc80000000016 */
[----:B------:R-:W-:-:S05]  /*a690*/  F2FP.PACK_AB R0, RZ, R0 ;  /* 0x00000000ff00723e */ /* 0x000fca00000000ff */
[----:B------:R0:W-:Y:S01]  /*a6a0*/  STG.E.U16 [R2.64], R0 ;  /* 0x0000000002007986 */ /* 0x0001e2000c101524 */
[----:B------:R-:W-:Y:S05]  /*a6b0*/  BRA `(.L_x_5541) ;  /* 0x00000c5000007947 */ /* 0x000fea0003800000 */
.L_x_5544:
        /* <DEDUP_REMOVED lines=10> */
.L_x_5547:
[----:B------:R-:W-:-:S04]  /*a760*/  PRMT R22, RZ, 0x5410, R22 ;  /* 0x00005410ff167816 */ /* 0x000fc80000000016 */
[----:B------:R-:W-:-:S04]  /*a770*/  F2FP.PACK_AB R5, RZ, R22 ;  /* 0x00000016ff05723e */ /* 0x000fc800000000ff */
[----:B------:R-:W-:-:S05]  /*a780*/  PRMT R5, R5, 0x5410, RZ ;  /* 0x0000541005057816 */ /* 0x000fca00000000ff */
[----:B------:R0:W-:Y:S01]  /*a790*/  STG.E [R2.64], R5 ;  /* 0x0000000502007986 */ /* 0x0001e2000c101924 */
[----:B------:R-:W-:Y:S05]  /*a7a0*/  BRA `(.L_x_5541) ;  /* 0x00000b6000007947 */ /* 0x000fea0003800000 */
.L_x_5546:
[----:B------:R-:W-:-:S05]  /*a7b0*/  PRMT R4, RZ, 0x5410, R22 ;  /* 0x00005410ff047816 */ /* 0x000fca0000000016 */
[----:B------:R-:W-:-:S06]  /*a7c0*/  FMUL.FTZ R4, R4, 1 ;  /* 0x3f80000004047820 */ /* 0x000fcc0000410000 */
[----:B------:R-:W0:Y:S02]  /*a7d0*/  F2F.F64.F32 R4, R4 ;  /* 0x0000000400047310 */ /* 0x000e240000201800 */
[----:B0-----:R0:W-:Y:S01]  /*a7e0*/  STG.E.64 [R2.64], R4 ;  /* 0x0000000402007986 */ /* 0x0011e2000c101b24 */
[----:B------:R-:W-:Y:S05]  /*a7f0*/  BRA `(.L_x_5541) ;  /* 0x00000b1000007947 */ /* 0x000fea0003800000 */
.L_x_5536:
        /* <DEDUP_REMOVED lines=13> */
.L_x_5550:
[----:B------:R-:W-:Y:S01]  /*a8d0*/  PRMT R22, RZ, 0x5410, R22 ;  /* 0x00005410ff167816 */ /* 0x000fe20000000016 */
[----:B-1----:R-:W-:-:S04]  /*a8e0*/  CS2R R6, SRZ ;  /* 0x0000000000067805 */ /* 0x002fc8000001ff00 */
[----:B------:R-:W-:-:S06]  /*a8f0*/  FMUL.FTZ R4, R22, 1 ;  /* 0x3f80000016047820 */ /* 0x000fcc0000410000 */
[----:B------:R-:W0:Y:S02]  /*a900*/  F2F.F64.F32 R4, R4 ;  /* 0x0000000400047310 */ /* 0x000e240000201800 */
[----:B0-----:R0:W-:Y:S01]  /*a910*/  STG.E.128 [R2.64], R4 ;  /* 0x0000000402007986 */ /* 0x0011e2000c101d24 */
[----:B------:R-:W-:Y:S05]  /*a920*/  BRA `(.L_x_5541) ;  /* 0x000009e000007947 */ /* 0x000fea0003800000 */
.L_x_5549:
        /* <DEDUP_REMOVED lines=21> */
.L_x_5554:
[----:B------:R-:W-:Y:S05]  /*aa80*/  BSYNC B0 ;  /* 0x0000000000007941 */ /* 0x000fea0003800000 */
.L_x_5553:
[----:B------:R-:W-:-:S05]  /*aa90*/  LOP3.LUT R5, R0, R5, RZ, 0xfc, !PT ;  /* 0x0000000500057212 */ /* 0x000fca00078efcff */
[----:B------:R0:W-:Y:S01]  /*aaa0*/  STG.E.U8 [R2.64], R5 ;  /* 0x0000000502007986 */ /* 0x0001e2000c101124 */
[----:B------:R-:W-:Y:S05]  /*aab0*/  BRA `(.L_x_5541) ;  /* 0x0000085000007947 */ /* 0x000fea0003800000 */
.L_x_5552:
        /* <DEDUP_REMOVED lines=13> */
.L_x_5556:
[----:B------:R-:W-:Y:S01]  /*ab90*/  IMAD.MOV.U32 R0, RZ, RZ, 0x7f ;  /* 0x0000007fff007424 */ /* 0x000fe200078e00ff */
[----:B------:R-:W-:-:S04]  /*aba0*/  ISETP.GT.U32.AND P0, PT, R4, 0x7f800000, PT ;  /* 0x7f8000000400780c */ /* 0x000fc80003f04070 */
[----:B------:R-:W-:-:S04]  /*abb0*/  SEL R0, R0, 0x7c, P0 ;  /* 0x0000007c00007807 */ /* 0x000fc80000000000 */
.L_x_5557:
[----:B------:R-:W-:Y:S05]  /*abc0*/  BSYNC B0 ;  /* 0x0000000000007941 */ /* 0x000fea0003800000 */
.L_x_5555:
[----:B------:R-:W-:-:S04]  /*abd0*/  LOP3.LUT R4, R5, 0x80000000, RZ, 0xc0, !PT ;  /* 0x8000000005047812 */ /* 0x000fc800078ec0ff */
[----:B------:R-:W-:-:S04]  /*abe0*/  SHF.R.U32.HI R5, RZ, 0x18, R4 ;  /* 0x00000018ff057819 */ /* 0x000fc80000011604 */
[----:B------:R-:W-:-:S05]  /*abf0*/  LOP3.LUT R5, R0, R5, RZ, 0xfc, !PT ;  /* 0x0000000500057212 */ /* 0x000fca00078efcff */
[----:B------:R0:W-:Y:S01]  /*ac00*/  STG.E.U8 [R2.64], R5 ;  /* 0x0000000502007986 */ /* 0x0001e2000c101124 */
[----:B------:R-:W-:Y:S05]  /*ac10*/  BRA `(.L_x_5541) ;  /* 0x000006f000007947 */ /* 0x000fea0003800000 */
.L_x_5551:
[----:B------:R0:W-:Y:S01]  /*ac20*/  STG.E.U16 [R2.64], R22 ;  /* 0x0000001602007986 */ /* 0x0001e2000c101524 */
[----:B------:R-:W-:Y:S05]  /*ac30*/  BRA `(.L_x_5541) ;  /* 0x000006d000007947 */ /* 0x000fea0003800000 */
.L_x_5548:
        /* <DEDUP_REMOVED lines=12> */
.L_x_5560:
        /* <DEDUP_REMOVED lines=17> */
.L_x_5563:
[----:B------:R-:W-:-:S04]  /*ae10*/  LOP3.LUT R0, R7, 0x80000000, RZ, 0xc0, !PT ;  /* 0x8000000007007812 */ /* 0x000fc800078ec0ff */
[----:B------:R-:W-:-:S04]  /*ae20*/  SHF.R.U32.HI R5, RZ, 0x18, R0 ;  /* 0x00000018ff057819 */ /* 0x000fc80000011600 */
[----:B------:R-:W-:-:S04]  /*ae30*/  LOP3.LUT R4, R4, R5, RZ, 0xfc, !PT ;  /* 0x0000000504047212 */ /* 0x000fc800078efcff */
[----:B------:R-:W-:Y:S02]  /*ae40*/  PRMT R0, R4, 0x7610, R0 ;  /* 0x0000761004007816 */ /* 0x000fe40000000000 */
.L_x_5562:
[----:B------:R-:W-:Y:S05]  /*ae50*/  BSYNC B0 ;  /* 0x0000000000007941 */ /* 0x000fea0003800000 */
.L_x_5561:
[----:B------:R0:W-:Y:S01]  /*ae60*/  STG.E.U8 [R2.64], R0 ;  /* 0x0000000002007986 */ /* 0x0001e2000c101124 */
[----:B------:R-:W-:Y:S05]  /*ae70*/  BRA `(.L_x_5541) ;  /* 0x0000049000007947 */ /* 0x000fea0003800000 */
.L_x_5559:
        /* <DEDUP_REMOVED lines=17> */
.L_x_5566:
[----:B------:R-:W-:-:S04]  /*af90*/  LOP3.LUT R0, R7, 0x80000000, RZ, 0xc0, !PT ;  /* 0x8000000007007812 */ /* 0x000fc800078ec0ff */
[----:B------:R-:W-:-:S04]  /*afa0*/  SHF.R.U32.HI R5, RZ, 0x18, R0 ;  /* 0x00000018ff057819 */ /* 0x000fc80000011600 */
[----:B------:R-:W-:-:S04]  /*afb0*/  LOP3.LUT R4, R4, R5, RZ, 0xfc, !PT ;  /* 0x0000000504047212 */ /* 0x000fc800078efcff */
[----:B------:R-:W-:Y:S02]  /*afc0*/  PRMT R0, R4, 0x7610, R0 ;  /* 0x0000761004007816 */ /* 0x000fe40000000000 */
.L_x_5565:
[----:B------:R-:W-:Y:S05]  /*afd0*/  BSYNC B0 ;  /* 0x0000000000007941 */ /* 0x000fea0003800000 */
.L_x_5564:
[----:B------:R0:W-:Y:S01]  /*afe0*/  STG.E.U8 [R2.64], R0 ;  /* 0x0000000002007986 */ /* 0x0001e2000c101124 */
[----:B------:R-:W-:Y:S05]  /*aff0*/  BRA `(.L_x_5541) ;  /* 0x0000031000007947 */ /* 0x000fea0003800000 */
.L_x_5558:
        /* <DEDUP_REMOVED lines=22> */
.L_x_5540:
        /* <DEDUP_REMOVED lines=20> */
.L_x_5568:
[----:B------:R-:W-:-:S06]  /*b2a0*/  PRMT R4, RZ, 0x5410, R22 ;  /* 0x00005410ff047816 */ /* 0x000fcc0000000016 */
[----:B------:R-:W0:Y:S02]  /*b2b0*/  F2I.U64.TRUNC R4, R4 ;  /* 0x0000000400047311 */ /* 0x000e24000020d800 */
[----:B0-----:R0:W-:Y:S01]  /*b2c0*/  STG.E.64 [R2.64], R4 ;  /* 0x0000000402007986 */ /* 0x0011e2000c101b24 */
[----:B------:R-:W-:Y:S05]  /*b2d0*/  BRA `(.L_x_5541) ;  /* 0x0000003000007947 */ /* 0x000fea0003800000 */
.L_x_5567:
[----:B------:R-:W-:-:S04]  /*b2e0*/  PRMT R22, RZ, 0x5410, R22 ;  /* 0x00005410ff167816 */ /* 0x000fc80000000016 */
[----:B------:R-:W0:Y:S02]  /*b2f0*/  F2I.FTZ.U32.TRUNC.NTZ R5, R22 ;  /* 0x0000001600057305 */ /* 0x000e24000021f000 */
[----:B0-----:R0:W-:Y:S02]  /*b300*/  STG.E [R2.64], R5 ;  /* 0x0000000502007986 */ /* 0x0011e4000c101924 */
.L_x_5541:
[----:B------:R-:W-:Y:S02]  /*b310*/  IADD3 R17, R17, 0x80, RZ ;  /* 0x0000008011117810 */ /* 0x000fe40007ffe0ff */
.L_x_5502:
[----:B------:R-:W-:Y:S05]  /*b320*/  BSYNC B6 ;  /* 0x0000000000067941 */ /* 0x000fea0003800000 */
.L_x_5501:
[----:B------:R-:W-:-:S13]  /*b330*/  ISETP.GE.AND P0, PT, R17, R18, PT ;  /* 0x000000121100720c */ /* 0x000fda0003f06270 */
[----:B------:R-:W-:Y:S05]  /*b340*/  @P0 EXIT ;  /* 0x000000000000094d */ /* 0x000fea0003800000 */
[----:B0-----:R-:W-:Y:S01]  /*b350*/  PRMT R0, R23, 0x9910, RZ ;  /* 0x0000991017007816 */ /* 0x001fe200000000ff */
        /* <DEDUP_REMOVED lines=14> */
[----:B------:R-:W-:-:S06]  /*b440*/  PRMT R19, RZ, 0x5410, R19 ;  /* 0x00005410ff137816 */ /* 0x000fcc0000000013 */
[----:B------:R-:W0:Y:S02]  /*b450*/  F2I.FTZ.TRUNC.NTZ R19, R19 ;  /* 0x0000001300137305 */ /* 0x000e24000021f100 */
[----:B0-----:R-:W-:Y:S01]  /*b460*/  STG.E.U8 [R2.64], R19 ;  /* 0x0000001302007986 */ /* 0x001fe2000c101124 */
[----:B------:R-:W-:Y:S05]  /*b470*/  EXIT ;  /* 0x000000000000794d */ /* 0x000fea0003800000 */
.L_x_5572:
[----:B------:R-:W-:-:S06]  /*b480*/  PRMT R5, RZ, 0x5410, R19 ;  /* 0x00005410ff057816 */ /* 0x000fcc0000000013 */
[----:B------:R-:W0:Y:S02]  /*b490*/  F2I.S64.TRUNC R4, R5 ;  /* 0x0000000500047311 */ /* 0x000e24000020d900 */
[----:B0-----:R-:W-:Y:S01]  /*b4a0*/  STG.E.U8 [R2.64], R4 ;  /* 0x0000000402007986 */ /* 0x001fe2000c101124 */
[----:B------:R-:W-:Y:S05]  /*b4b0*/  EXIT ;  /* 0x000000000000794d */ /* 0x000fea0003800000 */
.L_x_5571:
        /* <DEDUP_REMOVED lines=8> */
[----:B0-----:R-:W-:Y:S01]  /*b540*/  STG.E.64 [R2.64], R4 ;  /* 0x0000000402007986 */ /* 0x001fe2000c101b24 */
[----:B------:R-:W-:Y:S05]  /*b550*/  EXIT ;  /* 0x000000000000794d */ /* 0x000fea0003800000 */
.L_x_5575:
[----:B------:R-:W-:-:S06]  /*b560*/  PRMT R19, RZ, 0x5410, R19 ;  /* 0x00005410ff137816 */ /* 0x000fcc0000000013 */
[----:B------:R-:W0:Y:S02]  /*b570*/  F2I.FTZ.TRUNC.NTZ R19, R19 ;  /* 0x0000001300137305 */ /* 0x000e24000021f100 */
[----:B0-----:R-:W-:Y:S01]  /*b580*/  STG.E [R2.64], R19 ;  /* 0x0000001302007986 */ /* 0x001fe2000c101924 */
[----:B------:R-:W-:Y:S05]  /*b590*/  EXIT ;  /* 0x000000000000794d */ /* 0x000fea0003800000 */
.L_x_5574:
[----:B------:R-:W-:-:S06]  /*b5a0*/  PRMT R19, RZ, 0x5410, R19 ;  /* 0x00005410ff137816 */ /* 0x000fcc0000000013 */
[----:B------:R-:W0:Y:S02]  /*b5b0*/  F2I.FTZ.TRUNC.NTZ R19, R19 ;  /* 0x0000001300137305 */ /* 0x000e24000021f100 */
[----:B0-----:R-:W-:Y:S01]  /*b5c0*/  STG.E.U16 [R2.64], R19 ;  /* 0x0000001302007986 */ /* 0x001fe2000c101524 */
[----:B------:R-:W-:Y:S05]  /*b5d0*/  EXIT ;  /* 0x000000000000794d */ /* 0x000fea0003800000 */
.L_x_5570:
        /* <DEDUP_REMOVED lines=9> */
.L_x_5577:
[----:B------:R-:W-:-:S04]  /*b670*/  PRMT R0, RZ, 0x5410, R19 ;  /* 0x00005410ff007816 */ /* 0x000fc80000000013 */
[----:B------:R-:W-:-:S05]  /*b680*/  F2FP.PACK_AB R0, RZ, R0 ;  /* 0x00000000ff00723e */ /* 0x000fca00000000ff */
[----:B------:R-:W-:Y:S01]  /*b690*/  STG.E.U16 [R2.64], R0 ;  /* 0x0000000002007986 */ /* 0x000fe2000c101524 */
[----:B------:R-:W-:Y:S05]  /*b6a0*/  EXIT ;  /* 0x000000000000794d */ /* 0x000fea0003800000 */
.L_x_5576:
        /* <DEDUP_REMOVED lines=10> */
.L_x_5579:
[----:B------:R-:W-:-:S04]  /*b750*/  PRMT R19, RZ, 0x5410, R19 ;  /* 0x00005410ff137816 */ /* 0x000fc80000000013 */
[----:B------:R-:W-:-:S04]  /*b760*/  F2FP.PACK_AB R5, RZ, R19 ;  /* 0x00000013ff05723e */ /* 0x000fc800000000ff */
[----:B------:R-:W-:-:S05]  /*b770*/  PRMT R5, R5, 0x5410, RZ ;  /* 0x0000541005057816 */ /* 0x000fca00000000ff */
[----:B------:R-:W-:Y:S01]  /*b780*/  STG.E [R2.64], R5 ;  /* 0x0000000502007986 */ /* 0x000fe2000c101924 */
[----:B------:R-:W-:Y:S05]  /*b790*/  EXIT ;  /* 0x000000000000794d */ /* 0x000fea0003800000 */
.L_x_5578:
[----:B------:R-:W-:-:S05]  /*b7a0*/  PRMT R4, RZ, 0x5410, R19 ;  /* 0x00005410ff047816 */ /* 0x000fca0000000013 */
[----:B------:R-:W-:-:S06]  /*b7b0*/  FMUL.FTZ R4, R4, 1 ;  /* 0x3f80000004047820 */ /* 0x000fcc0000410000 */
[----:B------:R-:W0:Y:S02]  /*b7c0*/  F2F.F64.F32 R4, R4 ;  /* 0x0000000400047310 */ /* 0x000e240000201800 */
[----:B0-----:R-:W-:Y:S01]  /*b7d0*/  STG.E.64 [R2.64], R4 ;  /* 0x0000000402007986 */ /* 0x001fe2000c101b24 */
[----:B------:R-:W-:Y:S05]  /*b7e0*/  EXIT ;  /* 0x000000000000794d */ /* 0x000fea0003800000 */
.L_x_5569:
        /* <DEDUP_REMOVED lines=13> */
.L_x_5582:
[----:B------:R-:W-:Y:S01]  /*b8c0*/  PRMT R19, RZ, 0x5410, R19 ;  /* 0x00005410ff137816 */ /* 0x000fe20000000013 */
[----:B-1----:R-:W-:-:S04]  /*b8d0*/  CS2R R6, SRZ ;  /* 0x0000000000067805 */ /* 0x002fc8000001ff00 */
[----:B------:R-:W-:-:S06]  /*b8e0*/  FMUL.FTZ R4, R19, 1 ;  /* 0x3f80000013047820 */ /* 0x000fcc0000410000 */
[----:B------:R-:W0:Y:S02]  /*b8f0*/  F2F.F64.F32 R4, R4 ;  /* 0x0000000400047310 */ /* 0x000e240000201800 */
[----:B0-----:R-:W-:Y:S01]  /*b900*/  STG.E.128 [R2.64], R4 ;  /* 0x0000000402007986 */ /* 0x001fe2000c101d24 */
[----:B------:R-:W-:Y:S05]  /*b910*/  EXIT ;  /* 0x000000000000794d */ /* 0x000fea0003800000 */
.L_x_5581:
        /* <DEDUP_REMOVED lines=21> */
.L_x_5586:
[----:B------:R-:W-:Y:S05]  /*ba70*/  BSYNC B0 ;  /* 0x0000000000007941 */ /* 0x000fea0003800000 */
.L_x_5585:
[----:B------:R-:W-:-:S05]  /*ba80*/  LOP3.LUT R5, R0, R5, RZ, 0xfc, !PT ;  /* 0x0000000500057212 */ /* 0x000fca00078efcff */
[----:B------:R-:W-:Y:S01]  /*ba90*/  STG.E.U8 [R2.64], R5 ;  /* 0x0000000502007986 */ /* 0x000fe2000c101124 */
[----:B------:R-:W-:Y:S05]  /*baa0*/  EXIT ;  /* 0x000000000000794d */ /* 0x000fea0003800000 */
.L_x_5584:
        /* <DEDUP_REMOVED lines=13> */
.L_x_5588:
[----:B------:R-:W-:Y:S01]  /*bb80*/  IMAD.MOV.U32 R0, RZ, RZ, 0x7f ;  /* 0x0000007fff007424 */ /* 0x000fe200078e00ff */
[----:B------:R-:W-:-:S04]  /*bb90*/  ISETP.GT.U32.AND P0, PT, R4, 0x7f800000, PT ;  /* 0x7f8000000400780c */ /* 0x000fc80003f04070 */
[----:B------:R-:W-:-:S04]  /*bba0*/  SEL R0, R0, 0x7c, P0 ;  /* 0x0000007c00007807 */ /* 0x000fc80000000000 */
.L_x_5589:
[----:B------:R-:W-:Y:S05]  /*bbb0*/  BSYNC B0 ;  /* 0x0000000000007941 */ /* 0x000fea0003800000 */
.L_x_5587:
[----:B------:R-:W-:-:S04]  /*bbc0*/  LOP3.LUT R4, R19, 0x80000000, RZ, 0xc0, !PT ;  /* 0x8000000013047812 */ /* 0x000fc800078ec0ff */
[----:B------:R-:W-:-:S04]  /*bbd0*/  SHF.R.U32.HI R5, RZ, 0x18, R4 ;  /* 0x00000018ff057819 */ /* 0x000fc80000011604 */
[----:B------:R-:W-:-:S05]  /*bbe0*/  LOP3.LUT R5, R0, R5, RZ, 0xfc, !PT ;  /* 0x0000000500057212 */ /* 0x000fca00078efcff */
[----:B------:R-:W-:Y:S01]  /*bbf0*/  STG.E.U8 [R2.64], R5 ;  /* 0x0000000502007986 */ /* 0x000fe2000c101124 */
[----:B------:R-:W-:Y:S05]  /*bc00*/  EXIT ;  /* 0x000000000000794d */ /* 0x000fea0003800000 */
.L_x_5583:
[----:B------:R-:W-:Y:S01]  /*bc10*/  STG.E.U16 [R2.64], R19 ;  /* 0x0000001302007986 */ /* 0x000fe2000c101524 */
[----:B------:R-:W-:Y:S05]  /*bc20*/  EXIT ;  /* 0x000000000000794d */ /* 0x000fea0003800000 */
.L_x_5580:
        /* <DEDUP_REMOVED lines=10> */
[----:B0-----:R-:W-:Y:S01]  /*bcd0*/  STG.E.U16 [R2.64], R5 ;  /* 0x0000000502007986 */ /* 0x001fe2000c101524 */
[----:B------:R-:W-:Y:S05]  /*bce0*/  EXIT ;  /* 0x000000000000794d */ /* 0x000fea0003800000 */
.L_x_5592:
        /* <DEDUP_REMOVED lines=17> */
.L_x_5595:
[----:B------:R-:W-:-:S04]  /*be00*/  LOP3.LUT R0, R19, 0x80000000, RZ, 0xc0, !PT ;  /* 0x8000000013007812 */ /* 0x000fc800078ec0ff */
[----:B------:R-:W-:-:S04]  /*be10*/  SHF.R.U32.HI R5, RZ, 0x18, R0 ;  /* 0x00000018ff057819 */ /* 0x000fc80000011600 */
[----:B------:R-:W-:-:S04]  /*be20*/  LOP3.LUT R4, R4, R5, RZ, 0xfc, !PT ;  /* 0x0000000504047212 */ /* 0x000fc800078efcff */
[----:B------:R-:W-:Y:S02]  /*be30*/  PRMT R0, R4, 0x7610, R0 ;  /* 0x0000761004007816 */ /* 0x000fe40000000000 */
.L_x_5594:
[----:B------:R-:W-:Y:S05]  /*be40*/  BSYNC B0 ;  /* 0x0000000000007941 */ /* 0x000fea0003800000 */
.L_x_5593:
[----:B------:R-:W-:Y:S01]  /*be50*/  STG.E.U8 [R2.64], R0 ;  /* 0x0000000002007986 */ /* 0x000fe2000c101124 */
[----:B------:R-:W-:Y:S05]  /*be60*/  EXIT ;  /* 0x000000000000794d */ /* 0x000fea0003800000 */
.L_x_5591:
        /* <DEDUP_REMOVED lines=17> */
.L_x_5598:
[----:B------:R-:W-:-:S04]  /*bf80*/  LOP3.LUT R0, R19, 0x80000000, RZ, 0xc0, !PT ;  /* 0x8000000013007812 */ /* 0x000fc800078ec0ff */
[----:B------:R-:W-:-:S04]  /*bf90*/  SHF.R.U32.HI R5, RZ, 0x18, R0 ;  /* 0x00000018ff057819 */ /* 0x000fc80000011600 */
[----:B------:R-:W-:-:S04]  /*bfa0*/  LOP3.LUT R4, R4, R5, RZ, 0xfc, !PT ;  /* 0x0000000504047212 */ /* 0x000fc800078efcff */
[----:B------:R-:W-:Y:S02]  /*bfb0*/  PRMT R0, R4, 0x7610, R0 ;  /* 0x0000761004007816 */ /* 0x000fe40000000000 */
.L_x_5597:
[----:B------:R-:W-:Y:S05]  /*bfc0*/  BSYNC B0 ;  /* 0x0000000000007941 */ /* 0x000fea0003800000 */
.L_x_5596:
[----:B------:R-:W-:Y:S01]  /*bfd0*/  STG.E.U8 [R2.64], R0 ;  /* 0x0000000002007986 */ /* 0x000fe2000c101124 */
[----:B------:R-:W-:Y:S05]  /*bfe0*/  EXIT ;  /* 0x000000000000794d */ /* 0x000fea0003800000 */
.L_x_5590:
        /* <DEDUP_REMOVED lines=9> */
[----:B-1----:R-:W-:-:S04]  /*c080*/  SHF.R.U32.HI R6, RZ, 0x17, R19 ;  /* 0x00000017ff067819 */ /* 0x002fc80000011613 */
        /* <DEDUP_REMOVED lines=12> */
.L_x_5573:
        /* <DEDUP_REMOVED lines=20> */
.L_x_5600:
[----:B------:R-:W-:-:S06]  /*c290*/  PRMT R4, RZ, 0x5410, R19 ;  /* 0x00005410ff047816 */ /* 0x000fcc0000000013 */
[----:B------:R-:W0:Y:S02]  /*c2a0*/  F2I.U64.TRUNC R4, R4 ;  /* 0x0000000400047311 */ /* 0x000e24000020d800 */
[----:B0-----:R-:W-:Y:S01]  /*c2b0*/  STG.E.64 [R2.64], R4 ;  /* 0x0000000402007986 */ /* 0x001fe2000c101b24 */
[----:B------:R-:W-:Y:S05]  /*c2c0*/  EXIT ;  /* 0x000000000000794d */ /* 0x000fea0003800000 */
.L_x_5599:
[----:B------:R-:W-:-:S06]  /*c2d0*/  PRMT R19, RZ, 0x5410, R19 ;  /* 0x00005410ff137816 */ /* 0x000fcc0000000013 */
[----:B------:R-:W0:Y:S02]  /*c2e0*/  F2I.FTZ.U32.TRUNC.NTZ R19, R19 ;  /* 0x0000001300137305 */ /* 0x000e24000021f000 */
[----:B0-----:R-:W-:Y:S01]  /*c2f0*/  STG.E [R2.64], R19 ;  /* 0x0000001302007986 */ /* 0x001fe2000c101924 */
[----:B------:R-:W-:Y:S05]  /*c300*/  EXIT ;  /* 0x000000000000794d */ /* 0x000fea0003800000 */
.L_x_5601:
        /* <DEDUP_REMOVED lines=15> */
.L_x_11565:


//--------------------- .text._ZN2at6native18elementwise_kernelILi128ELi4EZNS0_22gpu_kernel_impl_nocastIZNS0_43_GLOBAL__N__7cc8d1ed_10_Dropout_cu_0e96ed3819masked_scale_kernelIhN3c108BFloat16EfEEvRNS_6TensorERKS7_SA_T1_EUlS6_hE_EEvRNS_18TensorIteratorBaseERKT_EUliE_EEviSB_ --------------------------
	.section	.text._ZN2at6native18elementwise_kernelILi128ELi4EZNS0_22gpu_kernel_impl_nocastIZNS0_43_GLOBAL__N__7cc8d1ed_10_Dropout_cu_0e96ed3819masked_scale_kernelIhN3c108BFloat16EfEEvRNS_6TensorERKS7_SA_T1_EUlS6_hE_EEvRNS_18TensorIteratorBaseERKT_EUliE_EEviSB_,"ax",@progbits
	.sectioninfo	@"SHI_REGISTERS=12"
	.align	128
        .global         _ZN2at6native18elementwise_kernelILi128ELi4EZNS0_22gpu_kernel_impl_nocastIZNS0_43_GLOBAL__N__7cc8d1ed_10_Dropout_cu_0e96ed3819masked_scale_kernelIhN3c108BFloat16EfEEvRNS_6TensorERKS7_SA_T1_EUlS6_hE_EEvRNS_18TensorIteratorBaseERKT_EUliE_EEviSB_
        .type           _ZN2at6native18elementwise_kernelILi128ELi4EZNS0_22gpu_kernel_impl_nocastIZNS0_43_GLOBAL__N__7cc8d1ed_10_Dropout_cu_0e96ed3819masked_scale_kernelIhN3c108BFloat16EfEEvRNS_6TensorERKS7_SA_T1_EUlS6_hE_EEvRNS_18TensorIteratorBaseERKT_EUliE_EEviSB_,@function
        .size           _ZN2at6native18elementwise_kernelILi128ELi4EZNS0_22gpu_kernel_impl_nocastIZNS0_43_GLOBAL__N__7cc8d1ed_10_Dropout_cu_0e96ed3819masked_scale_kernelIhN3c108BFloat16EfEEvRNS_6TensorERKS7_SA_T1_EUlS6_hE_EEvRNS_18TensorIteratorBaseERKT_EUliE_EEviSB_,(.L_x_11566 - _ZN2at6native18elementwise_kernelILi128ELi4EZNS0_22gpu_kernel_impl_nocastIZNS0_43_GLOBAL__N__7cc8d1ed_10_Dropout_cu_0e96ed3819masked_scale_kernelIhN3c108BFloat16EfEEvRNS_6TensorERKS7_SA_T1_EUlS6_hE_EEvRNS_18TensorIteratorBaseERKT_EUliE_EEviSB_)
        .other          _ZN2at6native18elementwise_kernelILi128ELi4EZNS0_22gpu_kernel_impl_nocastIZNS0_43_GLOBAL__N__7cc8d1ed_10_Dropout_cu_0e96ed3819masked_scale_kernelIhN3c108BFloat16EfEEvRNS_6TensorERKS7_SA_T1_EUlS6_hE_EEvRNS_18TensorIteratorBaseERKT_EUliE_EEviSB_,@"STO_CUDA_ENTRY STV_DEFAULT"
_ZN2at6native18elementwise_kernelILi128ELi4EZNS0_22gpu_kernel_impl_nocastIZNS0_43_GLOBAL__N__7cc8d1ed_10_Dropout_cu_0e96ed3819masked_scale_kernelIhN3c108BFloat16EfEEvRNS_6TensorERKS7_SA_T1_EUlS6_hE_EEvRNS_18TensorIteratorBaseERKT_EUliE_EEviSB_:
.text._ZN2at6native18elementwise_kernelILi128ELi4EZNS0_22gpu_kernel_impl_nocastIZNS0_43_GLOBAL__N__7cc8d1ed_10_Dropout_cu_0e96ed3819masked_scale_kernelIhN3c108BFloat16EfEEvRNS_6TensorERKS7_SA_T1_EUlS6_hE_EEvRNS_18TensorIteratorBaseERKT_EUliE_EEviSB_:
[----:B------:R-:W-:Y:S02]  /*0000*/  MOV R1, c[0x0][0x28] ;  /* 0x00000a0000017a02 */ /* 0x000fe40000000f00 */
[----:B------:R-:W0:Y:S01]  /*0010*/  S2R R0, SR_CTAID.X ;  /* 0x0000000000007919 */ /* 0x000e220000002500 */
[----:B------:R-:W-:Y:S01]  /*0020*/  ULDC.64 UR4, c[0x0][0x118] ;  /* 0x0000460000047ab9 */ /* 0x000fe20000000a00 */
[----:B------:R-:W-:Y:S02]  /*0030*/  BSSY B0, `(.L_x_5602) ;  /* 0x0000111000007945 */ /* 0x000fe40003800000 */
[----:B------:R-:W0:Y:S02]  /*0040*/  S2R R3, SR_TID.X ;  /* 0x0000000000037919 */ /* 0x000e240000002100 */
[----:B0-----:R-:W-:-:S04]  /*0050*/  LEA R0, R0, R3, 0x9 ;  /* 0x0000000300007211 */ /* 0x001fc800078e48ff */
[----:B------:R-:W-:-:S13]  /*0060*/  ISETP.GE.AND P0, PT, R0, c[0x0][0x160], PT ;  /* 0x0000580000007a0c */ /* 0x000fda0003f06270 */
[----:B------:R-:W-:Y:S05]  /*0070*/  @P0 BRA `(.L_x_5603) ;  /* 0x000010c000000947 */ /* 0x000fea0003800000 */
[----:B------:R-:W-:Y:S01]  /*0080*/  ISETP.NE.AND P0, PT, RZ, c[0x0][0x168], PT ;  /* 0x00005a00ff007a0c */ /* 0x000fe20003f05270 */
[----:B------:R-:W-:Y:S01]  /*0090*/  HFMA2.MMA R4, -RZ, RZ, 0, 0 ;  /* 0x00000000ff047435 */ /* 0x000fe200000001ff */
[----:B------:R-:W-:-:S11]  /*00a0*/  CS2R R2, SRZ ;  /* 0x0000000000027805 */ /* 0x000fd6000001ff00 */
[----:B------:R-:W-:Y:S05]  /*00b0*/  @!P0 BRA `(.L_x_5604) ;  /* 0x00000f9000008947 */ /* 0x000fea0003800000 */
[----:B------:R-:W-:Y:S02]  /*00c0*/  MOV R2, RZ ;  /* 0x000000ff00027202 */ /* 0x000fe40000000f00 */
[----:B------:R-:W-:Y:S02]  /*00d0*/  MOV R3, R0 ;  /* 0x0000000000037202 */ /* 0x000fe40000000f00 */
[----:B------:R-:W-:-:S03]  /*00e0*/  MOV R5, c[0x0][0x168] ;  /* 0x00005a0000057a02 */ /* 0x000fc60000000f00 */
[----:B------:R-:W-:Y:S01]  /*00f0*/  IMAD.HI.U32 R6, R0, c[0x0][0x170], R2 ;  /* 0x00005c0000067a27 */ /* 0x000fe200078e0002 */
[----:B------:R-:W-:-:S04]  /*0100*/  ISETP.NE.AND P0, PT, R5, 0x1, PT ;  /* 0x000000010500780c */ /* 0x000fc80003f05270 */
[----:B------:R-:W-:-:S04]  /*0110*/  SHF.R.U32.HI R7, RZ, c[0x0][0x174], R6 ;  /* 0x00005d00ff077a19 */ /* 0x000fc80000011606 */
[----:B------:R-:W-:-:S05]  /*0120*/  IADD3 R3, -R7, RZ, RZ ;  /* 0x000000ff07037210 */ /* 0x000fca0007ffe1ff */
[----:B------:R-:W-:-:S04]  /*0130*/  IMAD R4, R3, c[0x0][0x16c], R0 ;  /* 0x00005b0003047a24 */ /* 0x000fc800078e0200 */
[C---:B------:R-:W-:Y:S02]  /*0140*/  IMAD R2, R4.reuse, c[0x0][0x298], RZ ;  /* 0x0000a60004027a24 */ /* 0x040fe400078e02ff */
[C---:B------:R-:W-:Y:S02]  /*0150*/  IMAD R3, R4.reuse, c[0x0][0x29c], RZ ;  /* 0x0000a70004037a24 */ /* 0x040fe400078e02ff */
[----:B------:R-:W-:Y:S01]  /*0160*/  IMAD R4, R4, c[0x0][0x2a0], RZ ;  /* 0x0000a80004047a24 */ /* 0x000fe200078e02ff */
[----:B------:R-:W-:Y:S05]  /*0170*/  @!P0 BRA `(.L_x_5604) ;  /* 0x00000ed000008947 */ /* 0x000fea0003800000 */
[----:B------:R-:W-:Y:S02]  /*0180*/  MOV R6, RZ ;  /* 0x000000ff00067202 */ /* 0x000fe40000000f00 */
[----:B------:R-:W-:-:S03]  /*0190*/  ISETP.NE.AND P0, PT, R5, 0x2, PT ;  /* 0x000000020500780c */ /* 0x000fc60003f05270 */
[----:B------:R-:W-:-:S05]  /*01a0*/  IMAD.HI.U32 R8, R7, c[0x0][0x17c], R6 ;  /* 0x00005f0007087a27 */ /* 0x000fca00078e0006 */
[----:B------:R-:W-:-:S04]  /*01b0*/  SHF.R.U32.HI R9, RZ, c[0x0][0x180], R8 ;  /* 0x00006000ff097a19 */ /* 0x000fc80000011608 */
[----:B------:R-:W-:-:S05]  /*01c0*/  IADD3 R6, -R9, RZ, RZ ;  /* 0x000000ff09067210 */ /* 0x000fca0007ffe1ff */
[----:B------:R-:W-:-:S04]  /*01d0*/  IMAD R7, R6, c[0x0][0x178], R7 ;  /* 0x00005e0006077a24 */ /* 0x000fc800078e0207 */
[C---:B------:R-:W-:Y:S02]  /*01e0*/  IMAD R2, R7.reuse, c[0x0][0x2a4], R2 ;  /* 0x0000a90007027a24 */ /* 0x040fe400078e0202 */
[C---:B------:R-:W-:Y:S02]  /*01f0*/  IMAD R3, R7.reuse, c[0x0][0x2a8], R3 ;  /* 0x0000aa0007037a24 */ /* 0x040fe400078e0203 */
[----:B------:R-:W-:Y:S01]  /*0200*/  IMAD R4, R7, c[0x0][0x2ac], R4 ;  /* 0x0000ab0007047a24 */ /* 0x000fe200078e0204 */
[----:B------:R-:W-:Y:S05]  /*0210*/  @!P0 BRA `(.L_x_5604) ;  /* 0x00000e3000008947 */ /* 0x000fea0003800000 */
[----:B------:R-:W-:Y:S01]  /*0220*/  HFMA2.MMA R8, -RZ, RZ, 0, 0 ;  /* 0x00000000ff087435 */ /* 0x000fe200000001ff */
[----:B------:R-:W-:-:S09]  /*0230*/  ISETP.NE.AND P0, PT, R5, 0x3, PT ;  /* 0x000000030500780c */ /* 0x000fd20003f05270 */
        /* <DEDUP_REMOVED lines=211> */
[----:B------:R-:W-:Y:S02]  /*0f70*/  SHF.R.U32.HI R9, RZ, c[0x0][0x288], R8 ;  /* 0x0000a200ff097a19 */ /* 0x000fe40000011608 */
[----:B------:R-:W-:Y:S02]  /*0f80*/  @P0 MOV R8, RZ ;  /* 0x000000ff00080202 */ /* 0x000fe40000000f00 */
[----:B------:R-:W-:-:S03]  /*0f90*/  IADD3 R6, -R9, RZ, RZ ;  /* 0x000000ff09067210 */ /* 0x000fc60007ffe1ff */
[----:B------:R-:W-:-:S04]  /*0fa0*/  @P0 IMAD.HI.U32 R5, R9, c[0x0][0x290], R8 ;  /* 0x0000a40009050a27 */ /* 0x000fc800078e0008 */
[----:B------:R-:W-:Y:S01]  /*0fb0*/  IMAD R7, R6, c[0x0][0x280], R7 ;  /* 0x0000a00006077a24 */ /* 0x000fe200078e0207 */
[----:B------:R-:W-:-:S03]  /*0fc0*/  @P0 SHF.R.U32.HI R5, RZ, c[0x0][0x294], R5 ;  /* 0x0000a500ff050a19 */ /* 0x000fc60000011605 */
[----:B------:R-:W-:Y:S01]  /*0fd0*/  IMAD R2, R7, c[0x0][0x3ac], R2 ;  /* 0x0000eb0007027a24 */ /* 0x000fe200078e0202 */
[----:B------:R-:W-:Y:S01]  /*0fe0*/  @P0 IADD3 R5, -R5, RZ, RZ ;  /* 0x000000ff05050210 */ /* 0x000fe20007ffe1ff */
[C---:B------:R-:W-:Y:S02]  /*0ff0*/  IMAD R3, R7.reuse, c[0x0][0x3b0], R3 ;  /* 0x0000ec0007037a24 */ /* 0x040fe400078e0203 */
[----:B------:R-:W-:Y:S02]  /*1000*/  IMAD R4, R7, c[0x0][0x3b4], R4 ;  /* 0x0000ed0007047a24 */ /* 0x000fe400078e0204 */
[----:B------:R-:W-:-:S04]  /*1010*/  @P0 IMAD R9, R5, c[0x0][0x28c], R9 ;  /* 0x0000a30005090a24 */ /* 0x000fc800078e0209 */
[C---:B------:R-:W-:Y:S02]  /*1020*/  @P0 IMAD R2, R9.reuse, c[0x0][0x3b8], R2 ;  /* 0x0000ee0009020a24 */ /* 0x040fe400078e0202 */
[C---:B------:R-:W-:Y:S02]  /*1030*/  @P0 IMAD R3, R9.reuse, c[0x0][0x3bc], R3 ;  /* 0x0000ef0009030a24 */ /* 0x040fe400078e0203 */
[----:B------:R-:W-:-:S05]  /*1040*/  @P0 IMAD R4, R9, c[0x0][0x3c0], R4 ;  /* 0x0000f00009040a24 */ /* 0x000fca00078e0204 */
.L_x_5604:
[----:B------:R-:W-:-:S04]  /*1050*/  IADD3 R6, P0, R4, c[0x0][0x3d8], RZ ;  /* 0x0000f60004067a10 */ /* 0x000fc80007f1e0ff */
[----:B------:R-:W-:Y:S02]  /*1060*/  IADD3.X R7, RZ, c[0x0][0x3dc], RZ, P0, !PT ;  /* 0x0000f700ff077a10 */ /* 0x000fe400007fe4ff */
[----:B------:R-:W-:-:S03]  /*1070*/  IADD3 R4, P0, R3, c[0x0][0x3d0], RZ ;  /* 0x0000f40003047a10 */ /* 0x000fc60007f1e0ff */
[----:B------:R-:W2:Y:S01]  /*1080*/  LDG.E.U8 R6, [R6.64] ;  /* 0x0000000406067981 */ /* 0x000ea2000c1e1100 */
[----:B------:R-:W-:-:S05]  /*1090*/  IADD3.X R5, RZ, c[0x0][0x3d4], RZ, P0, !PT ;  /* 0x0000f500ff057a10 */ /* 0x000fca00007fe4ff */
[----:B------:R-:W3:Y:S01]  /*10a0*/  LDG.E.U16 R4, [R4.64] ;  /* 0x0000000404047981 */ /* 0x000ee2000c1e1500 */
[----:B------:R-:W-:Y:S02]  /*10b0*/  IADD3 R2, P0, R2, c[0x0][0x3c8], RZ ;  /* 0x0000f20002027a10 */ /* 0x000fe40007f1e0ff */
[----:B------:R-:W-:Y:S01]  /*10c0*/  IADD3 R0, R0, 0x80, RZ ;  /* 0x0000008000007810 */ /* 0x000fe20007ffe0ff */
[----:B--2---:R-:W0:Y:S01]  /*10d0*/  I2F.U16 R3, R6 ;  /* 0x0000000600037306 */ /* 0x004e220000101000 */
[----:B---3--:R-:W-:-:S05]  /*10e0*/  PRMT R4, RZ, 0x5410, R4 ;  /* 0x00005410ff047816 */ /* 0x008fca0000000004 */
[----:B0-----:R-:W-:-:S04]  /*10f0*/  FMUL.FTZ R3, R3, R4 ;  /* 0x0000000403037220 */ /* 0x001fc80000410000 */
[----:B------:R-:W-:-:S05]  /*1100*/  FMUL.FTZ R3, R3, c[0x0][0x3e0] ;  /* 0x0000f80003037a20 */ /* 0x000fca0000410000 */
[----:B------:R-:W-:Y:S02]  /*1110*/  F2FP.BF16.PACK_AB R5, RZ, R3 ;  /* 0x00000003ff05723e */ /* 0x000fe400000010ff */
[----:B------:R-:W-:-:S05]  /*1120*/  IADD3.X R3, RZ, c[0x0][0x3cc], RZ, P0, !PT ;  /* 0x0000f300ff037a10 */ /* 0x000fca00007fe4ff */
[----:B------:R0:W-:Y:S02]  /*1130*/  STG.E.U16 [R2.64], R5 ;  /* 0x0000000502007986 */ /* 0x0001e4000c101504 */
.L_x_5603:
[----:B------:R-:W-:Y:S05]  /*1140*/  BSYNC B0 ;  /* 0x0000000000007941 */ /* 0x000fea0003800000 */
.L_x_5602:
[----:B------:R-:W-:Y:S01]  /*1150*/  ISETP.GE.AND P0, PT, R0, c[0x0][0x160], PT ;  /* 0x0000580000007a0c */ /* 0x000fe20003f06270 */
[----:B------:R-:W-:-:S12]  /*1160*/  BSSY B0, `(.L_x_5605) ;  /* 0x000021c000007945 */ /* 0x000fd80003800000 */
[----:B------:R-:W-:Y:S05]  /*1170*/  @P0 BRA `(.L_x_5606) ;  /* 0x000021a000000947 */ /* 0x000fea0003800000 */
[----:B------:R-:W-:Y:S01]  /*1180*/  ISETP.NE.AND P0, PT, RZ, c[0x0][0x168], PT ;  /* 0x00005a00ff007a0c */ /* 0x000fe20003f05270 */
[----:B------:R-:W-:Y:S01]  /*1190*/  HFMA2.MMA R4, -RZ, RZ, 0, 0 ;  /* 0x00000000ff047435 */ /* 0x000fe200000001ff */
[----:B0-----:R-:W-:-:S11]  /*11a0*/  CS2R R2, SRZ ;  /* 0x0000000000027805 */ /* 0x001fd6000001ff00 */
        /* <DEDUP_REMOVED lines=250> */
.L_x_5607:
        /* <DEDUP_REMOVED lines=13> */
[----:B------:R-:W-:Y:S02]  /*2220*/  IADD3.X R3, RZ, c[0x0][0x3cc], RZ, P0, !PT ;  /* 0x0000f300ff037a10 */ /* 0x000fe400007fe4ff */
[----:B------:R-:W-:-:S03]  /*2230*/  ISETP.GE.AND P0, PT, R0, c[0x0][0x160], PT ;  /* 0x0000580000007a0c */ /* 0x000fc60003f06270 */
[----:B------:R0:W-:Y:S10]  /*2240*/  STG.E.U16 [R2.64], R5 ;  /* 0x0000000502007986 */ /* 0x0001f4000c101504 */
        /* <DEDUP_REMOVED lines=254> */
.L_x_5608:
        /* <DEDUP_REMOVED lines=15> */
.L_x_5606:
[----:B------:R-:W-:Y:S05]  /*3320*/  BSYNC B0 ;  /* 0x0000000000007941 */ /* 0x000fea0003800000 */
.L_x_5605:
[----:B------:R-:W-:-:S13]  /*3330*/  ISETP.GE.AND P0, PT, R0, c[0x0][0x160], PT ;  /* 0x0000580000007a0c */ /* 0x000fda0003f06270 */
[----:B------:R-:W-:Y:S05]  /*3340*/  @P0 EXIT ;  /* 0x000000000000094d */ /* 0x000fea0003800000 */
        /* <DEDUP_REMOVED lines=245> */
[C---:B------:R-:W-:Y:S01]  /*42a0*/  IMAD R2, R7.reuse, c[0x0][0x3ac], R2 ;  /* 0x0000eb0007027a24 */ /* 0x040fe200078e0202 */
[----:B------:R-:W-:Y:S01]  /*42b0*/  @P0 IADD3 R5, -R0, RZ, RZ ;  /* 0x000000ff00050210 */ /* 0x000fe20007ffe1ff */
[C---:B------:R-:W-:Y:S02]  /*42c0*/  IMAD R3, R7.reuse, c[0x0][0x3b0], R3 ;  /* 0x0000ec0007037a24 */ /* 0x040fe400078e0203 */
[----:B------:R-:W-:Y:S02]  /*42d0*/  IMAD R4, R7, c[0x0][0x3b4], R4 ;  /* 0x0000ed0007047a24 */ /* 0x000fe400078e0204 */
[----:B------:R-:W-:-:S04]  /*42e0*/  @P0 IMAD R9, R5, c[0x0][0x28c], R9 ;  /* 0x0000a30005090a24 */ /* 0x000fc800078e0209 */
[C---:B------:R-:W-:Y:S02]  /*42f0*/  @P0 IMAD R2, R9.reuse, c[0x0][0x3b8], R2 ;  /* 0x0000ee0009020a24 */ /* 0x040fe400078e0202 */
[C---:B------:R-:W-:Y:S02]  /*4300*/  @P0 IMAD R3, R9.reuse, c[0x0][0x3bc], R3 ;  /* 0x0000ef0009030a24 */ /* 0x040fe400078e0203 */
[----:B------:R-:W-:-:S05]  /*4310*/  @P0 IMAD R4, R9, c[0x0][0x3c0], R4 ;  /* 0x0000f00009040a24 */ /* 0x000fca00078e0204 */
.L_x_5609:
[----:B------:R-:W-:-:S04]  /*4320*/  IADD3 R6, P0, R4, c[0x0][0x3d8], RZ ;  /* 0x0000f60004067a10 */ /* 0x000fc80007f1e0ff */
[----:B------:R-:W-:Y:S02]  /*4330*/  IADD3.X R7, RZ, c[0x0][0x3dc], RZ, P0, !PT ;  /* 0x0000f700ff077a10 */ /* 0x000fe400007fe4ff */
[----:B------:R-:W-:-:S03]  /*4340*/  IADD3 R4, P0, R3, c[0x0][0x3d0], RZ ;  /* 0x0000f40003047a10 */ /* 0x000fc60007f1e0ff */
[----:B------:R-:W2:Y:S01]  /*4350*/  LDG.E.U8 R6, [R6.64] ;  /* 0x0000000406067981 */ /* 0x000ea2000c1e1100 */
[----:B------:R-:W-:-:S05]  /*4360*/  IADD3.X R5, RZ, c[0x0][0x3d4], RZ, P0, !PT ;  /* 0x0000f500ff057a10 */ /* 0x000fca00007fe4ff */
[----:B------:R-:W3:Y:S01]  /*4370*/  LDG.E.U16 R4, [R4.64] ;  /* 0x0000000404047981 */ /* 0x000ee2000c1e1500 */
[----:B------:R-:W-:Y:S01]  /*4380*/  IADD3 R2, P0, R2, c[0x0][0x3c8], RZ ;  /* 0x0000f20002027a10 */ /* 0x000fe20007f1e0ff */
[----:B--2---:R-:W0:Y:S01]  /*4390*/  I2F.U16 R0, R6 ;  /* 0x0000000600007306 */ /* 0x004e220000101000 */
[----:B---3--:R-:W-:-:S05]  /*43a0*/  PRMT R3, RZ, 0x5410, R4 ;  /* 0x00005410ff037816 */ /* 0x008fca0000000004 */
[----:B0-----:R-:W-:Y:S01]  /*43b0*/  FMUL.FTZ R0, R0, R3 ;  /* 0x0000000300007220 */ /* 0x001fe20000410000 */
[----:B------:R-:W-:-:S03]  /*43c0*/  IADD3.X R3, RZ, c[0x0][0x3cc], RZ, P0, !PT ;  /* 0x0000f300ff037a10 */ /* 0x000fc600007fe4ff */
[----:B------:R-:W-:-:S05]  /*43d0*/  FMUL.FTZ R0, R0, c[0x0][0x3e0] ;  /* 0x0000f80000007a20 */ /* 0x000fca0000410000 */
[----:B------:R-:W-:-:S05]  /*43e0*/  F2FP.BF16.PACK_AB R0, RZ, R0 ;  /* 0x00000000ff00723e */ /* 0x000fca00000010ff */
[----:B------:R-:W-:Y:S01]  /*43f0*/  STG.E.U16 [R2.64], R0 ;  /* 0x0000000002007986 */ /* 0x000fe2000c101504 */
[----:B------:R-:W-:Y:S05]  /*4400*/  EXIT ;  /* 0x000000000000794d */ /* 0x000fea0003800000 */
.L_x_5610:
        /* <DEDUP_REMOVED lines=15> */
.L_x_11566:


//--------------------- .text._ZN2at6native27unrolled_elementwise_kernelIZNS0_43_GLOBAL__N__7cc8d1ed_10_Dropout_cu_0e96ed3819masked_scale_kernelIhN3c108BFloat16EfEEvRNS_6TensorERKS6_S9_T1_EUlS5_hE_St5arrayIPcLm3EELi4E23TrivialOffsetCalculatorILi2EjESF_ILi1EjENS0_6memory15LoadWithoutCastENSI_16StoreWithoutCastEEEviT_T0_T2_T3_T4_T5_ --------------------------
	.section	.text._ZN2at6native27unrolled_elementwise_kernelIZNS0_43_GLOBAL__N__7cc8d1ed_10_Dropout_cu_0e96ed3819masked_scale_kernelIhN3c108BFloat16EfEEvRNS_6TensorERKS6_S9_T1_EUlS5_hE_St5arrayIPcLm3EELi4E23TrivialOffsetCalculatorILi2EjESF_ILi1EjENS0_6memory15LoadWithoutCastENSI_16StoreWithoutCastEEEviT_T0_T2_T3_T4_T5_,"ax",@progbits
	.sectioninfo	@"SHI_REGISTERS=24"
	.align	128
        .global         _ZN2at6native27unrolled_elementwise_kernelIZNS0_43_GLOBAL__N__7cc8d1ed_10_Dropout_cu_0e96ed3819masked_scale_kernelIhN3c108BFloat16EfEEvRNS_6TensorERKS6_S9_T1_EUlS5_hE_St5arrayIPcLm3EELi4E23TrivialOffsetCalculatorILi2EjESF_ILi1EjENS0_6memory15LoadWithoutCastENSI_16StoreWithoutCastEEEviT_T0_T2_T3_T4_T5_
        .type           _ZN2at6native27unrolled_elementwise_kernelIZNS0_43_GLOBAL__N__7cc8d1ed_10_Dropout_cu_0e96ed3819masked_scale_kernelIhN3c108BFloat16EfEEvRNS_6TensorERKS6_S9_T1_EUlS5_hE_St5arrayIPcLm3EELi4E23TrivialOffsetCalculatorILi2EjESF_ILi1EjENS0_6memory15LoadWithoutCastENSI_16StoreWithoutCastEEEviT_T0_T2_T3_T4_T5_,@function
        .size           _ZN2at6native27unrolled_elementwise_kernelIZNS0_43_GLOBAL__N__7cc8d1ed_10_Dropout_cu_0e96ed3819masked_scale_kernelIhN3c108BFloat16EfEEvRNS_6TensorERKS6_S9_T1_EUlS5_hE_St5arrayIPcLm3EELi4E23TrivialOffsetCalculatorILi2EjESF_ILi1EjENS0_6memory15LoadWithoutCastENSI_16StoreWithoutCastEEEviT_T0_T2_T3_T4_T5_,(.L_x_11567 - _ZN2at6native27unrolled_elementwise_kernelIZNS0_43_GLOBAL__N__7cc8d1ed_10_Dropout_cu_0e96ed3819masked_scale_kernelIhN3c108BFloat16EfEEvRNS_6TensorERKS6_S9_T1_EUlS5_hE_St5arrayIPcLm3EELi4E23TrivialOffsetCalculatorILi2EjESF_ILi1EjENS0_6memory15LoadWithoutCastENSI_16StoreWithoutCastEEEviT_T0_T2_T3_T4_T5_)
        .other          _ZN2at6native27unrolled_elementwise_kernelIZNS0_43_GLOBAL__N__7cc8d1ed_10_Dropout_cu_0e96ed3819masked_scale_kernelIhN3c108BFloat16EfEEvRNS_6TensorERKS6_S9_T1_EUlS5_hE_St5arrayIPcLm3EELi4E23TrivialOffsetCalculatorILi2EjESF_ILi1EjENS0_6memory15LoadWithoutCastENSI_16StoreWithoutCastEEEviT_T0_T2_T3_T4_T5_,@"STO_CUDA_ENTRY STV_DEFAULT"
_ZN2at6native27unrolled_elementwise_kernelIZNS0_43_GLOBAL__N__7cc8d1ed_10_Dropout_cu_0e96ed3819masked_scale_kernelIhN3c108BFloat16EfEEvRNS_6TensorERKS6_S9_T1_EUlS5_hE_St5arrayIPcLm3EELi4E23TrivialOffsetCalculatorILi2EjESF_ILi1EjENS0_6memory15LoadWithoutCastENSI_16StoreWithoutCastEEEviT_T0_T2_T3_T4_T5_:
.text._ZN2at6native27unrolled_elementwise_kernelIZNS0_43_GLOBAL__N__7cc8d1ed_10_Dropout_cu_0e96ed3819masked_scale_kernelIhN3c108BFloat16EfEEvRNS_6TensorERKS6_S9_T1_EUlS5_hE_St5arrayIPcLm3EELi4E23TrivialOffsetCalculatorILi2EjESF_ILi1EjENS0_6memory15LoadWithoutCastENSI_16StoreWithoutCastEEEviT_T0_T2_T3_T4_T5_:
[----:B------:R-:W-:Y:S02]  /*0000*/  IMAD.MOV.U32 R1, RZ, RZ, c[0x0][0x28] ;  /* 0x00000a00ff017624 */ /* 0x000fe400078e00ff */
[----:B------:R-:W0:Y:S01]  /*0010*/  S2R R0, SR_CTAID.X ;  /* 0x0000000000007919 */ /* 0x000e220000002500 */
[----:B------:R-:W-:Y:S01]  /*0020*/  IMAD.MOV.U32 R5, RZ, RZ, -0x200 ;  /* 0xfffffe00ff057424 */ /* 0x000fe200078e00ff */
[----:B------:R-:W-:Y:S02]  /*0030*/  ULDC.64 UR4, c[0x0][0x118] ;  /* 0x0000460000047ab9 */ /* 0x000fe40000000a00 */
[----:B------:R-:W1:Y:S01]  /*0040*/  S2R R3, SR_TID.X ;  /* 0x0000000000037919 */ /* 0x000e620000002100 */
[----:B0-----:R-:W-:Y:S02]  /*0050*/  IMAD R2, R0, R5, c[0x0][0x160] ;  /* 0x0000580000027624 */ /* 0x001fe400078e0205 */
[----:B-1----:R-:W-:-:S03]  /*0060*/  IMAD.MOV.U32 R15, RZ, RZ, R3 ;  /* 0x000000ffff0f7224 */ /* 0x002fc600078e0003 */
[----:B------:R-:W-:-:S13]  /*0070*/  ISETP.GE.AND P1, PT, R3, R2, PT ;  /* 0x000000020300720c */ /* 0x000fda0003f26270 */
[----:B------:R-:W-:Y:S01]  /*0080*/  @!P1 IMAD R16, R0, 0x200, R15 ;  /* 0x0000020000109824 */ /* 0x000fe200078e020f */
[----:B------:R-:W-:-:S04]  /*0090*/  @!P1 IADD3 R15, R15, 0x80, RZ ;  /* 0x000000800f0f9810 */ /* 0x000fc80007ffe0ff */
[----:B------:R-:W-:Y:S02]  /*00a0*/  ISETP.GE.AND P2, PT, R15, R2, PT ;  /* 0x000000020f00720c */ /* 0x000fe40003f46270 */
[----:B------:R-:W-:-:S05]  /*00b0*/  @!P1 IADD3 R6, P4, R16, c[0x0][0x188], RZ ;  /* 0x0000620010069a10 */ /* 0x000fca0007f9e0ff */
[----:B------:R-:W-:Y:S01]  /*00c0*/  @!P1 IMAD.X R7, RZ, RZ, c[0x0][0x18c], P4 ;  /* 0x00006300ff079624 */ /* 0x000fe200020e06ff */
[----:B------:R-:W-:-:S04]  /*00d0*/  @!P1 MOV R17, 0x2 ;  /* 0x0000000200119802 */ /* 0x000fc80000000f00 */
[----:B------:R0:W2:Y:S01]  /*00e0*/  @!P1 LDG.E.U8 R6, [R6.64] ;  /* 0x0000000406069981 */ /* 0x0000a2000c1e1100 */
[----:B------:R-:W-:Y:S02]  /*00f0*/  @!P2 LEA R10, R0, R15, 0x9 ;  /* 0x0000000f000aa211 */ /* 0x000fe400078e48ff */
[----:B------:R-:W-:Y:S02]  /*0100*/  @!P2 IADD3 R15, R15, 0x80, RZ ;  /* 0x000000800f0fa810 */ /* 0x000fe40007ffe0ff */
[----:B------:R-:W-:Y:S02]  /*0110*/  @!P2 IADD3 R8, P5, R10, c[0x0][0x188], RZ ;  /* 0x000062000a08aa10 */ /* 0x000fe40007fbe0ff */
[----:B------:R-:W-:-:S03]  /*0120*/  ISETP.GE.AND P3, PT, R15, R2, PT ;  /* 0x000000020f00720c */ /* 0x000fc60003f66270 */
[----:B------:R-:W-:Y:S01]  /*0130*/  @!P2 IMAD.X R9, RZ, RZ, c[0x0][0x18c], P5 ;  /* 0x00006300ff09a624 */ /* 0x000fe200028e06ff */
[----:B------:R-:W-:Y:S01]  /*0140*/  PRMT R4, RZ, 0x7610, R4 ;  /* 0x00007610ff047816 */ /* 0x000fe20000000004 */
[----:B------:R-:W-:-:S03]  /*0150*/  @!P1 IMAD.WIDE.U32 R16, R16, R17, c[0x0][0x180] ;  /* 0x0000600010109625 */ /* 0x000fc600078e0011 */
[----:B------:R1:W3:Y:S01]  /*0160*/  @!P2 LDG.E.U8 R5, [R8.64] ;  /* 0x000000040805a981 */ /* 0x0002e2000c1e1100 */
[----:B------:R-:W-:Y:S01]  /*0170*/  @!P2 IMAD.MOV.U32 R19, RZ, RZ, 0x2 ;  /* 0x00000002ff13a424 */ /* 0x000fe200078e00ff */
[----:B0-----:R-:W-:Y:S02]  /*0180*/  PRMT R7, RZ, 0x7610, R7 ;  /* 0x00007610ff077816 */ /* 0x001fe40000000007 */
[----:B------:R0:W4:Y:S01]  /*0190*/  @!P1 LDG.E.U16 R4, [R16.64] ;  /* 0x0000000410049981 */ /* 0x000122000c1e1500 */
[----:B------:R-:W-:Y:S01]  /*01a0*/  @!P3 IMAD R11, R0, 0x200, R15 ;  /* 0x00000200000bb824 */ /* 0x000fe200078e020f */
[----:B------:R-:W-:-:S04]  /*01b0*/  @!P3 IADD3 R15, R15, 0x80, RZ ;  /* 0x000000800f0fb810 */ /* 0x000fc80007ffe0ff */
[----:B------:R-:W-:Y:S02]  /*01c0*/  ISETP.GE.AND P0, PT, R15, R2, PT ;  /* 0x000000020f00720c */ /* 0x000fe40003f06270 */
[----:B------:R-:W-:-:S05]  /*01d0*/  @!P3 IADD3 R12, P4, R11, c[0x0][0x188], RZ ;  /* 0x000062000b0cba10 */ /* 0x000fca0007f9e0ff */
[----:B------:R-:W-:-:S06]  /*01e0*/  @!P3 IMAD.X R13, RZ, RZ, c[0x0][0x18c], P4 ;  /* 0x00006300ff0db624 */ /* 0x000fcc00020e06ff */
[----:B------:R-:W-:Y:S01]  /*01f0*/  @!P0 IMAD R20, R0, 0x200, R15 ;  /* 0x0000020000148824 */ /* 0x000fe200078e020f */
[----:B------:R5:W4:Y:S01]  /*0200*/  @!P3 LDG.E.U8 R13, [R12.64] ;  /* 0x000000040c0db981 */ /* 0x000b22000c1e1100 */
[----:B------:R-:W-:-:S03]  /*0210*/  @!P3 IMAD.MOV.U32 R18, RZ, RZ, 0x2 ;  /* 0x00000002ff12b424 */ /* 0x000fc600078e00ff */
[----:B------:R-:W-:Y:S01]  /*0220*/  @!P0 IADD3 R14, P4, R20, c[0x0][0x188], RZ ;  /* 0x00006200140e8a10 */ /* 0x000fe20007f9e0ff */
[----:B-1----:R-:W-:Y:S01]  /*0230*/  @!P2 IMAD.WIDE.U32 R8, R10, R19, c[0x0][0x180] ;  /* 0x000060000a08a625 */ /* 0x002fe200078e0013 */
[----:B------:R-:W-:Y:S02]  /*0240*/  PRMT R10, RZ, 0x7610, R10 ;  /* 0x00007610ff0a7816 */ /* 0x000fe4000000000a */
[----:B------:R-:W-:Y:S01]  /*0250*/  @!P0 IADD3.X R15, RZ, c[0x0][0x18c], RZ, P4, !PT ;  /* 0x00006300ff0f8a10 */ /* 0x000fe200027fe4ff */
[----:B------:R-:W-:Y:S01]  /*0260*/  @!P3 IMAD.WIDE.U32 R18, R11, R18, c[0x0][0x180] ;  /* 0x000060000b12b625 */ /* 0x000fe200078e0012 */
[----:B------:R1:W4:Y:S04]  /*0270*/  @!P2 LDG.E.U16 R7, [R8.64] ;  /* 0x000000040807a981 */ /* 0x000328000c1e1500 */
[----:B------:R1:W4:Y:S01]  /*0280*/  @!P0 LDG.E.U8 R14, [R14.64] ;  /* 0x000000040e0e8981 */ /* 0x000322000c1e1100 */
[----:B------:R-:W-:-:S03]  /*0290*/  @!P0 IMAD.MOV.U32 R11, RZ, RZ, 0x2 ;  /* 0x00000002ff0b8424 */ /* 0x000fc600078e00ff */
[----:B------:R-:W4:Y:S01]  /*02a0*/  @!P3 LDG.E.U16 R10, [R18.64] ;  /* 0x00000004120ab981 */ /* 0x000f22000c1e1500 */
[----:B-----5:R-:W-:Y:S01]  /*02b0*/  PRMT R12, RZ, 0x7610, R12 ;  /* 0x00007610ff0c7816 */ /* 0x020fe2000000000c */
[----:B0-----:R-:W-:-:S05]  /*02c0*/  @!P0 IMAD.WIDE.U32 R16, R20, R11, c[0x0][0x180] ;  /* 0x0000600014108625 */ /* 0x001fca00078e000b */
[----:B------:R0:W5:Y:S01]  /*02d0*/  @!P0 LDG.E.U16 R12, [R16.64] ;  /* 0x00000004100c8981 */ /* 0x000162000c1e1500 */
[----:B------:R-:W-:Y:S01]  /*02e0*/  IMAD.MOV.U32 R20, RZ, RZ, RZ ;  /* 0x000000ffff147224 */ /* 0x000fe200078e00ff */
[----:B-1----:R-:W-:Y:S01]  /*02f0*/  HFMA2.MMA R15, -RZ, RZ, 0, 0 ;  /* 0x00000000ff0f7435 */ /* 0x002fe200000001ff */
[----:B------:R-:W-:Y:S02]  /*0300*/  IMAD.MOV.U32 R11, RZ, RZ, R3 ;  /* 0x000000ffff0b7224 */ /* 0x000fe400078e0003 */
[----:B------:R-:W-:-:S03]  /*0310*/  IMAD.MOV.U32 R8, RZ, RZ, RZ ;  /* 0x000000ffff087224 */ /* 0x000fc600078e00ff */
[C---:B------:R-:W-:Y:S02]  /*0320*/  IADD3 R21, R11.reuse, 0x80, RZ ;  /* 0x000000800b157810 */ /* 0x040fe40007ffe0ff */
[----:B------:R-:W-:-:S04]  /*0330*/  IADD3 R9, R11, 0x100, RZ ;  /* 0x000001000b097810 */ /* 0x000fc80007ffe0ff */
[-C--:B------:R-:W-:Y:S02]  /*0340*/  ISETP.GE.AND P4, PT, R9, R2.reuse, PT ;  /* 0x000000020900720c */ /* 0x080fe40003f86270 */
[----:B------:R-:W-:Y:S02]  /*0350*/  IADD3 R9, R11, 0x180, RZ ;  /* 0x000001800b097810 */ /* 0x000fe40007ffe0ff */
[----:B------:R-:W-:Y:S01]  /*0360*/  @!P1 MOV R11, R21 ;  /* 0x00000015000b9202 */ /* 0x000fe20000000f00 */
[----:B0-----:R-:W-:Y:S01]  /*0370*/  @!P1 IMAD.MOV.U32 R16, RZ, RZ, 0x2 ;  /* 0x00000002ff109424 */ /* 0x001fe200078e00ff */
[----:B------:R-:W-:Y:S01]  /*0380*/  BSSY B0, `(.L_x_5611) ;  /* 0x0000025000007945 */ /* 0x000fe20003800000 */
[----:B--2---:R0:W1:Y:S08]  /*0390*/  @!P1 I2F.U16 R20, R6 ;  /* 0x0000000600149306 */ /* 0x0040700000101000 */
[----:B---3--:R4:W2:Y:S01]  /*03a0*/  @!P2 I2F.U16 R15, R5 ;  /* 0x00000005000fa306 */ /* 0x0088a20000101000 */
[----:B------:R-:W-:Y:S01]  /*03b0*/  ISETP.GE.AND P2, PT, R21, R2, PT ;  /* 0x000000021500720c */ /* 0x000fe20003f46270 */
[----:B0-----:R-:W-:Y:S01]  /*03c0*/  IMAD.MOV.U32 R6, RZ, RZ, RZ ;  /* 0x000000ffff067224 */ /* 0x001fe200078e00ff */
[----:B----4-:R-:W-:-:S05]  /*03d0*/  @!P1 PRMT R5, RZ, 0x5410, R4 ;  /* 0x00005410ff059816 */ /* 0x010fca0000000004 */
[----:B-1----:R-:W-:Y:S01]  /*03e0*/  @!P1 FMUL.FTZ R20, R5, R20 ;  /* 0x0000001405149220 */ /* 0x002fe20000410000 */
[----:B------:R-:W0:Y:S01]  /*03f0*/  @!P3 I2F.U16 R8, R13 ;  /* 0x0000000d0008b306 */ /* 0x000e220000101000 */
[-C--:B------:R-:W-:Y:S02]  /*0400*/  ISETP.GE.AND P3, PT, R9, R2.reuse, PT ;  /* 0x000000020900720c */ /* 0x080fe40003f66270 */
[----:B------:R-:W-:Y:S02]  /*0410*/  @!P1 FMUL.FTZ R20, R20, c[0x0][0x168] ;  /* 0x00005a0014149a20 */ /* 0x000fe40000410000 */
[----:B------:R-:W-:Y:S01]  /*0420*/  @!P1 IMAD R5, R0, 0x200, R3 ;  /* 0x0000020000059824 */ /* 0x000fe200078e0203 */
[----:B------:R-:W-:Y:S02]  /*0430*/  @!P2 PRMT R4, RZ, 0x5410, R7 ;  /* 0x00005410ff04a816 */ /* 0x000fe40000000007 */
[----:B------:R-:W1:Y:S01]  /*0440*/  @!P0 I2F.U16 R6, R14 ;  /* 0x0000000e00068306 */ /* 0x000e620000101000 */
[----:B------:R-:W-:-:S02]  /*0450*/  ISETP.GE.AND P0, PT, R11, R2, PT ;  /* 0x000000020b00720c */ /* 0x000fc40003f06270 */
[----:B--2---:R-:W-:Y:S01]  /*0460*/  @!P2 FMUL.FTZ R15, R4, R15 ;  /* 0x0000000f040fa220 */ /* 0x004fe20000410000 */
[----:B------:R-:W-:Y:S01]  /*0470*/  @!P4 PRMT R3, RZ, 0x5410, R10 ;  /* 0x00005410ff03c816 */ /* 0x000fe2000000000a */
[----:B------:R-:W-:Y:S01]  /*0480*/  @!P1 IMAD.WIDE.U32 R4, R5, R16, c[0x0][0x178] ;  /* 0x00005e0005049625 */ /* 0x000fe200078e0010 */
[----:B------:R-:W-:-:S03]  /*0490*/  @!P1 F2FP.BF16.PACK_AB R20, RZ, R20 ;  /* 0x00000014ff14923e */ /* 0x000fc600000010ff */
[----:B0-----:R-:W-:Y:S02]  /*04a0*/  @!P4 FMUL.FTZ R3, R3, R8 ;  /* 0x000000080303c220 */ /* 0x001fe40000410000 */
[----:B------:R5:W-:Y:S01]  /*04b0*/  @!P1 STG.E.U16 [R4.64], R20 ;  /* 0x0000001404009986 */ /* 0x000be2000c101504 */
[----:B------:R-:W-:Y:S02]  /*04c0*/  @!P2 FMUL.FTZ R15, R15, c[0x0][0x168] ;  /* 0x00005a000f0faa20 */ /* 0x000fe40000410000 */
[----:B------:R-:W-:-:S03]  /*04d0*/  @!P4 FMUL.FTZ R3, R3, c[0x0][0x168] ;  /* 0x00005a000303ca20 */ /* 0x000fc60000410000 */
[----:B------:R-:W-:Y:S02]  /*04e0*/  @!P2 F2FP.BF16.PACK_AB R15, RZ, R15 ;  /* 0x0000000fff0fa23e */ /* 0x000fe400000010ff */
[----:B-----5:R-:W-:Y:S02]  /*04f0*/  @!P3 PRMT R5, RZ, 0x5410, R12 ;  /* 0x00005410ff05b816 */ /* 0x020fe4000000000c */
[----:B------:R-:W-:-:S03]  /*0500*/  @!P4 F2FP.BF16.PACK_AB R3, RZ, R3 ;  /* 0x00000003ff03c23e */ /* 0x000fc600000010ff */
[----:B-1----:R-:W-:Y:S01]  /*0510*/  @!P3 FMUL.FTZ R8, R5, R6 ;  /* 0x000000060508b220 */ /* 0x002fe20000410000 */
[----:B------:R-:W-:Y:S05]  /*0520*/  @P0 BRA `(.L_x_5612) ;  /* 0x000000a000000947 */ /* 0x000fea0003800000 */
[----:B------:R-:W-:Y:S01]  /*0530*/  LEA R4, R0, R11, 0x9 ;  /* 0x0000000b00047211 */ /* 0x000fe200078e48ff */
[----:B------:R-:W-:Y:S01]  /*0540*/  IMAD.MOV.U32 R7, RZ, RZ, 0x2 ;  /* 0x00000002ff077424 */ /* 0x000fe200078e00ff */
[----:B------:R-:W-:-:S03]  /*0550*/  IADD3 R11, R11, 0x80, RZ ;  /* 0x000000800b0b7810 */ /* 0x000fc60007ffe0ff */
[----:B------:R-:W-:Y:S01]  /*0560*/  IMAD.WIDE.U32 R4, R4, R7, c[0x0][0x178] ;  /* 0x00005e0004047625 */ /* 0x000fe200078e0007 */
[----:B------:R-:W-:-:S04]  /*0570*/  ISETP.GE.AND P0, PT, R11, R2, PT ;  /* 0x000000020b00720c */ /* 0x000fc80003f06270 */
[----:B------:R0:W-:Y:S09]  /*0580*/  STG.E.U16 [R4.64], R15 ;  /* 0x0000000f04007986 */ /* 0x0001f2000c101504 */
[----:B------:R-:W-:Y:S01]  /*0590*/  @!P0 IMAD R6, R0, 0x200, R11 ;  /* 0x0000020000068824 */ /* 0x000fe200078e020b */
[----:B------:R-:W-:-:S03]  /*05a0*/  @!P0 IADD3 R11, R11, 0x80, RZ ;  /* 0x000000800b0b8810 */ /* 0x000fc60007ffe0ff */
[----:B------:R-:W-:-:S05]  /*05b0*/  @!P0 IMAD.WIDE.U32 R6, R6, R7, c[0x0][0x178] ;  /* 0x00005e0006068625 */ /* 0x000fca00078e0007 */
[----:B------:R0:W-:Y:S02]  /*05c0*/  @!P0 STG.E.U16 [R6.64], R3 ;  /* 0x0000000306008986 */ /* 0x0001e4000c101504 */
.L_x_5612:
[----:B------:R-:W-:Y:S05]  /*05d0*/  BSYNC B0 ;  /* 0x0000000000007941 */ /* 0x000fea0003800000 */
.L_x_5611:
[----:B------:R-:W-:Y:S01]  /*05e0*/  ISETP.GE.AND P0, PT, R11, R2, PT ;  /* 0x000000020b00720c */ /* 0x000fe20003f06270 */
[----:B------:R-:W-:-:S05]  /*05f0*/  @!P3 FMUL.FTZ R8, R8, c[0x0][0x168] ;  /* 0x00005a000808ba20 */ /* 0x000fca0000410000 */
[----:B------:R-:W-:-:S07]  /*0600*/  @!P3 F2FP.BF16.PACK_AB R8, RZ, R8 ;  /* 0x00000008ff08b23e */ /* 0x000fce00000010ff */
[----:B------:R-:W-:Y:S05]  /*0610*/  @P0 EXIT ;  /* 0x000000000000094d */ /* 0x000fea0003800000 */
[----:B------:R-:W-:Y:S01]  /*0620*/  LEA R2, R0, R11, 0x9 ;  /* 0x0000000b00027211 */ /* 0x000fe200078e48ff */
[----:B0-----:R-:W-:-:S04]  /*0630*/  IMAD.MOV.U32 R3, RZ, RZ, 0x2 ;  /* 0x00000002ff037424 */ /* 0x001fc800078e00ff */
[----:B------:R-:W-:-:S05]  /*0640*/  IMAD.WIDE.U32 R2, R2, R3, c[0x0][0x178] ;  /* 0x00005e0002027625 */ /* 0x000fca00078e0003 */
[----:B------:R-:W-:Y:S01]  /*0650*/  STG.E.U16 [R2.64], R8 ;  /* 0x0000000802007986 */ /* 0x000fe2000c101504 */
[----:B------:R-:W-:Y:S05]  /*0660*/  EXIT ;  /* 0x000000000000794d */ /* 0x000fea0003800000 */
.L_x_5613:
        /* <DEDUP_REMOVED lines=9> */
.L_x_11567:


//--------------------- .text._ZN2at6native29vectorized_elementwise_kernelILi2EZNS0_43_GLOBAL__N__7cc8d1ed_10_Dropout_cu_0e96ed3819masked_scale_kernelIhN3c108BFloat16EfEEvRNS_6TensorERKS6_S9_T1_EUlS5_hE_St5arrayIPcLm3EEEEviT0_SA_ --------------------------
	.section	.text._ZN2at6native29vectorized_elementwise_kernelILi2EZNS0_43_GLOBAL__N__7cc8d1ed_10_Dropout_cu_0e96ed3819masked_scale_kernelIhN3c108BFloat16EfEEvRNS_6TensorERKS6_S9_T1_EUlS5_hE_St5arrayIPcLm3EEEEviT0_SA_,"ax",@progbits
	.sectioninfo	@"SHI_REGISTERS=32"
	.align	128
        .global         _ZN2at6native29vectorized_elementwise_kernelILi2EZNS0_43_GLOBAL__N__7cc8d1ed_10_Dropout_cu_0e96ed3819masked_scale_kernelIhN3c108BFloat16EfEEvRNS_6TensorERKS6_S9_T1_EUlS5_hE_St5arrayIPcLm3EEEEviT0_SA_
        .type           _ZN2at6native29vectorized_elementwise_kernelILi2EZNS0_43_GLOBAL__N__7cc8d1ed_10_Dropout_cu_0e96ed3819masked_scale_kernelIhN3c108BFloat16EfEEvRNS_6TensorERKS6_S9_T1_EUlS5_hE_St5arrayIPcLm3EEEEviT0_SA_,@function
        .size           _ZN2at6native29vectorized_elementwise_kernelILi2EZNS0_43_GLOBAL__N__7cc8d1ed_10_Dropout_cu_0e96ed3819masked_scale_kernelIhN3c108BFloat16EfEEvRNS_6TensorERKS6_S9_T1_EUlS5_hE_St5arrayIPcLm3EEEEviT0_SA_,(.L_x_11568 - _ZN2at6native29vectorized_elementwise_kernelILi2EZNS0_43_GLOBAL__N__7cc8d1ed_10_Dropout_cu_0e96ed3819masked_scale_kernelIhN3c108BFloat16EfEEvRNS_6TensorERKS6_S9_T1_EUlS5_hE_St5arrayIPcLm3EEEEviT0_SA_)
        .other          _ZN2at6native29vectorized_elementwise_kernelILi2EZNS0_43_GLOBAL__N__7cc8d1ed_10_Dropout_cu_0e96ed3819masked_scale_kernelIhN3c108BFloat16EfEEvRNS_6TensorERKS6_S9_T1_EUlS5_hE_St5arrayIPcLm3EEEEviT0_SA_,@"STO_CUDA_ENTRY STV_DEFAULT"
_ZN2at6native29vectorized_elementwise_kernelILi2EZNS0_43_GLOBAL__N__7cc8d1ed_10_Dropout_cu_0e96ed3819masked_scale_kernelIhN3c108BFloat16EfEEvRNS_6TensorERKS6_S9_T1_EUlS5_hE_St5arrayIPcLm3EEEEviT0_SA_:
.text._ZN2at6native29vectorized_elementwise_kernelILi2EZNS0_43_GLOBAL__N__7cc8d1ed_10_Dropout_cu_0e96ed3819masked_scale_kernelIhN3c108BFloat16EfEEvRNS_6TensorERKS6_S9_T1_EUlS5_hE_St5arrayIPcLm3EEEEviT0_SA_:
[----:B------:R-:W-:Y:S02]  /*0000*/  IMAD.MOV.U32 R1, RZ, RZ, c[0x0][0x28] ;  /* 0x00000a00ff017624 */ /* 0x000fe400078e00ff */
[----:B------:R-:W0:Y:S01]  /*0010*/  S2R R0, SR_CTAID.X ;  /* 0x0000000000007919 */ /* 0x000e220000002500 */
[----:B------:R-:W-:Y:S01]  /*0020*/  ULDC.64 UR4, c[0x0][0x118] ;  /* 0x0000460000047ab9 */ /* 0x000fe20000000a00 */
[----:B0-----:R-:W-:-:S05]  /*0030*/  IMAD.SHL.U32 R0, R0, 0x400, RZ ;  /* 0x0000040000007824 */ /* 0x001fca00078e00ff */
[----:B------:R-:W-:-:S04]  /*0040*/  IADD3 R2, -R0, c[0x0][0x160], RZ ;  /* 0x0000580000027a10 */ /* 0x000fc80007ffe1ff */
[----:B------:R-:W-:-:S13]  /*0050*/  ISETP.GE.U32.AND P0, PT, R2, 0x400, PT ;  /* 0x000004000200780c */ /* 0x000fda0003f06070 */
[----:B------:R-:W-:Y:S05]  /*0060*/  @!P0 BRA `(.L_x_5614) ;  /* 0x000003a000008947 */ /* 0x000fea0003800000 */
[----:B------:R-:W0:Y:S01]  /*0070*/  S2R R2, SR_TID.X ;  /* 0x0000000000027919 */ /* 0x000e220000002100 */
[----:B------:R-:W-:Y:S01]  /*0080*/  IADD3 R10, P0, R0, c[0x0][0x188], RZ ;  /* 0x00006200000a7a10 */ /* 0x000fe20007f1e0ff */
[----:B------:R-:W-:-:S03]  /*0090*/  IMAD.MOV.U32 R3, RZ, RZ, 0x2 ;  /* 0x00000002ff037424 */ /* 0x000fc600078e00ff */
[C---:B------:R-:W-:Y:S01]  /*00a0*/  LEA.HI.X.SX32 R11, R0.reuse, c[0x0][0x18c], 0x1, P0 ;  /* 0x00006300000b7a11 */ /* 0x040fe200000f0eff */
[----:B------:R-:W-:-:S04]  /*00b0*/  IMAD.WIDE R4, R0, R3, c[0x0][0x180] ;  /* 0x0000600000047625 */ /* 0x000fc800078e0203 */
[----:B0-----:R-:W-:-:S05]  /*00c0*/  IMAD.WIDE.U32 R10, R2, 0x2, R10 ;  /* 0x00000002020a7825 */ /* 0x001fca00078e000a */
[----:B------:R-:W2:Y:S01]  /*00d0*/  LDG.E.U16 R20, [R10.64] ;  /* 0x000000040a147981 */ /* 0x000ea2000c1e1500 */
[----:B------:R-:W-:-:S03]  /*00e0*/  IMAD.WIDE.U32 R8, R2, 0x4, R4 ;  /* 0x0000000402087825 */ /* 0x000fc600078e0004 */
[----:B------:R-:W3:Y:S04]  /*00f0*/  LDG.E.U16 R21, [R10.64+0x100] ;  /* 0x000100040a157981 */ /* 0x000ee8000c1e1500 */
[----:B------:R-:W4:Y:S04]  /*0100*/  LDG.E R18, [R8.64] ;  /* 0x0000000408127981 */ /* 0x000f28000c1e1900 */
[----:B------:R-:W5:Y:S04]  /*0110*/  LDG.E.U16 R22, [R10.64+0x200] ;  /* 0x000200040a167981 */ /* 0x000f68000c1e1500 */
[----:B------:R-:W3:Y:S04]  /*0120*/  LDG.E.U16 R23, [R10.64+0x300] ;  /* 0x000300040a177981 */ /* 0x000ee8000c1e1500 */
[----:B------:R4:W5:Y:S04]  /*0130*/  LDG.E R19, [R8.64+0x200] ;  /* 0x0002000408137981 */ /* 0x000968000c1e1900 */
[----:B------:R4:W5:Y:S04]  /*0140*/  LDG.E R7, [R8.64+0x400] ;  /* 0x0004000408077981 */ /* 0x000968000c1e1900 */
[----:B------:R4:W5:Y:S01]  /*0150*/  LDG.E R5, [R8.64+0x600] ;  /* 0x0006000408057981 */ /* 0x000962000c1e1900 */
[----:B--2---:R-:W0:Y:S08]  /*0160*/  I2F.U8 R6, R20 ;  /* 0x0000001400067306 */ /* 0x004e300000001000 */
[----:B------:R-:W1:Y:S01]  /*0170*/  I2F.U8 R12, R20.B1 ;  /* 0x10000014000c7306 */ /* 0x000e620000001000 */
[----:B----4-:R-:W-:-:S07]  /*0180*/  PRMT R9, RZ, 0x5410, R18 ;  /* 0x00005410ff097816 */ /* 0x010fce0000000012 */
[----:B---3--:R-:W2:Y:S01]  /*0190*/  I2F.U8 R13, R21 ;  /* 0x00000015000d7306 */ /* 0x008ea20000001000 */
[----:B0-----:R-:W-:Y:S01]  /*01a0*/  FMUL.FTZ R6, R6, R9 ;  /* 0x0000000906067220 */ /* 0x001fe20000410000 */
[----:B------:R-:W-:-:S06]  /*01b0*/  PRMT R9, RZ, 0x7610, R18 ;  /* 0x00007610ff097816 */ /* 0x000fcc0000000012 */
[----:B------:R-:W0:Y:S08]  /*01c0*/  I2F.U8 R14, R21.B1 ;  /* 0x10000015000e7306 */ /* 0x000e300000001000 */
[----:B-----5:R-:W3:Y:S08]  /*01d0*/  I2F.U8 R15, R22 ;  /* 0x00000016000f7306 */ /* 0x020ef00000001000 */
[----:B------:R-:W4:Y:S08]  /*01e0*/  I2F.U8 R16, R22.B1 ;  /* 0x1000001600107306 */ /* 0x000f300000001000 */
[----:B------:R-:W5:Y:S08]  /*01f0*/  I2F.U8 R17, R23 ;  /* 0x0000001700117306 */ /* 0x000f700000001000 */
[----:B------:R-:W3:Y:S01]  /*0200*/  I2F.U8 R4, R23.B1 ;  /* 0x1000001700047306 */ /* 0x000ee20000001000 */
[----:B-1----:R-:W-:Y:S01]  /*0210*/  FMUL.FTZ R9, R12, R9 ;  /* 0x000000090c097220 */ /* 0x002fe20000410000 */
[----:B------:R-:W-:-:S02]  /*0220*/  PRMT R8, RZ, 0x5410, R19 ;  /* 0x00005410ff087816 */ /* 0x000fc40000000013 */
[----:B------:R-:W-:Y:S02]  /*0230*/  PRMT R10, RZ, 0x5410, R7 ;  /* 0x00005410ff0a7816 */ /* 0x000fe40000000007 */
[----:B------:R-:W-:Y:S02]  /*0240*/  PRMT R12, RZ, 0x5410, R5 ;  /* 0x00005410ff0c7816 */ /* 0x000fe40000000005 */
[----:B------:R-:W-:Y:S02]  /*0250*/  PRMT R11, RZ, 0x7610, R19 ;  /* 0x00007610ff0b7816 */ /* 0x000fe40000000013 */
[----:B------:R-:W-:Y:S02]  /*0260*/  PRMT R7, RZ, 0x7610, R7 ;  /* 0x00007610ff077816 */ /* 0x000fe40000000007 */
[----:B------:R-:W-:Y:S01]  /*0270*/  PRMT R5, RZ, 0x7610, R5 ;  /* 0x00007610ff057816 */ /* 0x000fe20000000005 */
[----:B--2---:R-:W-:Y:S02]  /*0280*/  FMUL.FTZ R8, R13, R8 ;  /* 0x000000080d087220 */ /* 0x004fe40000410000 */
[----:B0-----:R-:W-:-:S02]  /*0290*/  FMUL.FTZ R11, R14, R11 ;  /* 0x0000000b0e0b7220 */ /* 0x001fc40000410000 */
[----:B---3--:R-:W-:Y:S02]  /*02a0*/  FMUL.FTZ R10, R15, R10 ;  /* 0x0000000a0f0a7220 */ /* 0x008fe40000410000 */
[----:B----4-:R-:W-:Y:S02]  /*02b0*/  FMUL.FTZ R7, R16, R7 ;  /* 0x0000000710077220 */ /* 0x010fe40000410000 */
[----:B-----5:R-:W-:Y:S02]  /*02c0*/  FMUL.FTZ R12, R17, R12 ;  /* 0x0000000c110c7220 */ /* 0x020fe40000410000 */
[----:B------:R-:W-:Y:S02]  /*02d0*/  FMUL.FTZ R13, R4, R5 ;  /* 0x00000005040d7220 */ /* 0x000fe40000410000 */
[----:B------:R-:W-:-:S04]  /*02e0*/  IMAD.WIDE.U32 R4, R0, R3, c[0x0][0x178] ;  /* 0x00005e0000047625 */ /* 0x000fc800078e0003 */
[----:B------:R-:W-:Y:S02]  /*02f0*/  FMUL.FTZ R6, R6, c[0x0][0x168] ;  /* 0x00005a0006067a20 */ /* 0x000fe40000410000 */
[----:B------:R-:W-:Y:S02]  /*0300*/  FMUL.FTZ R9, R9, c[0x0][0x168] ;  /* 0x00005a0009097a20 */ /* 0x000fe40000410000 */
[----:B------:R-:W-:Y:S02]  /*0310*/  FMUL.FTZ R8, R8, c[0x0][0x168] ;  /* 0x00005a0008087a20 */ /* 0x000fe40000410000 */
[----:B------:R-:W-:Y:S02]  /*0320*/  FMUL.FTZ R11, R11, c[0x0][0x168] ;  /* 0x00005a000b0b7a20 */ /* 0x000fe40000410000 */
[----:B------:R-:W-:Y:S02]  /*0330*/  FMUL.FTZ R10, R10, c[0x0][0x168] ;  /* 0x00005a000a0a7a20 */ /* 0x000fe40000410000 */
[----:B------:R-:W-:-:S02]  /*0340*/  FMUL.FTZ R7, R7, c[0x0][0x168] ;  /* 0x00005a0007077a20 */ /* 0x000fc40000410000 */
[----:B------:R-:W-:Y:S02]  /*0350*/  FMUL.FTZ R12, R12, c[0x0][0x168] ;  /* 0x00005a000c0c7a20 */ /* 0x000fe40000410000 */
[----:B------:R-:W-:Y:S01]  /*0360*/  FMUL.FTZ R13, R13, c[0x0][0x168] ;  /* 0x00005a000d0d7a20 */ /* 0x000fe20000410000 */
[----:B------:R-:W-:Y:S01]  /*0370*/  F2FP.BF16.PACK_AB R9, R9, R6 ;  /* 0x000000060909723e */ /* 0x000fe200000010ff */
[----:B------:R-:W-:Y:S01]  /*0380*/  IMAD.WIDE R4, R2, 0x4, R4 ;  /* 0x0000000402047825 */ /* 0x000fe200078e0204 */
[----:B------:R-:W-:Y:S02]  /*0390*/  F2FP.BF16.PACK_AB R11, R11, R8 ;  /* 0x000000080b0b723e */ /* 0x000fe400000010ff */
[----:B------:R-:W-:Y:S02]  /*03a0*/  F2FP.BF16.PACK_AB R7, R7, R10 ;  /* 0x0000000a0707723e */ /* 0x000fe400000010ff */
[----:B------:R-:W-:Y:S01]  /*03b0*/  F2FP.BF16.PACK_AB R13, R13, R12 ;  /* 0x0000000c0d0d723e */ /* 0x000fe200000010ff */
[----:B------:R-:W-:Y:S04]  /*03c0*/  STG.E [R4.64], R9 ;  /* 0x0000000904007986 */ /* 0x000fe8000c101904 */
[----:B------:R-:W-:Y:S04]  /*03d0*/  STG.E [R4.64+0x200], R11 ;  /* 0x0002000b04007986 */ /* 0x000fe8000c101904 */
[----:B------:R-:W-:Y:S04]  /*03e0*/  STG.E [R4.64+0x400], R7 ;  /* 0x0004000704007986 */ /* 0x000fe8000c101904 */
[----:B------:R-:W-:Y:S01]  /*03f0*/  STG.E [R4.64+0x600], R13 ;  /* 0x0006000d04007986 */ /* 0x000fe2000c101904 */
[----:B------:R-:W-:Y:S05]  /*0400*/  EXIT ;  /* 0x000000000000794d */ /* 0x000fea0003800000 */
.L_x_5614:
[----:B------:R-:W0:Y:S02]  /*0410*/  S2R R3, SR_TID.X ;  /* 0x0000000000037919 */ /* 0x000e240000002100 */
[----:B0-----:R-:W-:Y:S01]  /*0420*/  ISETP.GE.AND P1, PT, R3, R2, PT ;  /* 0x000000020300720c */ /* 0x001fe20003f26270 */
[----:B------:R-:W-:-:S12]  /*0430*/  IMAD.MOV.U32 R21, RZ, RZ, R3 ;  /* 0x000000ffff157224 */ /* 0x000fd800078e0003 */
[----:B------:R-:W-:Y:S01]  /*0440*/  @!P1 IMAD.IADD R26, R0, 0x1, R21 ;  /* 0x00000001001a9824 */ /* 0x000fe200078e0215 */
[----:B------:R-:W-:-:S04]  /*0450*/  @!P1 IADD3 R21, R21, 0x80, RZ ;  /* 0x0000008015159810 */ /* 0x000fc80007ffe0ff */
[----:B------:R-:W-:-:S13]  /*0460*/  ISETP.GE.AND P2, PT, R21, R2, PT ;  /* 0x000000021500720c */ /* 0x000fda0003f46270 */
[----:B------:R-:W-:-:S05]  /*0470*/  @!P2 IMAD.IADD R18, R0, 0x1, R21 ;  /* 0x000000010012a824 */ /* 0x000fca00078e0215 */
[----:B------:R-:W-:-:S05]  /*0480*/  @!P2 IADD3 R8, P0, R18, c[0x0][0x188], RZ ;  /* 0x000062001208aa10 */ /* 0x000fca0007f1e0ff */
[----:B------:R-:W-:-:S05]  /*0490*/  @!P2 IMAD.X R9, RZ, RZ, c[0x0][0x18c], P0 ;  /* 0x00006300ff09a624 */ /* 0x000fca00000e06ff */
[----:B------:R0:W2:Y:S01]  /*04a0*/  @!P2 LDG.E.U8 R20, [R8.64] ;  /* 0x000000040814a981 */ /* 0x0000a2000c1e1100 */
[----:B------:R-:W-:Y:S01]  /*04b0*/  @!P2 IADD3 R21, R21, 0x80, RZ ;  /* 0x000000801515a810 */ /* 0x000fe20007ffe0ff */
[----:B------:R-:W-:Y:S01]  /*04c0*/  IMAD.MOV.U32 R22, RZ, RZ, RZ ;  /* 0x000000ffff167224 */ /* 0x000fe200078e00ff */
[----:B------:R-:W-:Y:S02]  /*04d0*/  @!P2 MOV R19, 0x2 ;  /* 0x000000020013a802 */ /* 0x000fe40000000f00 */
[----:B------:R-:W-:Y:S02]  /*04e0*/  ISETP.GE.AND P6, PT, R21, R2, PT ;  /* 0x000000021500720c */ /* 0x000fe40003fc6270 */
[----:B------:R-:W-:Y:S01]  /*04f0*/  PRMT R7, RZ, 0x7610, R7 ;  /* 0x00007610ff077816 */ /* 0x000fe20000000007 */
[----:B------:R-:W-:Y:S01]  /*0500*/  @!P2 IMAD.WIDE.U32 R18, R18, R19, c[0x0][0x180] ;  /* 0x000060001212a625 */ /* 0x000fe200078e0013 */
[----:B------:R-:W-:Y:S02]  /*0510*/  P2R R27, PR, RZ, 0x2 ;  /* 0x00000002ff1b7803 */ /* 0x000fe40000000000 */
[----:B0-----:R-:W-:-:S02]  /*0520*/  @!P1 IADD3 R8, P3, R26, c[0x0][0x188], RZ ;  /* 0x000062001a089a10 */ /* 0x001fc40007f7e0ff */
[----:B------:R0:W3:Y:S03]  /*0530*/  @!P2 LDG.E.U16 R7, [R18.64] ;  /* 0x000000041207a981 */ /* 0x0000e6000c1e1500 */
[----:B------:R-:W-:Y:S02]  /*0540*/  @!P1 IMAD.X R9, RZ, RZ, c[0x0][0x18c], P3 ;  /* 0x00006300ff099624 */ /* 0x000fe400018e06ff */
[----:B------:R-:W-:Y:S01]  /*0550*/  @!P6 IMAD.IADD R4, R0, 0x1, R21 ;  /* 0x000000010004e824 */ /* 0x000fe200078e0215 */
[----:B------:R-:W-:-:S04]  /*0560*/  @!P6 IADD3 R21, R21, 0x80, RZ ;  /* 0x000000801515e810 */ /* 0x000fc80007ffe0ff */
[----:B------:R-:W-:Y:S02]  /*0570*/  ISETP.GE.AND P5, PT, R21, R2, PT ;  /* 0x000000021500720c */ /* 0x000fe40003fa6270 */
[----:B------:R-:W-:-:S11]  /*0580*/  @!P6 IADD3 R10, P3, R4, c[0x0][0x188], RZ ;  /* 0x00006200040aea10 */ /* 0x000fd60007f7e0ff */
[----:B------:R-:W-:Y:S01]  /*0590*/  @!P5 IMAD.IADD R5, R0, 0x1, R21 ;  /* 0x000000010005d824 */ /* 0x000fe200078e0215 */
[----:B------:R-:W-:-:S04]  /*05a0*/  @!P5 IADD3 R21, R21, 0x80, RZ ;  /* 0x000000801515d810 */ /* 0x000fc80007ffe0ff */
[----:B------:R-:W-:-:S13]  /*05b0*/  ISETP.GE.AND P4, PT, R21, R2, PT ;  /* 0x000000021500720c */ /* 0x000fda0003f86270 */
[----:B------:R-:W-:Y:S01]  /*05c0*/  @!P4 IMAD.IADD R6, R0, 0x1, R21 ;  /* 0x000000010006c824 */ /* 0x000fe200078e0215 */
[----:B------:R-:W-:-:S04]  /*05d0*/  @!P4 IADD3 R21, R21, 0x80, RZ ;  /* 0x000000801515c810 */ /* 0x000fc80007ffe0ff */
[----:B------:R-:W-:Y:S01]  /*05e0*/  ISETP.GE.AND P0, PT, R21, R2, PT ;  /* 0x000000021500720c */ /* 0x000fe20003f06270 */
[----:B------:R-:W-:Y:S01]  /*05f0*/  @!P6 IMAD.X R11, RZ, RZ, c[0x0][0x18c], P3 ;  /* 0x00006300ff0be624 */ /* 0x000fe200018e06ff */
[----:B------:R-:W-:Y:S02]  /*0600*/  @!P5 IADD3 R12, P3, R5, c[0x0][0x188], RZ ;  /* 0x00006200050cda10 */ /* 0x000fe40007f7e0ff */
[----:B------:R-:W-:Y:S02]  /*0610*/  PRMT R28, RZ, 0x7610, R28 ;  /* 0x00007610ff1c7816 */ /* 0x000fe4000000001c */
[----:B------:R-:W-:-:S07]  /*0620*/  PRMT R29, RZ, 0x7610, R29 ;  /* 0x00007610ff1d7816 */ /* 0x000fce000000001d */
[----:B------:R-:W-:Y:S01]  /*0630*/  @!P0 IMAD.IADD R23, R0, 0x1, R21 ;  /* 0x0000000100178824 */ /* 0x000fe200078e0215 */
[----:B------:R-:W-:Y:S01]  /*0640*/  @!P0 IADD3 R21, R21, 0x80, RZ ;  /* 0x0000008015158810 */ /* 0x000fe20007ffe0ff */
[----:B------:R-:W-:Y:S01]  /*0650*/  @!P5 IMAD.X R13, RZ, RZ, c[0x0][0x18c], P3 ;  /* 0x00006300ff0dd624 */ /* 0x000fe200018e06ff */
[----:B------:R-:W-:Y:S01]  /*0660*/  @!P4 IADD3 R14, P3, R6, c[0x0][0x188], RZ ;  /* 0x00006200060eca10 */ /* 0x000fe20007f7e0ff */
[----:B------:R1:W4:Y:S04]  /*0670*/  @!P6 LDG.E.U8 R10, [R10.64] ;  /* 0x000000040a0ae981 */ /* 0x000328000c1e1100 */
[----:B------:R-:W-:Y:S01]  /*0680*/  @!P4 IMAD.X R15, RZ, RZ, c[0x0][0x18c], P3 ;  /* 0x00006300ff0fc624 */ /* 0x000fe200018e06ff */
[----:B------:R-:W-:Y:S01]  /*0690*/  @!P0 IADD3 R16, P3, R23, c[0x0][0x188], RZ ;  /* 0x0000620017108a10 */ /* 0x000fe20007f7e0ff */
[----:B------:R5:W3:Y:S04]  /*06a0*/  @!P5 LDG.E.U8 R12, [R12.64] ;  /* 0x000000040c0cd981 */ /* 0x000ae8000c1e1100 */
[----:B------:R-:W-:Y:S01]  /*06b0*/  @!P0 IMAD.X R17, RZ, RZ, c[0x0][0x18c], P3 ;  /* 0x00006300ff118624 */ /* 0x000fe200018e06ff */
[----:B------:R0:W3:Y:S04]  /*06c0*/  @!P4 LDG.E.U8 R14, [R14.64] ;  /* 0x000000040e0ec981 */ /* 0x0000e8000c1e1100 */
[----:B-1----:R1:W3:Y:S01]  /*06d0*/  @!P0 LDG.E.U8 R11, [R16.64] ;  /* 0x00000004100b8981 */ /* 0x0022e2000c1e1100 */
[----:B-----5:R-:W-:Y:S01]  /*06e0*/  PRMT R13, RZ, 0x7610, R13 ;  /* 0x00007610ff0d7816 */ /* 0x020fe2000000000d */
[----:B-1----:R-:W-:Y:S01]  /*06f0*/  @!P5 IMAD.MOV.U32 R16, RZ, RZ, 0x2 ;  /* 0x00000002ff10d424 */ /* 0x002fe200078e00ff */
[----:B0-----:R-:W-:Y:S01]  /*0700*/  PRMT R15, RZ, 0x7610, R15 ;  /* 0x00007610ff0f7816 */ /* 0x001fe2000000000f */
[----:B------:R-:W-:Y:S01]  /*0710*/  @!P4 IMAD.MOV.U32 R17, RZ, RZ, 0x2 ;  /* 0x00000002ff11c424 */ /* 0x000fe200078e00ff */
[----:B--2---:R0:W1:Y:S01]  /*0720*/  @!P2 I2F.U16 R22, R20 ;  /* 0x000000140016a306 */ /* 0x0040620000101000 */
[----:B------:R-:W-:-:S13]  /*0730*/  ISETP.GE.AND P2, PT, R21, R2, PT ;  /* 0x000000021500720c */ /* 0x000fda0003f46270 */
[----:B------:R-:W-:Y:S01]  /*0740*/  @!P2 IMAD.IADD R24, R0, 0x1, R21 ;  /* 0x000000010018a824 */ /* 0x000fe200078e0215 */
[----:B------:R-:W-:-:S04]  /*0750*/  @!P2 IADD3 R21, R21, 0x80, RZ ;  /* 0x000000801515a810 */ /* 0x000fc80007ffe0ff */
[----:B------:R-:W-:-:S04]  /*0760*/  @!P2 IADD3 R18, P3, R24, c[0x0][0x188], RZ ;  /* 0x000062001812aa10 */ /* 0x000fc80007f7e0ff */
[----:B------:R-:W-:Y:S02]  /*0770*/  @!P2 IADD3.X R19, RZ, c[0x0][0x18c], RZ, P3, !PT ;  /* 0x00006300ff13aa10 */ /* 0x000fe40001ffe4ff */
[----:B------:R-:W-:-:S03]  /*0780*/  ISETP.GE.AND P3, PT, R21, R2, PT ;  /* 0x000000021500720c */ /* 0x000fc60003f66270 */
[----:B------:R2:W5:Y:S10]  /*0790*/  @!P2 LDG.E.U8 R18, [R18.64] ;  /* 0x000000041212a981 */ /* 0x000574000c1e1100 */
[----:B------:R-:W-:-:S05]  /*07a0*/  @!P3 IMAD.IADD R25, R0, 0x1, R21 ;  /* 0x000000010019b824 */ /* 0x000fca00078e0215 */
[----:B0-----:R-:W-:-:S05]  /*07b0*/  @!P3 IADD3 R20, P1, R25, c[0x0][0x188], RZ ;  /* 0x000062001914ba10 */ /* 0x001fca0007f3e0ff */
[----:B------:R-:W-:Y:S01]  /*07c0*/  @!P3 IMAD.X R21, RZ, RZ, c[0x0][0x18c], P1 ;  /* 0x00006300ff15b624 */ /* 0x000fe200008e06ff */
[----:B------:R-:W-:Y:S02]  /*07d0*/  ISETP.NE.AND P1, PT, R27, RZ, PT ;  /* 0x000000ff1b00720c */ /* 0x000fe40003f25270 */
[----:B--2---:R-:W-:Y:S02]  /*07e0*/  PRMT R19, RZ, 0x7610, R19 ;  /* 0x00007610ff137816 */ /* 0x004fe40000000013 */
[----:B------:R0:W2:Y:S09]  /*07f0*/  @!P3 LDG.E.U8 R20, [R20.64] ;  /* 0x000000041414b981 */ /* 0x0000b2000c1e1100 */
[----:B------:R0:W2:Y:S01]  /*0800*/  @!P1 LDG.E.U8 R28, [R8.64] ;  /* 0x00000004081c9981 */ /* 0x0000a2000c1e1100 */
[----:B------:R-:W-:-:S04]  /*0810*/  @!P1 IMAD.MOV.U32 R27, RZ, RZ, 0x2 ;  /* 0x00000002ff1b9424 */ /* 0x000fc800078e00ff */
[----:B------:R-:W-:-:S05]  /*0820*/  @!P1 IMAD.WIDE.U32 R26, R26, R27, c[0x0][0x180] ;  /* 0x000060001a1a9625 */ /* 0x000fca00078e001b */
[----:B------:R1:W2:Y:S01]  /*0830*/  @!P1 LDG.E.U16 R29, [R26.64] ;  /* 0x000000041a1d9981 */ /* 0x0002a2000c1e1500 */
[----:B0-----:R-:W-:-:S04]  /*0840*/  @!P6 IMAD.MOV.U32 R9, RZ, RZ, 0x2 ;  /* 0x00000002ff09e424 */ /* 0x001fc800078e00ff */
[----:B------:R-:W-:-:S04]  /*0850*/  @!P6 IMAD.WIDE.U32 R8, R4, R9, c[0x0][0x180] ;  /* 0x000060000408e625 */ /* 0x000fc800078e0009 */
[----:B------:R-:W-:Y:S01]  /*0860*/  @!P5 IMAD.WIDE.U32 R4, R5, R16, c[0x0][0x180] ;  /* 0x000060000504d625 */ /* 0x000fe200078e0010 */
[----:B------:R0:W2:Y:S03]  /*0870*/  @!P6 LDG.E.U16 R15, [R8.64] ;  /* 0x00000004080fe981 */ /* 0x0000a6000c1e1500 */
[----:B-1----:R-:W-:Y:S01]  /*0880*/  @!P0 IMAD.MOV.U32 R26, RZ, RZ, 0x2 ;  /* 0x00000002ff1a8424 */ /* 0x002fe200078e00ff */
[----:B------:R1:W2:Y:S01]  /*0890*/  @!P5 LDG.E.U16 R13, [R4.64] ;  /* 0x00000004040dd981 */ /* 0x0002a2000c1e1500 */
[----:B------:R-:W-:Y:S01]  /*08a0*/  @!P4 IMAD.WIDE.U32 R16, R6, R17, c[0x0][0x180] ;  /* 0x000060000610c625 */ /* 0x000fe200078e0011 */
[----:B------:R-:W-:-:S03]  /*08b0*/  PRMT R6, RZ, 0x7610, R6 ;  /* 0x00007610ff067816 */ /* 0x000fc60000000006 */
[----:B------:R-:W-:Y:S01]  /*08c0*/  @!P0 IMAD.WIDE.U32 R26, R23, R26, c[0x0][0x180] ;  /* 0x00006000171a8625 */ /* 0x000fe200078e001a */
[----:B------:R3:W2:Y:S01]  /*08d0*/  @!P4 LDG.E.U16 R19, [R16.64] ;  /* 0x000000041013c981 */ /* 0x0006a2000c1e1500 */
[----:B-1----:R-:W-:Y:S02]  /*08e0*/  @!P2 MOV R5, 0x2 ;  /* 0x000000020005a802 */ /* 0x002fe40000000f00 */
[----:B0-----:R-:W-:Y:S01]  /*08f0*/  @!P3 IMAD.MOV.U32 R8, RZ, RZ, 0x2 ;  /* 0x00000002ff08b424 */ /* 0x001fe200078e00ff */
[----:B------:R-:W-:Y:S01]  /*0900*/  PRMT R23, RZ, 0x7610, R23 ;  /* 0x00007610ff177816 */ /* 0x000fe20000000017 */
[----:B------:R0:W2:Y:S01]  /*0910*/  @!P0 LDG.E.U16 R6, [R26.64] ;  /* 0x000000041a068981 */ /* 0x0000a2000c1e1500 */
[----:B------:R-:W-:Y:S01]  /*0920*/  PRMT R21, RZ, 0x7610, R21 ;  /* 0x00007610ff157816 */ /* 0x000fe20000000015 */
[----:B------:R-:W-:-:S04]  /*0930*/  @!P2 IMAD.WIDE.U32 R4, R24, R5, c[0x0][0x180] ;  /* 0x000060001804a625 */ /* 0x000fc800078e0005 */
[----:B------:R-:W-:Y:S01]  /*0940*/  @!P3 IMAD.WIDE.U32 R8, R25, R8, c[0x0][0x180] ;  /* 0x000060001908b625 */ /* 0x000fe200078e0008 */
[----:B------:R1:W2:Y:S04]  /*0950*/  @!P2 LDG.E.U16 R23, [R4.64] ;  /* 0x000000040417a981 */ /* 0x0002a8000c1e1500 */
[----:B------:R0:W2:Y:S01]  /*0960*/  @!P3 LDG.E.U16 R21, [R8.64] ;  /* 0x000000040815b981 */ /* 0x0000a2000c1e1500 */
[----:B---3--:R-:W-:Y:S01]  /*0970*/  CS2R R16, SRZ ;  /* 0x0000000000107805 */ /* 0x008fe2000001ff00 */
[----:B------:R-:W-:-:S05]  /*0980*/  IADD3 R25, R3, 0x80, RZ ;  /* 0x0000008003197810 */ /* 0x000fca0007ffe0ff */
[----:B------:R-:W-:Y:S01]  /*0990*/  @!P5 I2F.U16 R16, R12 ;  /* 0x0000000c0010d306 */ /* 0x000fe20000101000 */
[-C--:B------:R-:W-:Y:S01]  /*09a0*/  ISETP.GE.AND P5, PT, R25, R2.reuse, PT ;  /* 0x000000021900720c */ /* 0x080fe20003fa6270 */
[----:B------:R-:W-:Y:S01]  /*09b0*/  IMAD.MOV.U32 R24, RZ, RZ, RZ ;  /* 0x000000ffff187224 */ /* 0x000fe200078e00ff */
[C---:B0-----:R-:W-:Y:S02]  /*09c0*/  IADD3 R9, R3.reuse, 0x180, RZ ;  /* 0x0000018003097810 */ /* 0x041fe40007ffe0ff */
[----:B-1----:R-:W-:Y:S01]  /*09d0*/  IADD3 R5, R3, 0x100, RZ ;  /* 0x0000010003057810 */ /* 0x002fe20007ffe0ff */
[----:B------:R-:W-:Y:S02]  /*09e0*/  IMAD.MOV.U32 R8, RZ, RZ, RZ ;  /* 0x000000ffff087224 */ /* 0x000fe400078e00ff */
[----:B------:R-:W-:Y:S01]  /*09f0*/  @!P4 I2F.U16 R17, R14 ;  /* 0x0000000e0011c306 */ /* 0x000fe20000101000 */
[----:B------:R-:W-:Y:S01]  /*0a00*/  ISETP.GE.AND P4, PT, R9, R2, PT ;  /* 0x000000020900720c */ /* 0x000fe20003f86270 */
[----:B------:R-:W-:-:S04]  /*0a10*/  IMAD.MOV.U32 R9, RZ, RZ, RZ ;  /* 0x000000ffff097224 */ /* 0x000fc800078e00ff */
[----:B------:R-:W-:Y:S02]  /*0a20*/  @!P5 PRMT R7, RZ, 0x5410, R7 ;  /* 0x00005410ff07d816 */ /* 0x000fe40000000007 */
[----:B----4-:R0:W-:Y:S01]  /*0a30*/  @!P6 I2F.U16 R24, R10 ;  /* 0x0000000a0018e306 */ /* 0x0101e20000101000 */
[----:B------:R-:W-:Y:S02]  /*0a40*/  ISETP.GE.AND P6, PT, R5, R2, PT ;  /* 0x000000020500720c */ /* 0x000fe40003fc6270 */
[----:B------:R-:W-:Y:S01]  /*0a50*/  IADD3 R5, R3, 0x200, RZ ;  /* 0x0000020003057810 */ /* 0x000fe20007ffe0ff */
[----:B------:R-:W-:Y:S01]  /*0a60*/  @!P5 FMUL.FTZ R7, R7, R22 ;  /* 0x000000160707d220 */ /* 0x000fe20000410000 */
[----:B------:R-:W-:-:S03]  /*0a70*/  IADD3 R27, R3, 0x280, RZ ;  /* 0x00000280031b7810 */ /* 0x000fc60007ffe0ff */
[----:B------:R1:W-:Y:S01]  /*0a80*/  @!P0 I2F.U16 R8, R11 ;  /* 0x0000000b00088306 */ /* 0x0003e20000101000 */
[----:B0-----:R-:W-:Y:S01]  /*0a90*/  IMAD.MOV.U32 R10, RZ, RZ, RZ ;  /* 0x000000ffff0a7224 */ /* 0x001fe200078e00ff */
[-C--:B------:R-:W-:Y:S01]  /*0aa0*/  ISETP.GE.AND P0, PT, R5, R2.reuse, PT ;  /* 0x000000020500720c */ /* 0x080fe20003f06270 */
[----:B------:R-:W-:Y:S02]  /*0ab0*/  @!P5 FMUL.FTZ R7, R7, c[0x0][0x168] ;  /* 0x00005a000707da20 */ /* 0x000fe40000410000 */
[----:B------:R-:W-:Y:S02]  /*0ac0*/  @!P1 IMAD.IADD R4, R0, 0x1, R3 ;  /* 0x0000000100049824 */ /* 0x000fe400078e0203 */
[----:B------:R-:W-:Y:S01]  /*0ad0*/  @!P1 IMAD.MOV.U32 R5, RZ, RZ, 0x2 ;  /* 0x00000002ff059424 */ /* 0x000fe200078e00ff */
[----:B-1----:R-:W-:Y:S02]  /*0ae0*/  IADD3 R11, R3, 0x300, RZ ;  /* 0x00000300030b7810 */ /* 0x002fe40007ffe0ff */
[----:B------:R-:W-:Y:S01]  /*0af0*/  @!P5 F2FP.BF16.PACK_AB R7, RZ, R7 ;  /* 0x00000007ff07d23e */ /* 0x000fe200000010ff */
[----:B------:R-:W-:Y:S01]  /*0b00*/  @!P1 IMAD.WIDE.U32 R4, R4, R5, c[0x0][0x178] ;  /* 0x00005e0004049625 */ /* 0x000fe200078e0005 */
[----:B------:R-:W-:Y:S01]  /*0b10*/  BSSY B0, `(.L_x_5615) ;  /* 0x0000055000007945 */ /* 0x000fe20003800000 */
[----:B------:R-:W-:Y:S01]  /*0b20*/  BSSY B1, `(.L_x_5616) ;  /* 0x000004d000017945 */ /* 0x000fe20003800000 */
[----:B-----5:R-:W-:Y:S01]  /*0b30*/  @!P2 I2F.U16 R9, R18 ;  /* 0x000000120009a306 */ /* 0x020fe20000101000 */
[----:B------:R-:W-:-:S02]  /*0b40*/  ISETP.GE.AND P2, PT, R27, R2, PT ;  /* 0x000000021b00720c */ /* 0x000fc40003f46270 */
[----:B------:R-:W-:Y:S02]  /*0b50*/  IADD3 R27, R3, 0x380, RZ ;  /* 0x00000380031b7810 */ /* 0x000fe40007ffe0ff */
[----:B--2---:R-:W-:-:S06]  /*0b60*/  @!P1 LOP3.LUT R28, R28, 0xff, RZ, 0xc0, !PT ;  /* 0x000000ff1c1c9812 */ /* 0x004fcc00078ec0ff */
[----:B------:R-:W0:Y:S01]  /*0b70*/  @!P1 I2F.U16 R28, R28 ;  /* 0x0000001c001c9306 */ /* 0x000e220000101000 */
[----:B------:R-:W-:Y:S02]  /*0b80*/  @!P1 PRMT R29, RZ, 0x5410, R29 ;  /* 0x00005410ff1d9816 */ /* 0x000fe4000000001d */
[----:B------:R-:W-:-:S05]  /*0b90*/  ISETP.GE.AND P5, PT, R27, R2, PT ;  /* 0x000000021b00720c */ /* 0x000fca0003fa6270 */
[----:B------:R-:W1:Y:S01]  /*0ba0*/  @!P3 I2F.U16 R10, R20 ;  /* 0x00000014000ab306 */ /* 0x000e620000101000 */
[----:B0-----:R-:W-:-:S04]  /*0bb0*/  @!P1 FMUL.FTZ R28, R28, R29 ;  /* 0x0000001d1c1c9220 */ /* 0x001fc80000410000 */
[----:B------:R-:W-:Y:S01]  /*0bc0*/  @!P1 FMUL.FTZ R28, R28, c[0x0][0x168] ;  /* 0x00005a001c1c9a20 */ /* 0x000fe20000410000 */
[----:B------:R-:W-:-:S04]  /*0bd0*/  ISETP.GE.AND P3, PT, R11, R2, PT ;  /* 0x000000020b00720c */ /* 0x000fc80003f66270 */
[----:B------:R-:W-:Y:S02]  /*0be0*/  @!P1 F2FP.BF16.PACK_AB R28, RZ, R28 ;  /* 0x0000001cff1c923e */ /* 0x000fe400000010ff */
[----:B------:R-:W-:-:S03]  /*0bf0*/  @!P1 MOV R3, R25 ;  /* 0x0000001900039202 */ /* 0x000fc60000000f00 */
[----:B------:R0:W-:Y:S01]  /*0c00*/  @!P1 STG.E.U16 [R4.64], R28 ;  /* 0x0000001c04009986 */ /* 0x0001e2000c101504 */
[----:B------:R-:W-:Y:S02]  /*0c10*/  ISETP.GE.AND P1, PT, R3, R2, PT ;  /* 0x000000020300720c */ /* 0x000fe40003f26270 */
[----:B------:R-:W-:Y:S02]  /*0c20*/  @!P6 PRMT R15, RZ, 0x5410, R15 ;  /* 0x00005410ff0fe816 */ /* 0x000fe4000000000f */
[----:B------:R-:W-:Y:S02]  /*0c30*/  @!P4 PRMT R13, RZ, 0x5410, R13 ;  /* 0x00005410ff0dc816 */ /* 0x000fe4000000000d */
[----:B0-----:R-:W-:Y:S02]  /*0c40*/  @!P0 PRMT R4, RZ, 0x5410, R19 ;  /* 0x00005410ff048816 */ /* 0x001fe40000000013 */
[----:B------:R-:W-:-:S03]  /*0c50*/  @!P2 PRMT R5, RZ, 0x5410, R6 ;  /* 0x00005410ff05a816 */ /* 0x000fc60000000006 */
[----:B------:R-:W-:Y:S01]  /*0c60*/  @!P0 FMUL.FTZ R17, R4, R17 ;  /* 0x0000001104118220 */ /* 0x000fe20000410000 */
[----:B------:R-:W-:Y:S02]  /*0c70*/  @!P3 PRMT R4, RZ, 0x5410, R23 ;  /* 0x00005410ff04b816 */ /* 0x000fe40000000017 */
[----:B------:R-:W-:Y:S01]  /*0c80*/  @!P5 PRMT R21, RZ, 0x5410, R21 ;  /* 0x00005410ff15d816 */ /* 0x000fe20000000015 */
[----:B------:R-:W-:Y:S02]  /*0c90*/  @!P6 FMUL.FTZ R15, R15, R24 ;  /* 0x000000180f0fe220 */ /* 0x000fe40000410000 */
[----:B------:R-:W-:Y:S02]  /*0ca0*/  @!P3 FMUL.FTZ R4, R4, R9 ;  /* 0x000000090404b220 */ /* 0x000fe40000410000 */
[----:B------:R-:W-:Y:S02]  /*0cb0*/  @!P4 FMUL.FTZ R13, R13, R16 ;  /* 0x000000100d0dc220 */ /* 0x000fe40000410000 */
[----:B------:R-:W-:-:S02]  /*0cc0*/  @!P2 FMUL.FTZ R6, R5, R8 ;  /* 0x000000080506a220 */ /* 0x000fc40000410000 */
[----:B-1----:R-:W-:Y:S02]  /*0cd0*/  @!P5 FMUL.FTZ R10, R21, R10 ;  /* 0x0000000a150ad220 */ /* 0x002fe40000410000 */
[----:B------:R-:W-:Y:S02]  /*0ce0*/  @!P3 FMUL.FTZ R5, R4, c[0x0][0x168] ;  /* 0x00005a000405ba20 */ /* 0x000fe40000410000 */
[----:B------:R-:W-:Y:S02]  /*0cf0*/  @!P6 FMUL.FTZ R15, R15, c[0x0][0x168] ;  /* 0x00005a000f0fea20 */ /* 0x000fe40000410000 */
[----:B------:R-:W-:Y:S02]  /*0d00*/  @!P4 FMUL.FTZ R13, R13, c[0x0][0x168] ;  /* 0x00005a000d0dca20 */ /* 0x000fe40000410000 */
[----:B------:R-:W-:Y:S02]  /*0d10*/  @!P0 FMUL.FTZ R8, R17, c[0x0][0x168] ;  /* 0x00005a0011088a20 */ /* 0x000fe40000410000 */
[----:B------:R-:W-:-:S02]  /*0d20*/  @!P2 FMUL.FTZ R6, R6, c[0x0][0x168] ;  /* 0x00005a000606aa20 */ /* 0x000fc40000410000 */
[----:B------:R-:W-:Y:S01]  /*0d30*/  @!P5 FMUL.FTZ R4, R10, c[0x0][0x168] ;  /* 0x00005a000a04da20 */ /* 0x000fe20000410000 */
[----:B------:R-:W-:Y:S02]  /*0d40*/  @!P6 F2FP.BF16.PACK_AB R15, RZ, R15 ;  /* 0x0000000fff0fe23e */ /* 0x000fe400000010ff */
[----:B------:R-:W-:Y:S02]  /*0d50*/  @!P4 F2FP.BF16.PACK_AB R13, RZ, R13 ;  /* 0x0000000dff0dc23e */ /* 0x000fe400000010ff */
[----:B------:R-:W-:Y:S02]  /*0d60*/  @!P0 F2FP.BF16.PACK_AB R8, RZ, R8 ;  /* 0x00000008ff08823e */ /* 0x000fe400000010ff */
[----:B------:R-:W-:Y:S02]  /*0d70*/  @!P2 F2FP.BF16.PACK_AB R6, RZ, R6 ;  /* 0x00000006ff06a23e */ /* 0x000fe400000010ff */
[----:B------:R-:W-:Y:S02]  /*0d80*/  @!P3 F2FP.BF16.PACK_AB R5, RZ, R5 ;  /* 0x00000005ff05b23e */ /* 0x000fe400000010ff */
[----:B------:R-:W-:Y:S01]  /*0d90*/  @!P5 F2FP.BF16.PACK_AB R4, RZ, R4 ;  /* 0x00000004ff04d23e */ /* 0x000fe200000010ff */
[----:B------:R-:W-:Y:S05]  /*0da0*/  @P1 BRA `(.L_x_5617) ;  /* 0x000000c000001947 */ /* 0x000fea0003800000 */
[----:B------:R-:W-:Y:S01]  /*0db0*/  IMAD.IADD R10, R0, 0x1, R3 ;  /* 0x00000001000a7824 */ /* 0x000fe200078e0203 */
[----:B------:R-:W-:Y:S01]  /*0dc0*/  IADD3 R3, R3, 0x80, RZ ;  /* 0x0000008003037810 */ /* 0x000fe20007ffe0ff */
[----:B------:R-:W-:-:S03]  /*0dd0*/  IMAD.MOV.U32 R11, RZ, RZ, 0x2 ;  /* 0x00000002ff0b7424 */ /* 0x000fc600078e00ff */
[----:B------:R-:W-:Y:S01]  /*0de0*/  ISETP.GE.AND P0, PT, R3, R2, PT ;  /* 0x000000020300720c */ /* 0x000fe20003f06270 */
[----:B------:R-:W-:-:S05]  /*0df0*/  IMAD.WIDE.U32 R10, R10, R11, c[0x0][0x178] ;  /* 0x00005e000a0a7625 */ /* 0x000fca00078e000b */
[----:B------:R0:W-:Y:S07]  /*0e00*/  STG.E.U16 [R10.64], R7 ;  /* 0x000000070a007986 */ /* 0x0001ee000c101504 */
[----:B------:R-:W-:Y:S05]  /*0e10*/  @P0 BRA `(.L_x_5618) ;  /* 0x000000c000000947 */ /* 0x000fea0003800000 */
[----:B0-----:R-:W-:Y:S01]  /*0e20*/  IMAD.IADD R10, R0, 0x1, R3 ;  /* 0x00000001000a7824 */ /* 0x001fe200078e0203 */
[----:B------:R-:W-:Y:S01]  /*0e30*/  IADD3 R3, R3, 0x80, RZ ;  /* 0x0000008003037810 */ /* 0x000fe20007ffe0ff */
[----:B------:R-:W-:-:S04]  /*0e40*/  IMAD.MOV.U32 R11, RZ, RZ, 0x2 ;  /* 0x00000002ff0b7424 */ /* 0x000fc800078e00ff */
[----:B------:R-:W-:-:S05]  /*0e50*/  IMAD.WIDE.U32 R10, R10, R11, c[0x0][0x178] ;  /* 0x00005e000a0a7625 */ /* 0x000fca00078e000b */
[----:B------:R0:W-:Y:S02]  /*0e60*/  STG.E.U16 [R10.64], R15 ;  /* 0x0000000f0a007986 */ /* 0x0001e4000c101504 */
.L_x_5617:
[----:B------:R-:W-:-:S13]  /*0e70*/  ISETP.GE.AND P0, PT, R3, R2, PT ;  /* 0x000000020300720c */ /* 0x000fda0003f06270 */
[----:B------:R-:W-:Y:S05]  /*0e80*/  @P0 BRA `(.L_x_5619) ;  /* 0x000000d000000947 */ /* 0x000fea0003800000 */
[----:B0-----:R-:W-:Y:S01]  /*0e90*/  IMAD.IADD R10, R0, 0x1, R3 ;  /* 0x00000001000a7824 */ /* 0x001fe200078e0203 */
[----:B------:R-:W-:Y:S01]  /*0ea0*/  IADD3 R3, R3, 0x80, RZ ;  /* 0x0000008003037810 */ /* 0x000fe20007ffe0ff */
[----:B------:R-:W-:-:S04]  /*0eb0*/  IMAD.MOV.U32 R11, RZ, RZ, 0x2 ;  /* 0x00000002ff0b7424 */ /* 0x000fc800078e00ff */
[----:B------:R-:W-:-:S05]  /*0ec0*/  IMAD.WIDE.U32 R10, R10, R11, c[0x0][0x178] ;  /* 0x00005e000a0a7625 */ /* 0x000fca00078e000b */
[----:B------:R0:W-:Y:S02]  /*0ed0*/  STG.E.U16 [R10.64], R13 ;  /* 0x0000000d0a007986 */ /* 0x0001e4000c101504 */
.L_x_5618:
[----:B------:R-:W-:-:S13]  /*0ee0*/  ISETP.GE.AND P0, PT, R3, R2, PT ;  /* 0x000000020300720c */ /* 0x000fda0003f06270 */
[----:B------:R-:W-:Y:S05]  /*0ef0*/  @P0 BRA `(.L_x_5620) ;  /* 0x000000f000000947 */ /* 0x000fea0003800000 */
[----:B0-----:R-:W-:Y:S01]  /*0f00*/  HFMA2.MMA R10, -RZ, RZ, 0, 1.1920928955078125e-07 ;  /* 0x00000002ff0a7435 */ /* 0x001fe200000001ff */
[----:B------:R-:W-:Y:S01]  /*0f10*/  IMAD.IADD R9, R0, 0x1, R3 ;  /* 0x0000000100097824 */ /* 0x000fe200078e0203 */
[----:B------:R-:W-:Y:S02]  /*0f20*/  PRMT R7, R8, 0x7610, R7 ;  /* 0x0000761008077816 */ /* 0x000fe40000000007 */
[----:B------:R-:W-:-:S06]  /*0f30*/  IADD3 R3, R3, 0x80, RZ ;  /* 0x0000008003037810 */ /* 0x000fcc0007ffe0ff */
[----:B------:R-:W-:-:S05]  /*0f40*/  IMAD.WIDE.U32 R8, R9, R10, c[0x0][0x178] ;  /* 0x00005e0009087625 */ /* 0x000fca00078e000a */
[----:B------:R0:W-:Y:S02]  /*0f50*/  STG.E.U16 [R8.64], R7 ;  /* 0x0000000708007986 */ /* 0x0001e4000c101504 */
.L_x_5619:
[----:B------:R-:W-:-:S13]  /*0f60*/  ISETP.GE.AND P0, PT, R3, R2, PT ;  /* 0x000000020300720c */ /* 0x000fda0003f06270 */
[----:B------:R-:W-:Y:S01]  /*0f70*/  @P0 BREAK B1 ;  /* 0x0000000000010942 */ /* 0x000fe20003800000 */
[----:B------:R-:W-:Y:S05]  /*0f80*/  @P0 BRA `(.L_x_5621) ;  /* 0x000000d000000947 */ /* 0x000fea0003800000 */
[----:B0-----:R-:W-:Y:S01]  /*0f90*/  IMAD.IADD R7, R0, 0x1, R3 ;  /* 0x0000000100077824 */ /* 0x001fe200078e0203 */
[----:B------:R-:W-:Y:S01]  /*0fa0*/  PRMT R9, R6, 0x7610, R9 ;  /* 0x0000761006097816 */ /* 0x000fe20000000009 */
[----:B------:R-:W-:Y:S01]  /*0fb0*/  IMAD.MOV.U32 R8, RZ, RZ, 0x2 ;  /* 0x00000002ff087424 */ /* 0x000fe200078e00ff */
[----:B------:R-:W-:-:S03]  /*0fc0*/  IADD3 R3, R3, 0x80, RZ ;  /* 0x0000008003037810 */ /* 0x000fc60007ffe0ff */
[----:B------:R-:W-:-:S05]  /*0fd0*/  IMAD.WIDE.U32 R6, R7, R8, c[0x0][0x178] ;  /* 0x00005e0007067625 */ /* 0x000fca00078e0008 */
[----:B------:R0:W-:Y:S02]  /*0fe0*/  STG.E.U16 [R6.64], R9 ;  /* 0x0000000906007986 */ /* 0x0001e4000c101504 */
.L_x_5620:
[----:B------:R-:W-:Y:S05]  /*0ff0*/  BSYNC B1 ;  /* 0x0000000000017941 */ /* 0x000fea0003800000 */
.L_x_5616:
[----:B------:R-:W-:-:S13]  /*1000*/  ISETP.GE.AND P0, PT, R3, R2, PT ;  /* 0x000000020300720c */ /* 0x000fda0003f06270 */
[----:B0-----:R-:W-:Y:S01]  /*1010*/  @!P0 IMAD.IADD R6, R0, 0x1, R3 ;  /* 0x0000000100068824 */ /* 0x001fe200078e0203 */
[----:B------:R-:W-:Y:S01]  /*1020*/  @!P0 IADD3 R3, R3, 0x80, RZ ;  /* 0x0000008003038810 */ /* 0x000fe20007ffe0ff */
[----:B------:R-:W-:-:S04]  /*1030*/  @!P0 IMAD.MOV.U32 R7, RZ, RZ, 0x2 ;  /* 0x00000002ff078424 */ /* 0x000fc800078e00ff */
[----:B------:R-:W-:-:S05]  /*1040*/  @!P0 IMAD.WIDE.U32 R6, R6, R7, c[0x0][0x178] ;  /* 0x00005e0006068625 */ /* 0x000fca00078e0007 */
[----:B------:R0:W-:Y:S02]  /*1050*/  @!P0 STG.E.U16 [R6.64], R5 ;  /* 0x0000000506008986 */ /* 0x0001e4000c101504 */
.L_x_5621:
[----:B------:R-:W-:Y:S05]  /*1060*/  BSYNC B0 ;  /* 0x0000000000007941 */ /* 0x000fea0003800000 */
.L_x_5615:
[----:B------:R-:W-:Y:S01]  /*1070*/  WARPSYNC 0xffffffff ;  /* 0xffffffff00007948 */ /* 0x000fe20003800000 */
[----:B------:R-:W-:-:S13]  /*1080*/  ISETP.GE.AND P0, PT, R3, R2, PT ;  /* 0x000000020300720c */ /* 0x000fda0003f06270 */
[----:B------:R-:W-:Y:S05]  /*1090*/  @P0 EXIT ;  /* 0x000000000000094d */ /* 0x000fea0003800000 */
[----:B------:R-:W-:Y:S02]  /*10a0*/  IMAD.IADD R3, R0, 0x1, R3 ;  /* 0x0000000100037824 */ /* 0x000fe400078e0203 */
[----:B------:R-:W-:-:S04]  /*10b0*/  IMAD.MOV.U32 R2, RZ, RZ, 0x2 ;  /* 0x00000002ff027424 */ /* 0x000fc800078e00ff */
[----:B------:R-:W-:-:S05]  /*10c0*/  IMAD.WIDE.U32 R2, R3, R2, c[0x0][0x178] ;  /* 0x00005e0003027625 */ /* 0x000fca00078e0002 */
[----:B------:R-:W-:Y:S01]  /*10d0*/  STG.E.U16 [R2.64], R4 ;  /* 0x0000000402007986 */ /* 0x000fe2000c101504 */
[----:B------:R-:W-:Y:S05]  /*10e0*/  EXIT ;  /* 0x000000000000794d */ /* 0x000fea0003800000 */
.L_x_5622:
        /* <DEDUP_REMOVED lines=9> */
.L_x_11568:


//--------------------- .text._ZN2at6native29vectorized_elementwise_kernelILi4EZNS0_43_GLOBAL__N__7cc8d1ed_10_Dropout_cu_0e96ed3819masked_scale_kernelIhN3c108BFloat16EfEEvRNS_6TensorERKS6_S9_T1_EUlS5_hE_St5arrayIPcLm3EEEEviT0_SA_ --------------------------
	.section	.text._ZN2at6native29vectorized_elementwise_kernelILi4EZNS0_43_GLOBAL__N__7cc8d1ed_10_Dropout_cu_0e96ed3819masked_scale_kernelIhN3c108BFloat16EfEEvRNS_6TensorERKS6_S9_T1_EUlS5_hE_St5arrayIPcLm3EEEEviT0_SA_,"ax",@progbits
	.sectioninfo	@"SHI_REGISTERS=32"
	.align	128
        .global         _ZN2at6native29vectorized_elementwise_kernelILi4EZNS0_43_GLOBAL__N__7cc8d1ed_10_Dropout_cu_0e96ed3819masked_scale_kernelIhN3c108BFloat16EfEEvRNS_6TensorERKS6_S9_T1_EUlS5_hE_St5arrayIPcLm3EEEEviT0_SA_
        .type           _ZN2at6native29vectorized_elementwise_kernelILi4EZNS0_43_GLOBAL__N__7cc8d1ed_10_Dropout_cu_0e96ed3819masked_scale_kernelIhN3c108BFloat16EfEEvRNS_6TensorERKS6_S9_T1_EUlS5_hE_St5arrayIPcLm3EEEEviT0_SA_,@function
        .size           _ZN2at6native29vectorized_elementwise_kernelILi4EZNS0_43_GLOBAL__N__7cc8d1ed_10_Dropout_cu_0e96ed3819masked_scale_kernelIhN3c108BFloat16EfEEvRNS_6TensorERKS6_S9_T1_EUlS5_hE_St5arrayIPcLm3EEEEviT0_SA_,(.L_x_11569 - _ZN2at6native29vectorized_elementwise_kernelILi4EZNS0_43_GLOBAL__N__7cc8d1ed_10_Dropout_cu_0e96ed3819masked_scale_kernelIhN3c108BFloat16EfEEvRNS_6TensorERKS6_S9_T1_EUlS5_hE_St5arrayIPcLm3EEEEviT0_SA_)
        .other          _ZN2at6native29vectorized_elementwise_kernelILi4EZNS0_43_GLOBAL__N__7cc8d1ed_10_Dropout_cu_0e96ed3819masked_scale_kernelIhN3c108BFloat16EfEEvRNS_6TensorERKS6_S9_T1_EUlS5_hE_St5arrayIPcLm3EEEEviT0_SA_,@"STO_CUDA_ENTRY STV_DEFAULT"
_ZN2at6native29vectorized_elementwise_kernelILi4EZNS0_43_GLOBAL__N__7cc8d1ed_10_Dropout_cu_0e96ed3819masked_scale_kernelIhN3c108BFloat16EfEEvRNS_6TensorERKS6_S9_T1_EUlS5_hE_St5arrayIPcLm3EEEEviT0_SA_:
.text._ZN2at6native29vectorized_elementwise_kernelILi4EZNS0_43_GLOBAL__N__7cc8d1ed_10_Dropout_cu_0e96ed3819masked_scale_kernelIhN3c108BFloat16EfEEvRNS_6TensorERKS6_S9_T1_EUlS5_hE_St5arrayIPcLm3EEEEviT0_SA_:
        /* <DEDUP_REMOVED lines=13> */
[----:B------:R-:W2:Y:S01]  /*00d0*/  LDG.E R19, [R8.64] ;  /* 0x0000000408137981 */ /* 0x000ea2000c1e1900 */
[----:B------:R-:W-:-:S03]  /*00e0*/  IMAD.WIDE.U32 R10, R6, 0x8, R2 ;  /* 0x00000008060a7825 */ /* 0x000fc600078e0002 */
[----:B------:R0:W3:Y:S04]  /*00f0*/  LDG.E R20, [R8.64+0x200] ;  /* 0x0002000408147981 */ /* 0x0000e8000c1e1900 */
[----:B------:R-:W4:Y:S04]  /*0100*/  LDG.E.64 R2, [R10.64] ;  /* 0x000000040a027981 */ /* 0x000f28000c1e1b00 */
[----:B------:R4:W5:Y:S01]  /*0110*/  LDG.E.64 R4, [R10.64+0x400] ;  /* 0x000400040a047981 */ /* 0x000962000c1e1b00 */
[----:B--2---:R-:W0:Y:S08]  /*0120*/  I2F.U8 R12, R19 ;  /* 0x00000013000c7306 */ /* 0x004e300000001000 */
[----:B------:R-:W1:Y:S01]  /*0130*/  I2F.U8 R13, R19.B1 ;  /* 0x10000013000d7306 */ /* 0x000e620000001000 */
[----:B----4-:R-:W-:-:S02]  /*0140*/  PRMT R11, RZ, 0x5410, R2 ;  /* 0x00005410ff0b7816 */ /* 0x010fc40000000002 */
[----:B------:R-:W-:-:S05]  /*0150*/  PRMT R2, RZ, 0x7610, R2 ;  /* 0x00007610ff027816 */ /* 0x000fca0000000002 */
[----:B------:R-:W2:Y:S01]  /*0160*/  I2F.U8 R15, R19.B3 ;  /* 0x30000013000f7306 */ /* 0x000ea20000001000 */
[----:B0-----:R-:W-:Y:S01]  /*0170*/  FMUL.FTZ R8, R12, R11 ;  /* 0x0000000b0c087220 */ /* 0x001fe20000410000 */
[----:B------:R-:W-:-:S03]  /*0180*/  PRMT R11, RZ, 0x5410, R3 ;  /* 0x00005410ff0b7816 */ /* 0x000fc60000000003 */
[----:B------:R-:W-:-:S03]  /*0190*/  FMUL.FTZ R8, R8, c[0x0][0x168] ;  /* 0x00005a0008087a20 */ /* 0x000fc60000410000 */
[----:B---3--:R-:W0:Y:S01]  /*01a0*/  I2F.U8 R16, R20 ;  /* 0x0000001400107306 */ /* 0x008e220000001000 */
[----:B-1----:R-:W-:Y:S01]  /*01b0*/  FMUL.FTZ R13, R13, R2 ;  /* 0x000000020d0d7220 */ /* 0x002fe20000410000 */
[----:B------:R-:W-:Y:S02]  /*01c0*/  PRMT R2, RZ, 0x7610, R3 ;  /* 0x00007610ff027816 */ /* 0x000fe40000000003 */
[--C-:B-----5:R-:W-:Y:S01]  /*01d0*/  PRMT R3, RZ, 0x5410, R4.reuse ;  /* 0x00005410ff037816 */ /* 0x120fe20000000004 */
[----:B------:R-:W-:Y:S01]  /*01e0*/  FMUL.FTZ R13, R13, c[0x0][0x168] ;  /* 0x00005a000d0d7a20 */ /* 0x000fe20000410000 */
[----:B------:R-:W-:Y:S02]  /*01f0*/  PRMT R4, RZ, 0x7610, R4 ;  /* 0x00007610ff047816 */ /* 0x000fe40000000004 */
[----:B------:R-:W1:Y:S01]  /*0200*/  I2F.U8 R14, R19.B2 ;  /* 0x20000013000e7306 */ /* 0x000e620000001000 */
[----:B--2---:R-:W-:Y:S01]  /*0210*/  FMUL.FTZ R15, R15, R2 ;  /* 0x000000020f0f7220 */ /* 0x004fe20000410000 */
[----:B------:R-:W-:-:S02]  /*0220*/  PRMT R2, RZ, 0x7610, R5 ;  /* 0x00007610ff027816 */ /* 0x000fc40000000005 */
[----:B------:R-:W-:-:S04]  /*0230*/  F2FP.BF16.PACK_AB R10, R13, R8 ;  /* 0x000000080d0a723e */ /* 0x000fc800000010ff */
[----:B------:R-:W2:Y:S01]  /*0240*/  I2F.U8 R17, R20.B1 ;  /* 0x1000001400117306 */ /* 0x000ea20000001000 */
[----:B0-----:R-:W-:Y:S01]  /*0250*/  FMUL.FTZ R16, R16, R3 ;  /* 0x0000000310107220 */ /* 0x001fe20000410000 */
[----:B------:R-:W-:-:S03]  /*0260*/  PRMT R3, RZ, 0x5410, R5 ;  /* 0x00005410ff037816 */ /* 0x000fc60000000005 */
[----:B------:R-:W-:-:S03]  /*0270*/  FMUL.FTZ R16, R16, c[0x0][0x168] ;  /* 0x00005a0010107a20 */ /* 0x000fc60000410000 */
[----:B------:R-:W0:Y:S01]  /*0280*/  I2F.U8 R18, R20.B2 ;  /* 0x2000001400127306 */ /* 0x000e220000001000 */
[----:B-1----:R-:W-:-:S04]  /*0290*/  FMUL.FTZ R11, R14, R11 ;  /* 0x0000000b0e0b7220 */ /* 0x002fc80000410000 */
[----:B------:R-:W-:-:S03]  /*02a0*/  FMUL.FTZ R11, R11, c[0x0][0x168] ;  /* 0x00005a000b0b7a20 */ /* 0x000fc60000410000 */
[----:B------:R-:W1:Y:S01]  /*02b0*/  I2F.U8 R9, R20.B3 ;  /* 0x3000001400097306 */ /* 0x000e620000001000 */
[----:B--2---:R-:W-:-:S04]  /*02c0*/  FMUL.FTZ R4, R17, R4 ;  /* 0x0000000411047220 */ /* 0x004fc80000410000 */
[----:B------:R-:W-:Y:S02]  /*02d0*/  FMUL.FTZ R5, R4, c[0x0][0x168] ;  /* 0x00005a0004057a20 */ /* 0x000fe40000410000 */
[----:B0-----:R-:W-:-:S03]  /*02e0*/  FMUL.FTZ R18, R18, R3 ;  /* 0x0000000312127220 */ /* 0x001fc60000410000 */
[----:B------:R-:W-:Y:S01]  /*02f0*/  F2FP.BF16.PACK_AB R8, R5, R16 ;  /* 0x000000100508723e */ /* 0x000fe200000010ff */
[----:B------:R-:W-:Y:S02]  /*0300*/  FMUL.FTZ R18, R18, c[0x0][0x168] ;  /* 0x00005a0012127a20 */ /* 0x000fe40000410000 */
[----:B-1----:R-:W-:Y:S02]  /*0310*/  FMUL.FTZ R9, R9, R2 ;  /* 0x0000000209097220 */ /* 0x002fe40000410000 */
[----:B------:R-:W-:-:S04]  /*0320*/  IMAD.WIDE.U32 R2, R0, R7, c[0x0][0x178] ;  /* 0x00005e0000027625 */ /* 0x000fc800078e0007 */
[----:B------:R-:W-:Y:S02]  /*0330*/  FMUL.FTZ R0, R15, c[0x0][0x168] ;  /* 0x00005a000f007a20 */ /* 0x000fe40000410000 */
[----:B------:R-:W-:Y:S02]  /*0340*/  FMUL.FTZ R9, R9, c[0x0][0x168] ;  /* 0x00005a0009097a20 */ /* 0x000fe40000410000 */
[----:B------:R-:W-:Y:S01]  /*0350*/  IMAD.WIDE R2, R6, 0x8, R2 ;  /* 0x0000000806027825 */ /* 0x000fe200078e0202 */
[----:B------:R-:W-:Y:S02]  /*0360*/  F2FP.BF16.PACK_AB R11, R0, R11 ;  /* 0x0000000b000b723e */ /* 0x000fe400000010ff */
[----:B------:R-:W-:-:S03]  /*0370*/  F2FP.BF16.PACK_AB R9, R9, R18 ;  /* 0x000000120909723e */ /* 0x000fc600000010ff */
[----:B------:R-:W-:Y:S04]  /*0380*/  STG.E.64 [R2.64], R10 ;  /* 0x0000000a02007986 */ /* 0x000fe8000c101b04 */
[----:B------:R-:W-:Y:S01]  /*0390*/  STG.E.64 [R2.64+0x400], R8 ;  /* 0x0004000802007986 */ /* 0x000fe2000c101b04 */
[----:B------:R-:W-:Y:S05]  /*03a0*/  EXIT ;  /* 0x000000000000794d */ /* 0x000fea0003800000 */
.L_x_5623:
        /* <DEDUP_REMOVED lines=166> */
.L_x_5626:
[----:B------:R-:W-:-:S13]  /*0e10*/  ISETP.GE.AND P0, PT, R3, R2, PT ;  /* 0x000000020300720c */ /* 0x000fda0003f06270 */
[----:B------:R-:W-:Y:S05]  /*0e20*/  @P0 BRA `(.L_x_5628) ;  /* 0x000000d000000947 */ /* 0x000fea0003800000 */
[----:B0-----:R-:W-:Y:S01]  /*0e30*/  IMAD.IADD R10, R0, 0x1, R3 ;  /* 0x00000001000a7824 */ /* 0x001fe200078e0203 */
[----:B------:R-:W-:Y:S01]  /*0e40*/  IADD3 R3, R3, 0x80, RZ ;  /* 0x0000008003037810 */ /* 0x000fe20007ffe0ff */
[----:B------:R-:W-:-:S04]  /*0e50*/  IMAD.MOV.U32 R11, RZ, RZ, 0x2 ;  /* 0x00000002ff0b7424 */ /* 0x000fc800078e00ff */
[----:B------:R-:W-:-:S05]  /*0e60*/  IMAD.WIDE.U32 R10, R10, R11, c[0x0][0x178] ;  /* 0x00005e000a0a7625 */ /* 0x000fca00078e000b */
[----:B------:R0:W-:Y:S02]  /*0e70*/  STG.E.U16 [R10.64], R13 ;  /* 0x0000000d0a007986 */ /* 0x0001e4000c101504 */
.L_x_5627:
        /* <DEDUP_REMOVED lines=8> */
.L_x_5628:
        /* <DEDUP_REMOVED lines=9> */
.L_x_5629:
[----:B------:R-:W-:Y:S05]  /*0f90*/  BSYNC B1 ;  /* 0x0000000000017941 */ /* 0x000fea0003800000 */
.L_x_5625:
[----:B------:R-:W-:-:S13]  /*0fa0*/  ISETP.GE.AND P0, PT, R3, R2, PT ;  /* 0x000000020300720c */ /* 0x000fda0003f06270 */
[----:B0-----:R-:W-:Y:S01]  /*0fb0*/  @!P0 IMAD.IADD R6, R0, 0x1, R3 ;  /* 0x0000000100068824 */ /* 0x001fe200078e0203 */
[----:B------:R-:W-:Y:S01]  /*0fc0*/  @!P0 IADD3 R3, R3, 0x80, RZ ;  /* 0x0000008003038810 */ /* 0x000fe20007ffe0ff */
[----:B------:R-:W-:-:S04]  /*0fd0*/  @!P0 IMAD.MOV.U32 R7, RZ, RZ, 0x2 ;  /* 0x00000002ff078424 */ /* 0x000fc800078e00ff */
[----:B------:R-:W-:-:S05]  /*0fe0*/  @!P0 IMAD.WIDE.U32 R6, R6, R7, c[0x0][0x178] ;  /* 0x00005e0006068625 */ /* 0x000fca00078e0007 */
[----:B------:R0:W-:Y:S02]  /*0ff0*/  @!P0 STG.E.U16 [R6.64], R5 ;  /* 0x0000000506008986 */ /* 0x0001e4000c101504 */
.L_x_5630:
[----:B------:R-:W-:Y:S05]  /*1000*/  BSYNC B0 ;  /* 0x0000000000007941 */ /* 0x000fea0003800000 */
.L_x_5624:
        /* <DEDUP_REMOVED lines=8> */
.L_x_5631:
        /* <DEDUP_REMOVED lines=15> */
.L_x_11569:


//--------------------- .text._ZN2at6native29vectorized_elementwise_kernelILi8EZNS0_43_GLOBAL__N__7cc8d1ed_10_Dropout_cu_0e96ed3819masked_scale_kernelIhN3c108BFloat16EfEEvRNS_6TensorERKS6_S9_T1_EUlS5_hE_St5arrayIPcLm3EEEEviT0_SA_ --------------------------
	.section	.text._ZN2at6native29vectorized_elementwise_kernelILi8EZNS0_43_GLOBAL__N__7cc8d1ed_10_Dropout_cu_0e96ed3819masked_scale_kernelIhN3c108BFloat16EfEEvRNS_6TensorERKS6_S9_T1_EUlS5_hE_St5arrayIPcLm3EEEEviT0_SA_,"ax",@progbits
	.sectioninfo	@"SHI_REGISTERS=4"
	.align	128
        .global         _ZN2at6native29vectorized_elementwise_kernelILi8EZNS0_43_GLOBAL__N__7cc8d1ed_10_Dropout_cu_0e96ed3819masked_scale_kernelIhN3c108BFloat16EfEEvRNS_6TensorERKS6_S9_T1_EUlS5_hE_St5arrayIPcLm3EEEEviT0_SA_
        .type           _ZN2at6native29vectorized_elementwise_kernelILi8EZNS0_43_GLOBAL__N__7cc8d1ed_10_Dropout_cu_0e96ed3819masked_scale_kernelIhN3c108BFloat16EfEEvRNS_6TensorERKS6_S9_T1_EUlS5_hE_St5arrayIPcLm3EEEEviT0_SA_,@function
        .size           _ZN2at6native29vectorized_elementwise_kernelILi8EZNS0_43_GLOBAL__N__7cc8d1ed_10_Dropout_cu_0e96ed3819masked_scale_kernelIhN3c108BFloat16EfEEvRNS_6TensorERKS6_S9_T1_EUlS5_hE_St5arrayIPcLm3EEEEviT0_SA_,(.L_x_11570 - _ZN2at6native29vectorized_elementwise_kernelILi8EZNS0_43_GLOBAL__N__7cc8d1ed_10_Dropout_cu_0e96ed3819masked_scale_kernelIhN3c108BFloat16EfEEvRNS_6TensorERKS6_S9_T1_EUlS5_hE_St5arrayIPcLm3EEEEviT0_SA_)
        .other          _ZN2at6native29vectorized_elementwise_kernelILi8EZNS0_43_GLOBAL__N__7cc8d1ed_10_Dropout_cu_0e96ed3819masked_scale_kernelIhN3c108BFloat16EfEEvRNS_6TensorERKS6_S9_T1_EUlS5_hE_St5arrayIPcLm3EEEEviT0_SA_,@"STO_CUDA_ENTRY STV_DEFAULT"
_ZN2at6native29vectorized_elementwise_kernelILi8EZNS0_43_GLOBAL__N__7cc8d1ed_10_Dropout_cu_0e96ed3819masked_scale_kernelIhN3c108BFloat16EfEEvRNS_6TensorERKS6_S9_T1_EUlS5_hE_St5arrayIPcLm3EEEEviT0_SA_:
.text._ZN2at6native29vectorized_elementwise_kernelILi8EZNS0_43_GLOBAL__N__7cc8d1ed_10_Dropout_cu_0e96ed3819masked_scale_kernelIhN3c108BFloat16EfEEvRNS_6TensorERKS6_S9_T1_EUlS5_hE_St5arrayIPcLm3EEEEviT0_SA_:
[----:B------:R-:W-:Y:S02]  /*0000*/  MOV R1, c[0x0][0x28] ;  /* 0x00000a0000017a02 */ /* 0x000fe40000000f00 */
[----:B------:R-:W-:Y:S05]  /*0010*/  EXIT ;  /* 0x000000000000794d */ /* 0x000fea0003800000 */
.L_x_5632:
        /* <DEDUP_REMOVED lines=14> */
.L_x_11570:


//--------------------- .text._ZN2at6native18elementwise_kernelILi128ELi4EZNS0_15gpu_kernel_implIZNS0_43_GLOBAL__N__7cc8d1ed_10_Dropout_cu_0e96ed3819masked_scale_kernelIhN3c104HalfEfEEvRNS_6TensorERKS7_SA_T1_EUlS6_hE_EEvRNS_18TensorIteratorBaseERKT_EUliE_EEviSB_ --------------------------
	.section	.text._ZN2at6native18elementwise_kernelILi128ELi4EZNS0_15gpu_kernel_implIZNS0_43_GLOBAL__N__7cc8d1ed_10_Dropout_cu_0e96ed3819masked_scale_kernelIhN3c104HalfEfEEvRNS_6TensorERKS7_SA_T1_EUlS6_hE_EEvRNS_18TensorIteratorBaseERKT_EUliE_EEviSB_,"ax",@progbits
	.sectioninfo	@"SHI_REGISTERS=26"
	.align	128
        .global         _ZN2at6native18elementwise_kernelILi128ELi4EZNS0_15gpu_kernel_implIZNS0_43_GLOBAL__N__7cc8d1ed_10_Dropout_cu_0e96ed3819masked_scale_kernelIhN3c104HalfEfEEvRNS_6TensorERKS7_SA_T1_EUlS6_hE_EEvRNS_18TensorIteratorBaseERKT_EUliE_EEviSB_
        .type           _ZN2at6native18elementwise_kernelILi128ELi4EZNS0_15gpu_kernel_implIZNS0_43_GLOBAL__N__7cc8d1ed_10_Dropout_cu_0e96ed3819masked_scale_kernelIhN3c104HalfEfEEvRNS_6TensorERKS7_SA_T1_EUlS6_hE_EEvRNS_18TensorIteratorBaseERKT_EUliE_EEviSB_,@function
        .size           _ZN2at6native18elementwise_kernelILi128ELi4EZNS0_15gpu_kernel_implIZNS0_43_GLOBAL__N__7cc8d1ed_10_Dropout_cu_0e96ed3819masked_scale_kernelIhN3c104HalfEfEEvRNS_6TensorERKS7_SA_T1_EUlS6_hE_EEvRNS_18TensorIteratorBaseERKT_EUliE_EEviSB_,(.L_x_11571 - _ZN2at6native18elementwise_kernelILi128ELi4EZNS0_15gpu_kernel_implIZNS0_43_GLOBAL__N__7cc8d1ed_10_Dropout_cu_0e96ed3819masked_scale_kernelIhN3c104HalfEfEEvRNS_6TensorERKS7_SA_T1_EUlS6_hE_EEvRNS_18TensorIteratorBaseERKT_EUliE_EEviSB_)
        .other          _ZN2at6native18elementwise_kernelILi128ELi4EZNS0_15gpu_kernel_implIZNS0_43_GLOBAL__N__7cc8d1ed_10_Dropout_cu_0e96ed3819masked_scale_kernelIhN3c104HalfEfEEvRNS_6TensorERKS7_SA_T1_EUlS6_hE_EEvRNS_18TensorIteratorBaseERKT_EUliE_EEviSB_,@"STO_CUDA_ENTRY STV_DEFAULT"
_ZN2at6native18elementwise_kernelILi128ELi4EZNS0_15gpu_kernel_implIZNS0_43_GLOBAL__N__7cc8d1ed_10_Dropout_cu_0e96ed3819masked_scale_kernelIhN3c104HalfEfEEvRNS_6TensorERKS7_SA_T1_EUlS6_hE_EEvRNS_18TensorIteratorBaseERKT_EUliE_EEviSB_:
.text._ZN2at6native18elementwise_kernelILi128ELi4EZNS0_15gpu_kernel_implIZNS0_43_GLOBAL__N__7cc8d1ed_10_Dropout_cu_0e96ed3819masked_scale_kernelIhN3c104HalfEfEEvRNS_6TensorERKS7_SA_T1_EUlS6_hE_EEvRNS_18TensorIteratorBaseERKT_EUliE_EEviSB_:
        /* <DEDUP_REMOVED lines=263> */
.L_x_5635:
        /* <DEDUP_REMOVED lines=18> */
[----:B0-----:R-:W-:-:S04]  /*1190*/  F2FP.PACK_AB R0, RZ, R0 ;  /* 0x00000000ff00723e */ /* 0x001fc800000000ff */
[----:B------:R-:W-:Y:S01]  /*11a0*/  PRMT R23, R0, 0x7610, R23 ;  /* 0x0000761000177816 */ /* 0x000fe20000000017 */
[----:B------:R-:W-:Y:S05]  /*11b0*/  BRA `(.L_x_5641) ;  /* 0x00000f2000007947 */ /* 0x000fea0003800000 */
.L_x_5639:
[----:B------:R-:W2:Y:S02]  /*11c0*/  LDG.E.U8 R2, [R2.64] ;  /* 0x0000002402027981 */ /* 0x000ea4000c1e1100 */
[----:B--2---:R-:W0:Y:S02]  /*11d0*/  I2F.U16 R0, R2 ;  /* 0x0000000200007306 */ /* 0x004e240000101000 */
[----:B0-----:R-:W-:-:S04]  /*11e0*/  F2FP.PACK_AB R0, RZ, R0 ;  /* 0x00000000ff00723e */ /* 0x001fc800000000ff */
[----:B------:R-:W-:Y:S01]  /*11f0*/  PRMT R23, R0, 0x7610, R23 ;  /* 0x0000761000177816 */ /* 0x000fe20000000017 */
[----:B------:R-:W-:Y:S05]  /*1200*/  BRA `(.L_x_5641) ;  /* 0x00000ed000007947 */ /* 0x000fea0003800000 */
.L_x_5638:
        /* <DEDUP_REMOVED lines=8> */
[----:B0-----:R-:W-:-:S04]  /*1290*/  F2FP.PACK_AB R0, RZ, R0 ;  /* 0x00000000ff00723e */ /* 0x001fc800000000ff */
[----:B------:R-:W-:Y:S01]  /*12a0*/  PRMT R23, R0, 0x7610, R23 ;  /* 0x0000761000177816 */ /* 0x000fe20000000017 */
[----:B------:R-:W-:Y:S05]  /*12b0*/  BRA `(.L_x_5641) ;  /* 0x00000e2000007947 */ /* 0x000fea0003800000 */
.L_x_5643:
[----:B------:R-:W2:Y:S02]  /*12c0*/  LDG.E R2, [R2.64] ;  /* 0x0000002402027981 */ /* 0x000ea4000c1e1900 */
[----:B--2---:R-:W0:Y:S02]  /*12d0*/  I2F R0, R2 ;  /* 0x0000000200007306 */ /* 0x004e240000201400 */
[----:B0-----:R-:W-:-:S04]  /*12e0*/  F2FP.PACK_AB R0, RZ, R0 ;  /* 0x00000000ff00723e */ /* 0x001fc800000000ff */
[----:B------:R-:W-:Y:S01]  /*12f0*/  PRMT R23, R0, 0x7610, R23 ;  /* 0x0000761000177816 */ /* 0x000fe20000000017 */
[----:B------:R-:W-:Y:S05]  /*1300*/  BRA `(.L_x_5641) ;  /* 0x00000dd000007947 */ /* 0x000fea0003800000 */
.L_x_5642:
[----:B------:R-:W2:Y:S02]  /*1310*/  LDG.E.U16 R2, [R2.64] ;  /* 0x0000002402027981 */ /* 0x000ea4000c1e1500 */
[----:B--2---:R-:W0:Y:S02]  /*1320*/  I2F.S16 R0, R2 ;  /* 0x0000000200007306 */ /* 0x004e240000101400 */
[----:B0-----:R-:W-:-:S04]  /*1330*/  F2FP.PACK_AB R0, RZ, R0 ;  /* 0x00000000ff00723e */ /* 0x001fc800000000ff */
[----:B------:R-:W-:Y:S01]  /*1340*/  PRMT R23, R0, 0x7610, R23 ;  /* 0x0000761000177816 */ /* 0x000fe20000000017 */
[----:B------:R-:W-:Y:S05]  /*1350*/  BRA `(.L_x_5641) ;  /* 0x00000d8000007947 */ /* 0x000fea0003800000 */
.L_x_5637:
[----:B------:R-:W-:-:S13]  /*1360*/  ISETP.GT.AND P0, PT, R4, 0x6, PT ;  /* 0x000000060400780c */ /* 0x000fda0003f04270 */
[----:B------:R-:W-:Y:S05]  /*1370*/  @P0 BRA `(.L_x_5644) ;  /* 0x0000009000000947 */ /* 0x000fea0003800000 */
[----:B------:R-:W-:-:S13]  /*1380*/  ISETP.NE.AND P0, PT, R4, 0x5, PT ;  /* 0x000000050400780c */ /* 0x000fda0003f05270 */
[----:B------:R-:W-:Y:S05]  /*1390*/  @!P0 BRA `(.L_x_5645) ;  /* 0x0000005000008947 */ /* 0x000fea0003800000 */
[----:B------:R-:W-:-:S13]  /*13a0*/  ISETP.NE.AND P0, PT, R4, 0x6, PT ;  /* 0x000000060400780c */ /* 0x000fda0003f05270 */
[----:B------:R-:W-:Y:S05]  /*13b0*/  @P0 BRA `(.L_x_5640) ;  /* 0x00000b4000000947 */ /* 0x000fea0003800000 */
[----:B------:R-:W2:Y:S02]  /*13c0*/  LDG.E R2, [R2.64] ;  /* 0x0000002402027981 */ /* 0x000ea4000c1e1900 */
[----:B--2---:R-:W-:Y:S01]  /*13d0*/  F2FP.PACK_AB R23, RZ, R2 ;  /* 0x00000002ff17723e */ /* 0x004fe200000000ff */
[----:B------:R-:W-:Y:S05]  /*13e0*/  BRA `(.L_x_5641) ;  /* 0x00000cf000007947 */ /* 0x000fea0003800000 */
.L_x_5645:
[----:B------:R0:W5:Y:S01]  /*13f0*/  LDG.E.U16 R23, [R2.64] ;  /* 0x0000002402177981 */ /* 0x000162000c1e1500 */
[----:B------:R-:W-:Y:S05]  /*1400*/  BRA `(.L_x_5641) ;  /* 0x00000cd000007947 */ /* 0x000fea0003800000 */
.L_x_5644:
[----:B------:R-:W-:-:S13]  /*1410*/  ISETP.NE.AND P0, PT, R4, 0x7, PT ;  /* 0x000000070400780c */ /* 0x000fda0003f05270 */
[----:B------:R-:W-:Y:S05]  /*1420*/  @!P0 BRA `(.L_x_5646) ;  /* 0x0000009000008947 */ /* 0x000fea0003800000 */
[----:B------:R-:W-:-:S13]  /*1430*/  ISETP.NE.AND P0, PT, R4, 0x8, PT ;  /* 0x000000080400780c */ /* 0x000fda0003f05270 */
[----:B------:R-:W-:Y:S05]  /*1440*/  @!P0 BRA `(.L_x_5647) ;  /* 0x0000005000008947 */ /* 0x000fea0003800000 */
[----:B------:R-:W-:-:S13]  /*1450*/  ISETP.NE.AND P0, PT, R4, 0x9, PT ;  /* 0x000000090400780c */ /* 0x000fda0003f05270 */
[----:B------:R-:W-:Y:S05]  /*1460*/  @P0 BRA `(.L_x_5640) ;  /* 0x00000a9000000947 */ /* 0x000fea0003800000 */
[----:B------:R-:W2:Y:S02]  /*1470*/  LDG.E R2, [R2.64] ;  /* 0x0000002402027981 */ /* 0x000ea4000c1e1900 */
[----:B--2---:R-:W-:Y:S01]  /*1480*/  F2FP.PACK_AB R23, RZ, R2 ;  /* 0x00000002ff17723e */ /* 0x004fe200000000ff */
[----:B------:R-:W-:Y:S05]  /*1490*/  BRA `(.L_x_5641) ;  /* 0x00000c4000007947 */ /* 0x000fea0003800000 */
.L_x_5647:
[----:B------:R0:W5:Y:S01]  /*14a0*/  LDG.E.U16 R23, [R2.64] ;  /* 0x0000002402177981 */ /* 0x000162000c1e1500 */
[----:B------:R-:W-:Y:S05]  /*14b0*/  BRA `(.L_x_5641) ;  /* 0x00000c2000007947 */ /* 0x000fea0003800000 */
.L_x_5646:
[----:B------:R-:W2:Y:S02]  /*14c0*/  LDG.E.64 R2, [R2.64] ;  /* 0x0000002402027981 */ /* 0x000ea4000c1e1b00 */
[----:B--2---:R-:W0:Y:S01]  /*14d0*/  F2F.F32.F64 R0, R2 ;  /* 0x0000000200007310 */ /* 0x004e220000301000 */
[----:B------:R-:W0:-:S14]  /*14e0*/  DSETP.GEU.AND P0, PT, |R2|, c[0x2][0x0], PT ;  /* 0x008000000200762a */ /* 0x000e1c0003f0e200 */
[----:B0-----:R-:W-:-:S05]  /*14f0*/  @!P0 FMUL R0, R0, 1.175494350822287508e-38 ;  /* 0x0080000000008820 */ /* 0x001fca0000400000 */
[----:B------:R-:W-:-:S04]  /*1500*/  F2FP.PACK_AB R0, RZ, R0 ;  /* 0x00000000ff00723e */ /* 0x000fc800000000ff */
[----:B------:R-:W-:Y:S01]  /*1510*/  PRMT R23, R0, 0x7610, R23 ;  /* 0x0000761000177816 */ /* 0x000fe20000000017 */
[----:B------:R-:W-:Y:S05]  /*1520*/  BRA `(.L_x_5641) ;  /* 0x00000bb000007947 */ /* 0x000fea0003800000 */
.L_x_5636:
        /* <DEDUP_REMOVED lines=11> */
[----:B------:R-:W-:-:S04]  /*15e0*/  F2FP.PACK_AB R0, RZ, R0 ;  /* 0x00000000ff00723e */ /* 0x000fc800000000ff */
[----:B------:R-:W-:Y:S01]  /*15f0*/  PRMT R23, R0, 0x7610, R23 ;  /* 0x0000761000177816 */ /* 0x000fe20000000017 */
[----:B------:R-:W-:Y:S05]  /*1600*/  BRA `(.L_x_5641) ;  /* 0x00000ad000007947 */ /* 0x000fea0003800000 */
.L_x_5650:
[----:B------:R-:W2:Y:S02]  /*1610*/  LDG.E.64 R2, [R2.64] ;  /* 0x0000002402027981 */ /* 0x000ea4000c1e1b00 */
[----:B--2---:R-:W0:Y:S01]  /*1620*/  F2F.F32.F64 R0, R2 ;  /* 0x0000000200007310 */ /* 0x004e220000301000 */
[----:B------:R-:W0:-:S14]  /*1630*/  DSETP.GEU.AND P0, PT, |R2|, c[0x2][0x0], PT ;  /* 0x008000000200762a */ /* 0x000e1c0003f0e200 */
[----:B0-----:R-:W-:-:S05]  /*1640*/  @!P0 FMUL R0, R0, 1.175494350822287508e-38 ;  /* 0x0080000000008820 */ /* 0x001fca0000400000 */
[----:B------:R-:W-:-:S04]  /*1650*/  F2FP.PACK_AB R0, RZ, R0 ;  /* 0x00000000ff00723e */ /* 0x000fc800000000ff */
[----:B------:R-:W-:Y:S01]  /*1660*/  PRMT R23, R0, 0x7610, R23 ;  /* 0x0000761000177816 */ /* 0x000fe20000000017 */
[----:B------:R-:W-:Y:S05]  /*1670*/  BRA `(.L_x_5641) ;  /* 0x00000a6000007947 */ /* 0x000fea0003800000 */
.L_x_5649:
        /* <DEDUP_REMOVED lines=25> */
[----:B------:R-:W-:-:S04]  /*1810*/  F2FP.PACK_AB R5, RZ, R5 ;  /* 0x00000005ff05723e */ /* 0x000fc800000000ff */
[----:B------:R-:W-:Y:S01]  /*1820*/  PRMT R23, R5, 0x7610, R23 ;  /* 0x0000761005177816 */ /* 0x000fe20000000017 */
[----:B------:R-:W-:Y:S05]  /*1830*/  BRA `(.L_x_5641) ;  /* 0x000008a000007947 */ /* 0x000fea0003800000 */
.L_x_5652:
        /* <DEDUP_REMOVED lines=12> */
[----:B------:R-:W-:-:S04]  /*1900*/  F2FP.PACK_AB R4, RZ, R4 ;  /* 0x00000004ff04723e */ /* 0x000fc800000000ff */
[----:B------:R-:W-:Y:S01]  /*1910*/  PRMT R23, R4, 0x7610, R23 ;  /* 0x0000761004177816 */ /* 0x000fe20000000017 */
[----:B------:R-:W-:Y:S05]  /*1920*/  BRA `(.L_x_5641) ;  /* 0x000007b000007947 */ /* 0x000fea0003800000 */
.L_x_5651:
[----:B------:R-:W2:Y:S02]  /*1930*/  LDG.E.U16 R0, [R2.64] ;  /* 0x0000002402007981 */ /* 0x000ea4000c1e1500 */
[----:B--2---:R-:W-:-:S04]  /*1940*/  PRMT R0, RZ, 0x5410, R0 ;  /* 0x00005410ff007816 */ /* 0x004fc80000000000 */
[----:B------:R-:W-:-:S04]  /*1950*/  F2FP.PACK_AB R0, RZ, R0 ;  /* 0x00000000ff00723e */ /* 0x000fc800000000ff */
[----:B------:R-:W-:Y:S01]  /*1960*/  PRMT R23, R0, 0x7610, R23 ;  /* 0x0000761000177816 */ /* 0x000fe20000000017 */
[----:B------:R-:W-:Y:S05]  /*1970*/  BRA `(.L_x_5641) ;  /* 0x0000076000007947 */ /* 0x000fea0003800000 */
.L_x_5648:
        /* <DEDUP_REMOVED lines=10> */
[----:B0-----:R-:W-:Y:S01]  /*1a20*/  F2FP.PACK_AB R23, RZ, R0 ;  /* 0x00000000ff17723e */ /* 0x001fe200000000ff */
[----:B------:R-:W-:Y:S05]  /*1a30*/  BRA `(.L_x_5641) ;  /* 0x000006a000007947 */ /* 0x000fea0003800000 */
.L_x_5655:
        /* <DEDUP_REMOVED lines=21> */
.L_x_5659:
[----:B------:R-:W-:Y:S05]  /*1b90*/  BSYNC B1 ;  /* 0x0000000000017941 */ /* 0x000fea0003800000 */
.L_x_5658:
[----:B------:R-:W-:Y:S01]  /*1ba0*/  LEA R3, R0, 0x3b800000, 0x17 ;  /* 0x3b80000000037811 */ /* 0x000fe200078eb8ff */
[----:B------:R-:W-:-:S05]  /*1bb0*/  IMAD.SHL.U32 R0, R2, 0x100000, RZ ;  /* 0x0010000002007824 */ /* 0x000fca00078e00ff */
[----:B------:R-:W-:Y:S02]  /*1bc0*/  LOP3.LUT R0, R3, R0, R4, 0xfe, !PT ;  /* 0x0000000003007212 */ /* 0x000fe400078efe04 */
.L_x_5657:
[----:B------:R-:W-:Y:S05]  /*1bd0*/  BSYNC B0 ;  /* 0x0000000000007941 */ /* 0x000fea0003800000 */
.L_x_5656:
[----:B------:R-:W-:-:S04]  /*1be0*/  F2FP.PACK_AB R0, RZ, R0 ;  /* 0x00000000ff00723e */ /* 0x000fc800000000ff */
[----:B------:R-:W-:Y:S01]  /*1bf0*/  PRMT R23, R0, 0x7610, R23 ;  /* 0x0000761000177816 */ /* 0x000fe20000000017 */
[----:B------:R-:W-:Y:S05]  /*1c00*/  BRA `(.L_x_5641) ;  /* 0x000004d000007947 */ /* 0x000fea0003800000 */
.L_x_5654:
        /* <DEDUP_REMOVED lines=21> */
.L_x_5663:
[----:B------:R-:W-:Y:S05]  /*1d60*/  BSYNC B1 ;  /* 0x0000000000017941 */ /* 0x000fea0003800000 */
.L_x_5662:
[----:B------:R-:W-:Y:S01]  /*1d70*/  LEA R3, R0, 0x37800000, 0x17 ;  /* 0x3780000000037811 */ /* 0x000fe200078eb8ff */
[----:B------:R-:W-:-:S05]  /*1d80*/  IMAD.SHL.U32 R0, R2, 0x200000, RZ ;  /* 0x0020000002007824 */ /* 0x000fca00078e00ff */
[----:B------:R-:W-:Y:S02]  /*1d90*/  LOP3.LUT R0, R3, R0, R4, 0xfe, !PT ;  /* 0x0000000003007212 */ /* 0x000fe400078efe04 */
.L_x_5661:
[----:B------:R-:W-:Y:S05]  /*1da0*/  BSYNC B0 ;  /* 0x0000000000007941 */ /* 0x000fea0003800000 */
.L_x_5660:
[----:B------:R-:W-:-:S04]  /*1db0*/  F2FP.PACK_AB R0, RZ, R0 ;  /* 0x00000000ff00723e */ /* 0x000fc800000000ff */
[----:B------:R-:W-:Y:S01]  /*1dc0*/  PRMT R23, R0, 0x7610, R23 ;  /* 0x0000761000177816 */ /* 0x000fe20000000017 */
[----:B------:R-:W-:Y:S05]  /*1dd0*/  BRA `(.L_x_5641) ;  /* 0x0000030000007947 */ /* 0x000fea0003800000 */
.L_x_5653:
        /* <DEDUP_REMOVED lines=14> */
.L_x_5667:
[----:B------:R-:W-:Y:S05]  /*1ec0*/  BSYNC B0 ;  /* 0x0000000000007941 */ /* 0x000fea0003800000 */
.L_x_5666:
[----:B------:R-:W-:-:S04]  /*1ed0*/  F2FP.PACK_AB R0, RZ, R0 ;  /* 0x00000000ff00723e */ /* 0x000fc800000000ff */
[----:B------:R-:W-:Y:S01]  /*1ee0*/  PRMT R23, R0, 0x7610, R23 ;  /* 0x0000761000177816 */ /* 0x000fe20000000017 */
[----:B------:R-:W-:Y:S05]  /*1ef0*/  BRA `(.L_x_5641) ;  /* 0x000001e000007947 */ /* 0x000fea0003800000 */
.L_x_5640:
        /* <DEDUP_REMOVED lines=21> */
.L_x_5665:
[----:B------:R-:W2:Y:S02]  /*2050*/  LDG.E.64 R2, [R2.64] ;  /* 0x0000002402027981 */ /* 0x000ea4000c1e1b00 */
[----:B--2---:R-:W0:Y:S02]  /*2060*/  I2F.U64 R0, R2 ;  /* 0x0000000200007312 */ /* 0x004e240000301000 */
[----:B0-----:R-:W-:-:S04]  /*2070*/  F2FP.PACK_AB R0, RZ, R0 ;  /* 0x00000000ff00723e */ /* 0x001fc800000000ff */
[----:B------:R-:W-:Y:S01]  /*2080*/  PRMT R23, R0, 0x7610, R23 ;  /* 0x0000761000177816 */ /* 0x000fe20000000017 */
[----:B------:R-:W-:Y:S05]  /*2090*/  BRA `(.L_x_5641) ;  /* 0x0000004000007947 */ /* 0x000fea0003800000 */
.L_x_5664:
[----:B------:R-:W2:Y:S02]  /*20a0*/  LDG.E R2, [R2.64] ;  /* 0x0000002402027981 */ /* 0x000ea4000c1e1900 */
[----:B--2---:R-:W0:Y:S02]  /*20b0*/  I2F.U32 R0, R2 ;  /* 0x0000000200007306 */ /* 0x004e240000201000 */
[----:B0-----:R-:W-:-:S04]  /*20c0*/  F2FP.PACK_AB R0, RZ, R0 ;  /* 0x00000000ff00723e */ /* 0x001fc800000000ff */
[----:B------:R-:W-:Y:S02]  /*20d0*/  PRMT R23, R0, 0x7610, R23 ;  /* 0x0000761000177816 */ /* 0x000fe40000000017 */
.L_x_5641:
        /* <DEDUP_REMOVED lines=16> */
.L_x_5671:
[----:B------:R0:W5:Y:S01]  /*21e0*/  LDG.E.U8 R0, [R4.64] ;  /* 0x0000002404007981 */ /* 0x000162000c1e1100 */
[----:B------:R-:W-:Y:S05]  /*21f0*/  BRA `(.L_x_5673) ;  /* 0x00000dc000007947 */ /* 0x000fea0003800000 */
.L_x_5670:
        /* <DEDUP_REMOVED lines=8> */
.L_x_5675:
[----:B------:R0:W5:Y:S01]  /*2280*/  LDG.E.U8 R0, [R4.64] ;  /* 0x0000002404007981 */ /* 0x000162000c1e1100 */
[----:B------:R-:W-:Y:S05]  /*2290*/  BRA `(.L_x_5673) ;  /* 0x00000d2000007947 */ /* 0x000fea0003800000 */
.L_x_5674:
[----:B------:R0:W5:Y:S01]  /*22a0*/  LDG.E.U16 R0, [R4.64] ;  /* 0x0000002404007981 */ /* 0x000162000c1e1500 */
[----:B------:R-:W-:Y:S05]  /*22b0*/  BRA `(.L_x_5673) ;  /* 0x00000d0000007947 */ /* 0x000fea0003800000 */
.L_x_5669:
        /* <DEDUP_REMOVED lines=10> */
.L_x_5677:
[----:B------:R-:W2:Y:S02]  /*2360*/  LDG.E.U16 R2, [R4.64] ;  /* 0x0000002404027981 */ /* 0x000ea4000c1e1500 */
[----:B--2---:R-:W-:-:S06]  /*2370*/  HADD2.F32 R2, -RZ, R2.H0_H0 ;  /* 0x20000002ff027230 */ /* 0x004fcc0000004100 */
[----:B------:R-:W0:Y:S02]  /*2380*/  F2I.S64.TRUNC R2, R2 ;  /* 0x0000000200027311 */ /* 0x000e24000020d900 */
[----:B0-----:R-:W-:Y:S01]  /*2390*/  PRMT R0, R2, 0x7610, R0 ;  /* 0x0000761002007816 */ /* 0x001fe20000000000 */
[----:B------:R-:W-:Y:S05]  /*23a0*/  BRA `(.L_x_5673) ;  /* 0x00000c1000007947 */ /* 0x000fea0003800000 */
.L_x_5676:
        /* <DEDUP_REMOVED lines=10> */
.L_x_5679:
[----:B------:R-:W2:Y:S02]  /*2450*/  LDG.E.U16 R4, [R4.64] ;  /* 0x0000002404047981 */ /* 0x000ea4000c1e1500 */
[----:B--2---:R-:W-:-:S06]  /*2460*/  HADD2.F32 R2, -RZ, R4.H0_H0 ;  /* 0x20000004ff027230 */ /* 0x004fcc0000004100 */
[----:B------:R-:W0:Y:S02]  /*2470*/  F2I.S64.TRUNC R2, R2 ;  /* 0x0000000200027311 */ /* 0x000e24000020d900 */
[----:B0-----:R-:W-:Y:S01]  /*2480*/  PRMT R0, R2, 0x7610, R0 ;  /* 0x0000761002007816 */ /* 0x001fe20000000000 */
[----:B------:R-:W-:Y:S05]  /*2490*/  BRA `(.L_x_5673) ;  /* 0x00000b2000007947 */ /* 0x000fea0003800000 */
.L_x_5678:
[----:B------:R-:W2:Y:S02]  /*24a0*/  LDG.E.64 R2, [R4.64] ;  /* 0x0000002404027981 */ /* 0x000ea4000c1e1b00 */
[----:B--2---:R-:W0:Y:S02]  /*24b0*/  F2I.S64.F64.TRUNC R2, R2 ;  /* 0x0000000200027311 */ /* 0x004e24000030d900 */
[----:B0-----:R-:W-:Y:S01]  /*24c0*/  PRMT R0, R2, 0x7610, R0 ;  /* 0x0000761002007816 */ /* 0x001fe20000000000 */
[----:B------:R-:W-:Y:S05]  /*24d0*/  BRA `(.L_x_5673) ;  /* 0x00000ae000007947 */ /* 0x000fea0003800000 */
.L_x_5668:
        /* <DEDUP_REMOVED lines=12> */
.L_x_5682:
[----:B------:R-:W2:Y:S02]  /*25a0*/  LDG.E.64 R4, [R4.64] ;  /* 0x0000002404047981 */ /* 0x000ea4000c1e1b00 */
[----:B--2---:R-:W0:Y:S02]  /*25b0*/  F2I.S64.F64.TRUNC R2, R4 ;  /* 0x0000000400027311 */ /* 0x004e24000030d900 */
[----:B0-----:R-:W-:Y:S01]  /*25c0*/  PRMT R0, R2, 0x7610, R0 ;  /* 0x0000761002007816 */ /* 0x001fe20000000000 */
[----:B------:R-:W-:Y:S05]  /*25d0*/  BRA `(.L_x_5673) ;  /* 0x000009e000007947 */ /* 0x000fea0003800000 */
.L_x_5681:
        /* <DEDUP_REMOVED lines=28> */
.L_x_5684:
        /* <DEDUP_REMOVED lines=15> */
.L_x_5683:
[----:B------:R-:W2:Y:S02]  /*2890*/  LDG.E.U16 R2, [R4.64] ;  /* 0x0000002404027981 */ /* 0x000ea4000c1e1500 */
[----:B--2---:R-:W-:-:S06]  /*28a0*/  PRMT R2, RZ, 0x5410, R2 ;  /* 0x00005410ff027816 */ /* 0x004fcc0000000002 */
[----:B------:R-:W0:Y:S02]  /*28b0*/  F2I.S64.TRUNC R2, R2 ;  /* 0x0000000200027311 */ /* 0x000e24000020d900 */
[----:B0-----:R-:W-:Y:S01]  /*28c0*/  PRMT R0, R2, 0x7610, R0 ;  /* 0x0000761002007816 */ /* 0x001fe20000000000 */
[----:B------:R-:W-:Y:S05]  /*28d0*/  BRA `(.L_x_5673) ;  /* 0x000006e000007947 */ /* 0x000fea0003800000 */
.L_x_5680:
        /* <DEDUP_REMOVED lines=10> */
.L_x_5687:
        /* <DEDUP_REMOVED lines=21> */
.L_x_5691:
[----:B------:R-:W-:Y:S05]  /*2ad0*/  BSYNC B1 ;  /* 0x0000000000017941 */ /* 0x000fea0003800000 */
.L_x_5690:
[----:B------:R-:W-:Y:S01]  /*2ae0*/  IMAD.SHL.U32 R2, R2, 0x100000, RZ ;  /* 0x0010000002027824 */ /* 0x000fe200078e00ff */
[----:B------:R-:W-:-:S04]  /*2af0*/  LEA R3, R0, 0x3b800000, 0x17 ;  /* 0x3b80000000037811 */ /* 0x000fc800078eb8ff */
[----:B------:R-:W-:Y:S02]  /*2b00*/  LOP3.LUT R2, R3, R2, R4, 0xfe, !PT ;  /* 0x0000000203027212 */ /* 0x000fe400078efe04 */
.L_x_5689:
[----:B------:R-:W-:Y:S05]  /*2b10*/  BSYNC B0 ;  /* 0x0000000000007941 */ /* 0x000fea0003800000 */
.L_x_5688:
[----:B------:R-:W0:Y:S02]  /*2b20*/  F2I.S64.TRUNC R2, R2 ;  /* 0x0000000200027311 */ /* 0x000e24000020d900 */
[----:B0-----:R-:W-:Y:S01]  /*2b30*/  PRMT R0, R2, 0x7610, R0 ;  /* 0x0000761002007816 */ /* 0x001fe20000000000 */
[----:B------:R-:W-:Y:S05]  /*2b40*/  BRA `(.L_x_5673) ;  /* 0x0000047000007947 */ /* 0x000fea0003800000 */
.L_x_5686:
        /* <DEDUP_REMOVED lines=21> */
.L_x_5695:
[----:B------:R-:W-:Y:S05]  /*2ca0*/  BSYNC B1 ;  /* 0x0000000000017941 */ /* 0x000fea0003800000 */
.L_x_5694:
[----:B------:R-:W-:Y:S01]  /*2cb0*/  IMAD.SHL.U32 R2, R2, 0x200000, RZ ;  /* 0x0020000002027824 */ /* 0x000fe200078e00ff */
[----:B------:R-:W-:-:S04]  /*2cc0*/  LEA R3, R0, 0x37800000, 0x17 ;  /* 0x3780000000037811 */ /* 0x000fc800078eb8ff */
[----:B------:R-:W-:Y:S02]  /*2cd0*/  LOP3.LUT R2, R3, R2, R4, 0xfe, !PT ;  /* 0x0000000203027212 */ /* 0x000fe400078efe04 */
.L_x_5693:
[----:B------:R-:W-:Y:S05]  /*2ce0*/  BSYNC B0 ;  /* 0x0000000000007941 */ /* 0x000fea0003800000 */
.L_x_5692:
[----:B------:R-:W0:Y:S02]  /*2cf0*/  F2I.S64.TRUNC R2, R2 ;  /* 0x0000000200027311 */ /* 0x000e24000020d900 */
[----:B0-----:R-:W-:Y:S01]  /*2d00*/  PRMT R0, R2, 0x7610, R0 ;  /* 0x0000761002007816 */ /* 0x001fe20000000000 */
[----:B------:R-:W-:Y:S05]  /*2d10*/  BRA `(.L_x_5673) ;  /* 0x000002a000007947 */ /* 0x000fea0003800000 */
.L_x_5685:
        /* <DEDUP_REMOVED lines=14> */
.L_x_5699:
[----:B------:R-:W-:Y:S05]  /*2e00*/  BSYNC B0 ;  /* 0x0000000000007941 */ /* 0x000fea0003800000 */
.L_x_5698:
[----:B------:R-:W0:Y:S02]  /*2e10*/  F2I.S64.TRUNC R2, R2 ;  /* 0x0000000200027311 */ /* 0x000e24000020d900 */
[----:B0-----:R-:W-:Y:S01]  /*2e20*/  PRMT R0, R2, 0x7610, R0 ;  /* 0x0000761002007816 */ /* 0x001fe20000000000 */
[----:B------:R-:W-:Y:S05]  /*2e30*/  BRA `(.L_x_5673) ;  /* 0x0000018000007947 */ /* 0x000fea0003800000 */
.L_x_5672:
        /* <DEDUP_REMOVED lines=21> */
.L_x_5697:
[----:B------:R0:W5:Y:S01]  /*2f90*/  LDG.E.U8 R0, [R4.64] ;  /* 0x0000002404007981 */ /* 0x000162000c1e1100 */
[----:B------:R-:W-:Y:S05]  /*2fa0*/  BRA `(.L_x_5673) ;  /* 0x0000001000007947 */ /* 0x000fea0003800000 */
.L_x_5696:
[----:B------:R0:W5:Y:S02]  /*2fb0*/  LDG.E.U8 R0, [R4.64] ;  /* 0x0000002404007981 */ /* 0x000164000c1e1100 */
.L_x_5673:
[----:B------:R-:W1:Y:S01]  /*2fc0*/  LDC.U8 R3, c[0x0][0x3f0] ;  /* 0x0000fc00ff037b82 */ /* 0x000e620000000000 */
[----:B-----5:R-:W-:Y:S01]  /*2fd0*/  LOP3.LUT R0, R0, 0xff, RZ, 0xc0, !PT ;  /* 0x000000ff00007812 */ /* 0x020fe200078ec0ff */
[----:B------:R-:W-:-:S05]  /*2fe0*/  HADD2.F32 R23, -RZ, R23.H0_H0 ;  /* 0x20000017ff177230 */ /* 0x000fca0000004100 */
[----:B------:R-:W2:Y:S02]  /*2ff0*/  I2F.U16 R0, R0 ;  /* 0x0000000000007306 */ /* 0x000ea40000101000 */
[----:B--2---:R-:W-:Y:S01]  /*3000*/  FMUL.FTZ R23, R23, R0 ;  /* 0x0000000017177220 */ /* 0x004fe20000410000 */
[----:B-1----:R-:W-:-:S03]  /*3010*/  PRMT R2, R3, 0x9910, RZ ;  /* 0x0000991003027816 */ /* 0x002fc600000000ff */
[----:B------:R-:W-:Y:S01]  /*3020*/  FMUL.FTZ R23, R23, c[0x0][0x3e0] ;  /* 0x0000f80017177a20 */ /* 0x000fe20000410000 */
[----:B------:R-:W-:-:S04]  /*3030*/  ISETP.GT.AND P0, PT, R2, 0x9, PT ;  /* 0x000000090200780c */ /* 0x000fc80003f04270 */
[----:B------:R-:W-:-:S09]  /*3040*/  F2FP.PACK_AB R23, RZ, R23 ;  /* 0x00000017ff17723e */ /* 0x000fd200000000ff */
        /* <DEDUP_REMOVED lines=9> */
[----:B------:R-:W-:-:S04]  /*30e0*/  HADD2.F32 R0, -RZ, R23.H0_H0 ;  /* 0x20000017ff007230 */ /* 0x000fc80000004100 */
[----:B------:R-:W1:Y:S02]  /*30f0*/  F2I.FTZ.TRUNC.NTZ R3, R0 ;  /* 0x0000000000037305 */ /* 0x000e64000021f100 */
[----:B-1----:R1:W-:Y:S01]  /*3100*/  STG.E.U8 [R16.64], R3 ;  /* 0x0000000310007986 */ /* 0x0023e2000c101124 */
[----:B------:R-:W-:Y:S05]  /*3110*/  BRA `(.L_x_5705) ;  /* 0x00000e8000007947 */ /* 0x000fea0003800000 */
.L_x_5703:
[----:B------:R-:W-:-:S06]  /*3120*/  HADD2.F32 R3, -RZ, R23.H0_H0 ;  /* 0x20000017ff037230 */ /* 0x000fcc0000004100 */
[----:B------:R-:W1:Y:S02]  /*3130*/  F2I.S64.TRUNC R2, R3 ;  /* 0x0000000300027311 */ /* 0x000e64000020d900 */
[----:B-1----:R1:W-:Y:S01]  /*3140*/  STG.E.U8 [R16.64], R2 ;  /* 0x0000000210007986 */ /* 0x0023e2000c101124 */
[----:B------:R-:W-:Y:S05]  /*3150*/  BRA `(.L_x_5705) ;  /* 0x00000e4000007947 */ /* 0x000fea0003800000 */
.L_x_5702:
[----:B------:R-:W-:-:S13]  /*3160*/  ISETP.NE.AND P0, PT, R2, 0x2, PT ;  /* 0x000000020200780c */ /* 0x000fda0003f05270 */
[----:B------:R-:W-:Y:S05]  /*3170*/  @!P0 BRA `(.L_x_5706) ;  /* 0x000000c000008947 */ /* 0x000fea0003800000 */
[----:B------:R-:W-:-:S13]  /*3180*/  ISETP.NE.AND P0, PT, R2, 0x3, PT ;  /* 0x000000030200780c */ /* 0x000fda0003f05270 */
[----:B------:R-:W-:Y:S05]  /*3190*/  @!P0 BRA `(.L_x_5707) ;  /* 0x0000006000008947 */ /* 0x000fea0003800000 */
[----:B------:R-:W-:-:S13]  /*31a0*/  ISETP.NE.AND P0, PT, R2, 0x4, PT ;  /* 0x000000040200780c */ /* 0x000fda0003f05270 */
[----:B------:R-:W-:Y:S05]  /*31b0*/  @P0 BRA `(.L_x_5704) ;  /* 0x00000c3000000947 */ /* 0x000fea0003800000 */
[----:B------:R-:W-:-:S06]  /*31c0*/  HADD2.F32 R2, -RZ, R23.H0_H0 ;  /* 0x20000017ff027230 */ /* 0x000fcc0000004100 */
[----:B------:R-:W1:Y:S02]  /*31d0*/  F2I.S64.TRUNC R2, R2 ;  /* 0x0000000200027311 */ /* 0x000e64000020d900 */
[----:B-1----:R1:W-:Y:S01]  /*31e0*/  STG.E.64 [R16.64], R2 ;  /* 0x0000000210007986 */ /* 0x0023e2000c101b24 */
[----:B------:R-:W-:Y:S05]  /*31f0*/  BRA `(.L_x_5705) ;  /* 0x00000da000007947 */ /* 0x000fea0003800000 */
.L_x_5707:
[----:B------:R-:W-:-:S06]  /*3200*/  HADD2.F32 R23, -RZ, R23.H0_H0 ;  /* 0x20000017ff177230 */ /* 0x000fcc0000004100 */
[----:B------:R-:W1:Y:S02]  /*3210*/  F2I.FTZ.TRUNC.NTZ R23, R23 ;  /* 0x0000001700177305 */ /* 0x000e64000021f100 */
[----:B-1----:R1:W-:Y:S01]  /*3220*/  STG.E [R16.64], R23 ;  /* 0x0000001710007986 */ /* 0x0023e2000c101924 */
[----:B------:R-:W-:Y:S05]  /*3230*/  BRA `(.L_x_5705) ;  /* 0x00000d6000007947 */ /* 0x000fea0003800000 */
.L_x_5706:
[----:B------:R-:W-:-:S06]  /*3240*/  HADD2.F32 R23, -RZ, R23.H0_H0 ;  /* 0x20000017ff177230 */ /* 0x000fcc0000004100 */
[----:B------:R-:W1:Y:S02]  /*3250*/  F2I.FTZ.TRUNC.NTZ R23, R23 ;  /* 0x0000001700177305 */ /* 0x000e64000021f100 */
[----:B-1----:R1:W-:Y:S01]  /*3260*/  STG.E.U16 [R16.64], R23 ;  /* 0x0000001710007986 */ /* 0x0023e2000c101524 */
[----:B------:R-:W-:Y:S05]  /*3270*/  BRA `(.L_x_5705) ;  /* 0x00000d2000007947 */ /* 0x000fea0003800000 */
.L_x_5701:
[----:B------:R-:W-:-:S13]  /*3280*/  ISETP.GT.AND P0, PT, R2, 0x6, PT ;  /* 0x000000060200780c */ /* 0x000fda0003f04270 */
[----:B------:R-:W-:Y:S05]  /*3290*/  @P0 BRA `(.L_x_5708) ;  /* 0x0000009000000947 */ /* 0x000fea0003800000 */
[----:B------:R-:W-:-:S13]  /*32a0*/  ISETP.NE.AND P0, PT, R2, 0x5, PT ;  /* 0x000000050200780c */ /* 0x000fda0003f05270 */
[----:B------:R-:W-:Y:S05]  /*32b0*/  @!P0 BRA `(.L_x_5709) ;  /* 0x0000005000008947 */ /* 0x000fea0003800000 */
[----:B------:R-:W-:-:S13]  /*32c0*/  ISETP.NE.AND P0, PT, R2, 0x6, PT ;  /* 0x000000060200780c */ /* 0x000fda0003f05270 */
[----:B------:R-:W-:Y:S05]  /*32d0*/  @P0 BRA `(.L_x_5704) ;  /* 0x00000b1000000947 */ /* 0x000fea0003800000 */
[----:B------:R-:W-:-:S05]  /*32e0*/  HADD2.F32 R23, -RZ, R23.H0_H0 ;  /* 0x20000017ff177230 */ /* 0x000fca0000004100 */
[----:B------:R1:W-:Y:S01]  /*32f0*/  STG.E [R16.64], R23 ;  /* 0x0000001710007986 */ /* 0x0003e2000c101924 */
[----:B------:R-:W-:Y:S05]  /*3300*/  BRA `(.L_x_5705) ;  /* 0x00000c9000007947 */ /* 0x000fea0003800000 */
.L_x_5709:
[----:B------:R1:W-:Y:S01]  /*3310*/  STG.E.U16 [R16.64], R23 ;  /* 0x0000001710007986 */ /* 0x0003e2000c101524 */
[----:B------:R-:W-:Y:S05]  /*3320*/  BRA `(.L_x_5705) ;  /* 0x00000c7000007947 */ /* 0x000fea0003800000 */
.L_x_5708:
[----:B------:R-:W-:-:S13]  /*3330*/  ISETP.NE.AND P0, PT, R2, 0x7, PT ;  /* 0x000000070200780c */ /* 0x000fda0003f05270 */
[----:B------:R-:W-:Y:S05]  /*3340*/  @!P0 BRA `(.L_x_5710) ;  /* 0x000000d000008947 */ /* 0x000fea0003800000 */
[----:B------:R-:W-:-:S13]  /*3350*/  ISETP.NE.AND P0, PT, R2, 0x8, PT ;  /* 0x000000080200780c */ /* 0x000fda0003f05270 */
[----:B------:R-:W-:Y:S05]  /*3360*/  @!P0 BRA `(.L_x_5711) ;  /* 0x0000006000008947 */ /* 0x000fea0003800000 */
[----:B------:R-:W-:-:S13]  /*3370*/  ISETP.NE.AND P0, PT, R2, 0x9, PT ;  /* 0x000000090200780c */ /* 0x000fda0003f05270 */
[----:B------:R-:W-:Y:S05]  /*3380*/  @P0 BRA `(.L_x_5704) ;  /* 0x00000a6000000947 */ /* 0x000fea0003800000 */
[----:B------:R-:W-:Y:S01]  /*3390*/  HADD2.F32 R2, -RZ, R23.H0_H0 ;  /* 0x20000017ff027230 */ /* 0x000fe20000004100 */
[----:B------:R-:W-:-:S05]  /*33a0*/  IMAD.MOV.U32 R3, RZ, RZ, RZ ;  /* 0x000000ffff037224 */ /* 0x000fca00078e00ff */
[----:B------:R1:W-:Y:S01]  /*33b0*/  STG.E.64 [R16.64], R2 ;  /* 0x0000000210007986 */ /* 0x0003e2000c101b24 */
[----:B------:R-:W-:Y:S05]  /*33c0*/  BRA `(.L_x_5705) ;  /* 0x00000bd000007947 */ /* 0x000fea0003800000 */
.L_x_5711:
[----:B------:R-:W-:-:S05]  /*33d0*/  HADD2.F32 R0, -RZ, R23.H0_H0 ;  /* 0x20000017ff007230 */ /* 0x000fca0000004100 */
[----:B------:R-:W-:-:S04]  /*33e0*/  F2FP.PACK_AB R0, RZ, R0 ;  /* 0x00000000ff00723e */ /* 0x000fc800000000ff */
[----:B------:R-:W-:-:S05]  /*33f0*/  PRMT R0, R0, 0x5410, RZ ;  /* 0x0000541000007816 */ /* 0x000fca00000000ff */
[----:B------:R1:W-:Y:S01]  /*3400*/  STG.E [R16.64], R0 ;  /* 0x0000000010007986 */ /* 0x0003e2000c101924 */
[----:B------:R-:W-:Y:S05]  /*3410*/  BRA `(.L_x_5705) ;  /* 0x00000b8000007947 */ /* 0x000fea0003800000 */
.L_x_5710:
[----:B------:R-:W-:-:S05]  /*3420*/  HADD2.F32 R2, -RZ, R23.H0_H0 ;  /* 0x20000017ff027230 */ /* 0x000fca0000004100 */
[----:B------:R-:W-:-:S06]  /*3430*/  FMUL.FTZ R2, R2, 1 ;  /* 0x3f80000002027820 */ /* 0x000fcc0000410000 */
[----:B------:R-:W1:Y:S02]  /*3440*/  F2F.F64.F32 R2, R2 ;  /* 0x0000000200027310 */ /* 0x000e640000201800 */
[----:B-1----:R1:W-:Y:S01]  /*3450*/  STG.E.64 [R16.64], R2 ;  /* 0x0000000210007986 */ /* 0x0023e2000c101b24 */
[----:B------:R-:W-:Y:S05]  /*3460*/  BRA `(.L_x_5705) ;  /* 0x00000b3000007947 */ /* 0x000fea0003800000 */
.L_x_5700:
        /* <DEDUP_REMOVED lines=8> */
[----:B------:R-:W-:-:S05]  /*34f0*/  HADD2.F32 R23, -RZ, R23.H0_H0 ;  /* 0x20000017ff177230 */ /* 0x000fca0000004100 */
[----:B------:R-:W-:-:S04]  /*3500*/  FSETP.NEU.FTZ.AND P0, PT, R23, RZ, PT ;  /* 0x000000ff1700720b */ /* 0x000fc80003f1d000 */
[----:B------:R-:W-:-:S05]  /*3510*/  SEL R3, RZ, 0x1, !P0 ;  /* 0x00000001ff037807 */ /* 0x000fca0004000000 */
[----:B------:R1:W-:Y:S01]  /*3520*/  STG.E.U8 [R16.64], R3 ;  /* 0x0000000310007986 */ /* 0x0003e2000c101124 */
[----:B------:R-:W-:Y:S05]  /*3530*/  BRA `(.L_x_5705) ;  /* 0x00000a6000007947 */ /* 0x000fea0003800000 */
.L_x_5714:
[----:B------:R-:W-:Y:S01]  /*3540*/  HADD2.F32 R23, -RZ, R23.H0_H0 ;  /* 0x20000017ff177230 */ /* 0x000fe20000004100 */
[----:B------:R-:W-:-:S04]  /*3550*/  CS2R R6, SRZ ;  /* 0x0000000000067805 */ /* 0x000fc8000001ff00 */
[----:B0-----:R-:W-:-:S06]  /*3560*/  FMUL.FTZ R4, R23, 1 ;  /* 0x3f80000017047820 */ /* 0x001fcc0000410000 */
[----:B------:R-:W0:Y:S02]  /*3570*/  F2F.F64.F32 R4, R4 ;  /* 0x0000000400047310 */ /* 0x000e240000201800 */
[----:B0-----:R0:W-:Y:S01]  /*3580*/  STG.E.128 [R16.64], R4 ;  /* 0x0000000410007986 */ /* 0x0011e2000c101d24 */
[----:B------:R-:W-:Y:S05]  /*3590*/  BRA `(.L_x_5705) ;  /* 0x00000a0000007947 */ /* 0x000fea0003800000 */
.L_x_5713:
[----:B------:R-:W-:-:S13]  /*35a0*/  ISETP.NE.AND P0, PT, R2, 0xf, PT ;  /* 0x0000000f0200780c */ /* 0x000fda0003f05270 */
[----:B------:R-:W-:Y:S05]  /*35b0*/  @!P0 BRA `(.L_x_5715) ;  /* 0x000002d000008947 */ /* 0x000fea0003800000 */
[----:B------:R-:W-:-:S13]  /*35c0*/  ISETP.NE.AND P0, PT, R2, 0x17, PT ;  /* 0x000000170200780c */ /* 0x000fda0003f05270 */
[----:B------:R-:W-:Y:S05]  /*35d0*/  @!P0 BRA `(.L_x_5716) ;  /* 0x0000015000008947 */ /* 0x000fea0003800000 */
[----:B------:R-:W-:-:S13]  /*35e0*/  ISETP.NE.AND P0, PT, R2, 0x18, PT ;  /* 0x000000180200780c */ /* 0x000fda0003f05270 */
[----:B------:R-:W-:Y:S05]  /*35f0*/  @P0 BRA `(.L_x_5704) ;  /* 0x000007f000000947 */ /* 0x000fea0003800000 */
[----:B------:R-:W-:Y:S01]  /*3600*/  HADD2.F32 R23, -RZ, R23.H0_H0 ;  /* 0x20000017ff177230 */ /* 0x000fe20000004100 */
[----:B------:R-:W-:Y:S04]  /*3610*/  BSSY B0, `(.L_x_5717) ;  /* 0x000000e000007945 */ /* 0x000fe80003800000 */
        /* <DEDUP_REMOVED lines=13> */
.L_x_5718:
[----:B------:R-:W-:Y:S05]  /*36f0*/  BSYNC B0 ;  /* 0x0000000000007941 */ /* 0x000fea0003800000 */
.L_x_5717:
[----:B------:R-:W-:-:S05]  /*3700*/  LOP3.LUT R3, R0, R3, RZ, 0xfc, !PT ;  /* 0x0000000300037212 */ /* 0x000fca00078efcff */
[----:B------:R1:W-:Y:S01]  /*3710*/  STG.E.U8 [R16.64], R3 ;  /* 0x0000000310007986 */ /* 0x0003e2000c101124 */
[----:B------:R-:W-:Y:S05]  /*3720*/  BRA `(.L_x_5705) ;  /* 0x0000087000007947 */ /* 0x000fea0003800000 */
.L_x_5716:
[----:B------:R-:W-:Y:S01]  /*3730*/  HADD2.F32 R23, -RZ, R23.H0_H0 ;  /* 0x20000017ff177230 */ /* 0x000fe20000004100 */
[----:B------:R-:W-:Y:S04]  /*3740*/  BSSY B0, `(.L_x_5719) ;  /* 0x000000f000007945 */ /* 0x000fe80003800000 */
        /* <DEDUP_REMOVED lines=11> */
.L_x_5720:
[----:B------:R-:W-:Y:S01]  /*3800*/  IMAD.MOV.U32 R0, RZ, RZ, 0x7f ;  /* 0x0000007fff007424 */ /* 0x000fe200078e00ff */
[----:B------:R-:W-:-:S04]  /*3810*/  ISETP.GT.U32.AND P0, PT, R2, 0x7f800000, PT ;  /* 0x7f8000000200780c */ /* 0x000fc80003f04070 */
[----:B------:R-:W-:-:S04]  /*3820*/  SEL R0, R0, 0x7c, P0 ;  /* 0x0000007c00007807 */ /* 0x000fc80000000000 */
.L_x_5721:
[----:B------:R-:W-:Y:S05]  /*3830*/  BSYNC B0 ;  /* 0x0000000000007941 */ /* 0x000fea0003800000 */
.L_x_5719:
[----:B------:R-:W-:-:S04]  /*3840*/  LOP3.LUT R2, R23, 0x80000000, RZ, 0xc0, !PT ;  /* 0x8000000017027812 */ /* 0x000fc800078ec0ff */
[----:B------:R-:W-:-:S04]  /*3850*/  SHF.R.U32.HI R3, RZ, 0x18, R2 ;  /* 0x00000018ff037819 */ /* 0x000fc80000011602 */
[----:B------:R-:W-:-:S05]  /*3860*/  LOP3.LUT R3, R0, R3, RZ, 0xfc, !PT ;  /* 0x0000000300037212 */ /* 0x000fca00078efcff */
[----:B------:R1:W-:Y:S01]  /*3870*/  STG.E.U8 [R16.64], R3 ;  /* 0x0000000310007986 */ /* 0x0003e2000c101124 */
[----:B------:R-:W-:Y:S05]  /*3880*/  BRA `(.L_x_5705) ;  /* 0x0000071000007947 */ /* 0x000fea0003800000 */
.L_x_5715:
[----:B------:R-:W-:-:S05]  /*3890*/  HADD2.F32 R0, -RZ, R23.H0_H0 ;  /* 0x20000017ff007230 */ /* 0x000fca0000004100 */
[----:B------:R-:W-:-:S05]  /*38a0*/  F2FP.BF16.PACK_AB R0, RZ, R0 ;  /* 0x00000000ff00723e */ /* 0x000fca00000010ff */
[----:B------:R1:W-:Y:S01]  /*38b0*/  STG.E.U16 [R16.64], R0 ;  /* 0x0000000010007986 */ /* 0x0003e2000c101524 */
[----:B------:R-:W-:Y:S05]  /*38c0*/  BRA `(.L_x_5705) ;  /* 0x000006d000007947 */ /* 0x000fea0003800000 */
.L_x_5712:
        /* <DEDUP_REMOVED lines=8> */
[----:B------:R-:W-:-:S06]  /*3950*/  HADD2.F32 R3, -RZ, R23.H0_H0 ;  /* 0x20000017ff037230 */ /* 0x000fcc0000004100 */
[----:B------:R-:W1:Y:S02]  /*3960*/  F2I.FTZ.U32.TRUNC.NTZ R3, R3 ;  /* 0x0000000300037305 */ /* 0x000e64000021f000 */
[----:B-1----:R1:W-:Y:S01]  /*3970*/  STG.E.U16 [R16.64], R3 ;  /* 0x0000000310007986 */ /* 0x0023e2000c101524 */
[----:B------:R-:W-:Y:S05]  /*3980*/  BRA `(.L_x_5705) ;  /* 0x0000061000007947 */ /* 0x000fea0003800000 */
.L_x_5724:
[----:B------:R-:W-:Y:S01]  /*3990*/  HADD2.F32 R23, -RZ, R23.H0_H0 ;  /* 0x20000017ff177230 */ /* 0x000fe20000004100 */
[----:B------:R-:W-:Y:S01]  /*39a0*/  BSSY B0, `(.L_x_5725) ;  /* 0x0000014000007945 */ /* 0x000fe20003800000 */
[----:B------:R-:W-:-:S03]  /*39b0*/  IMAD.MOV.U32 R8, RZ, RZ, 0x80 ;  /* 0x00000080ff087424 */ /* 0x000fc600078e00ff */
        /* <DEDUP_REMOVED lines=14> */
.L_x_5727:
[----:B------:R-:W-:-:S04]  /*3aa0*/  LOP3.LUT R2, R23, 0x80000000, RZ, 0xc0, !PT ;  /* 0x8000000017027812 */ /* 0x000fc800078ec0ff */
[----:B------:R-:W-:-:S04]  /*3ab0*/  SHF.R.U32.HI R3, RZ, 0x18, R2 ;  /* 0x00000018ff037819 */ /* 0x000fc80000011602 */
[----:B------:R-:W-:-:S04]  /*3ac0*/  LOP3.LUT R0, R0, R3, RZ, 0xfc, !PT ;  /* 0x0000000300007212 */ /* 0x000fc800078efcff */
[----:B------:R-:W-:Y:S02]  /*3ad0*/  PRMT R8, R0, 0x7610, R8 ;  /* 0x0000761000087816 */ /* 0x000fe40000000008 */
.L_x_5726:
[----:B------:R-:W-:Y:S05]  /*3ae0*/  BSYNC B0 ;  /* 0x0000000000007941 */ /* 0x000fea0003800000 */
.L_x_5725:
[----:B------:R1:W-:Y:S01]  /*3af0*/  STG.E.U8 [R16.64], R8 ;  /* 0x0000000810007986 */ /* 0x0003e2000c101124 */
[----:B------:R-:W-:Y:S05]  /*3b00*/  BRA `(.L_x_5705) ;  /* 0x0000049000007947 */ /* 0x000fea0003800000 */
.L_x_5723:
        /* <DEDUP_REMOVED lines=17> */
.L_x_5730:
[----:B------:R-:W-:-:S04]  /*3c20*/  LOP3.LUT R2, R23, 0x80000000, RZ, 0xc0, !PT ;  /* 0x8000000017027812 */ /* 0x000fc800078ec0ff */
[----:B------:R-:W-:-:S04]  /*3c30*/  SHF.R.U32.HI R3, RZ, 0x18, R2 ;  /* 0x00000018ff037819 */ /* 0x000fc80000011602 */
[----:B------:R-:W-:-:S04]  /*3c40*/  LOP3.LUT R0, R0, R3, RZ, 0xfc, !PT ;  /* 0x0000000300007212 */ /* 0x000fc800078efcff */
[----:B------:R-:W-:Y:S02]  /*3c50*/  PRMT R8, R0, 0x7610, R8 ;  /* 0x0000761000087816 */ /* 0x000fe40000000008 */
.L_x_5729:
[----:B------:R-:W-:Y:S05]  /*3c60*/  BSYNC B0 ;  /* 0x0000000000007941 */ /* 0x000fea0003800000 */
.L_x_5728:
[----:B------:R1:W-:Y:S01]  /*3c70*/  STG.E.U8 [R16.64], R8 ;  /* 0x0000000810007986 */ /* 0x0003e2000c101124 */
[----:B------:R-:W-:Y:S05]  /*3c80*/  BRA `(.L_x_5705) ;  /* 0x0000031000007947 */ /* 0x000fea0003800000 */
.L_x_5722:
[----:B------:R-:W-:-:S13]  /*3c90*/  ISETP.NE.AND P0, PT, R2, 0x1c, PT ;  /* 0x0000001c0200780c */ /* 0x000fda0003f05270 */
[----:B------:R-:W-:Y:S05]  /*3ca0*/  @!P0 BRA `(.L_x_5731) ;  /* 0x000002c000008947 */ /* 0x000fea0003800000 */
[----:B------:R-:W-:-:S13]  /*3cb0*/  ISETP.NE.AND P0, PT, R2, 0x1d, PT ;  /* 0x0000001d0200780c */ /* 0x000fda0003f05270 */
[----:B------:R-:W-:Y:S05]  /*3cc0*/  @!P0 BRA `(.L_x_5732) ;  /* 0x0000026000008947 */ /* 0x000fea0003800000 */
[----:B------:R-:W-:-:S13]  /*3cd0*/  ISETP.NE.AND P0, PT, R2, 0x2c, PT ;  /* 0x0000002c0200780c */ /* 0x000fda0003f05270 */
[----:B------:R-:W-:Y:S05]  /*3ce0*/  @P0 BRA `(.L_x_5704) ;  /* 0x0000010000000947 */ /* 0x000fea0003800000 */
[----:B------:R-:W-:Y:S01]  /*3cf0*/  HADD2.F32 R23, -RZ, R23.H0_H0 ;  /* 0x20000017ff177230 */ /* 0x000fe20000004100 */
[----:B------:R-:W-:Y:S01]  /*3d00*/  PLOP3.LUT P0, PT, PT, PT, PT, 0x80, 0x0 ;  /* 0x000000000000781c */ /* 0x000fe20003f0f070 */
[----:B------:R-:W-:-:S03]  /*3d10*/  IMAD.MOV.U32 R3, RZ, RZ, 0xff ;  /* 0x000000ffff037424 */ /* 0x000fc600078e00ff */
        /* <DEDUP_REMOVED lines=13> */
.L_x_5704:
        /* <DEDUP_REMOVED lines=20> */
.L_x_5732:
[----:B------:R-:W-:-:S06]  /*3f30*/  HADD2.F32 R2, -RZ, R23.H0_H0 ;  /* 0x20000017ff027230 */ /* 0x000fcc0000004100 */
[----:B------:R-:W1:Y:S02]  /*3f40*/  F2I.U64.TRUNC R2, R2 ;  /* 0x0000000200027311 */ /* 0x000e64000020d800 */
[----:B-1----:R1:W-:Y:S01]  /*3f50*/  STG.E.64 [R16.64], R2 ;  /* 0x0000000210007986 */ /* 0x0023e2000c101b24 */
[----:B------:R-:W-:Y:S05]  /*3f60*/  BRA `(.L_x_5705) ;  /* 0x0000003000007947 */ /* 0x000fea0003800000 */
.L_x_5731:
[----:B------:R-:W-:-:S06]  /*3f70*/  HADD2.F32 R23, -RZ, R23.H0_H0 ;  /* 0x20000017ff177230 */ /* 0x000fcc0000004100 */
[----:B------:R-:W1:Y:S02]  /*3f80*/  F2I.FTZ.U32.TRUNC.NTZ R23, R23 ;  /* 0x0000001700177305 */ /* 0x000e64000021f000 */
[----:B-1----:R1:W-:Y:S02]  /*3f90*/  STG.E [R16.64], R23 ;  /* 0x0000001710007986 */ /* 0x0023e4000c101924 */
.L_x_5705:
[----:B------:R-:W-:-:S05]  /*3fa0*/  IMAD R18, R19, 0x200, R18 ;  /* 0x0000020013127824 */ /* 0x000fca00078e0212 */
[----:B-1----:R-:W-:Y:S02]  /*3fb0*/  IADD3 R23, R18, 0x80, RZ ;  /* 0x0000008012177810 */ /* 0x002fe40007ffe0ff */
.L_x_5634:
[----:B------:R-:W-:Y:S05]  /*3fc0*/  BSYNC B6 ;  /* 0x0000000000067941 */ /* 0x000fea0003800000 */
.L_x_5633:
        /* <DEDUP_REMOVED lines=258> */
.L_x_5735:
        /* <DEDUP_REMOVED lines=21> */
.L_x_5739:
[----:B------:R-:W2:Y:S02]  /*5140*/  LDG.E.U8 R2, [R2.64] ;  /* 0x0000002402027981 */ /* 0x000ea4000c1e1100 */
[----:B--2---:R-:W0:Y:S02]  /*5150*/  I2F.U16 R0, R2 ;  /* 0x0000000200007306 */ /* 0x004e240000101000 */
[----:B0-----:R-:W-:-:S04]  /*5160*/  F2FP.PACK_AB R0, RZ, R0 ;  /* 0x00000000ff00723e */ /* 0x001fc800000000ff */
[----:B------:R-:W-:Y:S01]  /*5170*/  PRMT R19, R0, 0x7610, R19 ;  /* 0x0000761000137816 */ /* 0x000fe20000000013 */
[----:B------:R-:W-:Y:S05]  /*5180*/  BRA `(.L_x_5741) ;  /* 0x00000ed000007947 */ /* 0x000fea0003800000 */
.L_x_5738:
        /* <DEDUP_REMOVED lines=11> */
.L_x_5743:
[----:B------:R-:W2:Y:S02]  /*5240*/  LDG.E R2, [R2.64] ;  /* 0x0000002402027981 */ /* 0x000ea4000c1e1900 */
[----:B--2---:R-:W0:Y:S02]  /*5250*/  I2F R0, R2 ;  /* 0x0000000200007306 */ /* 0x004e240000201400 */
[----:B0-----:R-:W-:-:S04]  /*5260*/  F2FP.PACK_AB R0, RZ, R0 ;  /* 0x00000000ff00723e */ /* 0x001fc800000000ff */
[----:B------:R-:W-:Y:S01]  /*5270*/  PRMT R19, R0, 0x7610, R19 ;  /* 0x0000761000137816 */ /* 0x000fe20000000013 */
[----:B------:R-:W-:Y:S05]  /*5280*/  BRA `(.L_x_5741) ;  /* 0x00000dd000007947 */ /* 0x000fea0003800000 */
.L_x_5742:
[----:B------:R-:W2:Y:S02]  /*5290*/  LDG.E.U16 R2, [R2.64] ;  /* 0x0000002402027981 */ /* 0x000ea4000c1e1500 */
[----:B--2---:R-:W0:Y:S02]  /*52a0*/  I2F.S16 R0, R2 ;  /* 0x0000000200007306 */ /* 0x004e240000101400 */
[----:B0-----:R-:W-:-:S04]  /*52b0*/  F2FP.PACK_AB R0, RZ, R0 ;  /* 0x00000000ff00723e */ /* 0x001fc800000000ff */
[----:B------:R-:W-:Y:S01]  /*52c0*/  PRMT R19, R0, 0x7610, R19 ;  /* 0x0000761000137816 */ /* 0x000fe20000000013 */
[----:B------:R-:W-:Y:S05]  /*52d0*/  BRA `(.L_x_5741) ;  /* 0x00000d8000007947 */ /* 0x000fea0003800000 */
.L_x_5737:
        /* <DEDUP_REMOVED lines=9> */
.L_x_5745:
[----:B------:R0:W5:Y:S01]  /*5370*/  LDG.E.U16 R19, [R2.64] ;  /* 0x0000002402137981 */ /* 0x000162000c1e1500 */
[----:B------:R-:W-:Y:S05]  /*5380*/  BRA `(.L_x_5741) ;  /* 0x00000cd000007947 */ /* 0x000fea0003800000 */
.L_x_5744:
        /* <DEDUP_REMOVED lines=9> */
.L_x_5747:
[----:B------:R0:W5:Y:S01]  /*5420*/  LDG.E.U16 R19, [R2.64] ;  /* 0x0000002402137981 */ /* 0x000162000c1e1500 */
[----:B------:R-:W-:Y:S05]  /*5430*/  BRA `(.L_x_5741) ;  /* 0x00000c2000007947 */ /* 0x000fea0003800000 */
.L_x_5746:
[----:B------:R-:W2:Y:S02]  /*5440*/  LDG.E.64 R2, [R2.64] ;  /* 0x0000002402027981 */ /* 0x000ea4000c1e1b00 */
[----:B--2---:R-:W0:Y:S01]  /*5450*/  F2F.F32.F64 R0, R2 ;  /* 0x0000000200007310 */ /* 0x004e220000301000 */
[----:B------:R-:W0:-:S14]  /*5460*/  DSETP.GEU.AND P0, PT, |R2|, c[0x2][0x0], PT ;  /* 0x008000000200762a */ /* 0x000e1c0003f0e200 */
[----:B0-----:R-:W-:-:S05]  /*5470*/  @!P0 FMUL R0, R0, 1.175494350822287508e-38 ;  /* 0x0080000000008820 */ /* 0x001fca0000400000 */
[----:B------:R-:W-:-:S04]  /*5480*/  F2FP.PACK_AB R0, RZ, R0 ;  /* 0x00000000ff00723e */ /* 0x000fc800000000ff */
[----:B------:R-:W-:Y:S01]  /*5490*/  PRMT R19, R0, 0x7610, R19 ;  /* 0x0000761000137816 */ /* 0x000fe20000000013 */
[----:B------:R-:W-:Y:S05]  /*54a0*/  BRA `(.L_x_5741) ;  /* 0x00000bb000007947 */ /* 0x000fea0003800000 */
.L_x_5736:
        /* <DEDUP_REMOVED lines=14> */
.L_x_5750:
[----:B------:R-:W2:Y:S02]  /*5590*/  LDG.E.64 R2, [R2.64] ;  /* 0x0000002402027981 */ /* 0x000ea4000c1e1b00 */
[----:B--2---:R-:W0:Y:S01]  /*55a0*/  F2F.F32.F64 R0, R2 ;  /* 0x0000000200007310 */ /* 0x004e220000301000 */
[----:B------:R-:W0:-:S14]  /*55b0*/  DSETP.GEU.AND P0, PT, |R2|, c[0x2][0x0], PT ;  /* 0x008000000200762a */ /* 0x000e1c0003f0e200 */
[----:B0-----:R-:W-:-:S05]  /*55c0*/  @!P0 FMUL R0, R0, 1.175494350822287508e-38 ;  /* 0x0080000000008820 */ /* 0x001fca0000400000 */
[----:B------:R-:W-:-:S04]  /*55d0*/  F2FP.PACK_AB R0, RZ, R0 ;  /* 0x00000000ff00723e */ /* 0x000fc800000000ff */
[----:B------:R-:W-:Y:S01]  /*55e0*/  PRMT R19, R0, 0x7610, R19 ;  /* 0x0000761000137816 */ /* 0x000fe20000000013 */
[----:B------:R-:W-:Y:S05]  /*55f0*/  BRA `(.L_x_5741) ;  /* 0x00000a6000007947 */ /* 0x000fea0003800000 */
.L_x_5749:
        /* <DEDUP_REMOVED lines=28> */
.L_x_5752:
        /* <DEDUP_REMOVED lines=15> */
.L_x_5751:
[----:B------:R-:W2:Y:S02]  /*58b0*/  LDG.E.U16 R0, [R2.64] ;  /* 0x0000002402007981 */ /* 0x000ea4000c1e1500 */
[----:B--2---:R-:W-:-:S04]  /*58c0*/  PRMT R0, RZ, 0x5410, R0 ;  /* 0x00005410ff007816 */ /* 0x004fc80000000000 */
[----:B------:R-:W-:-:S04]  /*58d0*/  F2FP.PACK_AB R0, RZ, R0 ;  /* 0x00000000ff00723e */ /* 0x000fc800000000ff */
[----:B------:R-:W-:Y:S01]  /*58e0*/  PRMT R19, R0, 0x7610, R19 ;  /* 0x0000761000137816 */ /* 0x000fe20000000013 */
[----:B------:R-:W-:Y:S05]  /*58f0*/  BRA `(.L_x_5741) ;  /* 0x0000076000007947 */ /* 0x000fea0003800000 */
.L_x_5748:
        /* <DEDUP_REMOVED lines=12> */
.L_x_5755:
        /* <DEDUP_REMOVED lines=21> */
.L_x_5759:
[----:B------:R-:W-:Y:S05]  /*5b10*/  BSYNC B1 ;  /* 0x0000000000017941 */ /* 0x000fea0003800000 */
.L_x_5758:
[----:B------:R-:W-:Y:S01]  /*5b20*/  LEA R3, R0, 0x3b800000, 0x17 ;  /* 0x3b80000000037811 */ /* 0x000fe200078eb8ff */
[----:B------:R-:W-:-:S05]  /*5b30*/  IMAD.SHL.U32 R0, R2, 0x100000, RZ ;  /* 0x0010000002007824 */ /* 0x000fca00078e00ff */
[----:B------:R-:W-:Y:S02]  /*5b40*/  LOP3.LUT R0, R3, R0, R4, 0xfe, !PT ;  /* 0x0000000003007212 */ /* 0x000fe400078efe04 */
.L_x_5757:
[----:B------:R-:W-:Y:S05]  /*5b50*/  BSYNC B0 ;  /* 0x0000000000007941 */ /* 0x000fea0003800000 */
.L_x_5756:
[----:B------:R-:W-:-:S04]  /*5b60*/  F2FP.PACK_AB R0, RZ, R0 ;  /* 0x00000000ff00723e */ /* 0x000fc800000000ff */
[----:B------:R-:W-:Y:S01]  /*5b70*/  PRMT R19, R0, 0x7610, R19 ;  /* 0x0000761000137816 */ /* 0x000fe20000000013 */
[----:B------:R-:W-:Y:S05]  /*5b80*/  BRA `(.L_x_5741) ;  /* 0x000004d000007947 */ /* 0x000fea0003800000 */
.L_x_5754:
        /* <DEDUP_REMOVED lines=21> */
.L_x_5763:
[----:B------:R-:W-:Y:S05]  /*5ce0*/  BSYNC B1 ;  /* 0x0000000000017941 */ /* 0x000fea0003800000 */
.L_x_5762:
[----:B------:R-:W-:Y:S01]  /*5cf0*/  LEA R3, R0, 0x37800000, 0x17 ;  /* 0x3780000000037811 */ /* 0x000fe200078eb8ff */
[----:B------:R-:W-:-:S05]  /*5d00*/  IMAD.SHL.U32 R0, R2, 0x200000, RZ ;  /* 0x0020000002007824 */ /* 0x000fca00078e00ff */
[----:B------:R-:W-:Y:S02]  /*5d10*/  LOP3.LUT R0, R3, R0, R4, 0xfe, !PT ;  /* 0x0000000003007212 */ /* 0x000fe400078efe04 */
.L_x_5761:
[----:B------:R-:W-:Y:S05]  /*5d20*/  BSYNC B0 ;  /* 0x0000000000007941 */ /* 0x000fea0003800000 */
.L_x_5760:
[----:B------:R-:W-:-:S04]  /*5d30*/  F2FP.PACK_AB R0, RZ, R0 ;  /* 0x00000000ff00723e */ /* 0x000fc800000000ff */
[----:B------:R-:W-:Y:S01]  /*5d40*/  PRMT R19, R0, 0x7610, R19 ;  /* 0x0000761000137816 */ /* 0x000fe20000000013 */
[----:B------:R-:W-:Y:S05]  /*5d50*/  BRA `(.L_x_5741) ;  /* 0x0000030000007947 */ /* 0x000fea0003800000 */
.L_x_5753:
        /* <DEDUP_REMOVED lines=14> */
.L_x_5767:
[----:B------:R-:W-:Y:S05]  /*5e40*/  BSYNC B0 ;  /* 0x0000000000007941 */ /* 0x000fea0003800000 */
.L_x_5766:
[----:B------:R-:W-:-:S04]  /*5e50*/  F2FP.PACK_AB R0, RZ, R0 ;  /* 0x00000000ff00723e */ /* 0x000fc800000000ff */
[----:B------:R-:W-:Y:S01]  /*5e60*/  PRMT R19, R0, 0x7610, R19 ;  /* 0x0000761000137816 */ /* 0x000fe20000000013 */
[----:B------:R-:W-:Y:S05]  /*5e70*/  BRA `(.L_x_5741) ;  /* 0x000001e000007947 */ /* 0x000fea0003800000 */
.L_x_5740:
        /* <DEDUP_REMOVED lines=21> */
.L_x_5765:
[----:B------:R-:W2:Y:S02]  /*5fd0*/  LDG.E.64 R2, [R2.64] ;  /* 0x0000002402027981 */ /* 0x000ea4000c1e1b00 */
[----:B--2---:R-:W0:Y:S02]  /*5fe0*/  I2F.U64 R0, R2 ;  /* 0x0000000200007312 */ /* 0x004e240000301000 */
[----:B0-----:R-:W-:-:S04]  /*5ff0*/  F2FP.PACK_AB R0, RZ, R0 ;  /* 0x00000000ff00723e */ /* 0x001fc800000000ff */
[----:B------:R-:W-:Y:S01]  /*6000*/  PRMT R19, R0, 0x7610, R19 ;  /* 0x0000761000137816 */ /* 0x000fe20000000013 */
[----:B------:R-:W-:Y:S05]  /*6010*/  BRA `(.L_x_5741) ;  /* 0x0000004000007947 */ /* 0x000fea0003800000 */
.L_x_5764:
[----:B------:R-:W2:Y:S02]  /*6020*/  LDG.E R2, [R2.64] ;  /* 0x0000002402027981 */ /* 0x000ea4000c1e1900 */
[----:B--2---:R-:W0:Y:S02]  /*6030*/  I2F.U32 R0, R2 ;  /* 0x0000000200007306 */ /* 0x004e240000201000 */
[----:B0-----:R-:W-:-:S04]  /*6040*/  F2FP.PACK_AB R0, RZ, R0 ;  /* 0x00000000ff00723e */ /* 0x001fc800000000ff */
[----:B------:R-:W-:Y:S02]  /*6050*/  PRMT R19, R0, 0x7610, R19 ;  /* 0x0000761000137816 */ /* 0x000fe40000000013 */
.L_x_5741:
        /* <DEDUP_REMOVED lines=16> */
.L_x_5771:
[----:B------:R0:W5:Y:S01]  /*6160*/  LDG.E.U8 R0, [R4.64] ;  /* 0x0000002404007981 */ /* 0x000162000c1e1100 */
[----:B------:R-:W-:Y:S05]  /*6170*/  BRA `(.L_x_5773) ;  /* 0x00000dc000007947 */ /* 0x000fea0003800000 */
.L_x_5770:
        /* <DEDUP_REMOVED lines=8> */
.L_x_5775:
[----:B------:R0:W5:Y:S01]  /*6200*/  LDG.E.U8 R0, [R4.64] ;  /* 0x0000002404007981 */ /* 0x000162000c1e1100 */
[----:B------:R-:W-:Y:S05]  /*6210*/  BRA `(.L_x_5773) ;  /* 0x00000d2000007947 */ /* 0x000fea0003800000 */
.L_x_5774:
[----:B------:R0:W5:Y:S01]  /*6220*/  LDG.E.U16 R0, [R4.64] ;  /* 0x0000002404007981 */ /* 0x000162000c1e1500 */
[----:B------:R-:W-:Y:S05]  /*6230*/  BRA `(.L_x_5773) ;  /* 0x00000d0000007947 */ /* 0x000fea0003800000 */
.L_x_5769:
        /* <DEDUP_REMOVED lines=10> */
.L_x_5777:
[----:B------:R-:W2:Y:S02]  /*62e0*/  LDG.E.U16 R2, [R4.64] ;  /* 0x0000002404027981 */ /* 0x000ea4000c1e1500 */
[----:B--2---:R-:W-:-:S06]  /*62f0*/  HADD2.F32 R2, -RZ, R2.H0_H0 ;  /* 0x20000002ff027230 */ /* 0x004fcc0000004100 */
[----:B------:R-:W0:Y:S02]  /*6300*/  F2I.S64.TRUNC R2, R2 ;  /* 0x0000000200027311 */ /* 0x000e24000020d900 */
[----:B0-----:R-:W-:Y:S01]  /*6310*/  PRMT R0, R2, 0x7610, R0 ;  /* 0x0000761002007816 */ /* 0x001fe20000000000 */
[----:B------:R-:W-:Y:S05]  /*6320*/  BRA `(.L_x_5773) ;  /* 0x00000c1000007947 */ /* 0x000fea0003800000 */
.L_x_5776:
        /* <DEDUP_REMOVED lines=10> */
.L_x_5779:
[----:B------:R-:W2:Y:S02]  /*63d0*/  LDG.E.U16 R4, [R4.64] ;  /* 0x0000002404047981 */ /* 0x000ea4000c1e1500 */
[----:B--2---:R-:W-:-:S06]  /*63e0*/  HADD2.F32 R2, -RZ, R4.H0_H0 ;  /* 0x20000004ff027230 */ /* 0x004fcc0000004100 */
[----:B------:R-:W0:Y:S02]  /*63f0*/  F2I.S64.TRUNC R2, R2 ;  /* 0x0000000200027311 */ /* 0x000e24000020d900 */
[----:B0-----:R-:W-:Y:S01]  /*6400*/  PRMT R0, R2, 0x7610, R0 ;  /* 0x0000761002007816 */ /* 0x001fe20000000000 */
[----:B------:R-:W-:Y:S05]  /*6410*/  BRA `(.L_x_5773) ;  /* 0x00000b2000007947 */ /* 0x000fea0003800000 */
.L_x_5778:
[----:B------:R-:W2:Y:S02]  /*6420*/  LDG.E.64 R2, [R4.64] ;  /* 0x0000002404027981 */ /* 0x000ea4000c1e1b00 */
[----:B--2---:R-:W0:Y:S02]  /*6430*/  F2I.S64.F64.TRUNC R2, R2 ;  /* 0x0000000200027311 */ /* 0x004e24000030d900 */
[----:B0-----:R-:W-:Y:S01]  /*6440*/  PRMT R0, R2, 0x7610, R0 ;  /* 0x0000761002007816 */ /* 0x001fe20000000000 */
[----:B------:R-:W-:Y:S05]  /*6450*/  BRA `(.L_x_5773) ;  /* 0x00000ae000007947 */ /* 0x000fea0003800000 */
.L_x_5768:
        /* <DEDUP_REMOVED lines=12> */
.L_x_5782:
[----:B------:R-:W2:Y:S02]  /*6520*/  LDG.E.64 R4, [R4.64] ;  /* 0x0000002404047981 */ /* 0x000ea4000c1e1b00 */
[----:B--2---:R-:W0:Y:S02]  /*6530*/  F2I.S64.F64.TRUNC R2, R4 ;  /* 0x0000000400027311 */ /* 0x004e24000030d900 */
[----:B0-----:R-:W-:Y:S01]  /*6540*/  PRMT R0, R2, 0x7610, R0 ;  /* 0x0000761002007816 */ /* 0x001fe20000000000 */
[----:B------:R-:W-:Y:S05]  /*6550*/  BRA `(.L_x_5773) ;  /* 0x000009e000007947 */ /* 0x000fea0003800000 */
.L_x_5781:
        /* <DEDUP_REMOVED lines=28> */
.L_x_5784:
        /* <DEDUP_REMOVED lines=15> */
.L_x_5783:
[----:B------:R-:W2:Y:S02]  /*6810*/  LDG.E.U16 R2, [R4.64] ;  /* 0x0000002404027981 */ /* 0x000ea4000c1e1500 */
[----:B--2---:R-:W-:-:S06]  /*6820*/  PRMT R2, RZ, 0x5410, R2 ;  /* 0x00005410ff027816 */ /* 0x004fcc0000000002 */
[----:B------:R-:W0:Y:S02]  /*6830*/  F2I.S64.TRUNC R2, R2 ;  /* 0x0000000200027311 */ /* 0x000e24000020d900 */
[----:B0-----:R-:W-:Y:S01]  /*6840*/  PRMT R0, R2, 0x7610, R0 ;  /* 0x0000761002007816 */ /* 0x001fe20000000000 */
[----:B------:R-:W-:Y:S05]  /*6850*/  BRA `(.L_x_5773) ;  /* 0x000006e000007947 */ /* 0x000fea0003800000 */
.L_x_5780:
        /* <DEDUP_REMOVED lines=10> */
.L_x_5787:
        /* <DEDUP_REMOVED lines=21> */
.L_x_5791:
[----:B------:R-:W-:Y:S05]  /*6a50*/  BSYNC B1 ;  /* 0x0000000000017941 */ /* 0x000fea0003800000 */
.L_x_5790:
[----:B------:R-:W-:Y:S01]  /*6a60*/  IMAD.SHL.U32 R2, R2, 0x100000, RZ ;  /* 0x0010000002027824 */ /* 0x000fe200078e00ff */
[----:B------:R-:W-:-:S04]  /*6a70*/  LEA R3, R0, 0x3b800000, 0x17 ;  /* 0x3b80000000037811 */ /* 0x000fc800078eb8ff */
[----:B------:R-:W-:Y:S02]  /*6a80*/  LOP3.LUT R2, R3, R2, R4, 0xfe, !PT ;  /* 0x0000000203027212 */ /* 0x000fe400078efe04 */
.L_x_5789:
[----:B------:R-:W-:Y:S05]  /*6a90*/  BSYNC B0 ;  /* 0x0000000000007941 */ /* 0x000fea0003800000 */
.L_x_5788:
[----:B------:R-:W0:Y:S02]  /*6aa0*/  F2I.S64.TRUNC R2, R2 ;  /* 0x0000000200027311 */ /* 0x000e24000020d900 */
[----:B0-----:R-:W-:Y:S01]  /*6ab0*/  PRMT R0, R2, 0x7610, R0 ;  /* 0x0000761002007816 */ /* 0x001fe20000000000 */
[----:B------:R-:W-:Y:S05]  /*6ac0*/  BRA `(.L_x_5773) ;  /* 0x0000047000007947 */ /* 0x000fea0003800000 */
.L_x_5786:
        /* <DEDUP_REMOVED lines=21> */
.L_x_5795:
[----:B------:R-:W-:Y:S05]  /*6c20*/  BSYNC B1 ;  /* 0x0000000000017941 */ /* 0x000fea0003800000 */
.L_x_5794:
[----:B------:R-:W-:Y:S01]  /*6c30*/  IMAD.SHL.U32 R2, R2, 0x200000, RZ ;  /* 0x0020000002027824 */ /* 0x000fe200078e00ff */
[----:B------:R-:W-:-:S04]  /*6c40*/  LEA R3, R0, 0x37800000, 0x17 ;  /* 0x3780000000037811 */ /* 0x000fc800078eb8ff */
[----:B------:R-:W-:Y:S02]  /*6c50*/  LOP3.LUT R2, R3, R2, R4, 0xfe, !PT ;  /* 0x0000000203027212 */ /* 0x000fe400078efe04 */
.L_x_5793:
[----:B------:R-:W-:Y:S05]  /*6c60*/  BSYNC B0 ;  /* 0x0000000000007941 */ /* 0x000fea0003800000 */
.L_x_5792:
[----:B------:R-:W0:Y:S02]  /*6c70*/  F2I.S64.TRUNC R2, R2 ;  /* 0x0000000200027311 */ /* 0x000e24000020d900 */
[----:B0-----:R-:W-:Y:S01]  /*6c80*/  PRMT R0, R2, 0x7610, R0 ;  /* 0x0000761002007816 */ /* 0x001fe20000000000 */
[----:B------:R-:W-:Y:S05]  /*6c90*/  BRA `(.L_x_5773) ;  /* 0x000002a000007947 */ /* 0x000fea0003800000 */
.L_x_5785:
        /* <DEDUP_REMOVED lines=14> */
.L_x_5799:
[----:B------:R-:W-:Y:S05]  /*6d80*/  BSYNC B0 ;  /* 0x0000000000007941 */ /* 0x000fea0003800000 */
.L_x_5798:
[----:B------:R-:W0:Y:S02]  /*6d90*/  F2I.S64.TRUNC R2, R2 ;  /* 0x0000000200027311 */ /* 0x000e24000020d900 */
[----:B0-----:R-:W-:Y:S01]  /*6da0*/  PRMT R0, R2, 0x7610, R0 ;  /* 0x0000761002007816 */ /* 0x001fe20000000000 */
[----:B------:R-:W-:Y:S05]  /*6db0*/  BRA `(.L_x_5773) ;  /* 0x0000018000007947 */ /* 0x000fea0003800000 */
.L_x_5772:
        /* <DEDUP_REMOVED lines=21> */
.L_x_5797:
[----:B------:R0:W5:Y:S01]  /*6f10*/  LDG.E.U8 R0, [R4.64] ;  /* 0x0000002404007981 */ /* 0x000162000c1e1100 */
[----:B------:R-:W-:Y:S05]  /*6f20*/  BRA `(.L_x_5773) ;  /* 0x0000001000007947 */ /* 0x000fea0003800000 */
.L_x_5796:
[----:B------:R0:W5:Y:S02]  /*6f30*/  LDG.E.U8 R0, [R4.64] ;  /* 0x0000002404007981 */ /* 0x000164000c1e1100 */
.L_x_5773:
        /* <DEDUP_REMOVED lines=22> */
.L_x_5803:
[----:B------:R-:W-:-:S06]  /*70a0*/  HADD2.F32 R3, -RZ, R19.H0_H0 ;  /* 0x20000013ff037230 */ /* 0x000fcc0000004100 */
[----:B------:R-:W1:Y:S02]  /*70b0*/  F2I.S64.TRUNC R2, R3 ;  /* 0x0000000300027311 */ /* 0x000e64000020d900 */
[----:B-1----:R1:W-:Y:S01]  /*70c0*/  STG.E.U8 [R16.64], R2 ;  /* 0x0000000210007986 */ /* 0x0023e2000c101124 */
[----:B------:R-:W-:Y:S05]  /*70d0*/  BRA `(.L_x_5805) ;  /* 0x00000e4000007947 */ /* 0x000fea0003800000 */
.L_x_5802:
        /* <DEDUP_REMOVED lines=10> */
.L_x_5807:
[----:B------:R-:W-:-:S06]  /*7180*/  HADD2.F32 R19, -RZ, R19.H0_H0 ;  /* 0x20000013ff137230 */ /* 0x000fcc0000004100 */
[----:B------:R-:W1:Y:S02]  /*7190*/  F2I.FTZ.TRUNC.NTZ R19, R19 ;  /* 0x0000001300137305 */ /* 0x000e64000021f100 */
[----:B-1----:R1:W-:Y:S01]  /*71a0*/  STG.E [R16.64], R19 ;  /* 0x0000001310007986 */ /* 0x0023e2000c101924 */
[----:B------:R-:W-:Y:S05]  /*71b0*/  BRA `(.L_x_5805) ;  /* 0x00000d6000007947 */ /* 0x000fea0003800000 */
.L_x_5806:
[----:B------:R-:W-:-:S06]  /*71c0*/  HADD2.F32 R19, -RZ, R19.H0_H0 ;  /* 0x20000013ff137230 */ /* 0x000fcc0000004100 */
[----:B------:R-:W1:Y:S02]  /*71d0*/  F2I.FTZ.TRUNC.NTZ R19, R19 ;  /* 0x0000001300137305 */ /* 0x000e64000021f100 */
[----:B-1----:R1:W-:Y:S01]  /*71e0*/  STG.E.U16 [R16.64], R19 ;  /* 0x0000001310007986 */ /* 0x0023e2000c101524 */
[----:B------:R-:W-:Y:S05]  /*71f0*/  BRA `(.L_x_5805) ;  /* 0x00000d2000007947 */ /* 0x000fea0003800000 */
.L_x_5801:
        /* <DEDUP_REMOVED lines=9> */
.L_x_5809:
[----:B------:R1:W-:Y:S01]  /*7290*/  STG.E.U16 [R16.64], R19 ;  /* 0x0000001310007986 */ /* 0x0003e2000c101524 */
[----:B------:R-:W-:Y:S05]  /*72a0*/  BRA `(.L_x_5805) ;  /* 0x00000c7000007947 */ /* 0x000fea0003800000 */
.L_x_5808:
        /* <DEDUP_REMOVED lines=10> */
.L_x_5811:
[----:B------:R-:W-:-:S05]  /*7350*/  HADD2.F32 R0, -RZ, R19.H0_H0 ;  /* 0x20000013ff007230 */ /* 0x000fca0000004100 */
[----:B------:R-:W-:-:S04]  /*7360*/  F2FP.PACK_AB R0, RZ, R0 ;  /* 0x00000000ff00723e */ /* 0x000fc800000000ff */
[----:B------:R-:W-:-:S05]  /*7370*/  PRMT R0, R0, 0x5410, RZ ;  /* 0x0000541000007816 */ /* 0x000fca00000000ff */
[----:B------:R1:W-:Y:S01]  /*7380*/  STG.E [R16.64], R0 ;  /* 0x0000000010007986 */ /* 0x0003e2000c101924 */
[----:B------:R-:W-:Y:S05]  /*7390*/  BRA `(.L_x_5805) ;  /* 0x00000b8000007947 */ /* 0x000fea0003800000 */
.L_x_5810:
[----:B------:R-:W-:-:S05]  /*73a0*/  HADD2.F32 R2, -RZ, R19.H0_H0 ;  /* 0x20000013ff027230 */ /* 0x000fca0000004100 */
[----:B------:R-:W-:-:S06]  /*73b0*/  FMUL.FTZ R2, R2, 1 ;  /* 0x3f80000002027820 */ /* 0x000fcc0000410000 */
[----:B------:R-:W1:Y:S02]  /*73c0*/  F2F.F64.F32 R2, R2 ;  /* 0x0000000200027310 */ /* 0x000e640000201800 */
[----:B-1----:R1:W-:Y:S01]  /*73d0*/  STG.E.64 [R16.64], R2 ;  /* 0x0000000210007986 */ /* 0x0023e2000c101b24 */
[----:B------:R-:W-:Y:S05]  /*73e0*/  BRA `(.L_x_5805) ;  /* 0x00000b3000007947 */ /* 0x000fea0003800000 */
.L_x_5800:
        /* <DEDUP_REMOVED lines=13> */
.L_x_5814:
[----:B------:R-:W-:Y:S01]  /*74c0*/  HADD2.F32 R19, -RZ, R19.H0_H0 ;  /* 0x20000013ff137230 */ /* 0x000fe20000004100 */
[----:B------:R-:W-:-:S04]  /*74d0*/  CS2R R6, SRZ ;  /* 0x0000000000067805 */ /* 0x000fc8000001ff00 */
[----:B0-----:R-:W-:-:S06]  /*74e0*/  FMUL.FTZ R4, R19, 1 ;  /* 0x3f80000013047820 */ /* 0x001fcc0000410000 */
[----:B------:R-:W0:Y:S02]  /*74f0*/  F2F.F64.F32 R4, R4 ;  /* 0x0000000400047310 */ /* 0x000e240000201800 */
[----:B0-----:R0:W-:Y:S01]  /*7500*/  STG.E.128 [R16.64], R4 ;  /* 0x0000000410007986 */ /* 0x0011e2000c101d24 */
[----:B------:R-:W-:Y:S05]  /*7510*/  BRA `(.L_x_5805) ;  /* 0x00000a0000007947 */ /* 0x000fea0003800000 */
.L_x_5813:
        /* <DEDUP_REMOVED lines=21> */
.L_x_5818:
[----:B------:R-:W-:Y:S05]  /*7670*/  BSYNC B0 ;  /* 0x0000000000007941 */ /* 0x000fea0003800000 */
.L_x_5817:
[----:B------:R-:W-:-:S05]  /*7680*/  LOP3.LUT R3, R0, R3, RZ, 0xfc, !PT ;  /* 0x0000000300037212 */ /* 0x000fca00078efcff */
[----:B------:R1:W-:Y:S01]  /*7690*/  STG.E.U8 [R16.64], R3 ;  /* 0x0000000310007986 */ /* 0x0003e2000c101124 */
[----:B------:R-:W-:Y:S05]  /*76a0*/  BRA `(.L_x_5805) ;  /* 0x0000087000007947 */ /* 0x000fea0003800000 */
.L_x_5816:
        /* <DEDUP_REMOVED lines=13> */
.L_x_5820:
[----:B------:R-:W-:Y:S01]  /*7780*/  IMAD.MOV.U32 R0, RZ, RZ, 0x7f ;  /* 0x0000007fff007424 */ /* 0x000fe200078e00ff */
[----:B------:R-:W-:-:S04]  /*7790*/  ISETP.GT.U32.AND P0, PT, R2, 0x7f800000, PT ;  /* 0x7f8000000200780c */ /* 0x000fc80003f04070 */
[----:B------:R-:W-:-:S04]  /*77a0*/  SEL R0, R0, 0x7c, P0 ;  /* 0x0000007c00007807 */ /* 0x000fc80000000000 */
.L_x_5821:
[----:B------:R-:W-:Y:S05]  /*77b0*/  BSYNC B0 ;  /* 0x0000000000007941 */ /* 0x000fea0003800000 */
.L_x_5819:
[----:B------:R-:W-:-:S04]  /*77c0*/  LOP3.LUT R2, R19, 0x80000000, RZ, 0xc0, !PT ;  /* 0x8000000013027812 */ /* 0x000fc800078ec0ff */
[----:B------:R-:W-:-:S04]  /*77d0*/  SHF.R.U32.HI R3, RZ, 0x18, R2 ;  /* 0x00000018ff037819 */ /* 0x000fc80000011602 */
[----:B------:R-:W-:-:S05]  /*77e0*/  LOP3.LUT R3, R0, R3, RZ, 0xfc, !PT ;  /* 0x0000000300037212 */ /* 0x000fca00078efcff */
[----:B------:R1:W-:Y:S01]  /*77f0*/  STG.E.U8 [R16.64], R3 ;  /* 0x0000000310007986 */ /* 0x0003e2000c101124 */
[----:B------:R-:W-:Y:S05]  /*7800*/  BRA `(.L_x_5805) ;  /* 0x0000071000007947 */ /* 0x000fea0003800000 */
.L_x_5815:
[----:B------:R-:W-:-:S05]  /*7810*/  HADD2.F32 R0, -RZ, R19.H0_H0 ;  /* 0x20000013ff007230 */ /* 0x000fca0000004100 */
[----:B------:R-:W-:-:S05]  /*7820*/  F2FP.BF16.PACK_AB R0, RZ, R0 ;  /* 0x00000000ff00723e */ /* 0x000fca00000010ff */
[----:B------:R1:W-:Y:S01]  /*7830*/  STG.E.U16 [R16.64], R0 ;  /* 0x0000000010007986 */ /* 0x0003e2000c101524 */
[----:B------:R-:W-:Y:S05]  /*7840*/  BRA `(.L_x_5805) ;  /* 0x000006d000007947 */ /* 0x000fea0003800000 */
.L_x_5812:
        /* <DEDUP_REMOVED lines=12> */
.L_x_5824:
        /* <DEDUP_REMOVED lines=17> */
.L_x_5827:
[----:B------:R-:W-:-:S04]  /*7a20*/  LOP3.LUT R2, R19, 0x80000000, RZ, 0xc0, !PT ;  /* 0x8000000013027812 */ /* 0x000fc800078ec0ff */
[----:B------:R-:W-:-:S04]  /*7a30*/  SHF.R.U32.HI R3, RZ, 0x18, R2 ;  /* 0x00000018ff037819 */ /* 0x000fc80000011602 */
[----:B------:R-:W-:-:S04]  /*7a40*/  LOP3.LUT R0, R0, R3, RZ, 0xfc, !PT ;  /* 0x0000000300007212 */ /* 0x000fc800078efcff */
[----:B------:R-:W-:Y:S02]  /*7a50*/  PRMT R8, R0, 0x7610, R8 ;  /* 0x0000761000087816 */ /* 0x000fe40000000008 */
.L_x_5826:
[----:B------:R-:W-:Y:S05]  /*7a60*/  BSYNC B0 ;  /* 0x0000000000007941 */ /* 0x000fea0003800000 */
.L_x_5825:
[----:B------:R1:W-:Y:S01]  /*7a70*/  STG.E.U8 [R16.64], R8 ;  /* 0x0000000810007986 */ /* 0x0003e2000c101124 */
[----:B------:R-:W-:Y:S05]  /*7a80*/  BRA `(.L_x_5805) ;  /* 0x0000049000007947 */ /* 0x000fea0003800000 */
.L_x_5823:
        /* <DEDUP_REMOVED lines=17> */
.L_x_5830:
[----:B------:R-:W-:-:S04]  /*7ba0*/  LOP3.LUT R2, R19, 0x80000000, RZ, 0xc0, !PT ;  /* 0x8000000013027812 */ /* 0x000fc800078ec0ff */
[----:B------:R-:W-:-:S04]  /*7bb0*/  SHF.R.U32.HI R3, RZ, 0x18, R2 ;  /* 0x00000018ff037819 */ /* 0x000fc80000011602 */
[----:B------:R-:W-:-:S04]  /*7bc0*/  LOP3.LUT R0, R0, R3, RZ, 0xfc, !PT ;  /* 0x0000000300007212 */ /* 0x000fc800078efcff */
[----:B------:R-:W-:Y:S02]  /*7bd0*/  PRMT R8, R0, 0x7610, R8 ;  /* 0x0000761000087816 */ /* 0x000fe40000000008 */
.L_x_5829:
[----:B------:R-:W-:Y:S05]  /*7be0*/  BSYNC B0 ;  /* 0x0000000000007941 */ /* 0x000fea0003800000 */
.L_x_5828:
[----:B------:R1:W-:Y:S01]  /*7bf0*/  STG.E.U8 [R16.64], R8 ;  /* 0x0000000810007986 */ /* 0x0003e2000c101124 */
[----:B------:R-:W-:Y:S05]  /*7c00*/  BRA `(.L_x_5805) ;  /* 0x0000031000007947 */ /* 0x000fea0003800000 */
.L_x_5822:
        /* <DEDUP_REMOVED lines=22> */
.L_x_5804:
        /* <DEDUP_REMOVED lines=20> */
.L_x_5832:
[----:B------:R-:W-:-:S06]  /*7eb0*/  HADD2.F32 R2, -RZ, R19.H0_H0 ;  /* 0x20000013ff027230 */ /* 0x000fcc0000004100 */
[----:B------:R-:W1:Y:S02]  /*7ec0*/  F2I.U64.TRUNC R2, R2 ;  /* 0x0000000200027311 */ /* 0x000e64000020d800 */
[----:B-1----:R1:W-:Y:S01]  /*7ed0*/  STG.E.64 [R16.64], R2 ;  /* 0x0000000210007986 */ /* 0x0023e2000c101b24 */
[----:B------:R-:W-:Y:S05]  /*7ee0*/  BRA `(.L_x_5805) ;  /* 0x0000003000007947 */ /* 0x000fea0003800000 */
.L_x_5831:
[----:B------:R-:W-:-:S06]  /*7ef0*/  HADD2.F32 R19, -RZ, R19.H0_H0 ;  /* 0x20000013ff137230 */ /* 0x000fcc0000004100 */
[----:B------:R-:W1:Y:S02]  /*7f00*/  F2I.FTZ.U32.TRUNC.NTZ R19, R19 ;  /* 0x0000001300137305 */ /* 0x000e64000021f000 */
[----:B-1----:R1:W-:Y:S02]  /*7f10*/  STG.E [R16.64], R19 ;  /* 0x0000001310007986 */ /* 0x0023e4000c101924 */
.L_x_5805:
        /* <DEDUP_REMOVED lines=258> */
.L_x_5833:
        /* <DEDUP_REMOVED lines=21> */
.L_x_5837:
[----:B------:R-:W2:Y:S02]  /*9090*/  LDG.E.U8 R2, [R2.64] ;  /* 0x0000002402027981 */ /* 0x000ea4000c1e1100 */
[----:B--2---:R-:W0:Y:S02]  /*90a0*/  I2F.U16 R0, R2 ;  /* 0x0000000200007306 */ /* 0x004e240000101000 */
[----:B0-----:R-:W-:-:S04]  /*90b0*/  F2FP.PACK_AB R0, RZ, R0 ;  /* 0x00000000ff00723e */ /* 0x001fc800000000ff */
[----:B------:R-:W-:Y:S01]  /*90c0*/  PRMT R19, R0, 0x7610, R19 ;  /* 0x0000761000137816 */ /* 0x000fe20000000013 */
[----:B------:R-:W-:Y:S05]  /*90d0*/  BRA `(.L_x_5839) ;  /* 0x00000ed000007947 */ /* 0x000fea0003800000 */
.L_x_5836:
        /* <DEDUP_REMOVED lines=11> */
.L_x_5841:
[----:B------:R-:W2:Y:S02]  /*9190*/  LDG.E R2, [R2.64] ;  /* 0x0000002402027981 */ /* 0x000ea4000c1e1900 */
[----:B--2---:R-:W0:Y:S02]  /*91a0*/  I2F R0, R2 ;  /* 0x0000000200007306 */ /* 0x004e240000201400 */
[----:B0-----:R-:W-:-:S04]  /*91b0*/  F2FP.PACK_AB R0, RZ, R0 ;  /* 0x00000000ff00723e */ /* 0x001fc800000000ff */
[----:B------:R-:W-:Y:S01]  /*91c0*/  PRMT R19, R0, 0x7610, R19 ;  /* 0x0000761000137816 */ /* 0x000fe20000000013 */
[----:B------:R-:W-:Y:S05]  /*91d0*/  BRA `(.L_x_5839) ;  /* 0x00000dd000007947 */ /* 0x000fea0003800000 */
.L_x_5840:
[----:B------:R-:W2:Y:S02]  /*91e0*/  LDG.E.U16 R2, [R2.64] ;  /* 0x0000002402027981 */ /* 0x000ea4000c1e1500 */
[----:B--2---:R-:W0:Y:S02]  /*91f0*/  I2F.S16 R0, R2 ;  /* 0x0000000200007306 */ /* 0x004e240000101400 */
[----:B0-----:R-:W-:-:S04]  /*9200*/  F2FP.PACK_AB R0, RZ, R0 ;  /* 0x00000000ff00723e */ /* 0x001fc800000000ff */
[----:B------:R-:W-:Y:S01]  /*9210*/  PRMT R19, R0, 0x7610, R19 ;  /* 0x0000761000137816 */ /* 0x000fe20000000013 */
[----:B------:R-:W-:Y:S05]  /*9220*/  BRA `(.L_x_5839) ;  /* 0x00000d8000007947 */ /* 0x000fea0003800000 */
.L_x_5835:
        /* <DEDUP_REMOVED lines=9> */
.L_x_5843:
[----:B------:R0:W5:Y:S01]  /*92c0*/  LDG.E.U16 R19, [R2.64] ;  /* 0x0000002402137981 */ /* 0x000162000c1e1500 */
[----:B------:R-:W-:Y:S05]  /*92d0*/  BRA `(.L_x_5839) ;  /* 0x00000cd000007947 */ /* 0x000fea0003800000 */
.L_x_5842:
        /* <DEDUP_REMOVED lines=9> */
.L_x_5845:
[----:B------:R0:W5:Y:S01]  /*9370*/  LDG.E.U16 R19, [R2.64] ;  /* 0x0000002402137981 */ /* 0x000162000c1e1500 */
[----:B------:R-:W-:Y:S05]  /*9380*/  BRA `(.L_x_5839) ;  /* 0x00000c2000007947 */ /* 0x000fea0003800000 */
.L_x_5844:
[----:B------:R-:W2:Y:S02]  /*9390*/  LDG.E.64 R2, [R2.64] ;  /* 0x0000002402027981 */ /* 0x000ea4000c1e1b00 */
[----:B--2---:R-:W0:Y:S01]  /*93a0*/  F2F.F32.F64 R0, R2 ;  /* 0x0000000200007310 */ /* 0x004e220000301000 */
[----:B------:R-:W0:-:S14]  /*93b0*/  DSETP.GEU.AND P0, PT, |R2|, c[0x2][0x0], PT ;  /* 0x008000000200762a */ /* 0x000e1c0003f0e200 */
[----:B0-----:R-:W-:-:S05]  /*93c0*/  @!P0 FMUL R0, R0, 1.175494350822287508e-38 ;  /* 0x0080000000008820 */ /* 0x001fca0000400000 */
[----:B------:R-:W-:-:S04]  /*93d0*/  F2FP.PACK_AB R0, RZ, R0 ;  /* 0x00000000ff00723e */ /* 0x000fc800000000ff */
[----:B------:R-:W-:Y:S01]  /*93e0*/  PRMT R19, R0, 0x7610, R19 ;  /* 0x0000761000137816 */ /* 0x000fe20000000013 */
[----:B------:R-:W-:Y:S05]  /*93f0*/  BRA `(.L_x_5839) ;  /* 0x00000bb000007947 */ /* 0x000fea0003800000 */
.L_x_5834:
        /* <DEDUP_REMOVED lines=14> */
.L_x_5848:
[----:B------:R-:W2:Y:S02]  /*94e0*/  LDG.E.64 R2, [R2.64] ;  /* 0x0000002402027981 */ /* 0x000ea4000c1e1b00 */
[----:B--2---:R-:W0:Y:S01]  /*94f0*/  F2F.F32.F64 R0, R2 ;  /* 0x0000000200007310 */ /* 0x004e220000301000 */
[----:B------:R-:W0:-:S14]  /*9500*/  DSETP.GEU.AND P0, PT, |R2|, c[0x2][0x0], PT ;  /* 0x008000000200762a */ /* 0x000e1c0003f0e200 */
[----:B0-----:R-:W-:-:S05]  /*9510*/  @!P0 FMUL R0, R0, 1.175494350822287508e-38 ;  /* 0x0080000000008820 */ /* 0x001fca0000400000 */
[----:B------:R-:W-:-:S04]  /*9520*/  F2FP.PACK_AB R0, RZ, R0 ;  /* 0x00000000ff00723e */ /* 0x000fc800000000ff */
[----:B------:R-:W-:Y:S01]  /*9530*/  PRMT R19, R0, 0x7610, R19 ;  /* 0x0000761000137816 */ /* 0x000fe20000000013 */
[----:B------:R-:W-:Y:S05]  /*9540*/  BRA `(.L_x_5839) ;  /* 0x00000a6000007947 */ /* 0x000fea0003800000 */
.L_x_5847:
        /* <DEDUP_REMOVED lines=28> */
.L_x_5850:
        /* <DEDUP_REMOVED lines=15> */
.L_x_5849:
[----:B------:R-:W2:Y:S02]  /*9800*/  LDG.E.U16 R0, [R2.64] ;  /* 0x0000002402007981 */ /* 0x000ea4000c1e1500 */
[----:B--2---:R-:W-:-:S04]  /*9810*/  PRMT R0, RZ, 0x5410, R0 ;  /* 0x00005410ff007816 */ /* 0x004fc80000000000 */
[----:B------:R-:W-:-:S04]  /*9820*/  F2FP.PACK_AB R0, RZ, R0 ;  /* 0x00000000ff00723e */ /* 0x000fc800000000ff */
[----:B------:R-:W-:Y:S01]  /*9830*/  PRMT R19, R0, 0x7610, R19 ;  /* 0x0000761000137816 */ /* 0x000fe20000000013 */
[----:B------:R-:W-:Y:S05]  /*9840*/  BRA `(.L_x_5839) ;  /* 0x0000076000007947 */ /* 0x000fea0003800000 */
.L_x_5846:
        /* <DEDUP_REMOVED lines=12> */
.L_x_5853:
        /* <DEDUP_REMOVED lines=21> */
.L_x_5857:
[----:B------:R-:W-:Y:S05]  /*9a60*/  BSYNC B1 ;  /* 0x0000000000017941 */ /* 0x000fea0003800000 */
.L_x_5856:
[----:B------:R-:W-:Y:S01]  /*9a70*/  LEA R3, R0, 0x3b800000, 0x17 ;  /* 0x3b80000000037811 */ /* 0x000fe200078eb8ff */
[----:B------:R-:W-:-:S05]  /*9a80*/  IMAD.SHL.U32 R0, R2, 0x100000, RZ ;  /* 0x0010000002007824 */ /* 0x000fca00078e00ff */
[----:B------:R-:W-:Y:S02]  /*9a90*/  LOP3.LUT R0, R3, R0, R4, 0xfe, !PT ;  /* 0x0000000003007212 */ /* 0x000fe400078efe04 */
.L_x_5855:
[----:B------:R-:W-:Y:S05]  /*9aa0*/  BSYNC B0 ;  /* 0x0000000000007941 */ /* 0x000fea0003800000 */
.L_x_5854:
[----:B------:R-:W-:-:S04]  /*9ab0*/  F2FP.PACK_AB R0, RZ, R0 ;  /* 0x00000000ff00723e */ /* 0x000fc800000000ff */
[----:B------:R-:W-:Y:S01]  /*9ac0*/  PRMT R19, R0, 0x7610, R19 ;  /* 0x0000761000137816 */ /* 0x000fe20000000013 */
[----:B------:R-:W-:Y:S05]  /*9ad0*/  BRA `(.L_x_5839) ;  /* 0x000004d000007947 */ /* 0x000fea0003800000 */
.L_x_5852:
        /* <DEDUP_REMOVED lines=21> */
.L_x_5861:
[----:B------:R-:W-:Y:S05]  /*9c30*/  BSYNC B1 ;  /* 0x0000000000017941 */ /* 0x000fea0003800000 */
.L_x_5860:
[----:B------:R-:W-:Y:S01]  /*9c40*/  LEA R3, R0, 0x37800000, 0x17 ;  /* 0x3780000000037811 */ /* 0x000fe200078eb8ff */
[----:B------:R-:W-:-:S05]  /*9c50*/  IMAD.SHL.U32 R0, R2, 0x200000, RZ ;  /* 0x0020000002007824 */ /* 0x000fca00078e00ff */
[----:B------:R-:W-:Y:S02]  /*9c60*/  LOP3.LUT R0, R3, R0, R4, 0xfe, !PT ;  /* 0x0000000003007212 */ /* 0x000fe400078efe04 */
.L_x_5859:
[----:B------:R-:W-:Y:S05]  /*9c70*/  BSYNC B0 ;  /* 0x0000000000007941 */ /* 0x000fea0003800000 */
.L_x_5858:
[----:B------:R-:W-:-:S04]  /*9c80*/  F2FP.PACK_AB R0, RZ, R0 ;  /* 0x00000000ff00723e */ /* 0x000fc800000000ff */
[----:B------:R-:W-:Y:S01]  /*9c90*/  PRMT R19, R0, 0x7610, R19 ;  /* 0x0000761000137816 */ /* 0x000fe20000000013 */
[----:B------:R-:W-:Y:S05]  /*9ca0*/  BRA `(.L_x_5839) ;  /* 0x0000030000007947 */ /* 0x000fea0003800000 */
.L_x_5851:
        /* <DEDUP_REMOVED lines=14> */
.L_x_5865:
[----:B------:R-:W-:Y:S05]  /*9d90*/  BSYNC B0 ;  /* 0x0000000000007941 */ /* 0x000fea0003800000 */
.L_x_5864:
[----:B------:R-:W-:-:S04]  /*9da0*/  F2FP.PACK_AB R0, RZ, R0 ;  /* 0x00000000ff00723e */ /* 0x000fc800000000ff */
[----:B------:R-:W-:Y:S01]  /*9db0*/  PRMT R19, R0, 0x7610, R19 ;  /* 0x0000761000137816 */ /* 0x000fe20000000013 */
[----:B------:R-:W-:Y:S05]  /*9dc0*/  BRA `(.L_x_5839) ;  /* 0x000001e000007947 */ /* 0x000fea0003800000 */
.L_x_5838:
        /* <DEDUP_REMOVED lines=21> */
.L_x_5863:
[----:B------:R-:W2:Y:S02]  /*9f20*/  LDG.E.64 R2, [R2.64] ;  /* 0x0000002402027981 */ /* 0x000ea4000c1e1b00 */
[----:B--2---:R-:W0:Y:S02]  /*9f30*/  I2F.U64 R0, R2 ;  /* 0x0000000200007312 */ /* 0x004e240000301000 */
[----:B0-----:R-:W-:-:S04]  /*9f40*/  F2FP.PACK_AB R0, RZ, R0 ;  /* 0x00000000ff00723e */ /* 0x001fc800000000ff */
[----:B------:R-:W-:Y:S01]  /*9f50*/  PRMT R19, R0, 0x7610, R19 ;  /* 0x0000761000137816 */ /* 0x000fe20000000013 */
[----:B------:R-:W-:Y:S05]  /*9f60*/  BRA `(.L_x_5839) ;  /* 0x0000004000007947 */ /* 0x000fea0003800000 */
.L_x_5862:
[----:B------:R-:W2:Y:S02]  /*9f70*/  LDG.E R2, [R2.64] ;  /* 0x0000002402027981 */ /* 0x000ea4000c1e1900 */
[----:B--2---:R-:W0:Y:S02]  /*9f80*/  I2F.U32 R0, R2 ;  /* 0x0000000200007306 */ /* 0x004e240000201000 */
[----:B0-----:R-:W-:-:S04]  /*9f90*/  F2FP.PACK_AB R0, RZ, R0 ;  /* 0x00000000ff00723e */ /* 0x001fc800000000ff */
[----:B------:R-:W-:Y:S02]  /*9fa0*/  PRMT R19, R0, 0x7610, R19 ;  /* 0x0000761000137816 */ /* 0x000fe40000000013 */
.L_x_5839:
        /* <DEDUP_REMOVED lines=16> */
.L_x_5869:
[----:B------:R0:W5:Y:S01]  /*a0b0*/  LDG.E.U8 R0, [R4.64] ;  /* 0x0000002404007981 */ /* 0x000162000c1e1100 */
[----:B------:R-:W-:Y:S05]  /*a0c0*/  BRA `(.L_x_5871) ;  /* 0x00000dc000007947 */ /* 0x000fea0003800000 */
.L_x_5868:
        /* <DEDUP_REMOVED lines=8> */
.L_x_5873:
[----:B------:R0:W5:Y:S01]  /*a150*/  LDG.E.U8 R0, [R4.64] ;  /* 0x0000002404007981 */ /* 0x000162000c1e1100 */
[----:B------:R-:W-:Y:S05]  /*a160*/  BRA `(.L_x_5871) ;  /* 0x00000d2000007947 */ /* 0x000fea0003800000 */
.L_x_5872:
[----:B------:R0:W5:Y:S01]  /*a170*/  LDG.E.U16 R0, [R4.64] ;  /* 0x0000002404007981 */ /* 0x000162000c1e1500 */
[----:B------:R-:W-:Y:S05]  /*a180*/  BRA `(.L_x_5871) ;  /* 0x00000d0000007947 */ /* 0x000fea0003800000 */
.L_x_5867:
        /* <DEDUP_REMOVED lines=10> */
.L_x_5875:
[----:B------:R-:W2:Y:S02]  /*a230*/  LDG.E.U16 R2, [R4.64] ;  /* 0x0000002404027981 */ /* 0x000ea4000c1e1500 */
[----:B--2---:R-:W-:-:S06]  /*a240*/  HADD2.F32 R2, -RZ, R2.H0_H0 ;  /* 0x20000002ff027230 */ /* 0x004fcc0000004100 */
[----:B------:R-:W0:Y:S02]  /*a250*/  F2I.S64.TRUNC R2, R2 ;  /* 0x0000000200027311 */ /* 0x000e24000020d900 */
[----:B0-----:R-:W-:Y:S01]  /*a260*/  PRMT R0, R2, 0x7610, R0 ;  /* 0x0000761002007816 */ /* 0x001fe20000000000 */
[----:B------:R-:W-:Y:S05]  /*a270*/  BRA `(.L_x_5871) ;  /* 0x00000c1000007947 */ /* 0x000fea0003800000 */
.L_x_5874:
        /* <DEDUP_REMOVED lines=10> */
.L_x_5877:
[----:B------:R-:W2:Y:S02]  /*a320*/  LDG.E.U16 R4, [R4.64] ;  /* 0x0000002404047981 */ /* 0x000ea4000c1e1500 */
[----:B--2---:R-:W-:-:S06]  /*a330*/  HADD2.F32 R2, -RZ, R4.H0_H0 ;  /* 0x20000004ff027230 */ /* 0x004fcc0000004100 */
[----:B------:R-:W0:Y:S02]  /*a340*/  F2I.S64.TRUNC R2, R2 ;  /* 0x0000000200027311 */ /* 0x000e24000020d900 */
[----:B0-----:R-:W-:Y:S01]  /*a350*/  PRMT R0, R2, 0x7610, R0 ;  /* 0x0000761002007816 */ /* 0x001fe20000000000 */
[----:B------:R-:W-:Y:S05]  /*a360*/  BRA `(.L_x_5871) ;  /* 0x00000b2000007947 */ /* 0x000fea0003800000 */
.L_x_5876:
[----:B------:R-:W2:Y:S02]  /*a370*/  LDG.E.64 R2, [R4.64] ;  /* 0x0000002404027981 */ /* 0x000ea4000c1e1b00 */
[----:B--2---:R-:W0:Y:S02]  /*a380*/  F2I.S64.F64.TRUNC R2, R2 ;  /* 0x0000000200027311 */ /* 0x004e24000030d900 */
[----:B0-----:R-:W-:Y:S01]  /*a390*/  PRMT R0, R2, 0x7610, R0 ;  /* 0x0000761002007816 */ /* 0x001fe20000000000 */
[----:B------:R-:W-:Y:S05]  /*a3a0*/  BRA `(.L_x_5871) ;  /* 0x00000ae000007947 */ /* 0x000fea0003800000 */
.L_x_5866:
        /* <DEDUP_REMOVED lines=12> */
.L_x_5880:
[----:B------:R-:W2:Y:S02]  /*a470*/  LDG.E.64 R4, [R4.64] ;  /* 0x0000002404047981 */ /* 0x000ea4000c1e1b00 */
[----:B--2---:R-:W0:Y:S02]  /*a480*/  F2I.S64.F64.TRUNC R2, R4 ;  /* 0x0000000400027311 */ /* 0x004e24000030d900 */
[----:B0-----:R-:W-:Y:S01]  /*a490*/  PRMT R0, R2, 0x7610, R0 ;  /* 0x0000761002007816 */ /* 0x001fe20000000000 */
[----:B------:R-:W-:Y:S05]  /*a4a0*/  BRA `(.L_x_5871) ;  /* 0x000009e000007947 */ /* 0x000fea0003800000 */
.L_x_5879:
        /* <DEDUP_REMOVED lines=28> */
.L_x_5882:
        /* <DEDUP_REMOVED lines=15> */
.L_x_5881:
[----:B------:R-:W2:Y:S02]  /*a760*/  LDG.E.U16 R2, [R4.64] ;  /* 0x0000002404027981 */ /* 0x000ea4000c1e1500 */
[----:B--2---:R-:W-:-:S06]  /*a770*/  PRMT R2, RZ, 0x5410, R2 ;  /* 0x00005410ff027816 */ /* 0x004fcc0000000002 */
[----:B------:R-:W0:Y:S02]  /*a780*/  F2I.S64.TRUNC R2, R2 ;  /* 0x0000000200027311 */ /* 0x000e24000020d900 */
[----:B0-----:R-:W-:Y:S01]  /*a790*/  PRMT R0, R2, 0x7610, R0 ;  /* 0x0000761002007816 */ /* 0x001fe20000000000 */
[----:B------:R-:W-:Y:S05]  /*a7a0*/  BRA `(.L_x_5871) ;  /* 0x000006e000007947 */ /* 0x000fea0003800000 */
.L_x_5878:
        /* <DEDUP_REMOVED lines=10> */
.L_x_5885:
        /* <DEDUP_REMOVED lines=21> */
.L_x_5889:
[----:B------:R-:W-:Y:S05]  /*a9a0*/  BSYNC B1 ;  /* 0x0000000000017941 */ /* 0x000fea0003800000 */
.L_x_5888:
[----:B------:R-:W-:Y:S01]  /*a9b0*/  IMAD.SHL.U32 R2, R2, 0x100000, RZ ;  /* 0x0010000002027824 */ /* 0x000fe200078e00ff */
[----:B------:R-:W-:-:S04]  /*a9c0*/  LEA R3, R0, 0x3b800000, 0x17 ;  /* 0x3b80000000037811 */ /* 0x000fc800078eb8ff */
[----:B------:R-:W-:Y:S02]  /*a9d0*/  LOP3.LUT R2, R3, R2, R4, 0xfe, !PT ;  /* 0x0000000203027212 */ /* 0x000fe400078efe04 */
.L_x_5887:
[----:B------:R-:W-:Y:S05]  /*a9e0*/  BSYNC B0 ;  /* 0x0000000000007941 */ /* 0x000fea0003800000 */
.L_x_5886:
[----:B------:R-:W0:Y:S02]  /*a9f0*/  F2I.S64.TRUNC R2, R2 ;  /* 0x0000000200027311 */ /* 0x000e24000020d900 */
[----:B0-----:R-:W-:Y:S01]  /*aa00*/  PRMT R0, R2, 0x7610, R0 ;  /* 0x0000761002007816 */ /* 0x001fe20000000000 */
[----:B------:R-:W-:Y:S05]  /*aa10*/  BRA `(.L_x_5871) ;  /* 0x0000047000007947 */ /* 0x000fea0003800000 */
.L_x_5884:
        /* <DEDUP_REMOVED lines=21> */
.L_x_5893:
[----:B------:R-:W-:Y:S05]  /*ab70*/  BSYNC B1 ;  /* 0x0000000000017941 */ /* 0x000fea0003800000 */
.L_x_5892:
[----:B------:R-:W-:Y:S01]  /*ab80*/  IMAD.SHL.U32 R2, R2, 0x200000, RZ ;  /* 0x0020000002027824 */ /* 0x000fe200078e00ff */
[----:B------:R-:W-:-:S04]  /*ab90*/  LEA R3, R0, 0x37800000, 0x17 ;  /* 0x3780000000037811 */ /* 0x000fc800078eb8ff */
[----:B------:R-:W-:Y:S02]  /*aba0*/  LOP3.LUT R2, R3, R2, R4, 0xfe, !PT ;  /* 0x0000000203027212 */ /* 0x000fe400078efe04 */
.L_x_5891:
[----:B------:R-:W-:Y:S05]  /*abb0*/  BSYNC B0 ;  /* 0x0000000000007941 */ /* 0x000fea0003800000 */
.L_x_5890:
[----:B------:R-:W0:Y:S02]  /*abc0*/  F2I.S64.TRUNC R2, R2 ;  /* 0x0000000200027311 */ /* 0x000e24000020d900 */
[----:B0-----:R-:W-:Y:S01]  /*abd0*/  PRMT R0, R2, 0x7610, R0 ;  /* 0x0000761002007816 */ /* 0x001fe20000000000 */
[----:B------:R-:W-:Y:S05]  /*abe0*/  BRA `(.L_x_5871) ;  /* 0x000002a000007947 */ /* 0x000fea0003800000 */
.L_x_5883:
        /* <DEDUP_REMOVED lines=14> */
.L_x_5897:
[----:B------:R-:W-:Y:S05]  /*acd0*/  BSYNC B0 ;  /* 0x0000000000007941 */ /* 0x000fea0003800000 */
.L_x_5896:
[----:B------:R-:W0:Y:S02]  /*ace0*/  F2I.S64.TRUNC R2, R2 ;  /* 0x0000000200027311 */ /* 0x000e24000020d900 */
[----:B0-----:R-:W-:Y:S01]  /*acf0*/  PRMT R0, R2, 0x7610, R0 ;  /* 0x0000761002007816 */ /* 0x001fe20000000000 */
[----:B------:R-:W-:Y:S05]  /*ad00*/  BRA `(.L_x_5871) ;  /* 0x0000018000007947 */ /* 0x000fea0003800000 */
.L_x_5870:
        /* <DEDUP_REMOVED lines=21> */
.L_x_5895:
[----:B------:R0:W5:Y:S01]  /*ae60*/  LDG.E.U8 R0, [R4.64] ;  /* 0x0000002404007981 */ /* 0x000162000c1e1100 */
[----:B------:R-:W-:Y:S05]  /*ae70*/  BRA `(.L_x_5871) ;  /* 0x0000001000007947 */ /* 0x000fea0003800000 */
.L_x_5894:
[----:B------:R0:W5:Y:S02]  /*ae80*/  LDG.E.U8 R0, [R4.64] ;  /* 0x0000002404007981 */ /* 0x000164000c1e1100 */
.L_x_5871:
        /* <DEDUP_REMOVED lines=22> */
.L_x_5901:
[----:B------:R-:W-:-:S06]  /*aff0*/  HADD2.F32 R3, -RZ, R19.H0_H0 ;  /* 0x20000013ff037230 */ /* 0x000fcc0000004100 */
[----:B------:R-:W1:Y:S02]  /*b000*/  F2I.S64.TRUNC R2, R3 ;  /* 0x0000000300027311 */ /* 0x000e64000020d900 */
[----:B-1----:R1:W-:Y:S01]  /*b010*/  STG.E.U8 [R16.64], R2 ;  /* 0x0000000210007986 */ /* 0x0023e2000c101124 */
[----:B------:R-:W-:Y:S05]  /*b020*/  BRA `(.L_x_5903) ;  /* 0x00000e4000007947 */ /* 0x000fea0003800000 */
.L_x_5900:
        /* <DEDUP_REMOVED lines=10> */
.L_x_5905:
[----:B------:R-:W-:-:S06]  /*b0d0*/  HADD2.F32 R19, -RZ, R19.H0_H0 ;  /* 0x20000013ff137230 */ /* 0x000fcc0000004100 */
[----:B------:R-:W1:Y:S02]  /*b0e0*/  F2I.FTZ.TRUNC.NTZ R19, R19 ;  /* 0x0000001300137305 */ /* 0x000e64000021f100 */
[----:B-1----:R1:W-:Y:S01]  /*b0f0*/  STG.E [R16.64], R19 ;  /* 0x0000001310007986 */ /* 0x0023e2000c101924 */
[----:B------:R-:W-:Y:S05]  /*b100*/  BRA `(.L_x_5903) ;  /* 0x00000d6000007947 */ /* 0x000fea0003800000 */
.L_x_5904:
[----:B------:R-:W-:-:S06]  /*b110*/  HADD2.F32 R19, -RZ, R19.H0_H0 ;  /* 0x20000013ff137230 */ /* 0x000fcc0000004100 */
[----:B------:R-:W1:Y:S02]  /*b120*/  F2I.FTZ.TRUNC.NTZ R19, R19 ;  /* 0x0000001300137305 */ /* 0x000e64000021f100 */
[----:B-1----:R1:W-:Y:S01]  /*b130*/  STG.E.U16 [R16.64], R19 ;  /* 0x0000001310007986 */ /* 0x0023e2000c101524 */
[----:B------:R-:W-:Y:S05]  /*b140*/  BRA `(.L_x_5903) ;  /* 0x00000d2000007947 */ /* 0x000fea0003800000 */
.L_x_5899:
        /* <DEDUP_REMOVED lines=9> */
.L_x_5907:
[----:B------:R1:W-:Y:S01]  /*b1e0*/  STG.E.U16 [R16.64], R19 ;  /* 0x0000001310007986 */ /* 0x0003e2000c101524 */
[----:B------:R-:W-:Y:S05]  /*b1f0*/  BRA `(.L_x_5903) ;  /* 0x00000c7000007947 */ /* 0x000fea0003800000 */
.L_x_5906:
        /* <DEDUP_REMOVED lines=10> */
.L_x_5909:
[----:B------:R-:W-:-:S05]  /*b2a0*/  HADD2.F32 R0, -RZ, R19.H0_H0 ;  /* 0x20000013ff007230 */ /* 0x000fca0000004100 */
[----:B------:R-:W-:-:S04]  /*b2b0*/  F2FP.PACK_AB R0, RZ, R0 ;  /* 0x00000000ff00723e */ /* 0x000fc800000000ff */
[----:B------:R-:W-:-:S05]  /*b2c0*/  PRMT R0, R0, 0x5410, RZ ;  /* 0x0000541000007816 */ /* 0x000fca00000000ff */
[----:B------:R1:W-:Y:S01]  /*b2d0*/  STG.E [R16.64], R0 ;  /* 0x0000000010007986 */ /* 0x0003e2000c101924 */
[----:B------:R-:W-:Y:S05]  /*b2e0*/  BRA `(.L_x_5903) ;  /* 0x00000b8000007947 */ /* 0x000fea0003800000 */
.L_x_5908:
[----:B------:R-:W-:-:S05]  /*b2f0*/  HADD2.F32 R2, -RZ, R19.H0_H0 ;  /* 0x20000013ff027230 */ /* 0x000fca0000004100 */
[----:B------:R-:W-:-:S06]  /*b300*/  FMUL.FTZ R2, R2, 1 ;  /* 0x3f80000002027820 */ /* 0x000fcc0000410000 */
[----:B------:R-:W1:Y:S02]  /*b310*/  F2F.F64.F32 R2, R2 ;  /* 0x0000000200027310 */ /* 0x000e640000201800 */
[----:B-1----:R1:W-:Y:S01]  /*b320*/  STG.E.64 [R16.64], R2 ;  /* 0x0000000210007986 */ /* 0x0023e2000c101b24 */
[----:B------:R-:W-:Y:S05]  /*b330*/  BRA `(.L_x_5903) ;  /* 0x00000b3000007947 */ /* 0x000fea0003800000 */
.L_x_5898:
        /* <DEDUP_REMOVED lines=13> */
.L_x_5912:
[----:B------:R-:W-:Y:S01]  /*b410*/  HADD2.F32 R19, -RZ, R19.H0_H0 ;  /* 0x20000013ff137230 */ /* 0x000fe20000004100 */
[----:B------:R-:W-:-:S04]  /*b420*/  CS2R R6, SRZ ;  /* 0x0000000000067805 */ /* 0x000fc8000001ff00 */
[----:B0-----:R-:W-:-:S06]  /*b430*/  FMUL.FTZ R4, R19, 1 ;  /* 0x3f80000013047820 */ /* 0x001fcc0000410000 */
[----:B------:R-:W0:Y:S02]  /*b440*/  F2F.F64.F32 R4, R4 ;  /* 0x0000000400047310 */ /* 0x000e240000201800 */
[----:B0-----:R0:W-:Y:S01]  /*b450*/  STG.E.128 [R16.64], R4 ;  /* 0x0000000410007986 */ /* 0x0011e2000c101d24 */
[----:B------:R-:W-:Y:S05]  /*b460*/  BRA `(.L_x_5903) ;  /* 0x00000a0000007947 */ /* 0x000fea0003800000 */
.L_x_5911:
        /* <DEDUP_REMOVED lines=21> */
.L_x_5916:
[----:B------:R-:W-:Y:S05]  /*b5c0*/  BSYNC B0 ;  /* 0x0000000000007941 */ /* 0x000fea0003800000 */
.L_x_5915:
[----:B------:R-:W-:-:S05]  /*b5d0*/  LOP3.LUT R3, R0, R3, RZ, 0xfc, !PT ;  /* 0x0000000300037212 */ /* 0x000fca00078efcff */
[----:B------:R1:W-:Y:S01]  /*b5e0*/  STG.E.U8 [R16.64], R3 ;  /* 0x0000000310007986 */ /* 0x0003e2000c101124 */
[----:B------:R-:W-:Y:S05]  /*b5f0*/  BRA `(.L_x_5903) ;  /* 0x0000087000007947 */ /* 0x000fea0003800000 */
.L_x_5914:
        /* <DEDUP_REMOVED lines=13> */
.L_x_5918:
[----:B------:R-:W-:Y:S01]  /*b6d0*/  IMAD.MOV.U32 R0, RZ, RZ, 0x7f ;  /* 0x0000007fff007424 */ /* 0x000fe200078e00ff */
[----:B------:R-:W-:-:S04]  /*b6e0*/  ISETP.GT.U32.AND P0, PT, R2, 0x7f800000, PT ;  /* 0x7f8000000200780c */ /* 0x000fc80003f04070 */
[----:B------:R-:W-:-:S04]  /*b6f0*/  SEL R0, R0, 0x7c, P0 ;  /* 0x0000007c00007807 */ /* 0x000fc80000000000 */
.L_x_5919:
[----:B------:R-:W-:Y:S05]  /*b700*/  BSYNC B0 ;  /* 0x0000000000007941 */ /* 0x000fea0003800000 */
.L_x_5917:
[----:B------:R-:W-:-:S04]  /*b710*/  LOP3.LUT R2, R19, 0x80000000, RZ, 0xc0, !PT ;  /* 0x8000000013027812 */ /* 0x000fc800078ec0ff */
[----:B------:R-:W-:-:S04]  /*b720*/  SHF.R.U32.HI R3, RZ, 0x18, R2 ;  /* 0x00000018ff037819 */ /* 0x000fc80000011602 */
[----:B------:R-:W-:-:S05]  /*b730*/  LOP3.LUT R3, R0, R3, RZ, 0xfc, !PT ;  /* 0x0000000300037212 */ /* 0x000fca00078efcff */
[----:B------:R1:W-:Y:S01]  /*b740*/  STG.E.U8 [R16.64], R3 ;  /* 0x0000000310007986 */ /* 0x0003e2000c101124 */
[----:B------:R-:W-:Y:S05]  /*b750*/  BRA `(.L_x_5903) ;  /* 0x0000071000007947 */ /* 0x000fea0003800000 */
.L_x_5913:
[----:B------:R-:W-:-:S05]  /*b760*/  HADD2.F32 R0, -RZ, R19.H0_H0 ;  /* 0x20000013ff007230 */ /* 0x000fca0000004100 */
[----:B------:R-:W-:-:S05]  /*b770*/  F2FP.BF16.PACK_AB R0, RZ, R0 ;  /* 0x00000000ff00723e */ /* 0x000fca00000010ff */
[----:B------:R1:W-:Y:S01]  /*b780*/  STG.E.U16 [R16.64], R0 ;  /* 0x0000000010007986 */ /* 0x0003e2000c101524 */
[----:B------:R-:W-:Y:S05]  /*b790*/  BRA `(.L_x_5903) ;  /* 0x000006d000007947 */ /* 0x000fea0003800000 */
.L_x_5910:
        /* <DEDUP_REMOVED lines=12> */
.L_x_5922:
        /* <DEDUP_REMOVED lines=17> */
.L_x_5925:
[----:B------:R-:W-:-:S04]  /*b970*/  LOP3.LUT R2, R19, 0x80000000, RZ, 0xc0, !PT ;  /* 0x8000000013027812 */ /* 0x000fc800078ec0ff */
[----:B------:R-:W-:-:S04]  /*b980*/  SHF.R.U32.HI R3, RZ, 0x18, R2 ;  /* 0x00000018ff037819 */ /* 0x000fc80000011602 */
[----:B------:R-:W-:-:S04]  /*b990*/  LOP3.LUT R0, R0, R3, RZ, 0xfc, !PT ;  /* 0x0000000300007212 */ /* 0x000fc800078efcff */
[----:B------:R-:W-:Y:S02]  /*b9a0*/  PRMT R8, R0, 0x7610, R8 ;  /* 0x0000761000087816 */ /* 0x000fe40000000008 */
.L_x_5924:
[----:B------:R-:W-:Y:S05]  /*b9b0*/  BSYNC B0 ;  /* 0x0000000000007941 */ /* 0x000fea0003800000 */
.L_x_5923:
[----:B------:R1:W-:Y:S01]  /*b9c0*/  STG.E.U8 [R16.64], R8 ;  /* 0x0000000810007986 */ /* 0x0003e2000c101124 */
[----:B------:R-:W-:Y:S05]  /*b9d0*/  BRA `(.L_x_5903) ;  /* 0x0000049000007947 */ /* 0x000fea0003800000 */
.L_x_5921:
        /* <DEDUP_REMOVED lines=17> */
.L_x_5928:
[----:B------:R-:W-:-:S04]  /*baf0*/  LOP3.LUT R2, R19, 0x80000000, RZ, 0xc0, !PT ;  /* 0x8000000013027812 */ /* 0x000fc800078ec0ff */
[----:B------:R-:W-:-:S04]  /*bb00*/  SHF.R.U32.HI R3, RZ, 0x18, R2 ;  /* 0x00000018ff037819 */ /* 0x000fc80000011602 */
[----:B------:R-:W-:-:S04]  /*bb10*/  LOP3.LUT R0, R0, R3, RZ, 0xfc, !PT ;  /* 0x0000000300007212 */ /* 0x000fc800078efcff */
[----:B------:R-:W-:Y:S02]  /*bb20*/  PRMT R8, R0, 0x7610, R8 ;  /* 0x0000761000087816 */ /* 0x000fe40000000008 */
.L_x_5927:
[----:B------:R-:W-:Y:S05]  /*bb30*/  BSYNC B0 ;  /* 0x0000000000007941 */ /* 0x000fea0003800000 */
.L_x_5926:
[----:B------:R1:W-:Y:S01]  /*bb40*/  STG.E.U8 [R16.64], R8 ;  /* 0x0000000810007986 */ /* 0x0003e2000c101124 */
[----:B------:R-:W-:Y:S05]  /*bb50*/  BRA `(.L_x_5903) ;  /* 0x0000031000007947 */ /* 0x000fea0003800000 */
.L_x_5920:
        /* <DEDUP_REMOVED lines=22> */
.L_x_5902:
        /* <DEDUP_REMOVED lines=20> */
.L_x_5930:
[----:B------:R-:W-:-:S06]  /*be00*/  HADD2.F32 R2, -RZ, R19.H0_H0 ;  /* 0x20000013ff027230 */ /* 0x000fcc0000004100 */
[----:B------:R-:W1:Y:S02]  /*be10*/  F2I.U64.TRUNC R2, R2 ;  /* 0x0000000200027311 */ /* 0x000e64000020d800 */
[----:B-1----:R1:W-:Y:S01]  /*be20*/  STG.E.64 [R16.64], R2 ;  /* 0x0000000210007986 */ /* 0x0023e2000c101b24 */
[----:B------:R-:W-:Y:S05]  /*be30*/  BRA `(.L_x_5903) ;  /* 0x0000003000007947 */ /* 0x000fea0003800000 */
.L_x_5929:
[----:B------:R-:W-:-:S06]  /*be40*/  HADD2.F32 R19, -RZ, R19.H0_H0 ;  /* 0x20000013ff137230 */ /* 0x000fcc0000004100 */
[----:B------:R-:W1:Y:S02]  /*be50*/  F2I.FTZ.U32.TRUNC.NTZ R19, R19 ;  /* 0x0000001300137305 */ /* 0x000e64000021f000 */
[----:B-1----:R1:W-:Y:S02]  /*be60*/  STG.E [R16.64], R19 ;  /* 0x0000001310007986 */ /* 0x0023e4000c101924 */
.L_x_5903:
[----:B------:R-:W-:Y:S02]  /*be70*/  IADD3 R23, R23, 0x80, RZ ;  /* 0x0000008017177810 */ /* 0x000fe40007ffe0ff */
.L_x_5734:
[----:B------:R-:W-:Y:S05]  /*be80*/  BSYNC B6 ;  /* 0x0000000000067941 */ /* 0x000fea0003800000 */
.L_x_5733:
        /* <DEDUP_REMOVED lines=257> */
.L_x_5931:
        /* <DEDUP_REMOVED lines=21> */
.L_x_5935:
[----:B------:R-:W2:Y:S02]  /*cff0*/  LDG.E.U8 R2, [R2.64] ;  /* 0x0000002402027981 */ /* 0x000ea4000c1e1100 */
[----:B--2---:R-:W0:Y:S02]  /*d000*/  I2F.U16 R0, R2 ;  /* 0x0000000200007306 */ /* 0x004e240000101000 */
[----:B0-----:R-:W-:-:S04]  /*d010*/  F2FP.PACK_AB R0, RZ, R0 ;  /* 0x00000000ff00723e */ /* 0x001fc800000000ff */
[----:B------:R-:W-:Y:S01]  /*d020*/  PRMT R19, R0, 0x7610, R19 ;  /* 0x0000761000137816 */ /* 0x000fe20000000013 */
[----:B------:R-:W-:Y:S05]  /*d030*/  BRA `(.L_x_5937) ;  /* 0x00000ed000007947 */ /* 0x000fea0003800000 */
.L_x_5934:
        /* <DEDUP_REMOVED lines=11> */
.L_x_5939:
[----:B------:R-:W2:Y:S02]  /*d0f0*/  LDG.E R2, [R2.64] ;  /* 0x0000002402027981 */ /* 0x000ea4000c1e1900 */
[----:B--2---:R-:W0:Y:S02]  /*d100*/  I2F R0, R2 ;  /* 0x0000000200007306 */ /* 0x004e240000201400 */
[----:B0-----:R-:W-:-:S04]  /*d110*/  F2FP.PACK_AB R0, RZ, R0 ;  /* 0x00000000ff00723e */ /* 0x001fc800000000ff */
[----:B------:R-:W-:Y:S01]  /*d120*/  PRMT R19, R0, 0x7610, R19 ;  /* 0x0000761000137816 */ /* 0x000fe20000000013 */
[----:B------:R-:W-:Y:S05]  /*d130*/  BRA `(.L_x_5937) ;  /* 0x00000dd000007947 */ /* 0x000fea0003800000 */
.L_x_5938:
[----:B------:R-:W2:Y:S02]  /*d140*/  LDG.E.U16 R2, [R2.64] ;  /* 0x0000002402027981 */ /* 0x000ea4000c1e1500 */
[----:B--2---:R-:W0:Y:S02]  /*d150*/  I2F.S16 R0, R2 ;  /* 0x0000000200007306 */ /* 0x004e240000101400 */
[----:B0-----:R-:W-:-:S04]  /*d160*/  F2FP.PACK_AB R0, RZ, R0 ;  /* 0x00000000ff00723e */ /* 0x001fc800000000ff */
[----:B------:R-:W-:Y:S01]  /*d170*/  PRMT R19, R0, 0x7610, R19 ;  /* 0x0000761000137816 */ /* 0x000fe20000000013 */
[----:B------:R-:W-:Y:S05]  /*d180*/  BRA `(.L_x_5937) ;  /* 0x00000d8000007947 */ /* 0x000fea0003800000 */
.L_x_5933:
        /* <DEDUP_REMOVED lines=9> */
.L_x_5941:
[----:B------:R0:W5:Y:S01]  /*d220*/  LDG.E.U16 R19, [R2.64] ;  /* 0x0000002402137981 */ /* 0x000162000c1e1500 */
[----:B------:R-:W-:Y:S05]  /*d230*/  BRA `(.L_x_5937) ;  /* 0x00000cd000007947 */ /* 0x000fea0003800000 */
.L_x_5940:
        /* <DEDUP_REMOVED lines=9> */
.L_x_5943:
[----:B------:R0:W5:Y:S01]  /*d2d0*/  LDG.E.U16 R19, [R2.64] ;  /* 0x0000002402137981 */ /* 0x000162000c1e1500 */
[----:B------:R-:W-:Y:S05]  /*d2e0*/  BRA `(.L_x_5937) ;  /* 0x00000c2000007947 */ /* 0x000fea0003800000 */
.L_x_5942:
[----:B------:R-:W2:Y:S02]  /*d2f0*/  LDG.E.64 R2, [R2.64] ;  /* 0x0000002402027981 */ /* 0x000ea4000c1e1b00 */
[----:B--2---:R-:W0:Y:S01]  /*d300*/  F2F.F32.F64 R0, R2 ;  /* 0x0000000200007310 */ /* 0x004e220000301000 */
[----:B------:R-:W0:-:S14]  /*d310*/  DSETP.GEU.AND P0, PT, |R2|, c[0x2][0x0], PT ;  /* 0x008000000200762a */ /* 0x000e1c0003f0e200 */
[----:B0-----:R-:W-:-:S05]  /*d320*/  @!P0 FMUL R0, R0, 1.175494350822287508e-38 ;  /* 0x0080000000008820 */ /* 0x001fca0000400000 */
[----:B------:R-:W-:-:S04]  /*d330*/  F2FP.PACK_AB R0, RZ, R0 ;  /* 0x00000000ff00723e */ /* 0x000fc800000000ff */
[----:B------:R-:W-:Y:S01]  /*d340*/  PRMT R19, R0, 0x7610, R19 ;  /* 0x0000761000137816 */ /* 0x000fe20000000013 */
[----:B------:R-:W-:Y:S05]  /*d350*/  BRA `(.L_x_5937) ;  /* 0x00000bb000007947 */ /* 0x000fea0003800000 */
.L_x_5932:
        /* <DEDUP_REMOVED lines=14> */
.L_x_5946:
[----:B------:R-:W2:Y:S02]  /*d440*/  LDG.E.64 R2, [R2.64] ;  /* 0x0000002402027981 */ /* 0x000ea4000c1e1b00 */
[----:B--2---:R-:W0:Y:S01]  /*d450*/  F2F.F32.F64 R0, R2 ;  /* 0x0000000200007310 */ /* 0x004e220000301000 */
[----:B------:R-:W0:-:S14]  /*d460*/  DSETP.GEU.AND P0, PT, |R2|, c[0x2][0x0], PT ;  /* 0x008000000200762a */ /* 0x000e1c0003f0e200 */
[----:B0-----:R-:W-:-:S05]  /*d470*/  @!P0 FMUL R0, R0, 1.175494350822287508e-38 ;  /* 0x0080000000008820 */ /* 0x001fca0000400000 */
[----:B------:R-:W-:-:S04]  /*d480*/  F2FP.PACK_AB R0, RZ, R0 ;  /* 0x00000000ff00723e */ /* 0x000fc800000000ff */
[----:B------:R-:W-:Y:S01]  /*d490*/  PRMT R19, R0, 0x7610, R19 ;  /* 0x0000761000137816 */ /* 0x000fe20000000013 */
[----:B------:R-:W-:Y:S05]  /*d4a0*/  BRA `(.L_x_5937) ;  /* 0x00000a6000007947 */ /* 0x000fea0003800000 */
.L_x_5945:
        /* <DEDUP_REMOVED lines=28> */
.L_x_5948:
        /* <DEDUP_REMOVED lines=15> */
.L_x_5947:
[----:B------:R-:W2:Y:S02]  /*d760*/  LDG.E.U16 R0, [R2.64] ;  /* 0x0000002402007981 */ /* 0x000ea4000c1e1500 */
[----:B--2---:R-:W-:-:S04]  /*d770*/  PRMT R0, RZ, 0x5410, R0 ;  /* 0x00005410ff007816 */ /* 0x004fc80000000000 */
[----:B------:R-:W-:-:S04]  /*d780*/  F2FP.PACK_AB R0, RZ, R0 ;  /* 0x00000000ff00723e */ /* 0x000fc800000000ff */
[----:B------:R-:W-:Y:S01]  /*d790*/  PRMT R19, R0, 0x7610, R19 ;  /* 0x0000761000137816 */ /* 0x000fe20000000013 */
[----:B------:R-:W-:Y:S05]  /*d7a0*/  BRA `(.L_x_5937) ;  /* 0x0000076000007947 */ /* 0x000fea0003800000 */
.L_x_5944:
        /* <DEDUP_REMOVED lines=12> */
.L_x_5951:
        /* <DEDUP_REMOVED lines=21> */
.L_x_5955:
[----:B------:R-:W-:Y:S05]  /*d9c0*/  BSYNC B1 ;  /* 0x0000000000017941 */ /* 0x000fea0003800000 */
.L_x_5954:
[----:B------:R-:W-:Y:S01]  /*d9d0*/  LEA R3, R0, 0x3b800000, 0x17 ;  /* 0x3b80000000037811 */ /* 0x000fe200078eb8ff */
[----:B------:R-:W-:-:S05]  /*d9e0*/  IMAD.SHL.U32 R0, R2, 0x100000, RZ ;  /* 0x0010000002007824 */ /* 0x000fca00078e00ff */
[----:B------:R-:W-:Y:S02]  /*d9f0*/  LOP3.LUT R0, R3, R0, R4, 0xfe, !PT ;  /* 0x0000000003007212 */ /* 0x000fe400078efe04 */
.L_x_5953:
[----:B------:R-:W-:Y:S05]  /*da00*/  BSYNC B0 ;  /* 0x0000000000007941 */ /* 0x000fea0003800000 */
.L_x_5952:
[----:B------:R-:W-:-:S04]  /*da10*/  F2FP.PACK_AB R0, RZ, R0 ;  /* 0x00000000ff00723e */ /* 0x000fc800000000ff */
[----:B------:R-:W-:Y:S01]  /*da20*/  PRMT R19, R0, 0x7610, R19 ;  /* 0x0000761000137816 */ /* 0x000fe20000000013 */
[----:B------:R-:W-:Y:S05]  /*da30*/  BRA `(.L_x_5937) ;  /* 0x000004d000007947 */ /* 0x000fea0003800000 */
.L_x_5950:
        /* <DEDUP_REMOVED lines=21> */
.L_x_5959:
[----:B------:R-:W-:Y:S05]  /*db90*/  BSYNC B1 ;  /* 0x0000000000017941 */ /* 0x000fea0003800000 */
.L_x_5958:
[----:B------:R-:W-:Y:S01]  /*dba0*/  LEA R3, R0, 0x37800000, 0x17 ;  /* 0x3780000000037811 */ /* 0x000fe200078eb8ff */
[----:B------:R-:W-:-:S05]  /*dbb0*/  IMAD.SHL.U32 R0, R2, 0x200000, RZ ;  /* 0x0020000002007824 */ /* 0x000fca00078e00ff */
[----:B------:R-:W-:Y:S02]  /*dbc0*/  LOP3.LUT R0, R3, R0, R4, 0xfe, !PT ;  /* 0x0000000003007212 */ /* 0x000fe400078efe04 */
.L_x_5957:
[----:B------:R-:W-:Y:S05]  /*dbd0*/  BSYNC B0 ;  /* 0x0000000000007941 */ /* 0x000fea0003800000 */
.L_x_5956:
[----:B------:R-:W-:-:S04]  /*dbe0*/  F2FP.PACK_AB R0, RZ, R0 ;  /* 0x00000000ff00723e */ /* 0x000fc800000000ff */
[----:B------:R-:W-:Y:S01]  /*dbf0*/  PRMT R19, R0, 0x7610, R19 ;  /* 0x0000761000137816 */ /* 0x000fe20000000013 */
[----:B------:R-:W-:Y:S05]  /*dc00*/  BRA `(.L_x_5937) ;  /* 0x0000030000007947 */ /* 0x000fea0003800000 */
.L_x_5949:
        /* <DEDUP_REMOVED lines=14> */
.L_x_5963:
[----:B------:R-:W-:Y:S05]  /*dcf0*/  BSYNC B0 ;  /* 0x0000000000007941 */ /* 0x000fea0003800000 */
.L_x_5962:
[----:B------:R-:W-:-:S04]  /*dd00*/  F2FP.PACK_AB R0, RZ, R0 ;  /* 0x00000000ff00723e */ /* 0x000fc800000000ff */
[----:B------:R-:W-:Y:S01]  /*dd10*/  PRMT R19, R0, 0x7610, R19 ;  /* 0x0000761000137816 */ /* 0x000fe20000000013 */
[----:B------:R-:W-:Y:S05]  /*dd20*/  BRA `(.L_x_5937) ;  /* 0x000001e000007947 */ /* 0x000fea0003800000 */
.L_x_5936:
        /* <DEDUP_REMOVED lines=21> */
.L_x_5961:
[----:B------:R-:W2:Y:S02]  /*de80*/  LDG.E.64 R2, [R2.64] ;  /* 0x0000002402027981 */ /* 0x000ea4000c1e1b00 */
[----:B--2---:R-:W0:Y:S02]  /*de90*/  I2F.U64 R0, R2 ;  /* 0x0000000200007312 */ /* 0x004e240000301000 */
[----:B0-----:R-:W-:-:S04]  /*dea0*/  F2FP.PACK_AB R0, RZ, R0 ;  /* 0x00000000ff00723e */ /* 0x001fc800000000ff */
[----:B------:R-:W-:Y:S01]  /*deb0*/  PRMT R19, R0, 0x7610, R19 ;  /* 0x0000761000137816 */ /* 0x000fe20000000013 */
[----:B------:R-:W-:Y:S05]  /*dec0*/  BRA `(.L_x_5937) ;  /* 0x0000004000007947 */ /* 0x000fea0003800000 */
.L_x_5960:
[----:B------:R-:W2:Y:S02]  /*ded0*/  LDG.E R2, [R2.64] ;  /* 0x0000002402027981 */ /* 0x000ea4000c1e1900 */
[----:B--2---:R-:W0:Y:S02]  /*dee0*/  I2F.U32 R0, R2 ;  /* 0x0000000200007306 */ /* 0x004e240000201000 */
[----:B0-----:R-:W-:-:S04]  /*def0*/  F2FP.PACK_AB R0, RZ, R0 ;  /* 0x00000000ff00723e */ /* 0x001fc800000000ff */
[----:B------:R-:W-:Y:S02]  /*df00*/  PRMT R19, R0, 0x7610, R19 ;  /* 0x0000761000137816 */ /* 0x000fe40000000013 */
.L_x_5937:
        /* <DEDUP_REMOVED lines=16> */
.L_x_5967:
[----:B------:R0:W5:Y:S01]  /*e010*/  LDG.E.U8 R0, [R4.64] ;  /* 0x0000002404007981 */ /* 0x000162000c1e1100 */
[----:B------:R-:W-:Y:S05]  /*e020*/  BRA `(.L_x_5969) ;  /* 0x00000dc000007947 */ /* 0x000fea0003800000 */
.L_x_5966:
        /* <DEDUP_REMOVED lines=8> */
.L_x_5971:
[----:B------:R0:W5:Y:S01]  /*e0b0*/  LDG.E.U8 R0, [R4.64] ;  /* 0x0000002404007981 */ /* 0x000162000c1e1100 */
[----:B------:R-:W-:Y:S05]  /*e0c0*/  BRA `(.L_x_5969) ;  /* 0x00000d2000007947 */ /* 0x000fea0003800000 */
.L_x_5970:
[----:B------:R0:W5:Y:S01]  /*e0d0*/  LDG.E.U16 R0, [R4.64] ;  /* 0x0000002404007981 */ /* 0x000162000c1e1500 */
[----:B------:R-:W-:Y:S05]  /*e0e0*/  BRA `(.L_x_5969) ;  /* 0x00000d0000007947 */ /* 0x000fea0003800000 */
.L_x_5965:
        /* <DEDUP_REMOVED lines=10> */
.L_x_5973:
[----:B------:R-:W2:Y:S02]  /*e190*/  LDG.E.U16 R2, [R4.64] ;  /* 0x0000002404027981 */ /* 0x000ea4000c1e1500 */
[----:B--2---:R-:W-:-:S06]  /*e1a0*/  HADD2.F32 R2, -RZ, R2.H0_H0 ;  /* 0x20000002ff027230 */ /* 0x004fcc0000004100 */
[----:B------:R-:W0:Y:S02]  /*e1b0*/  F2I.S64.TRUNC R2, R2 ;  /* 0x0000000200027311 */ /* 0x000e24000020d900 */
[----:B0-----:R-:W-:Y:S01]  /*e1c0*/  PRMT R0, R2, 0x7610, R0 ;  /* 0x0000761002007816 */ /* 0x001fe20000000000 */
[----:B------:R-:W-:Y:S05]  /*e1d0*/  BRA `(.L_x_5969) ;  /* 0x00000c1000007947 */ /* 0x000fea0003800000 */
.L_x_5972:
        /* <DEDUP_REMOVED lines=10> */
.L_x_5975:
[----:B------:R-:W2:Y:S02]  /*e280*/  LDG.E.U16 R4, [R4.64] ;  /* 0x0000002404047981 */ /* 0x000ea4000c1e1500 */
[----:B--2---:R-:W-:-:S06]  /*e290*/  HADD2.F32 R2, -RZ, R4.H0_H0 ;  /* 0x20000004ff027230 */ /* 0x004fcc0000004100 */
[----:B------:R-:W0:Y:S02]  /*e2a0*/  F2I.S64.TRUNC R2, R2 ;  /* 0x0000000200027311 */ /* 0x000e24000020d900 */
[----:B0-----:R-:W-:Y:S01]  /*e2b0*/  PRMT R0, R2, 0x7610, R0 ;  /* 0x0000761002007816 */ /* 0x001fe20000000000 */
[----:B------:R-:W-:Y:S05]  /*e2c0*/  BRA `(.L_x_5969) ;  /* 0x00000b2000007947 */ /* 0x000fea0003800000 */
.L_x_5974:
[----:B------:R-:W2:Y:S02]  /*e2d0*/  LDG.E.64 R2, [R4.64] ;  /* 0x0000002404027981 */ /* 0x000ea4000c1e1b00 */
[----:B--2---:R-:W0:Y:S02]  /*e2e0*/  F2I.S64.F64.TRUNC R2, R2 ;  /* 0x0000000200027311 */ /* 0x004e24000030d900 */
[----:B0-----:R-:W-:Y:S01]  /*e2f0*/  PRMT R0, R2, 0x7610, R0 ;  /* 0x0000761002007816 */ /* 0x001fe20000000000 */
[----:B------:R-:W-:Y:S05]  /*e300*/  BRA `(.L_x_5969) ;  /* 0x00000ae000007947 */ /* 0x000fea0003800000 */
.L_x_5964:
        /* <DEDUP_REMOVED lines=12> */
.L_x_5978:
[----:B------:R-:W2:Y:S02]  /*e3d0*/  LDG.E.64 R4, [R4.64] ;  /* 0x0000002404047981 */ /* 0x000ea4000c1e1b00 */
[----:B--2---:R-:W0:Y:S02]  /*e3e0*/  F2I.S64.F64.TRUNC R2, R4 ;  /* 0x0000000400027311 */ /* 0x004e24000030d900 */
[----:B0-----:R-:W-:Y:S01]  /*e3f0*/  PRMT R0, R2, 0x7610, R0 ;  /* 0x0000761002007816 */ /* 0x001fe20000000000 */
[----:B------:R-:W-:Y:S05]  /*e400*/  BRA `(.L_x_5969) ;  /* 0x000009e000007947 */ /* 0x000fea0003800000 */
.L_x_5977:
        /* <DEDUP_REMOVED lines=28> */
.L_x_5980:
        /* <DEDUP_REMOVED lines=15> */
.L_x_5979:
[----:B------:R-:W2:Y:S02]  /*e6c0*/  LDG.E.U16 R2, [R4.64] ;  /* 0x0000002404027981 */ /* 0x000ea4000c1e1500 */
[----:B--2---:R-:W-:-:S06]  /*e6d0*/  PRMT R2, RZ, 0x5410, R2 ;  /* 0x00005410ff027816 */ /* 0x004fcc0000000002 */
[----:B------:R-:W0:Y:S02]  /*e6e0*/  F2I.S64.TRUNC R2, R2 ;  /* 0x0000000200027311 */ /* 0x000e24000020d900 */
[----:B0-----:R-:W-:Y:S01]  /*e6f0*/  PRMT R0, R2, 0x7610, R0 ;  /* 0x0000761002007816 */ /* 0x001fe20000000000 */
[----:B------:R-:W-:Y:S05]  /*e700*/  BRA `(.L_x_5969) ;  /* 0x000006e000007947 */ /* 0x000fea0003800000 */
.L_x_5976:
        /* <DEDUP_REMOVED lines=10> */
.L_x_5983:
        /* <DEDUP_REMOVED lines=21> */
.L_x_5987:
[----:B------:R-:W-:Y:S05]  /*e900*/  BSYNC B1 ;  /* 0x0000000000017941 */ /* 0x000fea0003800000 */
.L_x_5986:
[----:B------:R-:W-:Y:S01]  /*e910*/  IMAD.SHL.U32 R2, R2, 0x100000, RZ ;  /* 0x0010000002027824 */ /* 0x000fe200078e00ff */
[----:B------:R-:W-:-:S04]  /*e920*/  LEA R3, R0, 0x3b800000, 0x17 ;  /* 0x3b80000000037811 */ /* 0x000fc800078eb8ff */
[----:B------:R-:W-:Y:S02]  /*e930*/  LOP3.LUT R2, R3, R2, R4, 0xfe, !PT ;  /* 0x0000000203027212 */ /* 0x000fe400078efe04 */
.L_x_5985:
[----:B------:R-:W-:Y:S05]  /*e940*/  BSYNC B0 ;  /* 0x0000000000007941 */ /* 0x000fea0003800000 */
.L_x_5984:
[----:B------:R-:W0:Y:S02]  /*e950*/  F2I.S64.TRUNC R2, R2 ;  /* 0x0000000200027311 */ /* 0x000e24000020d900 */
[----:B0-----:R-:W-:Y:S01]  /*e960*/  PRMT R0, R2, 0x7610, R0 ;  /* 0x0000761002007816 */ /* 0x001fe20000000000 */
[----:B------:R-:W-:Y:S05]  /*e970*/  BRA `(.L_x_5969) ;  /* 0x0000047000007947 */ /* 0x000fea0003800000 */
.L_x_5982:
        /* <DEDUP_REMOVED lines=21> */
.L_x_5991:
[----:B------:R-:W-:Y:S05]  /*ead0*/  BSYNC B1 ;  /* 0x0000000000017941 */ /* 0x000fea0003800000 */
.L_x_5990:
[----:B------:R-:W-:Y:S01]  /*eae0*/  IMAD.SHL.U32 R2, R2, 0x200000, RZ ;  /* 0x0020000002027824 */ /* 0x000fe200078e00ff */
[----:B------:R-:W-:-:S04]  /*eaf0*/  LEA R3, R0, 0x37800000, 0x17 ;  /* 0x3780000000037811 */ /* 0x000fc800078eb8ff */
[----:B------:R-:W-:Y:S02]  /*eb00*/  LOP3.LUT R2, R3, R2, R4, 0xfe, !PT ;  /* 0x0000000203027212 */ /* 0x000fe400078efe04 */
.L_x_5989:
[----:B------:R-:W-:Y:S05]  /*eb10*/  BSYNC B0 ;  /* 0x0000000000007941 */ /* 0x000fea0003800000 */
.L_x_5988:
[----:B------:R-:W0:Y:S02]  /*eb20*/  F2I.S64.TRUNC R2, R2 ;  /* 0x0000000200027311 */ /* 0x000e24000020d900 */
[----:B0-----:R-:W-:Y:S01]  /*eb30*/  PRMT R0, R2, 0x7610, R0 ;  /* 0x0000761002007816 */ /* 0x001fe20000000000 */
[----:B------:R-:W-:Y:S05]  /*eb40*/  BRA `(.L_x_5969) ;  /* 0x000002a000007947 */ /* 0x000fea0003800000 */
.L_x_5981:
        /* <DEDUP_REMOVED lines=14> */
.L_x_5995:
[----:B------:R-:W-:Y:S05]  /*ec30*/  BSYNC B0 ;  /* 0x0000000000007941 */ /* 0x000fea0003800000 */
.L_x_5994:
[----:B------:R-:W0:Y:S02]  /*ec40*/  F2I.S64.TRUNC R2, R2 ;  /* 0x0000000200027311 */ /* 0x000e24000020d900 */
[----:B0-----:R-:W-:Y:S01]  /*ec50*/  PRMT R0, R2, 0x7610, R0 ;  /* 0x0000761002007816 */ /* 0x001fe20000000000 */
[----:B------:R-:W-:Y:S05]  /*ec60*/  BRA `(.L_x_5969) ;  /* 0x0000018000007947 */ /* 0x000fea0003800000 */
.L_x_5968:
        /* <DEDUP_REMOVED lines=21> */
.L_x_5993:
[----:B------:R0:W5:Y:S01]  /*edc0*/  LDG.E.U8 R0, [R4.64] ;  /* 0x0000002404007981 */ /* 0x000162000c1e1100 */
[----:B------:R-:W-:Y:S05]  /*edd0*/  BRA `(.L_x_5969) ;  /* 0x0000001000007947 */ /* 0x000fea0003800000 */
.L_x_5992:
[----:B------:R0:W5:Y:S02]  /*ede0*/  LDG.E.U8 R0, [R4.64] ;  /* 0x0000002404007981 */ /* 0x000164000c1e1100 */
.L_x_5969:
        /* <DEDUP_REMOVED lines=20> */
[----:B-1----:R-:W-:Y:S01]  /*ef30*/  STG.E.U8 [R16.64], R3 ;  /* 0x0000000310007986 */ /* 0x002fe2000c101124 */
[----:B------:R-:W-:Y:S05]  /*ef40*/  EXIT ;  /* 0x000000000000794d */ /* 0x000fea0003800000 */
.L_x_5999:
[----:B------:R-:W-:-:S06]  /*ef50*/  HADD2.F32 R3, -RZ, R19.H0_H0 ;  /* 0x20000013ff037230 */ /* 0x000fcc0000004100 */
[----:B------:R-:W1:Y:S02]  /*ef60*/  F2I.S64.TRUNC R2, R3 ;  /* 0x0000000300027311 */ /* 0x000e64000020d900 */
[----:B-1----:R-:W-:Y:S01]  /*ef70*/  STG.E.U8 [R16.64], R2 ;  /* 0x0000000210007986 */ /* 0x002fe2000c101124 */
[----:B------:R-:W-:Y:S05]  /*ef80*/  EXIT ;  /* 0x000000000000794d */ /* 0x000fea0003800000 */
.L_x_5998:
        /* <DEDUP_REMOVED lines=8> */
[----:B-1----:R-:W-:Y:S01]  /*f010*/  STG.E.64 [R16.64], R2 ;  /* 0x0000000210007986 */ /* 0x002fe2000c101b24 */
[----:B------:R-:W-:Y:S05]  /*f020*/  EXIT ;  /* 0x000000000000794d */ /* 0x000fea0003800000 */
.L_x_6002:
[----:B------:R-:W-:-:S06]  /*f030*/  HADD2.F32 R19, -RZ, R19.H0_H0 ;  /* 0x20000013ff137230 */ /* 0x000fcc0000004100 */
[----:B------:R-:W1:Y:S02]  /*f040*/  F2I.FTZ.TRUNC.NTZ R19, R19 ;  /* 0x0000001300137305 */ /* 0x000e64000021f100 */
[----:B-1----:R-:W-:Y:S01]  /*f050*/  STG.E [R16.64], R19 ;  /* 0x0000001310007986 */ /* 0x002fe2000c101924 */
[----:B------:R-:W-:Y:S05]  /*f060*/  EXIT ;  /* 0x000000000000794d */ /* 0x000fea0003800000 */
.L_x_6001:
[----:B------:R-:W-:-:S06]  /*f070*/  HADD2.F32 R19, -RZ, R19.H0_H0 ;  /* 0x20000013ff137230 */ /* 0x000fcc0000004100 */
[----:B------:R-:W1:Y:S02]  /*f080*/  F2I.FTZ.TRUNC.NTZ R19, R19 ;  /* 0x0000001300137305 */ /* 0x000e64000021f100 */
[----:B-1----:R-:W-:Y:S01]  /*f090*/  STG.E.U16 [R16.64], R19 ;  /* 0x0000001310007986 */ /* 0x002fe2000c101524 */
[----:B------:R-:W-:Y:S05]  /*f0a0*/  EXIT ;  /* 0x000000000000794d */ /* 0x000fea0003800000 */
.L_x_5997:
[----:B------:R-:W-:-:S13]  /*f0b0*/  ISETP.GT.AND P0, PT, R2, 0x6, PT ;  /* 0x000000060200780c */ /* 0x000fda0003f04270 */
[----:B------:R-:W-:Y:S05]  /*f0c0*/  @P0 BRA `(.L_x_6003) ;  /* 0x0000009000000947 */ /* 0x000fea0003800000 */
[----:B------:R-:W-:-:S13]  /*f0d0*/  ISETP.NE.AND P0, PT, R2, 0x5, PT ;  /* 0x000000050200780c */ /* 0x000fda0003f05270 */
[----:B------:R-:W-:Y:S05]  /*f0e0*/  @!P0 BRA `(.L_x_6004) ;  /* 0x0000005000008947 */ /* 0x000fea0003800000 */
[----:B------:R-:W-:-:S13]  /*f0f0*/  ISETP.NE.AND P0, PT, R2, 0x6, PT ;  /* 0x000000060200780c */ /* 0x000fda0003f05270 */
[----:B------:R-:W-:Y:S05]  /*f100*/  @P0 BRA `(.L_x_6000) ;  /* 0x00000b1000000947 */ /* 0x000fea0003800000 */
[----:B------:R-:W-:-:S05]  /*f110*/  HADD2.F32 R19, -RZ, R19.H0_H0 ;  /* 0x20000013ff137230 */ /* 0x000fca0000004100 */
[----:B------:R-:W-:Y:S01]  /*f120*/  STG.E [R16.64], R19 ;  /* 0x0000001310007986 */ /* 0x000fe2000c101924 */
[----:B------:R-:W-:Y:S05]  /*f130*/  EXIT ;  /* 0x000000000000794d */ /* 0x000fea0003800000 */
.L_x_6004:
[----:B------:R-:W-:Y:S01]  /*f140*/  STG.E.U16 [R16.64], R19 ;  /* 0x0000001310007986 */ /* 0x000fe2000c101524 */
[----:B------:R-:W-:Y:S05]  /*f150*/  EXIT ;  /* 0x000000000000794d */ /* 0x000fea0003800000 */
.L_x_6003:
        /* <DEDUP_REMOVED lines=8> */
[----:B------:R-:W-:Y:S01]  /*f1e0*/  STG.E.64 [R16.64], R2 ;  /* 0x0000000210007986 */ /* 0x000fe2000c101b24 */
[----:B------:R-:W-:Y:S05]  /*f1f0*/  EXIT ;  /* 0x000000000000794d */ /* 0x000fea0003800000 */
.L_x_6006:
[----:B------:R-:W-:-:S05]  /*f200*/  HADD2.F32 R0, -RZ, R19.H0_H0 ;  /* 0x20000013ff007230 */ /* 0x000fca0000004100 */
[----:B------:R-:W-:-:S04]  /*f210*/  F2FP.PACK_AB R0, RZ, R0 ;  /* 0x00000000ff00723e */ /* 0x000fc800000000ff */
[----:B------:R-:W-:-:S05]  /*f220*/  PRMT R0, R0, 0x5410, RZ ;  /* 0x0000541000007816 */ /* 0x000fca00000000ff */
[----:B------:R-:W-:Y:S01]  /*f230*/  STG.E [R16.64], R0 ;  /* 0x0000000010007986 */ /* 0x000fe2000c101924 */
[----:B------:R-:W-:Y:S05]  /*f240*/  EXIT ;  /* 0x000000000000794d */ /* 0x000fea0003800000 */
.L_x_6005:
[----:B------:R-:W-:-:S05]  /*f250*/  HADD2.F32 R2, -RZ, R19.H0_H0 ;  /* 0x20000013ff027230 */ /* 0x000fca0000004100 */
[----:B------:R-:W-:-:S06]  /*f260*/  FMUL.FTZ R2, R2, 1 ;  /* 0x3f80000002027820 */ /* 0x000fcc0000410000 */
[----:B------:R-:W1:Y:S02]  /*f270*/  F2F.F64.F32 R2, R2 ;  /* 0x0000000200027310 */ /* 0x000e640000201800 */
[----:B-1----:R-:W-:Y:S01]  /*f280*/  STG.E.64 [R16.64], R2 ;  /* 0x0000000210007986 */ /* 0x002fe2000c101b24 */
[----:B------:R-:W-:Y:S05]  /*f290*/  EXIT ;  /* 0x000000000000794d */ /* 0x000fea0003800000 */
.L_x_5996:
        /* <DEDUP_REMOVED lines=11> */
[----:B------:R-:W-:Y:S01]  /*f350*/  STG.E.U8 [R16.64], R3 ;  /* 0x0000000310007986 */ /* 0x000fe2000c101124 */
[----:B------:R-:W-:Y:S05]  /*f360*/  EXIT ;  /* 0x000000000000794d */ /* 0x000fea0003800000 */
.L_x_6009:
[----:B------:R-:W-:Y:S01]  /*f370*/  HADD2.F32 R19, -RZ, R19.H0_H0 ;  /* 0x20000013ff137230 */ /* 0x000fe20000004100 */
[----:B------:R-:W-:-:S04]  /*f380*/  CS2R R6, SRZ ;  /* 0x0000000000067805 */ /* 0x000fc8000001ff00 */
[----:B0-----:R-:W-:-:S06]  /*f390*/  FMUL.FTZ R4, R19, 1 ;  /* 0x3f80000013047820 */ /* 0x001fcc0000410000 */
[----:B------:R-:W0:Y:S02]  /*f3a0*/  F2F.F64.F32 R4, R4 ;  /* 0x0000000400047310 */ /* 0x000e240000201800 */
[----:B0-----:R-:W-:Y:S01]  /*f3b0*/  STG.E.128 [R16.64], R4 ;  /* 0x0000000410007986 */ /* 0x001fe2000c101d24 */
[----:B------:R-:W-:Y:S05]  /*f3c0*/  EXIT ;  /* 0x000000000000794d */ /* 0x000fea0003800000 */
.L_x_6008:
        /* <DEDUP_REMOVED lines=21> */
.L_x_6013:
[----:B------:R-:W-:Y:S05]  /*f520*/  BSYNC B0 ;  /* 0x0000000000007941 */ /* 0x000fea0003800000 */
.L_x_6012:
[----:B------:R-:W-:-:S05]  /*f530*/  LOP3.LUT R3, R0, R3, RZ, 0xfc, !PT ;  /* 0x0000000300037212 */ /* 0x000fca00078efcff */
[----:B------:R-:W-:Y:S01]  /*f540*/  STG.E.U8 [R16.64], R3 ;  /* 0x0000000310007986 */ /* 0x000fe2000c101124 */
[----:B------:R-:W-:Y:S05]  /*f550*/  EXIT ;  /* 0x000000000000794d */ /* 0x000fea0003800000 */
.L_x_6011:
        /* <DEDUP_REMOVED lines=13> */
.L_x_6015:
[----:B------:R-:W-:Y:S01]  /*f630*/  IMAD.MOV.U32 R0, RZ, RZ, 0x7f ;  /* 0x0000007fff007424 */ /* 0x000fe200078e00ff */
[----:B------:R-:W-:-:S04]  /*f640*/  ISETP.GT.U32.AND P0, PT, R2, 0x7f800000, PT ;  /* 0x7f8000000200780c */ /* 0x000fc80003f04070 */
[----:B------:R-:W-:-:S04]  /*f650*/  SEL R0, R0, 0x7c, P0 ;  /* 0x0000007c00007807 */ /* 0x000fc80000000000 */
.L_x_6016:
[----:B------:R-:W-:Y:S05]  /*f660*/  BSYNC B0 ;  /* 0x0000000000007941 */ /* 0x000fea0003800000 */
.L_x_6014:
[----:B------:R-:W-:-:S04]  /*f670*/  LOP3.LUT R2, R19, 0x80000000, RZ, 0xc0, !PT ;  /* 0x8000000013027812 */ /* 0x000fc800078ec0ff */
[----:B------:R-:W-:-:S04]  /*f680*/  SHF.R.U32.HI R3, RZ, 0x18, R2 ;  /* 0x00000018ff037819 */ /* 0x000fc80000011602 */
[----:B------:R-:W-:-:S05]  /*f690*/  LOP3.LUT R3, R0, R3, RZ, 0xfc, !PT ;  /* 0x0000000300037212 */ /* 0x000fca00078efcff */
[----:B------:R-:W-:Y:S01]  /*f6a0*/  STG.E.U8 [R16.64], R3 ;  /* 0x0000000310007986 */ /* 0x000fe2000c101124 */
[----:B------:R-:W-:Y:S05]  /*f6b0*/  EXIT ;  /* 0x000000000000794d */ /* 0x000fea0003800000 */
.L_x_6010:
[----:B------:R-:W-:-:S05]  /*f6c0*/  HADD2.F32 R0, -RZ, R19.H0_H0 ;  /* 0x20000013ff007230 */ /* 0x000fca0000004100 */
[----:B------:R-:W-:-:S05]  /*f6d0*/  F2FP.BF16.PACK_AB R0, RZ, R0 ;  /* 0x00000000ff00723e */ /* 0x000fca00000010ff */
[----:B------:R-:W-:Y:S01]  /*f6e0*/  STG.E.U16 [R16.64], R0 ;  /* 0x0000000010007986 */ /* 0x000fe2000c101524 */
[----:B------:R-:W-:Y:S05]  /*f6f0*/  EXIT ;  /* 0x000000000000794d */ /* 0x000fea0003800000 */
.L_x_6007:
        /* <DEDUP_REMOVED lines=10> */
[----:B-1----:R-:W-:Y:S01]  /*f7a0*/  STG.E.U16 [R16.64], R3 ;  /* 0x0000000310007986 */ /* 0x002fe2000c101524 */
[----:B------:R-:W-:Y:S05]  /*f7b0*/  EXIT ;  /* 0x000000000000794d */ /* 0x000fea0003800000 */
.L_x_6019:
        /* <DEDUP_REMOVED lines=17> */
.L_x_6022:
[----:B------:R-:W-:-:S04]  /*f8d0*/  LOP3.LUT R2, R19, 0x80000000, RZ, 0xc0, !PT ;  /* 0x8000000013027812 */ /* 0x000fc800078ec0ff */
[----:B------:R-:W-:-:S04]  /*f8e0*/  SHF.R.U32.HI R3, RZ, 0x18, R2 ;  /* 0x00000018ff037819 */ /* 0x000fc80000011602 */
[----:B------:R-:W-:-:S04]  /*f8f0*/  LOP3.LUT R0, R0, R3, RZ, 0xfc, !PT ;  /* 0x0000000300007212 */ /* 0x000fc800078efcff */
[----:B------:R-:W-:Y:S02]  /*f900*/  PRMT R8, R0, 0x7610, R8 ;  /* 0x0000761000087816 */ /* 0x000fe40000000008 */
.L_x_6021:
[----:B------:R-:W-:Y:S05]  /*f910*/  BSYNC B0 ;  /* 0x0000000000007941 */ /* 0x000fea0003800000 */
.L_x_6020:
[----:B------:R-:W-:Y:S01]  /*f920*/  STG.E.U8 [R16.64], R8 ;  /* 0x0000000810007986 */ /* 0x000fe2000c101124 */
[----:B------:R-:W-:Y:S05]  /*f930*/  EXIT ;  /* 0x000000000000794d */ /* 0x000fea0003800000 */
.L_x_6018:
        /* <DEDUP_REMOVED lines=17> */
.L_x_6025:
[----:B------:R-:W-:-:S04]  /*fa50*/  LOP3.LUT R2, R19, 0x80000000, RZ, 0xc0, !PT ;  /* 0x8000000013027812 */ /* 0x000fc800078ec0ff */
[----:B------:R-:W-:-:S04]  /*fa60*/  SHF.R.U32.HI R3, RZ, 0x18, R2 ;  /* 0x00000018ff037819 */ /* 0x000fc80000011602 */
[----:B------:R-:W-:-:S04]  /*fa70*/  LOP3.LUT R0, R0, R3, RZ, 0xfc, !PT ;  /* 0x0000000300007212 */ /* 0x000fc800078efcff */
[----:B------:R-:W-:Y:S02]  /*fa80*/  PRMT R8, R0, 0x7610, R8 ;  /* 0x0000761000087816 */ /* 0x000fe40000000008 */
.L_x_6024:
[----:B------:R-:W-:Y:S05]  /*fa90*/  BSYNC B0 ;  /* 0x0000000000007941 */ /* 0x000fea0003800000 */
.L_x_6023:
[----:B------:R-:W-:Y:S01]  /*faa0*/  STG.E.U8 [R16.64], R8 ;  /* 0x0000000810007986 */ /* 0x000fe2000c101124 */
[----:B------:R-:W-:Y:S05]  /*fab0*/  EXIT ;  /* 0x000000000000794d */ /* 0x000fea0003800000 */
.L_x_6017:
        /* <DEDUP_REMOVED lines=22> */
.L_x_6000:
        /* <DEDUP_REMOVED lines=20> */
.L_x_6027:
[----:B------:R-:W-:-:S06]  /*fd60*/  HADD2.F32 R2, -RZ, R19.H0_H0 ;  /* 0x20000013ff027230 */ /* 0x000fcc0000004100 */
[----:B------:R-:W1:Y:S02]  /*fd70*/  F2I.U64.TRUNC R2, R2 ;  /* 0x0000000200027311 */ /* 0x000e64000020d800 */
[----:B-1----:R-:W-:Y:S01]  /*fd80*/  STG.E.64 [R16.64], R2 ;  /* 0x0000000210007986 */ /* 0x002fe2000c101b24 */
[----:B------:R-:W-:Y:S05]  /*fd90*/  EXIT ;  /* 0x000000000000794d */ /* 0x000fea0003800000 */
.L_x_6026:
[----:B------:R-:W-:-:S06]  /*fda0*/  HADD2.F32 R19, -RZ, R19.H0_H0 ;  /* 0x20000013ff137230 */ /* 0x000fcc0000004100 */
[----:B------:R-:W1:Y:S02]  /*fdb0*/  F2I.FTZ.U32.TRUNC.NTZ R19, R19 ;  /* 0x0000001300137305 */ /* 0x000e64000021f000 */
[----:B-1----:R-:W-:Y:S01]  /*fdc0*/  STG.E [R16.64], R19 ;  /* 0x0000001310007986 */ /* 0x002fe2000c101924 */
[----:B------:R-:W-:Y:S05]  /*fdd0*/  EXIT ;  /* 0x000000000000794d */ /* 0x000fea0003800000 */
.L_x_6028:
        /* <DEDUP_REMOVED lines=10> */
.L_x_11571:


//--------------------- .text._ZN2at6native27unrolled_elementwise_kernelIZNS0_43_GLOBAL__N__7cc8d1ed_10_Dropout_cu_0e96ed3819masked_scale_kernelIhN3c104HalfEfEEvRNS_6TensorERKS6_S9_T1_EUlS5_hE_St5arrayIPcLm3EELi4E23TrivialOffsetCalculatorILi2EjESF_ILi1EjENS0_6memory12LoadWithCastILi2EEENSI_13StoreWithCastILi1EEEEEviT_T0_T2_T3_T4_T5_ --------------------------
	.section	.text._ZN2at6native27unrolled_elementwise_kernelIZNS0_43_GLOBAL__N__7cc8d1ed_10_Dropout_cu_0e96ed3819masked_scale_kernelIhN3c104HalfEfEEvRNS_6TensorERKS6_S9_T1_EUlS5_hE_St5arrayIPcLm3EELi4E23TrivialOffsetCalculatorILi2EjESF_ILi1EjENS0_6memory12LoadWithCastILi2EEENSI_13StoreWithCastILi1EEEEEviT_T0_T2_T3_T4_T5_,"ax",@progbits
	.sectioninfo	@"SHI_REGISTERS=32"
	.align	128
        .global         _ZN2at6native27unrolled_elementwise_kernelIZNS0_43_GLOBAL__N__7cc8d1ed_10_Dropout_cu_0e96ed3819masked_scale_kernelIhN3c104HalfEfEEvRNS_6TensorERKS6_S9_T1_EUlS5_hE_St5arrayIPcLm3EELi4E23TrivialOffsetCalculatorILi2EjESF_ILi1EjENS0_6memory12LoadWithCastILi2EEENSI_13StoreWithCastILi1EEEEEviT_T0_T2_T3_T4_T5_
        .type           _ZN2at6native27unrolled_elementwise_kernelIZNS0_43_GLOBAL__N__7cc8d1ed_10_Dropout_cu_0e96ed3819masked_scale_kernelIhN3c104HalfEfEEvRNS_6TensorERKS6_S9_T1_EUlS5_hE_St5arrayIPcLm3EELi4E23TrivialOffsetCalculatorILi2EjESF_ILi1EjENS0_6memory12LoadWithCastILi2EEENSI_13StoreWithCastILi1EEEEEviT_T0_T2_T3_T4_T5_,@function
        .size           _ZN2at6native27unrolled_elementwise_kernelIZNS0_43_GLOBAL__N__7cc8d1ed_10_Dropout_cu_0e96ed3819masked_scale_kernelIhN3c104HalfEfEEvRNS_6TensorERKS6_S9_T1_EUlS5_hE_St5arrayIPcLm3EELi4E23TrivialOffsetCalculatorILi2EjESF_ILi1EjENS0_6memory12LoadWithCastILi2EEENSI_13StoreWithCastILi1EEEEEviT_T0_T2_T3_T4_T5_,(.L_x_11572 - _ZN2at6native27unrolled_elementwise_kernelIZNS0_43_GLOBAL__N__7cc8d1ed_10_Dropout_cu_0e96ed3819masked_scale_kernelIhN3c104HalfEfEEvRNS_6TensorERKS6_S9_T1_EUlS5_hE_St5arrayIPcLm3EELi4E23TrivialOffsetCalculatorILi2EjESF_ILi1EjENS0_6memory12LoadWithCastILi2EEENSI_13StoreWithCastILi1EEEEEviT_T0_T2_T3_T4_T5_)
        .other          _ZN2at6native27unrolled_elementwise_kernelIZNS0_43_GLOBAL__N__7cc8d1ed_10_Dropout_cu_0e96ed3819masked_scale_kernelIhN3c104HalfEfEEvRNS_6TensorERKS6_S9_T1_EUlS5_hE_St5arrayIPcLm3EELi4E23TrivialOffsetCalculatorILi2EjESF_ILi1EjENS0_6memory12LoadWithCastILi2EEENSI_13StoreWithCastILi1EEEEEviT_T0_T2_T3_T4_T5_,@"STO_CUDA_ENTRY STV_DEFAULT"
_ZN2at6native27unrolled_elementwise_kernelIZNS0_43_GLOBAL__N__7cc8d1ed_10_Dropout_cu_0e96ed3819masked_scale_kernelIhN3c104HalfEfEEvRNS_6TensorERKS6_S9_T1_EUlS5_hE_St5arrayIPcLm3EELi4E23TrivialOffsetCalculatorILi2EjESF_ILi1EjENS0_6memory12LoadWithCastILi2EEENSI_13StoreWithCastILi1EEEEEviT_T0_T2_T3_T4_T5_:
.text._ZN2at6native27unrolled_elementwise_kernelIZNS0_43_GLOBAL__N__7cc8d1ed_10_Dropout_cu_0e96ed3819masked_scale_kernelIhN3c104HalfEfEEvRNS_6TensorERKS6_S9_T1_EUlS5_hE_St5arrayIPcLm3EELi4E23TrivialOffsetCalculatorILi2EjESF_ILi1EjENS0_6memory12LoadWithCastILi2EEENSI_13StoreWithCastILi1EEEEEviT_T0_T2_T3_T4_T5_:
        /* <DEDUP_REMOVED lines=34> */
.L_x_6034:
[----:B------:R-:W2:Y:S02]  /*0220*/  LDG.E.U8 R4, [R4.64] ;  /* 0x0000002404047981 */ /* 0x000ea4000c1e1100 */
[----:B--2---:R-:W0:Y:S02]  /*0230*/  I2F.U16 R0, R4 ;  /* 0x0000000400007306 */ /* 0x004e240000101000 */
[----:B0-----:R-:W-:-:S04]  /*0240*/  F2FP.PACK_AB R0, RZ, R0 ;  /* 0x00000000ff00723e */ /* 0x001fc800000000ff */
[----:B------:R-:W-:Y:S01]  /*0250*/  PRMT R22, R0, 0x7610, R22 ;  /* 0x0000761000167816 */ /* 0x000fe20000000016 */
[----:B------:R-:W-:Y:S05]  /*0260*/  BRA `(.L_x_6036) ;  /* 0x00000ee000007947 */ /* 0x000fea0003800000 */
.L_x_6033:
        /* <DEDUP_REMOVED lines=11> */
.L_x_6038:
[----:B------:R-:W2:Y:S02]  /*0320*/  LDG.E R4, [R4.64] ;  /* 0x0000002404047981 */ /* 0x000ea4000c1e1900 */
[----:B--2---:R-:W0:Y:S02]  /*0330*/  I2F R0, R4 ;  /* 0x0000000400007306 */ /* 0x004e240000201400 */
[----:B0-----:R-:W-:-:S04]  /*0340*/  F2FP.PACK_AB R0, RZ, R0 ;  /* 0x00000000ff00723e */ /* 0x001fc800000000ff */
[----:B------:R-:W-:Y:S01]  /*0350*/  PRMT R22, R0, 0x7610, R22 ;  /* 0x0000761000167816 */ /* 0x000fe20000000016 */
[----:B------:R-:W-:Y:S05]  /*0360*/  BRA `(.L_x_6036) ;  /* 0x00000de000007947 */ /* 0x000fea0003800000 */
.L_x_6037:
[----:B------:R-:W2:Y:S02]  /*0370*/  LDG.E.U16 R4, [R4.64] ;  /* 0x0000002404047981 */ /* 0x000ea4000c1e1500 */
[----:B--2---:R-:W0:Y:S02]  /*0380*/  I2F.S16 R0, R4 ;  /* 0x0000000400007306 */ /* 0x004e240000101400 */
[----:B0-----:R-:W-:-:S04]  /*0390*/  F2FP.PACK_AB R0, RZ, R0 ;  /* 0x00000000ff00723e */ /* 0x001fc800000000ff */
[----:B------:R-:W-:Y:S01]  /*03a0*/  PRMT R22, R0, 0x7610, R22 ;  /* 0x0000761000167816 */ /* 0x000fe20000000016 */
[----:B------:R-:W-:Y:S05]  /*03b0*/  BRA `(.L_x_6036) ;  /* 0x00000d9000007947 */ /* 0x000fea0003800000 */
.L_x_6032:
        /* <DEDUP_REMOVED lines=9> */
.L_x_6040:
[----:B------:R0:W5:Y:S01]  /*0450*/  LDG.E.U16 R22, [R4.64] ;  /* 0x0000002404167981 */ /* 0x000162000c1e1500 */
[----:B------:R-:W-:Y:S05]  /*0460*/  BRA `(.L_x_6036) ;  /* 0x00000ce000007947 */ /* 0x000fea0003800000 */
.L_x_6039:
        /* <DEDUP_REMOVED lines=9> */
.L_x_6042:
[----:B------:R0:W5:Y:S01]  /*0500*/  LDG.E.U16 R22, [R4.64] ;  /* 0x0000002404167981 */ /* 0x000162000c1e1500 */
[----:B------:R-:W-:Y:S05]  /*0510*/  BRA `(.L_x_6036) ;  /* 0x00000c3000007947 */ /* 0x000fea0003800000 */
.L_x_6041:
[----:B------:R-:W2:Y:S02]  /*0520*/  LDG.E.64 R4, [R4.64] ;  /* 0x0000002404047981 */ /* 0x000ea4000c1e1b00 */
[----:B--2---:R-:W0:Y:S01]  /*0530*/  F2F.F32.F64 R0, R4 ;  /* 0x0000000400007310 */ /* 0x004e220000301000 */
[----:B------:R-:W0:-:S14]  /*0540*/  DSETP.GEU.AND P0, PT, |R4|, c[0x2][0x0], PT ;  /* 0x008000000400762a */ /* 0x000e1c0003f0e200 */
[----:B0-----:R-:W-:-:S05]  /*0550*/  @!P0 FMUL R0, R0, 1.175494350822287508e-38 ;  /* 0x0080000000008820 */ /* 0x001fca0000400000 */
[----:B------:R-:W-:-:S04]  /*0560*/  F2FP.PACK_AB R0, RZ, R0 ;  /* 0x00000000ff00723e */ /* 0x000fc800000000ff */
[----:B------:R-:W-:Y:S01]  /*0570*/  PRMT R22, R0, 0x7610, R22 ;  /* 0x0000761000167816 */ /* 0x000fe20000000016 */
[----:B------:R-:W-:Y:S05]  /*0580*/  BRA `(.L_x_6036) ;  /* 0x00000bc000007947 */ /* 0x000fea0003800000 */
.L_x_6031:
        /* <DEDUP_REMOVED lines=14> */
.L_x_6045:
[----:B------:R-:W2:Y:S02]  /*0670*/  LDG.E.64 R4, [R4.64] ;  /* 0x0000002404047981 */ /* 0x000ea4000c1e1b00 */
[----:B--2---:R-:W0:Y:S01]  /*0680*/  F2F.F32.F64 R0, R4 ;  /* 0x0000000400007310 */ /* 0x004e220000301000 */
[----:B------:R-:W0:-:S14]  /*0690*/  DSETP.GEU.AND P0, PT, |R4|, c[0x2][0x0], PT ;  /* 0x008000000400762a */ /* 0x000e1c0003f0e200 */
[----:B0-----:R-:W-:-:S05]  /*06a0*/  @!P0 FMUL R0, R0, 1.175494350822287508e-38 ;  /* 0x0080000000008820 */ /* 0x001fca0000400000 */
[----:B------:R-:W-:-:S04]  /*06b0*/  F2FP.PACK_AB R0, RZ, R0 ;  /* 0x00000000ff00723e */ /* 0x000fc800000000ff */
[----:B------:R-:W-:Y:S01]  /*06c0*/  PRMT R22, R0, 0x7610, R22 ;  /* 0x0000761000167816 */ /* 0x000fe20000000016 */
[----:B------:R-:W-:Y:S05]  /*06d0*/  BRA `(.L_x_6036) ;  /* 0x00000a7000007947 */ /* 0x000fea0003800000 */
.L_x_6044:
        /* <DEDUP_REMOVED lines=28> */
.L_x_6047:
        /* <DEDUP_REMOVED lines=13> */
[----:B------:R-:W-:-:S04]  /*0970*/  F2FP.PACK_AB R0, RZ, R0 ;  /* 0x00000000ff00723e */ /* 0x000fc800000000ff */
[----:B------:R-:W-:Y:S01]  /*0980*/  PRMT R22, R0, 0x7610, R22 ;  /* 0x0000761000167816 */ /* 0x000fe20000000016 */
[----:B------:R-:W-:Y:S05]  /*0990*/  BRA `(.L_x_6036) ;  /* 0x000007b000007947 */ /* 0x000fea0003800000 */
.L_x_6046:
[----:B------:R-:W2:Y:S02]  /*09a0*/  LDG.E.U16 R0, [R4.64] ;  /* 0x0000002404007981 */ /* 0x000ea4000c1e1500 */
[----:B--2---:R-:W-:-:S04]  /*09b0*/  PRMT R0, RZ, 0x5410, R0 ;  /* 0x00005410ff007816 */ /* 0x004fc80000000000 */
[----:B------:R-:W-:-:S04]  /*09c0*/  F2FP.PACK_AB R0, RZ, R0 ;  /* 0x00000000ff00723e */ /* 0x000fc800000000ff */
[----:B------:R-:W-:Y:S01]  /*09d0*/  PRMT R22, R0, 0x7610, R22 ;  /* 0x0000761000167816 */ /* 0x000fe20000000016 */
[----:B------:R-:W-:Y:S05]  /*09e0*/  BRA `(.L_x_6036) ;  /* 0x0000076000007947 */ /* 0x000fea0003800000 */
.L_x_6043:
        /* <DEDUP_REMOVED lines=12> */
.L_x_6050:
        /* <DEDUP_REMOVED lines=21> */
.L_x_6054:
[----:B------:R-:W-:Y:S05]  /*0c00*/  BSYNC B1 ;  /* 0x0000000000017941 */ /* 0x000fea0003800000 */
.L_x_6053:
[----:B------:R-:W-:Y:S01]  /*0c10*/  LEA R5, R0, 0x3b800000, 0x17 ;  /* 0x3b80000000057811 */ /* 0x000fe200078eb8ff */
[----:B------:R-:W-:-:S05]  /*0c20*/  IMAD.SHL.U32 R0, R3, 0x100000, RZ ;  /* 0x0010000003007824 */ /* 0x000fca00078e00ff */
[----:B------:R-:W-:Y:S02]  /*0c30*/  LOP3.LUT R0, R5, R0, R6, 0xfe, !PT ;  /* 0x0000000005007212 */ /* 0x000fe400078efe06 */
.L_x_6052:
[----:B------:R-:W-:Y:S05]  /*0c40*/  BSYNC B0 ;  /* 0x0000000000007941 */ /* 0x000fea0003800000 */
.L_x_6051:
[----:B------:R-:W-:-:S04]  /*0c50*/  F2FP.PACK_AB R0, RZ, R0 ;  /* 0x00000000ff00723e */ /* 0x000fc800000000ff */
[----:B------:R-:W-:Y:S01]  /*0c60*/  PRMT R22, R0, 0x7610, R22 ;  /* 0x0000761000167816 */ /* 0x000fe20000000016 */
[----:B------:R-:W-:Y:S05]  /*0c70*/  BRA `(.L_x_6036) ;  /* 0x000004d000007947 */ /* 0x000fea0003800000 */
.L_x_6049:
        /* <DEDUP_REMOVED lines=21> */
.L_x_6058:
[----:B------:R-:W-:Y:S05]  /*0dd0*/  BSYNC B1 ;  /* 0x0000000000017941 */ /* 0x000fea0003800000 */
.L_x_6057:
[----:B------:R-:W-:Y:S01]  /*0de0*/  LEA R5, R0, 0x37800000, 0x17 ;  /* 0x3780000000057811 */ /* 0x000fe200078eb8ff */
[----:B------:R-:W-:-:S05]  /*0df0*/  IMAD.SHL.U32 R0, R3, 0x200000, RZ ;  /* 0x0020000003007824 */ /* 0x000fca00078e00ff */
[----:B------:R-:W-:Y:S02]  /*0e00*/  LOP3.LUT R0, R5, R0, R6, 0xfe, !PT ;  /* 0x0000000005007212 */ /* 0x000fe400078efe06 */
.L_x_6056:
[----:B------:R-:W-:Y:S05]  /*0e10*/  BSYNC B0 ;  /* 0x0000000000007941 */ /* 0x000fea0003800000 */
.L_x_6055:
[----:B------:R-:W-:-:S04]  /*0e20*/  F2FP.PACK_AB R0, RZ, R0 ;  /* 0x00000000ff00723e */ /* 0x000fc800000000ff */
[----:B------:R-:W-:Y:S01]  /*0e30*/  PRMT R22, R0, 0x7610, R22 ;  /* 0x0000761000167816 */ /* 0x000fe20000000016 */
[----:B------:R-:W-:Y:S05]  /*0e40*/  BRA `(.L_x_6036) ;  /* 0x0000030000007947 */ /* 0x000fea0003800000 */
.L_x_6048:
        /* <DEDUP_REMOVED lines=14> */
.L_x_6062:
[----:B------:R-:W-:Y:S05]  /*0f30*/  BSYNC B0 ;  /* 0x0000000000007941 */ /* 0x000fea0003800000 */
.L_x_6061:
[----:B------:R-:W-:-:S04]  /*0f40*/  F2FP.PACK_AB R0, RZ, R0 ;  /* 0x00000000ff00723e */ /* 0x000fc800000000ff */
[----:B------:R-:W-:Y:S01]  /*0f50*/  PRMT R22, R0, 0x7610, R22 ;  /* 0x0000761000167816 */ /* 0x000fe20000000016 */
[----:B------:R-:W-:Y:S05]  /*0f60*/  BRA `(.L_x_6036) ;  /* 0x000001e000007947 */ /* 0x000fea0003800000 */
.L_x_6035:
        /* <DEDUP_REMOVED lines=21> */
.L_x_6060:
[----:B------:R-:W2:Y:S02]  /*10c0*/  LDG.E.64 R4, [R4.64] ;  /* 0x0000002404047981 */ /* 0x000ea4000c1e1b00 */
[----:B--2---:R-:W0:Y:S02]  /*10d0*/  I2F.U64 R0, R4 ;  /* 0x0000000400007312 */ /* 0x004e240000301000 */
[----:B0-----:R-:W-:-:S04]  /*10e0*/  F2FP.PACK_AB R0, RZ, R0 ;  /* 0x00000000ff00723e */ /* 0x001fc800000000ff */
[----:B------:R-:W-:Y:S01]  /*10f0*/  PRMT R22, R0, 0x7610, R22 ;  /* 0x0000761000167816 */ /* 0x000fe20000000016 */
[----:B------:R-:W-:Y:S05]  /*1100*/  BRA `(.L_x_6036) ;  /* 0x0000004000007947 */ /* 0x000fea0003800000 */
.L_x_6059:
[----:B------:R-:W2:Y:S02]  /*1110*/  LDG.E R4, [R4.64] ;  /* 0x0000002404047981 */ /* 0x000ea4000c1e1900 */
[----:B--2---:R-:W0:Y:S02]  /*1120*/  I2F.U32 R0, R4 ;  /* 0x0000000400007306 */ /* 0x004e240000201000 */
[----:B0-----:R-:W-:-:S04]  /*1130*/  F2FP.PACK_AB R0, RZ, R0 ;  /* 0x00000000ff00723e */ /* 0x001fc800000000ff */
[----:B------:R-:W-:Y:S02]  /*1140*/  PRMT R22, R0, 0x7610, R22 ;  /* 0x0000761000167816 */ /* 0x000fe40000000016 */
.L_x_6036:
        /* <DEDUP_REMOVED lines=16> */
.L_x_6066:
[----:B------:R1:W5:Y:S01]  /*1250*/  LDG.E.U8 R23, [R6.64] ;  /* 0x0000002406177981 */ /* 0x000362000c1e1100 */
[----:B------:R-:W-:Y:S05]  /*1260*/  BRA `(.L_x_6068) ;  /* 0x00000dc000007947 */ /* 0x000fea0003800000 */
.L_x_6065:
        /* <DEDUP_REMOVED lines=8> */
.L_x_6070:
[----:B------:R1:W5:Y:S01]  /*12f0*/  LDG.E.U8 R23, [R6.64] ;  /* 0x0000002406177981 */ /* 0x000362000c1e1100 */
[----:B------:R-:W-:Y:S05]  /*1300*/  BRA `(.L_x_6068) ;  /* 0x00000d2000007947 */ /* 0x000fea0003800000 */
.L_x_6069:
[----:B------:R1:W5:Y:S01]  /*1310*/  LDG.E.U16 R23, [R6.64] ;  /* 0x0000002406177981 */ /* 0x000362000c1e1500 */
[----:B------:R-:W-:Y:S05]  /*1320*/  BRA `(.L_x_6068) ;  /* 0x00000d0000007947 */ /* 0x000fea0003800000 */
.L_x_6064:
        /* <DEDUP_REMOVED lines=10> */
.L_x_6072:
[----:B0-----:R-:W2:Y:S02]  /*13d0*/  LDG.E.U16 R4, [R6.64] ;  /* 0x0000002406047981 */ /* 0x001ea4000c1e1500 */
[----:B--2---:R-:W-:-:S06]  /*13e0*/  HADD2.F32 R4, -RZ, R4.H0_H0 ;  /* 0x20000004ff047230 */ /* 0x004fcc0000004100 */
[----:B------:R-:W0:Y:S02]  /*13f0*/  F2I.S64.TRUNC R4, R4 ;  /* 0x0000000400047311 */ /* 0x000e24000020d900 */
[----:B0-----:R-:W-:Y:S01]  /*1400*/  PRMT R23, R4, 0x7610, R23 ;  /* 0x0000761004177816 */ /* 0x001fe20000000017 */
[----:B------:R-:W-:Y:S05]  /*1410*/  BRA `(.L_x_6068) ;  /* 0x00000c1000007947 */ /* 0x000fea0003800000 */
.L_x_6071:
        /* <DEDUP_REMOVED lines=10> */
.L_x_6074:
[----:B------:R-:W2:Y:S02]  /*14c0*/  LDG.E.U16 R6, [R6.64] ;  /* 0x0000002406067981 */ /* 0x000ea4000c1e1500 */
[----:B0-2---:R-:W-:-:S06]  /*14d0*/  HADD2.F32 R4, -RZ, R6.H0_H0 ;  /* 0x20000006ff047230 */ /* 0x005fcc0000004100 */
[----:B------:R-:W0:Y:S02]  /*14e0*/  F2I.S64.TRUNC R4, R4 ;  /* 0x0000000400047311 */ /* 0x000e24000020d900 */
[----:B0-----:R-:W-:Y:S01]  /*14f0*/  PRMT R23, R4, 0x7610, R23 ;  /* 0x0000761004177816 */ /* 0x001fe20000000017 */
[----:B------:R-:W-:Y:S05]  /*1500*/  BRA `(.L_x_6068) ;  /* 0x00000b2000007947 */ /* 0x000fea0003800000 */
.L_x_6073:
[----:B0-----:R-:W2:Y:S02]  /*1510*/  LDG.E.64 R4, [R6.64] ;  /* 0x0000002406047981 */ /* 0x001ea4000c1e1b00 */
[----:B--2---:R-:W0:Y:S02]  /*1520*/  F2I.S64.F64.TRUNC R4, R4 ;  /* 0x0000000400047311 */ /* 0x004e24000030d900 */
[----:B0-----:R-:W-:Y:S01]  /*1530*/  PRMT R23, R4, 0x7610, R23 ;  /* 0x0000761004177816 */ /* 0x001fe20000000017 */
[----:B------:R-:W-:Y:S05]  /*1540*/  BRA `(.L_x_6068) ;  /* 0x00000ae000007947 */ /* 0x000fea0003800000 */
.L_x_6063:
        /* <DEDUP_REMOVED lines=12> */
.L_x_6077:
[----:B------:R-:W2:Y:S02]  /*1610*/  LDG.E.64 R6, [R6.64] ;  /* 0x0000002406067981 */ /* 0x000ea4000c1e1b00 */
[----:B0-2---:R-:W0:Y:S02]  /*1620*/  F2I.S64.F64.TRUNC R4, R6 ;  /* 0x0000000600047311 */ /* 0x005e24000030d900 */
[----:B0-----:R-:W-:Y:S01]  /*1630*/  PRMT R23, R4, 0x7610, R23 ;  /* 0x0000761004177816 */ /* 0x001fe20000000017 */
[----:B------:R-:W-:Y:S05]  /*1640*/  BRA `(.L_x_6068) ;  /* 0x000009e000007947 */ /* 0x000fea0003800000 */
.L_x_6076:
        /* <DEDUP_REMOVED lines=28> */
.L_x_6079:
        /* <DEDUP_REMOVED lines=15> */
.L_x_6078:
[----:B0-----:R-:W2:Y:S02]  /*1900*/  LDG.E.U16 R4, [R6.64] ;  /* 0x0000002406047981 */ /* 0x001ea4000c1e1500 */
[----:B--2---:R-:W-:-:S06]  /*1910*/  PRMT R4, RZ, 0x5410, R4 ;  /* 0x00005410ff047816 */ /* 0x004fcc0000000004 */
[----:B------:R-:W0:Y:S02]  /*1920*/  F2I.S64.TRUNC R4, R4 ;  /* 0x0000000400047311 */ /* 0x000e24000020d900 */
[----:B0-----:R-:W-:Y:S01]  /*1930*/  PRMT R23, R4, 0x7610, R23 ;  /* 0x0000761004177816 */ /* 0x001fe20000000017 */
[----:B------:R-:W-:Y:S05]  /*1940*/  BRA `(.L_x_6068) ;  /* 0x000006e000007947 */ /* 0x000fea0003800000 */
.L_x_6075:
        /* <DEDUP_REMOVED lines=10> */
.L_x_6082:
        /* <DEDUP_REMOVED lines=21> */
.L_x_6086:
[----:B------:R-:W-:Y:S05]  /*1b40*/  BSYNC B1 ;  /* 0x0000000000017941 */ /* 0x000fea0003800000 */
.L_x_6085:
[----:B------:R-:W-:Y:S01]  /*1b50*/  IMAD.SHL.U32 R3, R3, 0x100000, RZ ;  /* 0x0010000003037824 */ /* 0x000fe200078e00ff */
[----:B------:R-:W-:-:S04]  /*1b60*/  LEA R5, R0, 0x3b800000, 0x17 ;  /* 0x3b80000000057811 */ /* 0x000fc800078eb8ff */
[----:B------:R-:W-:Y:S02]  /*1b70*/  LOP3.LUT R4, R5, R3, R6, 0xfe, !PT ;  /* 0x0000000305047212 */ /* 0x000fe400078efe06 */
.L_x_6084:
[----:B------:R-:W-:Y:S05]  /*1b80*/  BSYNC B0 ;  /* 0x0000000000007941 */ /* 0x000fea0003800000 */
.L_x_6083:
[----:B------:R-:W0:Y:S02]  /*1b90*/  F2I.S64.TRUNC R4, R4 ;  /* 0x0000000400047311 */ /* 0x000e24000020d900 */
[----:B0-----:R-:W-:Y:S01]  /*1ba0*/  PRMT R23, R4, 0x7610, R23 ;  /* 0x0000761004177816 */ /* 0x001fe20000000017 */
[----:B------:R-:W-:Y:S05]  /*1bb0*/  BRA `(.L_x_6068) ;  /* 0x0000047000007947 */ /* 0x000fea0003800000 */
.L_x_6081:
        /* <DEDUP_REMOVED lines=21> */
.L_x_6090:
[----:B------:R-:W-:Y:S05]  /*1d10*/  BSYNC B1 ;  /* 0x0000000000017941 */ /* 0x000fea0003800000 */
.L_x_6089:
[----:B------:R-:W-:Y:S01]  /*1d20*/  IMAD.SHL.U32 R3, R3, 0x200000, RZ ;  /* 0x0020000003037824 */ /* 0x000fe200078e00ff */
[----:B------:R-:W-:-:S04]  /*1d30*/  LEA R5, R0, 0x37800000, 0x17 ;  /* 0x3780000000057811 */ /* 0x000fc800078eb8ff */
[----:B------:R-:W-:Y:S02]  /*1d40*/  LOP3.LUT R4, R5, R3, R6, 0xfe, !PT ;  /* 0x0000000305047212 */ /* 0x000fe400078efe06 */
.L_x_6088:
[----:B------:R-:W-:Y:S05]  /*1d50*/  BSYNC B0 ;  /* 0x0000000000007941 */ /* 0x000fea0003800000 */
.L_x_6087:
[----:B------:R-:W0:Y:S02]  /*1d60*/  F2I.S64.TRUNC R4, R4 ;  /* 0x0000000400047311 */ /* 0x000e24000020d900 */
[----:B0-----:R-:W-:Y:S01]  /*1d70*/  PRMT R23, R4, 0x7610, R23 ;  /* 0x0000761004177816 */ /* 0x001fe20000000017 */
[----:B------:R-:W-:Y:S05]  /*1d80*/  BRA `(.L_x_6068) ;  /* 0x000002a000007947 */ /* 0x000fea0003800000 */
.L_x_6080:
        /* <DEDUP_REMOVED lines=14> */
.L_x_6094:
[----:B------:R-:W-:Y:S05]  /*1e70*/  BSYNC B0 ;  /* 0x0000000000007941 */ /* 0x000fea0003800000 */
.L_x_6093:
[----:B------:R-:W0:Y:S02]  /*1e80*/  F2I.S64.TRUNC R4, R4 ;  /* 0x0000000400047311 */ /* 0x000e24000020d900 */
[----:B0-----:R-:W-:Y:S01]  /*1e90*/  PRMT R23, R4, 0x7610, R23 ;  /* 0x0000761004177816 */ /* 0x001fe20000000017 */
[----:B------:R-:W-:Y:S05]  /*1ea0*/  BRA `(.L_x_6068) ;  /* 0x0000018000007947 */ /* 0x000fea0003800000 */
.L_x_6067:
        /* <DEDUP_REMOVED lines=21> */
.L_x_6092:
[----:B------:R1:W5:Y:S01]  /*2000*/  LDG.E.U8 R23, [R6.64] ;  /* 0x0000002406177981 */ /* 0x000362000c1e1100 */
[----:B------:R-:W-:Y:S05]  /*2010*/  BRA `(.L_x_6068) ;  /* 0x0000001000007947 */ /* 0x000fea0003800000 */
.L_x_6091:
[----:B------:R1:W5:Y:S02]  /*2020*/  LDG.E.U8 R23, [R6.64] ;  /* 0x0000002406177981 */ /* 0x000364000c1e1100 */
.L_x_6068:
[----:B------:R-:W2:Y:S02]  /*2030*/  S2R R28, SR_TID.X ;  /* 0x00000000001c7919 */ /* 0x000ea40000002100 */
[----:B--2---:R-:W-:Y:S02]  /*2040*/  IADD3 R28, R28, 0x80, RZ ;  /* 0x000000801c1c7810 */ /* 0x004fe40007ffe0ff */
.L_x_6030:
[----:B-1-3--:R-:W-:Y:S05]  /*2050*/  BSYNC B6 ;  /* 0x0000000000067941 */ /* 0x00afea0003800000 */
.L_x_6029:
        /* <DEDUP_REMOVED lines=24> */
.L_x_6100:
[----:B------:R-:W2:Y:S02]  /*21e0*/  LDG.E.U8 R4, [R4.64] ;  /* 0x0000002404047981 */ /* 0x000ea4000c1e1100 */
[----:B--2---:R-:W0:Y:S02]  /*21f0*/  I2F.U16 R0, R4 ;  /* 0x0000000400007306 */ /* 0x004e240000101000 */
[----:B0-----:R-:W-:-:S04]  /*2200*/  F2FP.PACK_AB R0, RZ, R0 ;  /* 0x00000000ff00723e */ /* 0x001fc800000000ff */
[----:B------:R-:W-:Y:S01]  /*2210*/  PRMT R19, R0, 0x7610, R19 ;  /* 0x0000761000137816 */ /* 0x000fe20000000013 */
[----:B------:R-:W-:Y:S05]  /*2220*/  BRA `(.L_x_6102) ;  /* 0x00000ed000007947 */ /* 0x000fea0003800000 */
.L_x_6099:
        /* <DEDUP_REMOVED lines=11> */
.L_x_6104:
[----:B------:R-:W2:Y:S02]  /*22e0*/  LDG.E R4, [R4.64] ;  /* 0x0000002404047981 */ /* 0x000ea4000c1e1900 */
[----:B--2---:R-:W0:Y:S02]  /*22f0*/  I2F R0, R4 ;  /* 0x0000000400007306 */ /* 0x004e240000201400 */
[----:B0-----:R-:W-:-:S04]  /*2300*/  F2FP.PACK_AB R0, RZ, R0 ;  /* 0x00000000ff00723e */ /* 0x001fc800000000ff */
[----:B------:R-:W-:Y:S01]  /*2310*/  PRMT R19, R0, 0x7610, R19 ;  /* 0x0000761000137816 */ /* 0x000fe20000000013 */
[----:B------:R-:W-:Y:S05]  /*2320*/  BRA `(.L_x_6102) ;  /* 0x00000dd000007947 */ /* 0x000fea0003800000 */
.L_x_6103:
[----:B------:R-:W2:Y:S02]  /*2330*/  LDG.E.U16 R4, [R4.64] ;  /* 0x0000002404047981 */ /* 0x000ea4000c1e1500 */
[----:B--2---:R-:W0:Y:S02]  /*2340*/  I2F.S16 R0, R4 ;  /* 0x0000000400007306 */ /* 0x004e240000101400 */
[----:B0-----:R-:W-:-:S04]  /*2350*/  F2FP.PACK_AB R0, RZ, R0 ;  /* 0x00000000ff00723e */ /* 0x001fc800000000ff */
[----:B------:R-:W-:Y:S01]  /*2360*/  PRMT R19, R0, 0x7610, R19 ;  /* 0x0000761000137816 */ /* 0x000fe20000000013 */
[----:B------:R-:W-:Y:S05]  /*2370*/  BRA `(.L_x_6102) ;  /* 0x00000d8000007947 */ /* 0x000fea0003800000 */
.L_x_6098:
        /* <DEDUP_REMOVED lines=9> */
.L_x_6106:
[----:B------:R0:W5:Y:S01]  /*2410*/  LDG.E.U16 R19, [R4.64] ;  /* 0x0000002404137981 */ /* 0x000162000c1e1500 */
[----:B------:R-:W-:Y:S05]  /*2420*/  BRA `(.L_x_6102) ;  /* 0x00000cd000007947 */ /* 0x000fea0003800000 */
.L_x_6105:
        /* <DEDUP_REMOVED lines=9> */
.L_x_6108:
[----:B------:R0:W5:Y:S01]  /*24c0*/  LDG.E.U16 R19, [R4.64] ;  /* 0x0000002404137981 */ /* 0x000162000c1e1500 */
[----:B------:R-:W-:Y:S05]  /*24d0*/  BRA `(.L_x_6102) ;  /* 0x00000c2000007947 */ /* 0x000fea0003800000 */
.L_x_6107:
[----:B------:R-:W2:Y:S02]  /*24e0*/  LDG.E.64 R4, [R4.64] ;  /* 0x0000002404047981 */ /* 0x000ea4000c1e1b00 */
[----:B--2---:R-:W0:Y:S01]  /*24f0*/  F2F.F32.F64 R0, R4 ;  /* 0x0000000400007310 */ /* 0x004e220000301000 */
[----:B------:R-:W0:-:S14]  /*2500*/  DSETP.GEU.AND P0, PT, |R4|, c[0x2][0x0], PT ;  /* 0x008000000400762a */ /* 0x000e1c0003f0e200 */
[----:B0-----:R-:W-:-:S05]  /*2510*/  @!P0 FMUL R0, R0, 1.175494350822287508e-38 ;  /* 0x0080000000008820 */ /* 0x001fca0000400000 */
[----:B------:R-:W-:-:S04]  /*2520*/  F2FP.PACK_AB R0, RZ, R0 ;  /* 0x00000000ff00723e */ /* 0x000fc800000000ff */
[----:B------:R-:W-:Y:S01]  /*2530*/  PRMT R19, R0, 0x7610, R19 ;  /* 0x0000761000137816 */ /* 0x000fe20000000013 */
[----:B------:R-:W-:Y:S05]  /*2540*/  BRA `(.L_x_6102) ;  /* 0x00000bb000007947 */ /* 0x000fea0003800000 */
.L_x_6097:
        /* <DEDUP_REMOVED lines=14> */
.L_x_6111:
[----:B------:R-:W2:Y:S02]  /*2630*/  LDG.E.64 R4, [R4.64] ;  /* 0x0000002404047981 */ /* 0x000ea4000c1e1b00 */
[----:B--2---:R-:W0:Y:S01]  /*2640*/  F2F.F32.F64 R0, R4 ;  /* 0x0000000400007310 */ /* 0x004e220000301000 */
[----:B------:R-:W0:-:S14]  /*2650*/  DSETP.GEU.AND P0, PT, |R4|, c[0x2][0x0], PT ;  /* 0x008000000400762a */ /* 0x000e1c0003f0e200 */
[----:B0-----:R-:W-:-:S05]  /*2660*/  @!P0 FMUL R0, R0, 1.175494350822287508e-38 ;  /* 0x0080000000008820 */ /* 0x001fca0000400000 */
[----:B------:R-:W-:-:S04]  /*2670*/  F2FP.PACK_AB R0, RZ, R0 ;  /* 0x00000000ff00723e */ /* 0x000fc800000000ff */
[----:B------:R-:W-:Y:S01]  /*2680*/  PRMT R19, R0, 0x7610, R19 ;  /* 0x0000761000137816 */ /* 0x000fe20000000013 */
[----:B------:R-:W-:Y:S05]  /*2690*/  BRA `(.L_x_6102) ;  /* 0x00000a6000007947 */ /* 0x000fea0003800000 */
.L_x_6110:
        /* <DEDUP_REMOVED lines=28> */
.L_x_6113:
        /* <DEDUP_REMOVED lines=15> */
.L_x_6112:
[----:B------:R-:W2:Y:S02]  /*2950*/  LDG.E.U16 R0, [R4.64] ;  /* 0x0000002404007981 */ /* 0x000ea4000c1e1500 */
[----:B--2---:R-:W-:-:S04]  /*2960*/  PRMT R0, RZ, 0x5410, R0 ;  /* 0x00005410ff007816 */ /* 0x004fc80000000000 */
[----:B------:R-:W-:-:S04]  /*2970*/  F2FP.PACK_AB R0, RZ, R0 ;  /* 0x00000000ff00723e */ /* 0x000fc800000000ff */
[----:B------:R-:W-:Y:S01]  /*2980*/  PRMT R19, R0, 0x7610, R19 ;  /* 0x0000761000137816 */ /* 0x000fe20000000013 */
[----:B------:R-:W-:Y:S05]  /*2990*/  BRA `(.L_x_6102) ;  /* 0x0000076000007947 */ /* 0x000fea0003800000 */
.L_x_6109:
        /* <DEDUP_REMOVED lines=12> */
.L_x_6116:
        /* <DEDUP_REMOVED lines=21> */
.L_x_6120:
[----:B------:R-:W-:Y:S05]  /*2bb0*/  BSYNC B1 ;  /* 0x0000000000017941 */ /* 0x000fea0003800000 */
.L_x_6119:
[----:B------:R-:W-:Y:S01]  /*2bc0*/  LEA R5, R0, 0x3b800000, 0x17 ;  /* 0x3b80000000057811 */ /* 0x000fe200078eb8ff */
[----:B------:R-:W-:-:S05]  /*2bd0*/  IMAD.SHL.U32 R0, R3, 0x100000, RZ ;  /* 0x0010000003007824 */ /* 0x000fca00078e00ff */
[----:B------:R-:W-:Y:S02]  /*2be0*/  LOP3.LUT R0, R5, R0, R6, 0xfe, !PT ;  /* 0x0000000005007212 */ /* 0x000fe400078efe06 */
.L_x_6118:
[----:B------:R-:W-:Y:S05]  /*2bf0*/  BSYNC B0 ;  /* 0x0000000000007941 */ /* 0x000fea0003800000 */
.L_x_6117:
[----:B------:R-:W-:-:S04]  /*2c00*/  F2FP.PACK_AB R0, RZ, R0 ;  /* 0x00000000ff00723e */ /* 0x000fc800000000ff */
[----:B------:R-:W-:Y:S01]  /*2c10*/  PRMT R19, R0, 0x7610, R19 ;  /* 0x0000761000137816 */ /* 0x000fe20000000013 */
[----:B------:R-:W-:Y:S05]  /*2c20*/  BRA `(.L_x_6102) ;  /* 0x000004d000007947 */ /* 0x000fea0003800000 */
.L_x_6115:
        /* <DEDUP_REMOVED lines=21> */
.L_x_6124:
[----:B------:R-:W-:Y:S05]  /*2d80*/  BSYNC B1 ;  /* 0x0000000000017941 */ /* 0x000fea0003800000 */
.L_x_6123:
[----:B------:R-:W-:Y:S01]  /*2d90*/  LEA R5, R0, 0x37800000, 0x17 ;  /* 0x3780000000057811 */ /* 0x000fe200078eb8ff */
[----:B------:R-:W-:-:S05]  /*2da0*/  IMAD.SHL.U32 R0, R3, 0x200000, RZ ;  /* 0x0020000003007824 */ /* 0x000fca00078e00ff */
[----:B------:R-:W-:Y:S02]  /*2db0*/  LOP3.LUT R0, R5, R0, R6, 0xfe, !PT ;  /* 0x0000000005007212 */ /* 0x000fe400078efe06 */
.L_x_6122:
[----:B------:R-:W-:Y:S05]  /*2dc0*/  BSYNC B0 ;  /* 0x0000000000007941 */ /* 0x000fea0003800000 */
.L_x_6121:
[----:B------:R-:W-:-:S04]  /*2dd0*/  F2FP.PACK_AB R0, RZ, R0 ;  /* 0x00000000ff00723e */ /* 0x000fc800000000ff */
[----:B------:R-:W-:Y:S01]  /*2de0*/  PRMT R19, R0, 0x7610, R19 ;  /* 0x0000761000137816 */ /* 0x000fe20000000013 */
[----:B------:R-:W-:Y:S05]  /*2df0*/  BRA `(.L_x_6102) ;  /* 0x0000030000007947 */ /* 0x000fea0003800000 */
.L_x_6114:
        /* <DEDUP_REMOVED lines=14> */
.L_x_6128:
[----:B------:R-:W-:Y:S05]  /*2ee0*/  BSYNC B0 ;  /* 0x0000000000007941 */ /* 0x000fea0003800000 */
.L_x_6127:
[----:B------:R-:W-:-:S04]  /*2ef0*/  F2FP.PACK_AB R0, RZ, R0 ;  /* 0x00000000ff00723e */ /* 0x000fc800000000ff */
[----:B------:R-:W-:Y:S01]  /*2f00*/  PRMT R19, R0, 0x7610, R19 ;  /* 0x0000761000137816 */ /* 0x000fe20000000013 */
[----:B------:R-:W-:Y:S05]  /*2f10*/  BRA `(.L_x_6102) ;  /* 0x000001e000007947 */ /* 0x000fea0003800000 */
.L_x_6101:
        /* <DEDUP_REMOVED lines=21> */
.L_x_6126:
[----:B------:R-:W2:Y:S02]  /*3070*/  LDG.E.64 R4, [R4.64] ;  /* 0x0000002404047981 */ /* 0x000ea4000c1e1b00 */
[----:B--2---:R-:W0:Y:S02]  /*3080*/  I2F.U64 R0, R4 ;  /* 0x0000000400007312 */ /* 0x004e240000301000 */
[----:B0-----:R-:W-:-:S04]  /*3090*/  F2FP.PACK_AB R0, RZ, R0 ;  /* 0x00000000ff00723e */ /* 0x001fc800000000ff */
[----:B------:R-:W-:Y:S01]  /*30a0*/  PRMT R19, R0, 0x7610, R19 ;  /* 0x0000761000137816 */ /* 0x000fe20000000013 */
[----:B------:R-:W-:Y:S05]  /*30b0*/  BRA `(.L_x_6102) ;  /* 0x0000004000007947 */ /* 0x000fea0003800000 */
.L_x_6125:
[----:B------:R-:W2:Y:S02]  /*30c0*/  LDG.E R4, [R4.64] ;  /* 0x0000002404047981 */ /* 0x000ea4000c1e1900 */
[----:B--2---:R-:W0:Y:S02]  /*30d0*/  I2F.U32 R0, R4 ;  /* 0x0000000400007306 */ /* 0x004e240000201000 */
[----:B0-----:R-:W-:-:S04]  /*30e0*/  F2FP.PACK_AB R0, RZ, R0 ;  /* 0x00000000ff00723e */ /* 0x001fc800000000ff */
[----:B------:R-:W-:Y:S02]  /*30f0*/  PRMT R19, R0, 0x7610, R19 ;  /* 0x0000761000137816 */ /* 0x000fe40000000013 */
.L_x_6102:
        /* <DEDUP_REMOVED lines=16> */
.L_x_6132:
[----:B------:R1:W5:Y:S01]  /*3200*/  LDG.E.U8 R24, [R6.64] ;  /* 0x0000002406187981 */ /* 0x000362000c1e1100 */
[----:B------:R-:W-:Y:S05]  /*3210*/  BRA `(.L_x_6134) ;  /* 0x00000dc000007947 */ /* 0x000fea0003800000 */
.L_x_6131:
        /* <DEDUP_REMOVED lines=8> */
.L_x_6136:
[----:B------:R1:W5:Y:S01]  /*32a0*/  LDG.E.U8 R24, [R6.64] ;  /* 0x0000002406187981 */ /* 0x000362000c1e1100 */
[----:B------:R-:W-:Y:S05]  /*32b0*/  BRA `(.L_x_6134) ;  /* 0x00000d2000007947 */ /* 0x000fea0003800000 */
.L_x_6135:
[----:B------:R1:W5:Y:S01]  /*32c0*/  LDG.E.U16 R24, [R6.64] ;  /* 0x0000002406187981 */ /* 0x000362000c1e1500 */
[----:B------:R-:W-:Y:S05]  /*32d0*/  BRA `(.L_x_6134) ;  /* 0x00000d0000007947 */ /* 0x000fea0003800000 */
.L_x_6130:
        /* <DEDUP_REMOVED lines=10> */
.L_x_6138:
[----:B0-----:R-:W2:Y:S02]  /*3380*/  LDG.E.U16 R4, [R6.64] ;  /* 0x0000002406047981 */ /* 0x001ea4000c1e1500 */
[----:B--2---:R-:W-:-:S06]  /*3390*/  HADD2.F32 R4, -RZ, R4.H0_H0 ;  /* 0x20000004ff047230 */ /* 0x004fcc0000004100 */
[----:B------:R-:W0:Y:S02]  /*33a0*/  F2I.S64.TRUNC R4, R4 ;  /* 0x0000000400047311 */ /* 0x000e24000020d900 */
[----:B0-----:R-:W-:Y:S01]  /*33b0*/  PRMT R24, R4, 0x7610, R24 ;  /* 0x0000761004187816 */ /* 0x001fe20000000018 */
[----:B------:R-:W-:Y:S05]  /*33c0*/  BRA `(.L_x_6134) ;  /* 0x00000c1000007947 */ /* 0x000fea0003800000 */
.L_x_6137:
        /* <DEDUP_REMOVED lines=10> */
.L_x_6140:
[----:B------:R-:W2:Y:S02]  /*3470*/  LDG.E.U16 R6, [R6.64] ;  /* 0x0000002406067981 */ /* 0x000ea4000c1e1500 */
[----:B0-2---:R-:W-:-:S06]  /*3480*/  HADD2.F32 R4, -RZ, R6.H0_H0 ;  /* 0x20000006ff047230 */ /* 0x005fcc0000004100 */
[----:B------:R-:W0:Y:S02]  /*3490*/  F2I.S64.TRUNC R4, R4 ;  /* 0x0000000400047311 */ /* 0x000e24000020d900 */
[----:B0-----:R-:W-:Y:S01]  /*34a0*/  PRMT R24, R4, 0x7610, R24 ;  /* 0x0000761004187816 */ /* 0x001fe20000000018 */
[----:B------:R-:W-:Y:S05]  /*34b0*/  BRA `(.L_x_6134) ;  /* 0x00000b2000007947 */ /* 0x000fea0003800000 */
.L_x_6139:
[----:B0-----:R-:W2:Y:S02]  /*34c0*/  LDG.E.64 R4, [R6.64] ;  /* 0x0000002406047981 */ /* 0x001ea4000c1e1b00 */
[----:B--2---:R-:W0:Y:S02]  /*34d0*/  F2I.S64.F64.TRUNC R4, R4 ;  /* 0x0000000400047311 */ /* 0x004e24000030d900 */
[----:B0-----:R-:W-:Y:S01]  /*34e0*/  PRMT R24, R4, 0x7610, R24 ;  /* 0x0000761004187816 */ /* 0x001fe20000000018 */
[----:B------:R-:W-:Y:S05]  /*34f0*/  BRA `(.L_x_6134) ;  /* 0x00000ae000007947 */ /* 0x000fea0003800000 */
.L_x_6129:
        /* <DEDUP_REMOVED lines=12> */
.L_x_6143:
[----:B------:R-:W2:Y:S02]  /*35c0*/  LDG.E.64 R6, [R6.64] ;  /* 0x0000002406067981 */ /* 0x000ea4000c1e1b00 */
[----:B0-2---:R-:W0:Y:S02]  /*35d0*/  F2I.S64.F64.TRUNC R4, R6 ;  /* 0x0000000600047311 */ /* 0x005e24000030d900 */
[----:B0-----:R-:W-:Y:S01]  /*35e0*/  PRMT R24, R4, 0x7610, R24 ;  /* 0x0000761004187816 */ /* 0x001fe20000000018 */
[----:B------:R-:W-:Y:S05]  /*35f0*/  BRA `(.L_x_6134) ;  /* 0x000009e000007947 */ /* 0x000fea0003800000 */
.L_x_6142:
        /* <DEDUP_REMOVED lines=28> */
.L_x_6145:
        /* <DEDUP_REMOVED lines=15> */
.L_x_6144:
[----:B0-----:R-:W2:Y:S02]  /*38b0*/  LDG.E.U16 R4, [R6.64] ;  /* 0x0000002406047981 */ /* 0x001ea4000c1e1500 */
[----:B--2---:R-:W-:-:S06]  /*38c0*/  PRMT R4, RZ, 0x5410, R4 ;  /* 0x00005410ff047816 */ /* 0x004fcc0000000004 */
[----:B------:R-:W0:Y:S02]  /*38d0*/  F2I.S64.TRUNC R4, R4 ;  /* 0x0000000400047311 */ /* 0x000e24000020d900 */
[----:B0-----:R-:W-:Y:S01]  /*38e0*/  PRMT R24, R4, 0x7610, R24 ;  /* 0x0000761004187816 */ /* 0x001fe20000000018 */
[----:B------:R-:W-:Y:S05]  /*38f0*/  BRA `(.L_x_6134) ;  /* 0x000006e000007947 */ /* 0x000fea0003800000 */
.L_x_6141:
        /* <DEDUP_REMOVED lines=10> */
.L_x_6148:
        /* <DEDUP_REMOVED lines=21> */
.L_x_6152:
[----:B------:R-:W-:Y:S05]  /*3af0*/  BSYNC B1 ;  /* 0x0000000000017941 */ /* 0x000fea0003800000 */
.L_x_6151:
[----:B------:R-:W-:Y:S01]  /*3b00*/  IMAD.SHL.U32 R3, R3, 0x100000, RZ ;  /* 0x0010000003037824 */ /* 0x000fe200078e00ff */
[----:B------:R-:W-:-:S04]  /*3b10*/  LEA R5, R0, 0x3b800000, 0x17 ;  /* 0x3b80000000057811 */ /* 0x000fc800078eb8ff */
[----:B------:R-:W-:Y:S02]  /*3b20*/  LOP3.LUT R4, R5, R3, R6, 0xfe, !PT ;  /* 0x0000000305047212 */ /* 0x000fe400078efe06 */
.L_x_6150:
[----:B------:R-:W-:Y:S05]  /*3b30*/  BSYNC B0 ;  /* 0x0000000000007941 */ /* 0x000fea0003800000 */
.L_x_6149:
[----:B------:R-:W0:Y:S02]  /*3b40*/  F2I.S64.TRUNC R4, R4 ;  /* 0x0000000400047311 */ /* 0x000e24000020d900 */
[----:B0-----:R-:W-:Y:S01]  /*3b50*/  PRMT R24, R4, 0x7610, R24 ;  /* 0x0000761004187816 */ /* 0x001fe20000000018 */
[----:B------:R-:W-:Y:S05]  /*3b60*/  BRA `(.L_x_6134) ;  /* 0x0000047000007947 */ /* 0x000fea0003800000 */
.L_x_6147:
        /* <DEDUP_REMOVED lines=21> */
.L_x_6156:
[----:B------:R-:W-:Y:S05]  /*3cc0*/  BSYNC B1 ;  /* 0x0000000000017941 */ /* 0x000fea0003800000 */
.L_x_6155:
[----:B------:R-:W-:Y:S01]  /*3cd0*/  IMAD.SHL.U32 R3, R3, 0x200000, RZ ;  /* 0x0020000003037824 */ /* 0x000fe200078e00ff */
[----:B------:R-:W-:-:S04]  /*3ce0*/  LEA R5, R0, 0x37800000, 0x17 ;  /* 0x3780000000057811 */ /* 0x000fc800078eb8ff */
[----:B------:R-:W-:Y:S02]  /*3cf0*/  LOP3.LUT R4, R5, R3, R6, 0xfe, !PT ;  /* 0x0000000305047212 */ /* 0x000fe400078efe06 */
.L_x_6154:
[----:B------:R-:W-:Y:S05]  /*3d00*/  BSYNC B0 ;  /* 0x0000000000007941 */ /* 0x000fea0003800000 */
.L_x_6153:
[----:B------:R-:W0:Y:S02]  /*3d10*/  F2I.S64.TRUNC R4, R4 ;  /* 0x0000000400047311 */ /* 0x000e24000020d900 */
[----:B0-----:R-:W-:Y:S01]  /*3d20*/  PRMT R24, R4, 0x7610, R24 ;  /* 0x0000761004187816 */ /* 0x001fe20000000018 */
[----:B------:R-:W-:Y:S05]  /*3d30*/  BRA `(.L_x_6134) ;  /* 0x000002a000007947 */ /* 0x000fea0003800000 */
.L_x_6146:
        /* <DEDUP_REMOVED lines=14> */
.L_x_6160:
[----:B------:R-:W-:Y:S05]  /*3e20*/  BSYNC B0 ;  /* 0x0000000000007941 */ /* 0x000fea0003800000 */
.L_x_6159:
[----:B------:R-:W0:Y:S02]  /*3e30*/  F2I.S64.TRUNC R4, R4 ;  /* 0x0000000400047311 */ /* 0x000e24000020d900 */
[----:B0-----:R-:W-:Y:S01]  /*3e40*/  PRMT R24, R4, 0x7610, R24 ;  /* 0x0000761004187816 */ /* 0x001fe20000000018 */
[----:B------:R-:W-:Y:S05]  /*3e50*/  BRA `(.L_x_6134) ;  /* 0x0000018000007947 */ /* 0x000fea0003800000 */
.L_x_6133:
        /* <DEDUP_REMOVED lines=21> */
.L_x_6158:
[----:B------:R1:W5:Y:S01]  /*3fb0*/  LDG.E.U8 R24, [R6.64] ;  /* 0x0000002406187981 */ /* 0x000362000c1e1100 */
[----:B------:R-:W-:Y:S05]  /*3fc0*/  BRA `(.L_x_6134) ;  /* 0x0000001000007947 */ /* 0x000fea0003800000 */
.L_x_6157:
[----:B------:R1:W5:Y:S02]  /*3fd0*/  LDG.E.U8 R24, [R6.64] ;  /* 0x0000002406187981 */ /* 0x000364000c1e1100 */
.L_x_6134:
[----:B------:R-:W-:-:S03]  /*3fe0*/  IADD3 R28, R28, 0x80, RZ ;  /* 0x000000801c1c7810 */ /* 0x000fc60007ffe0ff */
.L_x_6096:
[----:B------:R-:W-:Y:S05]  /*3ff0*/  BSYNC B6 ;  /* 0x0000000000067941 */ /* 0x000fea0003800000 */
.L_x_6095:
        /* <DEDUP_REMOVED lines=26> */
.L_x_6166:
[----:B------:R-:W2:Y:S02]  /*41a0*/  LDG.E.U8 R4, [R4.64] ;  /* 0x0000002404047981 */ /* 0x000ea4000c1e1100 */
[----:B--2---:R-:W0:Y:S02]  /*41b0*/  I2F.U16 R0, R4 ;  /* 0x0000000400007306 */ /* 0x004e240000101000 */
[----:B0-----:R-:W-:-:S04]  /*41c0*/  F2FP.PACK_AB R0, RZ, R0 ;  /* 0x00000000ff00723e */ /* 0x001fc800000000ff */
[----:B------:R-:W-:Y:S01]  /*41d0*/  PRMT R26, R0, 0x7610, R26 ;  /* 0x00007610001a7816 */ /* 0x000fe2000000001a */
[----:B------:R-:W-:Y:S05]  /*41e0*/  BRA `(.L_x_6168) ;  /* 0x00000ed000007947 */ /* 0x000fea0003800000 */
.L_x_6165:
        /* <DEDUP_REMOVED lines=11> */
.L_x_6170:
[----:B------:R-:W2:Y:S02]  /*42a0*/  LDG.E R4, [R4.64] ;  /* 0x0000002404047981 */ /* 0x000ea4000c1e1900 */
[----:B--2---:R-:W0:Y:S02]  /*42b0*/  I2F R0, R4 ;  /* 0x0000000400007306 */ /* 0x004e240000201400 */
[----:B0-----:R-:W-:-:S04]  /*42c0*/  F2FP.PACK_AB R0, RZ, R0 ;  /* 0x00000000ff00723e */ /* 0x001fc800000000ff */
[----:B------:R-:W-:Y:S01]  /*42d0*/  PRMT R26, R0, 0x7610, R26 ;  /* 0x00007610001a7816 */ /* 0x000fe2000000001a */
[----:B------:R-:W-:Y:S05]  /*42e0*/  BRA `(.L_x_6168) ;  /* 0x00000dd000007947 */ /* 0x000fea0003800000 */
.L_x_6169:
[----:B------:R-:W2:Y:S02]  /*42f0*/  LDG.E.U16 R4, [R4.64] ;  /* 0x0000002404047981 */ /* 0x000ea4000c1e1500 */
[----:B--2---:R-:W0:Y:S02]  /*4300*/  I2F.S16 R0, R4 ;  /* 0x0000000400007306 */ /* 0x004e240000101400 */
[----:B0-----:R-:W-:-:S04]  /*4310*/  F2FP.PACK_AB R0, RZ, R0 ;  /* 0x00000000ff00723e */ /* 0x001fc800000000ff */
[----:B------:R-:W-:Y:S01]  /*4320*/  PRMT R26, R0, 0x7610, R26 ;  /* 0x00007610001a7816 */ /* 0x000fe2000000001a */
[----:B------:R-:W-:Y:S05]  /*4330*/  BRA `(.L_x_6168) ;  /* 0x00000d8000007947 */ /* 0x000fea0003800000 */
.L_x_6164:
        /* <DEDUP_REMOVED lines=9> */
.L_x_6172:
[----:B------:R0:W5:Y:S01]  /*43d0*/  LDG.E.U16 R26, [R4.64] ;  /* 0x00000024041a7981 */ /* 0x000162000c1e1500 */
[----:B------:R-:W-:Y:S05]  /*43e0*/  BRA `(.L_x_6168) ;  /* 0x00000cd000007947 */ /* 0x000fea0003800000 */
.L_x_6171:
        /* <DEDUP_REMOVED lines=9> */
.L_x_6174:
[----:B------:R0:W5:Y:S01]  /*4480*/  LDG.E.U16 R26, [R4.64] ;  /* 0x00000024041a7981 */ /* 0x000162000c1e1500 */
[----:B------:R-:W-:Y:S05]  /*4490*/  BRA `(.L_x_6168) ;  /* 0x00000c2000007947 */ /* 0x000fea0003800000 */
.L_x_6173:
[----:B------:R-:W2:Y:S02]  /*44a0*/  LDG.E.64 R4, [R4.64] ;  /* 0x0000002404047981 */ /* 0x000ea4000c1e1b00 */
[----:B--2---:R-:W0:Y:S01]  /*44b0*/  F2F.F32.F64 R0, R4 ;  /* 0x0000000400007310 */ /* 0x004e220000301000 */
[----:B------:R-:W0:-:S14]  /*44c0*/  DSETP.GEU.AND P0, PT, |R4|, c[0x2][0x0], PT ;  /* 0x008000000400762a */ /* 0x000e1c0003f0e200 */
[----:B0-----:R-:W-:-:S05]  /*44d0*/  @!P0 FMUL R0, R0, 1.175494350822287508e-38 ;  /* 0x0080000000008820 */ /* 0x001fca0000400000 */
[----:B------:R-:W-:-:S04]  /*44e0*/  F2FP.PACK_AB R0, RZ, R0 ;  /* 0x00000000ff00723e */ /* 0x000fc800000000ff */
[----:B------:R-:W-:Y:S01]  /*44f0*/  PRMT R26, R0, 0x7610, R26 ;  /* 0x00007610001a7816 */ /* 0x000fe2000000001a */
[----:B------:R-:W-:Y:S05]  /*4500*/  BRA `(.L_x_6168) ;  /* 0x00000bb000007947 */ /* 0x000fea0003800000 */
.L_x_6163:
        /* <DEDUP_REMOVED lines=14> */
.L_x_6177:
[----:B------:R-:W2:Y:S02]  /*45f0*/  LDG.E.64 R4, [R4.64] ;  /* 0x0000002404047981 */ /* 0x000ea4000c1e1b00 */
[----:B--2---:R-:W0:Y:S01]  /*4600*/  F2F.F32.F64 R0, R4 ;  /* 0x0000000400007310 */ /* 0x004e220000301000 */
[----:B------:R-:W0:-:S14]  /*4610*/  DSETP.GEU.AND P0, PT, |R4|, c[0x2][0x0], PT ;  /* 0x008000000400762a */ /* 0x000e1c0003f0e200 */
[----:B0-----:R-:W-:-:S05]  /*4620*/  @!P0 FMUL R0, R0, 1.175494350822287508e-38 ;  /* 0x0080000000008820 */ /* 0x001fca0000400000 */
[----:B------:R-:W-:-:S04]  /*4630*/  F2FP.PACK_AB R0, RZ, R0 ;  /* 0x00000000ff00723e */ /* 0x000fc800000000ff */
[----:B------:R-:W-:Y:S01]  /*4640*/  PRMT R26, R0, 0x7610, R26 ;  /* 0x00007610001a7816 */ /* 0x000fe2000000001a */
[----:B------:R-:W-:Y:S05]  /*4650*/  BRA `(.L_x_6168) ;  /* 0x00000a6000007947 */ /* 0x000fea0003800000 */
.L_x_6176:
        /* <DEDUP_REMOVED lines=28> */
.L_x_6179:
        /* <DEDUP_REMOVED lines=15> */
.L_x_6178:
[----:B------:R-:W2:Y:S02]  /*4910*/  LDG.E.U16 R0, [R4.64] ;  /* 0x0000002404007981 */ /* 0x000ea4000c1e1500 */
[----:B--2---:R-:W-:-:S04]  /*4920*/  PRMT R0, RZ, 0x5410, R0 ;  /* 0x00005410ff007816 */ /* 0x004fc80000000000 */
[----:B------:R-:W-:-:S04]  /*4930*/  F2FP.PACK_AB R0, RZ, R0 ;  /* 0x00000000ff00723e */ /* 0x000fc800000000ff */
[----:B------:R-:W-:Y:S01]  /*4940*/  PRMT R26, R0, 0x7610, R26 ;  /* 0x00007610001a7816 */ /* 0x000fe2000000001a */
[----:B------:R-:W-:Y:S05]  /*4950*/  BRA `(.L_x_6168) ;  /* 0x0000076000007947 */ /* 0x000fea0003800000 */
.L_x_6175:
        /* <DEDUP_REMOVED lines=12> */
.L_x_6182:
        /* <DEDUP_REMOVED lines=21> */
.L_x_6186:
[----:B------:R-:W-:Y:S05]  /*4b70*/  BSYNC B1 ;  /* 0x0000000000017941 */ /* 0x000fea0003800000 */
.L_x_6185:
[----:B------:R-:W-:Y:S01]  /*4b80*/  LEA R5, R0, 0x3b800000, 0x17 ;  /* 0x3b80000000057811 */ /* 0x000fe200078eb8ff */
[----:B------:R-:W-:-:S05]  /*4b90*/  IMAD.SHL.U32 R0, R3, 0x100000, RZ ;  /* 0x0010000003007824 */ /* 0x000fca00078e00ff */
[----:B------:R-:W-:Y:S02]  /*4ba0*/  LOP3.LUT R0, R5, R0, R6, 0xfe, !PT ;  /* 0x0000000005007212 */ /* 0x000fe400078efe06 */
.L_x_6184:
[----:B------:R-:W-:Y:S05]  /*4bb0*/  BSYNC B0 ;  /* 0x0000000000007941 */ /* 0x000fea0003800000 */
.L_x_6183:
[----:B------:R-:W-:-:S04]  /*4bc0*/  F2FP.PACK_AB R0, RZ, R0 ;  /* 0x00000000ff00723e */ /* 0x000fc800000000ff */
[----:B------:R-:W-:Y:S01]  /*4bd0*/  PRMT R26, R0, 0x7610, R26 ;  /* 0x00007610001a7816 */ /* 0x000fe2000000001a */
[----:B------:R-:W-:Y:S05]  /*4be0*/  BRA `(.L_x_6168) ;  /* 0x000004d000007947 */ /* 0x000fea0003800000 */
.L_x_6181:
        /* <DEDUP_REMOVED lines=21> */
.L_x_6190:
[----:B------:R-:W-:Y:S05]  /*4d40*/  BSYNC B1 ;  /* 0x0000000000017941 */ /* 0x000fea0003800000 */
.L_x_6189:
[----:B------:R-:W-:Y:S01]  /*4d50*/  LEA R5, R0, 0x37800000, 0x17 ;  /* 0x3780000000057811 */ /* 0x000fe200078eb8ff */
[----:B------:R-:W-:-:S05]  /*4d60*/  IMAD.SHL.U32 R0, R3, 0x200000, RZ ;  /* 0x0020000003007824 */ /* 0x000fca00078e00ff */
[----:B------:R-:W-:Y:S02]  /*4d70*/  LOP3.LUT R0, R5, R0, R6, 0xfe, !PT ;  /* 0x0000000005007212 */ /* 0x000fe400078efe06 */
.L_x_6188:
[----:B------:R-:W-:Y:S05]  /*4d80*/  BSYNC B0 ;  /* 0x0000000000007941 */ /* 0x000fea0003800000 */
.L_x_6187:
[----:B------:R-:W-:-:S04]  /*4d90*/  F2FP.PACK_AB R0, RZ, R0 ;  /* 0x00000000ff00723e */ /* 0x000fc800000000ff */
[----:B------:R-:W-:Y:S01]  /*4da0*/  PRMT R26, R0, 0x7610, R26 ;  /* 0x00007610001a7816 */ /* 0x000fe2000000001a */
[----:B------:R-:W-:Y:S05]  /*4db0*/  BRA `(.L_x_6168) ;  /* 0x0000030000007947 */ /* 0x000fea0003800000 */
.L_x_6180:
        /* <DEDUP_REMOVED lines=14> */
.L_x_6194:
[----:B------:R-:W-:Y:S05]  /*4ea0*/  BSYNC B0 ;  /* 0x0000000000007941 */ /* 0x000fea0003800000 */
.L_x_6193:
[----:B------:R-:W-:-:S04]  /*4eb0*/  F2FP.PACK_AB R0, RZ, R0 ;  /* 0x00000000ff00723e */ /* 0x000fc800000000ff */
[----:B------:R-:W-:Y:S01]  /*4ec0*/  PRMT R26, R0, 0x7610, R26 ;  /* 0x00007610001a7816 */ /* 0x000fe2000000001a */
[----:B------:R-:W-:Y:S05]  /*4ed0*/  BRA `(.L_x_6168) ;  /* 0x000001e000007947 */ /* 0x000fea0003800000 */
.L_x_6167:
        /* <DEDUP_REMOVED lines=21> */
.L_x_6192:
[----:B------:R-:W2:Y:S02]  /*5030*/  LDG.E.64 R4, [R4.64] ;  /* 0x0000002404047981 */ /* 0x000ea4000c1e1b00 */
[----:B--2---:R-:W0:Y:S02]  /*5040*/  I2F.U64 R0, R4 ;  /* 0x0000000400007312 */ /* 0x004e240000301000 */
[----:B0-----:R-:W-:-:S04]  /*5050*/  F2FP.PACK_AB R0, RZ, R0 ;  /* 0x00000000ff00723e */ /* 0x001fc800000000ff */
[----:B------:R-:W-:Y:S01]  /*5060*/  PRMT R26, R0, 0x7610, R26 ;  /* 0x00007610001a7816 */ /* 0x000fe2000000001a */
[----:B------:R-:W-:Y:S05]  /*5070*/  BRA `(.L_x_6168) ;  /* 0x0000004000007947 */ /* 0x000fea0003800000 */
.L_x_6191:
[----:B------:R-:W2:Y:S02]  /*5080*/  LDG.E R4, [R4.64] ;  /* 0x0000002404047981 */ /* 0x000ea4000c1e1900 */
[----:B--2---:R-:W0:Y:S02]  /*5090*/  I2F.U32 R0, R4 ;  /* 0x0000000400007306 */ /* 0x004e240000201000 */
[----:B0-----:R-:W-:-:S04]  /*50a0*/  F2FP.PACK_AB R0, RZ, R0 ;  /* 0x00000000ff00723e */ /* 0x001fc800000000ff */
[----:B------:R-:W-:Y:S02]  /*50b0*/  PRMT R26, R0, 0x7610, R26 ;  /* 0x00007610001a7816 */ /* 0x000fe4000000001a */
.L_x_6168:
        /* <DEDUP_REMOVED lines=16> */
.L_x_6198:
[----:B------:R1:W5:Y:S01]  /*51c0*/  LDG.E.U8 R27, [R6.64] ;  /* 0x00000024061b7981 */ /* 0x000362000c1e1100 */
[----:B------:R-:W-:Y:S05]  /*51d0*/  BRA `(.L_x_6200) ;  /* 0x00000dc000007947 */ /* 0x000fea0003800000 */
.L_x_6197:
        /* <DEDUP_REMOVED lines=8> */
.L_x_6202:
[----:B------:R1:W5:Y:S01]  /*5260*/  LDG.E.U8 R27, [R6.64] ;  /* 0x00000024061b7981 */ /* 0x000362000c1e1100 */
[----:B------:R-:W-:Y:S05]  /*5270*/  BRA `(.L_x_6200) ;  /* 0x00000d2000007947 */ /* 0x000fea0003800000 */
.L_x_6201:
[----:B------:R1:W5:Y:S01]  /*5280*/  LDG.E.U16 R27, [R6.64] ;  /* 0x00000024061b7981 */ /* 0x000362000c1e1500 */
[----:B------:R-:W-:Y:S05]  /*5290*/  BRA `(.L_x_6200) ;  /* 0x00000d0000007947 */ /* 0x000fea0003800000 */
.L_x_6196:
        /* <DEDUP_REMOVED lines=10> */
.L_x_6204:
[----:B0-----:R-:W2:Y:S02]  /*5340*/  LDG.E.U16 R4, [R6.64] ;  /* 0x0000002406047981 */ /* 0x001ea4000c1e1500 */
[----:B--2---:R-:W-:-:S06]  /*5350*/  HADD2.F32 R4, -RZ, R4.H0_H0 ;  /* 0x20000004ff047230 */ /* 0x004fcc0000004100 */
[----:B------:R-:W0:Y:S02]  /*5360*/  F2I.S64.TRUNC R4, R4 ;  /* 0x0000000400047311 */ /* 0x000e24000020d900 */
[----:B0-----:R-:W-:Y:S01]  /*5370*/  PRMT R27, R4, 0x7610, R27 ;  /* 0x00007610041b7816 */ /* 0x001fe2000000001b */
[----:B------:R-:W-:Y:S05]  /*5380*/  BRA `(.L_x_6200) ;  /* 0x00000c1000007947 */ /* 0x000fea0003800000 */
.L_x_6203:
        /* <DEDUP_REMOVED lines=10> */
.L_x_6206:
[----:B------:R-:W2:Y:S02]  /*5430*/  LDG.E.U16 R6, [R6.64] ;  /* 0x0000002406067981 */ /* 0x000ea4000c1e1500 */
[----:B0-2---:R-:W-:-:S06]  /*5440*/  HADD2.F32 R4, -RZ, R6.H0_H0 ;  /* 0x20000006ff047230 */ /* 0x005fcc0000004100 */
[----:B------:R-:W0:Y:S02]  /*5450*/  F2I.S64.TRUNC R4, R4 ;  /* 0x0000000400047311 */ /* 0x000e24000020d900 */
[----:B0-----:R-:W-:Y:S01]  /*5460*/  PRMT R27, R4, 0x7610, R27 ;  /* 0x00007610041b7816 */ /* 0x001fe2000000001b */
[----:B------:R-:W-:Y:S05]  /*5470*/  BRA `(.L_x_6200) ;  /* 0x00000b2000007947 */ /* 0x000fea0003800000 */
.L_x_6205:
[----:B0-----:R-:W2:Y:S02]  /*5480*/  LDG.E.64 R4, [R6.64] ;  /* 0x0000002406047981 */ /* 0x001ea4000c1e1b00 */
[----:B--2---:R-:W0:Y:S02]  /*5490*/  F2I.S64.F64.TRUNC R4, R4 ;  /* 0x0000000400047311 */ /* 0x004e24000030d900 */
[----:B0-----:R-:W-:Y:S01]  /*54a0*/  PRMT R27, R4, 0x7610, R27 ;  /* 0x00007610041b7816 */ /* 0x001fe2000000001b */
[----:B------:R-:W-:Y:S05]  /*54b0*/  BRA `(.L_x_6200) ;  /* 0x00000ae000007947 */ /* 0x000fea0003800000 */
.L_x_6195:
        /* <DEDUP_REMOVED lines=12> */
.L_x_6209:
[----:B------:R-:W2:Y:S02]  /*5580*/  LDG.E.64 R6, [R6.64] ;  /* 0x0000002406067981 */ /* 0x000ea4000c1e1b00 */
[----:B0-2---:R-:W0:Y:S02]  /*5590*/  F2I.S64.F64.TRUNC R4, R6 ;  /* 0x0000000600047311 */ /* 0x005e24000030d900 */
[----:B0-----:R-:W-:Y:S01]  /*55a0*/  PRMT R27, R4, 0x7610, R27 ;  /* 0x00007610041b7816 */ /* 0x001fe2000000001b */
[----:B------:R-:W-:Y:S05]  /*55b0*/  BRA `(.L_x_6200) ;  /* 0x000009e000007947 */ /* 0x000fea0003800000 */
.L_x_6208:
        /* <DEDUP_REMOVED lines=28> */
.L_x_6211:
        /* <DEDUP_REMOVED lines=15> */
.L_x_6210:
[----:B0-----:R-:W2:Y:S02]  /*5870*/  LDG.E.U16 R4, [R6.64] ;  /* 0x0000002406047981 */ /* 0x001ea4000c1e1500 */
[----:B--2---:R-:W-:-:S06]  /*5880*/  PRMT R4, RZ, 0x5410, R4 ;  /* 0x00005410ff047816 */ /* 0x004fcc0000000004 */
[----:B------:R-:W0:Y:S02]  /*5890*/  F2I.S64.TRUNC R4, R4 ;  /* 0x0000000400047311 */ /* 0x000e24000020d900 */
[----:B0-----:R-:W-:Y:S01]  /*58a0*/  PRMT R27, R4, 0x7610, R27 ;  /* 0x00007610041b7816 */ /* 0x001fe2000000001b */
[----:B------:R-:W-:Y:S05]  /*58b0*/  BRA `(.L_x_6200) ;  /* 0x000006e000007947 */ /* 0x000fea0003800000 */
.L_x_6207:
        /* <DEDUP_REMOVED lines=10> */
.L_x_6214:
        /* <DEDUP_REMOVED lines=21> */
.L_x_6218:
[----:B------:R-:W-:Y:S05]  /*5ab0*/  BSYNC B1 ;  /* 0x0000000000017941 */ /* 0x000fea0003800000 */
.L_x_6217:
[----:B------:R-:W-:Y:S01]  /*5ac0*/  IMAD.SHL.U32 R3, R3, 0x100000, RZ ;  /* 0x0010000003037824 */ /* 0x000fe200078e00ff */
[----:B------:R-:W-:-:S04]  /*5ad0*/  LEA R5, R0, 0x3b800000, 0x17 ;  /* 0x3b80000000057811 */ /* 0x000fc800078eb8ff */
[----:B------:R-:W-:Y:S02]  /*5ae0*/  LOP3.LUT R4, R5, R3, R6, 0xfe, !PT ;  /* 0x0000000305047212 */ /* 0x000fe400078efe06 */
.L_x_6216:
[----:B------:R-:W-:Y:S05]  /*5af0*/  BSYNC B0 ;  /* 0x0000000000007941 */ /* 0x000fea0003800000 */
.L_x_6215:
[----:B------:R-:W0:Y:S02]  /*5b00*/  F2I.S64.TRUNC R4, R4 ;  /* 0x0000000400047311 */ /* 0x000e24000020d900 */
[----:B0-----:R-:W-:Y:S01]  /*5b10*/  PRMT R27, R4, 0x7610, R27 ;  /* 0x00007610041b7816 */ /* 0x001fe2000000001b */
[----:B------:R-:W-:Y:S05]  /*5b20*/  BRA `(.L_x_6200) ;  /* 0x0000047000007947 */ /* 0x000fea0003800000 */
.L_x_6213:
        /* <DEDUP_REMOVED lines=21> */
.L_x_6222:
[----:B------:R-:W-:Y:S05]  /*5c80*/  BSYNC B1 ;  /* 0x0000000000017941 */ /* 0x000fea0003800000 */
.L_x_6221:
[----:B------:R-:W-:Y:S01]  /*5c90*/  IMAD.SHL.U32 R3, R3, 0x200000, RZ ;  /* 0x0020000003037824 */ /* 0x000fe200078e00ff */
[----:B------:R-:W-:-:S04]  /*5ca0*/  LEA R5, R0, 0x37800000, 0x17 ;  /* 0x3780000000057811 */ /* 0x000fc800078eb8ff */
[----:B------:R-:W-:Y:S02]  /*5cb0*/  LOP3.LUT R4, R5, R3, R6, 0xfe, !PT ;  /* 0x0000000305047212 */ /* 0x000fe400078efe06 */
.L_x_6220:
[----:B------:R-:W-:Y:S05]  /*5cc0*/  BSYNC B0 ;  /* 0x0000000000007941 */ /* 0x000fea0003800000 */
.L_x_6219:
[----:B------:R-:W0:Y:S02]  /*5cd0*/  F2I.S64.TRUNC R4, R4 ;  /* 0x0000000400047311 */ /* 0x000e24000020d900 */
[----:B0-----:R-:W-:Y:S01]  /*5ce0*/  PRMT R27, R4, 0x7610, R27 ;  /* 0x00007610041b7816 */ /* 0x001fe2000000001b */
[----:B------:R-:W-:Y:S05]  /*5cf0*/  BRA `(.L_x_6200) ;  /* 0x000002a000007947 */ /* 0x000fea0003800000 */
.L_x_6212:
        /* <DEDUP_REMOVED lines=14> */
.L_x_6226:
[----:B------:R-:W-:Y:S05]  /*5de0*/  BSYNC B0 ;  /* 0x0000000000007941 */ /* 0x000fea0003800000 */
.L_x_6225:
[----:B------:R-:W0:Y:S02]  /*5df0*/  F2I.S64.TRUNC R4, R4 ;  /* 0x0000000400047311 */ /* 0x000e24000020d900 */
[----:B0-----:R-:W-:Y:S01]  /*5e00*/  PRMT R27, R4, 0x7610, R27 ;  /* 0x00007610041b7816 */ /* 0x001fe2000000001b */
[----:B------:R-:W-:Y:S05]  /*5e10*/  BRA `(.L_x_6200) ;  /* 0x0000018000007947 */ /* 0x000fea0003800000 */
.L_x_6199:
        /* <DEDUP_REMOVED lines=21> */
.L_x_6224:
[----:B------:R1:W5:Y:S01]  /*5f70*/  LDG.E.U8 R27, [R6.64] ;  /* 0x00000024061b7981 */ /* 0x000362000c1e1100 */
[----:B------:R-:W-:Y:S05]  /*5f80*/  BRA `(.L_x_6200) ;  /* 0x0000001000007947 */ /* 0x000fea0003800000 */
.L_x_6223:
[----:B------:R1:W5:Y:S02]  /*5f90*/  LDG.E.U8 R27, [R6.64] ;  /* 0x00000024061b7981 */ /* 0x000364000c1e1100 */
.L_x_6200:
[----:B------:R-:W-:-:S03]  /*5fa0*/  IADD3 R28, R28, 0x80, RZ ;  /* 0x000000801c1c7810 */ /* 0x000fc60007ffe0ff */
.L_x_6162:
[----:B------:R-:W-:Y:S05]  /*5fb0*/  BSYNC B6 ;  /* 0x0000000000067941 */ /* 0x000fea0003800000 */
.L_x_6161:
        /* <DEDUP_REMOVED lines=24> */
.L_x_6232:
[----:B------:R-:W2:Y:S02]  /*6140*/  LDG.E.U8 R4, [R4.64] ;  /* 0x0000002404047981 */ /* 0x000ea4000c1e1100 */
[----:B--2---:R-:W0:Y:S02]  /*6150*/  I2F.U16 R0, R4 ;  /* 0x0000000400007306 */ /* 0x004e240000101000 */
[----:B0-----:R-:W-:-:S04]  /*6160*/  F2FP.PACK_AB R0, RZ, R0 ;  /* 0x00000000ff00723e */ /* 0x001fc800000000ff */
[----:B------:R-:W-:Y:S01]  /*6170*/  PRMT R29, R0, 0x7610, R29 ;  /* 0x00007610001d7816 */ /* 0x000fe2000000001d */
[----:B------:R-:W-:Y:S05]  /*6180*/  BRA `(.L_x_6234) ;  /* 0x00000eb000007947 */ /* 0x000fea0003800000 */
.L_x_6231:
        /* <DEDUP_REMOVED lines=8> */
[----:B0-----:R-:W-:Y:S01]  /*6210*/  F2FP.PACK_AB R29, RZ, R2 ;  /* 0x00000002ff1d723e */ /* 0x001fe200000000ff */
[----:B------:R-:W-:Y:S05]  /*6220*/  BRA `(.L_x_6234) ;  /* 0x00000e1000007947 */ /* 0x000fea0003800000 */
.L_x_6236:
[----:B------:R-:W2:Y:S02]  /*6230*/  LDG.E R4, [R4.64] ;  /* 0x0000002404047981 */ /* 0x000ea4000c1e1900 */
[----:B--2---:R-:W0:Y:S02]  /*6240*/  I2F R0, R4 ;  /* 0x0000000400007306 */ /* 0x004e240000201400 */
[----:B0-----:R-:W-:-:S04]  /*6250*/  F2FP.PACK_AB R0, RZ, R0 ;  /* 0x00000000ff00723e */ /* 0x001fc800000000ff */
[----:B------:R-:W-:Y:S01]  /*6260*/  PRMT R29, R0, 0x7610, R29 ;  /* 0x00007610001d7816 */ /* 0x000fe2000000001d */
[----:B------:R-:W-:Y:S05]  /*6270*/  BRA `(.L_x_6234) ;  /* 0x00000dc000007947 */ /* 0x000fea0003800000 */
.L_x_6235:
[----:B------:R-:W2:Y:S02]  /*6280*/  LDG.E.U16 R4, [R4.64] ;  /* 0x0000002404047981 */ /* 0x000ea4000c1e1500 */
[----:B--2---:R-:W0:Y:S02]  /*6290*/  I2F.S16 R0, R4 ;  /* 0x0000000400007306 */ /* 0x004e240000101400 */
[----:B0-----:R-:W-:-:S04]  /*62a0*/  F2FP.PACK_AB R0, RZ, R0 ;  /* 0x00000000ff00723e */ /* 0x001fc800000000ff */
[----:B------:R-:W-:Y:S01]  /*62b0*/  PRMT R29, R0, 0x7610, R29 ;  /* 0x00007610001d7816 */ /* 0x000fe2000000001d */
[----:B------:R-:W-:Y:S05]  /*62c0*/  BRA `(.L_x_6234) ;  /* 0x00000d7000007947 */ /* 0x000fea0003800000 */
.L_x_6230:
        /* <DEDUP_REMOVED lines=9> */
.L_x_6238:
[----:B------:R0:W5:Y:S01]  /*6360*/  LDG.E.U16 R29, [R4.64] ;  /* 0x00000024041d7981 */ /* 0x000162000c1e1500 */
[----:B------:R-:W-:Y:S05]  /*6370*/  BRA `(.L_x_6234) ;  /* 0x00000cc000007947 */ /* 0x000fea0003800000 */
.L_x_6237:
        /* <DEDUP_REMOVED lines=9> */
.L_x_6240:
[----:B------:R0:W5:Y:S01]  /*6410*/  LDG.E.U16 R29, [R4.64] ;  /* 0x00000024041d7981 */ /* 0x000162000c1e1500 */
[----:B------:R-:W-:Y:S05]  /*6420*/  BRA `(.L_x_6234) ;  /* 0x00000c1000007947 */ /* 0x000fea0003800000 */
.L_x_6239:
[----:B------:R-:W2:Y:S02]  /*6430*/  LDG.E.64 R4, [R4.64] ;  /* 0x0000002404047981 */ /* 0x000ea4000c1e1b00 */
[----:B--2---:R-:W0:Y:S01]  /*6440*/  F2F.F32.F64 R0, R4 ;  /* 0x0000000400007310 */ /* 0x004e220000301000 */
[----:B------:R-:W0:-:S14]  /*6450*/  DSETP.GEU.AND P0, PT, |R4|, c[0x2][0x0], PT ;  /* 0x008000000400762a */ /* 0x000e1c0003f0e200 */
[----:B0-----:R-:W-:-:S05]  /*6460*/  @!P0 FMUL R0, R0, 1.175494350822287508e-38 ;  /* 0x0080000000008820 */ /* 0x001fca0000400000 */
[----:B------:R-:W-:-:S04]  /*6470*/  F2FP.PACK_AB R0, RZ, R0 ;  /* 0x00000000ff00723e */ /* 0x000fc800000000ff */
[----:B------:R-:W-:Y:S01]  /*6480*/  PRMT R29, R0, 0x7610, R29 ;  /* 0x00007610001d7816 */ /* 0x000fe2000000001d */
[----:B------:R-:W-:Y:S05]  /*6490*/  BRA `(.L_x_6234) ;  /* 0x00000ba000007947 */ /* 0x000fea0003800000 */
.L_x_6229:
        /* <DEDUP_REMOVED lines=14> */
.L_x_6243:
[----:B------:R-:W2:Y:S02]  /*6580*/  LDG.E.64 R4, [R4.64] ;  /* 0x0000002404047981 */ /* 0x000ea4000c1e1b00 */
[----:B--2---:R-:W0:Y:S01]  /*6590*/  F2F.F32.F64 R0, R4 ;  /* 0x0000000400007310 */ /* 0x004e220000301000 */
[----:B------:R-:W0:-:S14]  /*65a0*/  DSETP.GEU.AND P0, PT, |R4|, c[0x2][0x0], PT ;  /* 0x008000000400762a */ /* 0x000e1c0003f0e200 */
[----:B0-----:R-:W-:-:S05]  /*65b0*/  @!P0 FMUL R0, R0, 1.175494350822287508e-38 ;  /* 0x0080000000008820 */ /* 0x001fca0000400000 */
[----:B------:R-:W-:-:S04]  /*65c0*/  F2FP.PACK_AB R0, RZ, R0 ;  /* 0x00000000ff00723e */ /* 0x000fc800000000ff */
[----:B------:R-:W-:Y:S01]  /*65d0*/  PRMT R29, R0, 0x7610, R29 ;  /* 0x00007610001d7816 */ /* 0x000fe2000000001d */
[----:B------:R-:W-:Y:S05]  /*65e0*/  BRA `(.L_x_6234) ;  /* 0x00000a5000007947 */ /* 0x000fea0003800000 */
.L_x_6242:
        /* <DEDUP_REMOVED lines=25> */
[----:B------:R-:W-:-:S04]  /*6780*/  F2FP.PACK_AB R3, RZ, R3 ;  /* 0x00000003ff03723e */ /* 0x000fc800000000ff */
[----:B------:R-:W-:Y:S01]  /*6790*/  PRMT R29, R3, 0x7610, R29 ;  /* 0x00007610031d7816 */ /* 0x000fe2000000001d */
[----:B------:R-:W-:Y:S05]  /*67a0*/  BRA `(.L_x_6234) ;  /* 0x0000089000007947 */ /* 0x000fea0003800000 */
.L_x_6245:
        /* <DEDUP_REMOVED lines=15> */
.L_x_6244:
[----:B------:R-:W2:Y:S02]  /*68a0*/  LDG.E.U16 R0, [R4.64] ;  /* 0x0000002404007981 */ /* 0x000ea4000c1e1500 */
[----:B--2---:R-:W-:-:S04]  /*68b0*/  PRMT R0, RZ, 0x5410, R0 ;  /* 0x00005410ff007816 */ /* 0x004fc80000000000 */
[----:B------:R-:W-:-:S04]  /*68c0*/  F2FP.PACK_AB R0, RZ, R0 ;  /* 0x00000000ff00723e */ /* 0x000fc800000000ff */
[----:B------:R-:W-:Y:S01]  /*68d0*/  PRMT R29, R0, 0x7610, R29 ;  /* 0x00007610001d7816 */ /* 0x000fe2000000001d */
[----:B------:R-:W-:Y:S05]  /*68e0*/  BRA `(.L_x_6234) ;  /* 0x0000075000007947 */ /* 0x000fea0003800000 */
.L_x_6241:
        /* <DEDUP_REMOVED lines=12> */
.L_x_6248:
        /* <DEDUP_REMOVED lines=21> */
.L_x_6252:
[----:B------:R-:W-:Y:S05]  /*6b00*/  BSYNC B1 ;  /* 0x0000000000017941 */ /* 0x000fea0003800000 */
.L_x_6251:
[----:B------:R-:W-:Y:S01]  /*6b10*/  LEA R3, R0, 0x3b800000, 0x17 ;  /* 0x3b80000000037811 */ /* 0x000fe200078eb8ff */
[----:B------:R-:W-:-:S05]  /*6b20*/  IMAD.SHL.U32 R0, R2, 0x100000, RZ ;  /* 0x0010000002007824 */ /* 0x000fca00078e00ff */
[----:B------:R-:W-:Y:S02]  /*6b30*/  LOP3.LUT R0, R3, R0, R4, 0xfe, !PT ;  /* 0x0000000003007212 */ /* 0x000fe400078efe04 */
.L_x_6250:
[----:B------:R-:W-:Y:S05]  /*6b40*/  BSYNC B0 ;  /* 0x0000000000007941 */ /* 0x000fea0003800000 */
.L_x_6249:
[----:B------:R-:W-:-:S04]  /*6b50*/  F2FP.PACK_AB R0, RZ, R0 ;  /* 0x00000000ff00723e */ /* 0x000fc800000000ff */
[----:B------:R-:W-:Y:S01]  /*6b60*/  PRMT R29, R0, 0x7610, R29 ;  /* 0x00007610001d7816 */ /* 0x000fe2000000001d */
[----:B------:R-:W-:Y:S05]  /*6b70*/  BRA `(.L_x_6234) ;  /* 0x000004c000007947 */ /* 0x000fea0003800000 */
.L_x_6247:
        /* <DEDUP_REMOVED lines=21> */
.L_x_6256:
[----:B------:R-:W-:Y:S05]  /*6cd0*/  BSYNC B1 ;  /* 0x0000000000017941 */ /* 0x000fea0003800000 */
.L_x_6255:
[----:B------:R-:W-:Y:S01]  /*6ce0*/  LEA R3, R0, 0x37800000, 0x17 ;  /* 0x3780000000037811 */ /* 0x000fe200078eb8ff */
[----:B------:R-:W-:-:S05]  /*6cf0*/  IMAD.SHL.U32 R0, R2, 0x200000, RZ ;  /* 0x0020000002007824 */ /* 0x000fca00078e00ff */
[----:B------:R-:W-:Y:S02]  /*6d00*/  LOP3.LUT R0, R3, R0, R4, 0xfe, !PT ;  /* 0x0000000003007212 */ /* 0x000fe400078efe04 */
.L_x_6254:
[----:B------:R-:W-:Y:S05]  /*6d10*/  BSYNC B0 ;  /* 0x0000000000007941 */ /* 0x000fea0003800000 */
.L_x_6253:
[----:B------:R-:W-:-:S04]  /*6d20*/  F2FP.PACK_AB R0, RZ, R0 ;  /* 0x00000000ff00723e */ /* 0x000fc800000000ff */
[----:B------:R-:W-:Y:S01]  /*6d30*/  PRMT R29, R0, 0x7610, R29 ;  /* 0x00007610001d7816 */ /* 0x000fe2000000001d */
[----:B------:R-:W-:Y:S05]  /*6d40*/  BRA `(.L_x_6234) ;  /* 0x000002f000007947 */ /* 0x000fea0003800000 */
.L_x_6246:
        /* <DEDUP_REMOVED lines=14> */
.L_x_6260:
[----:B------:R-:W-:Y:S05]  /*6e30*/  BSYNC B0 ;  /* 0x0000000000007941 */ /* 0x000fea0003800000 */
.L_x_6259:
[----:B------:R-:W-:-:S04]  /*6e40*/  F2FP.PACK_AB R0, RZ, R0 ;  /* 0x00000000ff00723e */ /* 0x000fc800000000ff */
[----:B------:R-:W-:Y:S01]  /*6e50*/  PRMT R29, R0, 0x7610, R29 ;  /* 0x00007610001d7816 */ /* 0x000fe2000000001d */
[----:B------:R-:W-:Y:S05]  /*6e60*/  BRA `(.L_x_6234) ;  /* 0x000001d000007947 */ /* 0x000fea0003800000 */
.L_x_6233:
        /* <DEDUP_REMOVED lines=21> */
.L_x_6258:
[----:B------:R-:W2:Y:S02]  /*6fc0*/  LDG.E.64 R2, [R4.64] ;  /* 0x0000002404027981 */ /* 0x000ea4000c1e1b00 */
[----:B--2---:R-:W0:Y:S02]  /*6fd0*/  I2F.U64 R2, R2 ;  /* 0x0000000200027312 */ /* 0x004e240000301000 */
[----:B0-----:R-:W-:Y:S01]  /*6fe0*/  F2FP.PACK_AB R29, RZ, R2 ;  /* 0x00000002ff1d723e */ /* 0x001fe200000000ff */
[----:B------:R-:W-:Y:S05]  /*6ff0*/  BRA `(.L_x_6234) ;  /* 0x0000004000007947 */ /* 0x000fea0003800000 */
.L_x_6257:
[----:B------:R-:W2:Y:S02]  /*7000*/  LDG.E R4, [R4.64] ;  /* 0x0000002404047981 */ /* 0x000ea4000c1e1900 */
[----:B--2---:R-:W0:Y:S02]  /*7010*/  I2F.U32 R0, R4 ;  /* 0x0000000400007306 */ /* 0x004e240000201000 */
[----:B0-----:R-:W-:-:S04]  /*7020*/  F2FP.PACK_AB R0, RZ, R0 ;  /* 0x00000000ff00723e */ /* 0x001fc800000000ff */
[----:B------:R-:W-:Y:S02]  /*7030*/  PRMT R29, R0, 0x7610, R29 ;  /* 0x00007610001d7816 */ /* 0x000fe4000000001d */
.L_x_6234:
        /* <DEDUP_REMOVED lines=16> */
.L_x_6264:
[----:B------:R0:W5:Y:S01]  /*7140*/  LDG.E.U8 R25, [R4.64] ;  /* 0x0000002404197981 */ /* 0x000162000c1e1100 */
[----:B------:R-:W-:Y:S05]  /*7150*/  BRA `(.L_x_6228) ;  /* 0x00000db000007947 */ /* 0x000fea0003800000 */
.L_x_6263:
        /* <DEDUP_REMOVED lines=8> */
.L_x_6267:
[----:B------:R0:W5:Y:S01]  /*71e0*/  LDG.E.U8 R25, [R4.64] ;  /* 0x0000002404197981 */ /* 0x000162000c1e1100 */
[----:B------:R-:W-:Y:S05]  /*71f0*/  BRA `(.L_x_6228) ;  /* 0x00000d1000007947 */ /* 0x000fea0003800000 */
.L_x_6266:
[----:B------:R0:W5:Y:S01]  /*7200*/  LDG.E.U16 R25, [R4.64] ;  /* 0x0000002404197981 */ /* 0x000162000c1e1500 */
[----:B------:R-:W-:Y:S05]  /*7210*/  BRA `(.L_x_6228) ;  /* 0x00000cf000007947 */ /* 0x000fea0003800000 */
.L_x_6262:
        /* <DEDUP_REMOVED lines=10> */
.L_x_6269:
[----:B------:R-:W2:Y:S02]  /*72c0*/  LDG.E.U16 R2, [R4.64] ;  /* 0x0000002404027981 */ /* 0x000ea4000c1e1500 */
[----:B--2---:R-:W-:-:S06]  /*72d0*/  HADD2.F32 R2, -RZ, R2.H0_H0 ;  /* 0x20000002ff027230 */ /* 0x004fcc0000004100 */
[----:B------:R-:W0:Y:S02]  /*72e0*/  F2I.S64.TRUNC R2, R2 ;  /* 0x0000000200027311 */ /* 0x000e24000020d900 */
[----:B0-----:R-:W-:Y:S01]  /*72f0*/  PRMT R25, R2, 0x7610, R25 ;  /* 0x0000761002197816 */ /* 0x001fe20000000019 */
[----:B------:R-:W-:Y:S05]  /*7300*/  BRA `(.L_x_6228) ;  /* 0x00000c0000007947 */ /* 0x000fea0003800000 */
.L_x_6268:
        /* <DEDUP_REMOVED lines=10> */
.L_x_6271:
[----:B------:R-:W2:Y:S02]  /*73b0*/  LDG.E.U16 R4, [R4.64] ;  /* 0x0000002404047981 */ /* 0x000ea4000c1e1500 */
[----:B--2---:R-:W-:-:S06]  /*73c0*/  HADD2.F32 R2, -RZ, R4.H0_H0 ;  /* 0x20000004ff027230 */ /* 0x004fcc0000004100 */
[----:B------:R-:W0:Y:S02]  /*73d0*/  F2I.S64.TRUNC R2, R2 ;  /* 0x0000000200027311 */ /* 0x000e24000020d900 */
[----:B0-----:R-:W-:Y:S01]  /*73e0*/  PRMT R25, R2, 0x7610, R25 ;  /* 0x0000761002197816 */ /* 0x001fe20000000019 */
[----:B------:R-:W-:Y:S05]  /*73f0*/  BRA `(.L_x_6228) ;  /* 0x00000b1000007947 */ /* 0x000fea0003800000 */
.L_x_6270:
[----:B------:R-:W2:Y:S02]  /*7400*/  LDG.E.64 R2, [R4.64] ;  /* 0x0000002404027981 */ /* 0x000ea4000c1e1b00 */
[----:B--2---:R-:W0:Y:S02]  /*7410*/  F2I.S64.F64.TRUNC R2, R2 ;  /* 0x0000000200027311 */ /* 0x004e24000030d900 */
[----:B0-----:R-:W-:Y:S01]  /*7420*/  PRMT R25, R2, 0x7610, R25 ;  /* 0x0000761002197816 */ /* 0x001fe20000000019 */
[----:B------:R-:W-:Y:S05]  /*7430*/  BRA `(.L_x_6228) ;  /* 0x00000ad000007947 */ /* 0x000fea0003800000 */
.L_x_6261:
        /* <DEDUP_REMOVED lines=12> */
.L_x_6274:
[----:B------:R-:W2:Y:S02]  /*7500*/  LDG.E.64 R4, [R4.64] ;  /* 0x0000002404047981 */ /* 0x000ea4000c1e1b00 */
[----:B--2---:R-:W0:Y:S02]  /*7510*/  F2I.S64.F64.TRUNC R2, R4 ;  /* 0x0000000400027311 */ /* 0x004e24000030d900 */
[----:B0-----:R-:W-:Y:S01]  /*7520*/  PRMT R25, R2, 0x7610, R25 ;  /* 0x0000761002197816 */ /* 0x001fe20000000019 */
[----:B------:R-:W-:Y:S05]  /*7530*/  BRA `(.L_x_6228) ;  /* 0x000009d000007947 */ /* 0x000fea0003800000 */
.L_x_6273:
        /* <DEDUP_REMOVED lines=28> */
.L_x_6276:
        /* <DEDUP_REMOVED lines=15> */
.L_x_6275:
[----:B------:R-:W2:Y:S02]  /*77f0*/  LDG.E.U16 R2, [R4.64] ;  /* 0x0000002404027981 */ /* 0x000ea4000c1e1500 */
[----:B--2---:R-:W-:-:S06]  /*7800*/  PRMT R2, RZ, 0x5410, R2 ;  /* 0x00005410ff027816 */ /* 0x004fcc0000000002 */
[----:B------:R-:W0:Y:S02]  /*7810*/  F2I.S64.TRUNC R2, R2 ;  /* 0x0000000200027311 */ /* 0x000e24000020d900 */
[----:B0-----:R-:W-:Y:S01]  /*7820*/  PRMT R25, R2, 0x7610, R25 ;  /* 0x0000761002197816 */ /* 0x001fe20000000019 */
[----:B------:R-:W-:Y:S05]  /*7830*/  BRA `(.L_x_6228) ;  /* 0x000006d000007947 */ /* 0x000fea0003800000 */
.L_x_6272:
        /* <DEDUP_REMOVED lines=10> */
.L_x_6279:
        /* <DEDUP_REMOVED lines=21> */
.L_x_6283:
[----:B------:R-:W-:Y:S05]  /*7a30*/  BSYNC B1 ;  /* 0x0000000000017941 */ /* 0x000fea0003800000 */
.L_x_6282:
[----:B------:R-:W-:Y:S01]  /*7a40*/  IMAD.SHL.U32 R2, R2, 0x100000, RZ ;  /* 0x0010000002027824 */ /* 0x000fe200078e00ff */
[----:B------:R-:W-:-:S04]  /*7a50*/  LEA R3, R0, 0x3b800000, 0x17 ;  /* 0x3b80000000037811 */ /* 0x000fc800078eb8ff */
[----:B------:R-:W-:Y:S02]  /*7a60*/  LOP3.LUT R2, R3, R2, R4, 0xfe, !PT ;  /* 0x0000000203027212 */ /* 0x000fe400078efe04 */
.L_x_6281:
[----:B------:R-:W-:Y:S05]  /*7a70*/  BSYNC B0 ;  /* 0x0000000000007941 */ /* 0x000fea0003800000 */
.L_x_6280:
[----:B------:R-:W0:Y:S02]  /*7a80*/  F2I.S64.TRUNC R2, R2 ;  /* 0x0000000200027311 */ /* 0x000e24000020d900 */
[----:B0-----:R-:W-:Y:S01]  /*7a90*/  PRMT R25, R2, 0x7610, R25 ;  /* 0x0000761002197816 */ /* 0x001fe20000000019 */
[----:B------:R-:W-:Y:S05]  /*7aa0*/  BRA `(.L_x_6228) ;  /* 0x0000046000007947 */ /* 0x000fea0003800000 */
.L_x_6278:
        /* <DEDUP_REMOVED lines=21> */
.L_x_6287:
[----:B------:R-:W-:Y:S05]  /*7c00*/  BSYNC B1 ;  /* 0x0000000000017941 */ /* 0x000fea0003800000 */
.L_x_6286:
[----:B------:R-:W-:Y:S01]  /*7c10*/  IMAD.SHL.U32 R2, R2, 0x200000, RZ ;  /* 0x0020000002027824 */ /* 0x000fe200078e00ff */
[----:B------:R-:W-:-:S04]  /*7c20*/  LEA R3, R0, 0x37800000, 0x17 ;  /* 0x3780000000037811 */ /* 0x000fc800078eb8ff */
[----:B------:R-:W-:Y:S02]  /*7c30*/  LOP3.LUT R2, R3, R2, R4, 0xfe, !PT ;  /* 0x0000000203027212 */ /* 0x000fe400078efe04 */
.L_x_6285:
[----:B------:R-:W-:Y:S05]  /*7c40*/  BSYNC B0 ;  /* 0x0000000000007941 */ /* 0x000fea0003800000 */
.L_x_6284:
[----:B------:R-:W0:Y:S02]  /*7c50*/  F2I.S64.TRUNC R2, R2 ;  /* 0x0000000200027311 */ /* 0x000e24000020d900 */
[----:B0-----:R-:W-:Y:S01]  /*7c60*/  PRMT R25, R2, 0x7610, R25 ;  /* 0x0000761002197816 */ /* 0x001fe20000000019 */
[----:B------:R-:W-:Y:S05]  /*7c70*/  BRA `(.L_x_6228) ;  /* 0x0000029000007947 */ /* 0x000fea0003800000 */
.L_x_6277:
        /* <DEDUP_REMOVED lines=14> */
.L_x_6291:
[----:B------:R-:W-:Y:S05]  /*7d60*/  BSYNC B0 ;  /* 0x0000000000007941 */ /* 0x000fea0003800000 */
.L_x_6290:
[----:B------:R-:W0:Y:S02]  /*7d70*/  F2I.S64.TRUNC R2, R2 ;  /* 0x0000000200027311 */ /* 0x000e24000020d900 */
[----:B0-----:R-:W-:Y:S01]  /*7d80*/  PRMT R25, R2, 0x7610, R25 ;  /* 0x0000761002197816 */ /* 0x001fe20000000019 */
[----:B------:R-:W-:Y:S05]  /*7d90*/  BRA `(.L_x_6228) ;  /* 0x0000017000007947 */ /* 0x000fea0003800000 */
.L_x_6265:
        /* <DEDUP_REMOVED lines=20> */
.L_x_6289:
[----:B------:R0:W5:Y:S01]  /*7ee0*/  LDG.E.U8 R25, [R4.64] ;  /* 0x0000002404197981 */ /* 0x000162000c1e1100 */
[----:B------:R-:W-:Y:S05]  /*7ef0*/  BRA `(.L_x_6228) ;  /* 0x0000001000007947 */ /* 0x000fea0003800000 */
.L_x_6288:
[----:B------:R0:W5:Y:S02]  /*7f00*/  LDG.E.U8 R25, [R4.64] ;  /* 0x0000002404197981 */ /* 0x000164000c1e1100 */
.L_x_6228:
[----:B------:R-:W-:Y:S05]  /*7f10*/  BSYNC B6 ;  /* 0x0000000000067941 */ /* 0x000fea0003800000 */
.L_x_6227:
[----:B------:R-:W2:Y:S01]  /*7f20*/  S2R R17, SR_TID.X ;  /* 0x0000000000117919 */ /* 0x000ea20000002100 */
[----:B------:R-:W-:Y:S01]  /*7f30*/  BSSY B6, `(.L_x_6292) ;  /* 0x0000133000067945 */ /* 0x000fe20003800000 */
[C---:B--2---:R-:W-:Y:S02]  /*7f40*/  IADD3 R3, R17.reuse, 0x100, RZ ;  /* 0x0000010011037810 */ /* 0x044fe40007ffe0ff */
[----:B------:R-:W-:Y:S02]  /*7f50*/  IADD3 R2, R17, 0x80, RZ ;  /* 0x0000008011027810 */ /* 0x000fe40007ffe0ff */
[-C--:B------:R-:W-:Y:S02]  /*7f60*/  ISETP.GE.AND P1, PT, R3, R18.reuse, PT ;  /* 0x000000120300720c */ /* 0x080fe40003f26270 */
[C---:B------:R-:W-:Y:S02]  /*7f70*/  IADD3 R3, R17.reuse, 0x180, RZ ;  /* 0x0000018011037810 */ /* 0x040fe40007ffe0ff */
[----:B------:R-:W-:-:S02]  /*7f80*/  ISETP.GE.AND P3, PT, R17, R18, PT ;  /* 0x000000121100720c */ /* 0x000fc40003f66270 */
[-C--:B------:R-:W-:Y:S02]  /*7f90*/  ISETP.GE.AND P2, PT, R3, R18.reuse, PT ;  /* 0x000000120300720c */ /* 0x080fe40003f46270 */
[----:B------:R-:W-:-:S05]  /*7fa0*/  ISETP.GE.AND P0, PT, R2, R18, PT ;  /* 0x000000120200720c */ /* 0x000fca0003f06270 */
[----:B-----5:R-:W-:Y:S01]  /*7fb0*/  @!P1 LOP3.LUT R27, R27, 0xff, RZ, 0xc0, !PT ;  /* 0x000000ff1b1b9812 */ /* 0x020fe200078ec0ff */
[----:B------:R-:W-:-:S03]  /*7fc0*/  @!P1 HADD2.F32 R26, -RZ, R26.H0_H0 ;  /* 0x2000001aff1a9230 */ /* 0x000fc60000004100 */
[----:B------:R-:W-:Y:S01]  /*7fd0*/  @!P3 LOP3.LUT R0, R23, 0xff, RZ, 0xc0, !PT ;  /* 0x000000ff1700b812 */ /* 0x000fe200078ec0ff */
[----:B------:R-:W-:Y:S01]  /*7fe0*/  @!P3 HADD2.F32 R3, -RZ, R22.H0_H0 ;  /* 0x20000016ff03b230 */ /* 0x000fe20000004100 */
[----:B------:R-:W-:Y:S01]  /*7ff0*/  @!P2 LOP3.LUT R25, R25, 0xff, RZ, 0xc0, !PT ;  /* 0x000000ff1919a812 */ /* 0x000fe200078ec0ff */
[----:B------:R-:W2:Y:S01]  /*8000*/  @!P1 I2F.U16 R27, R27 ;  /* 0x0000001b001b9306 */ /* 0x000ea20000101000 */
[----:B------:R-:W-:Y:S01]  /*8010*/  @!P0 LOP3.LUT R24, R24, 0xff, RZ, 0xc0, !PT ;  /* 0x000000ff18188812 */ /* 0x000fe200078ec0ff */
[----:B------:R-:W3:Y:S01]  /*8020*/  LDC.U8 R23, c[0x0][0x1a0] ;  /* 0x00006800ff177b82 */ /* 0x000ee20000000000 */
[----:B0-----:R-:W-:Y:S02]  /*8030*/  @!P2 HADD2.F32 R4, -RZ, R29.H0_H0 ;  /* 0x2000001dff04a230 */ /* 0x001fe40000004100 */
[----:B------:R-:W-:-:S03]  /*8040*/  @!P0 HADD2.F32 R19, -RZ, R19.H0_H0 ;  /* 0x20000013ff138230 */ /* 0x000fc60000004100 */
[----:B------:R-:W0:Y:S08]  /*8050*/  @!P3 I2F.U16 R0, R0 ;  /* 0x000000000000b306 */ /* 0x000e300000101000 */
[----:B------:R-:W4:Y:S01]  /*8060*/  @!P2 I2F.U16 R25, R25 ;  /* 0x000000190019a306 */ /* 0x000f220000101000 */
[----:B--2---:R-:W-:-:S04]  /*8070*/  @!P1 FMUL.FTZ R26, R27, R26 ;  /* 0x0000001a1b1a9220 */ /* 0x004fc80000410000 */
[----:B------:R-:W-:-:S03]  /*8080*/  @!P1 FMUL.FTZ R22, R26, c[0x0][0x168] ;  /* 0x00005a001a169a20 */ /* 0x000fc60000410000 */
[----:B------:R-:W2:Y:S01]  /*8090*/  @!P0 I2F.U16 R24, R24 ;  /* 0x0000001800188306 */ /* 0x000ea20000101000 */
[----:B0-----:R-:W-:Y:S01]  /*80a0*/  @!P3 FMUL.FTZ R0, R0, R3 ;  /* 0x000000030000b220 */ /* 0x001fe20000410000 */
[----:B------:R-:W-:-:S03]  /*80b0*/  @!P1 F2FP.PACK_AB R22, RZ, R22 ;  /* 0x00000016ff16923e */ /* 0x000fc600000000ff */
[----:B------:R-:W-:Y:S02]  /*80c0*/  @!P3 FMUL.FTZ R0, R0, c[0x0][0x168] ;  /* 0x00005a000000ba20 */ /* 0x000fe40000410000 */
[----:B----4-:R-:W-:-:S03]  /*80d0*/  @!P2 FMUL.FTZ R4, R25, R4 ;  /* 0x000000041904a220 */ /* 0x010fc60000410000 */
[----:B------:R-:W-:Y:S01]  /*80e0*/  @!P3 F2FP.PACK_AB R3, RZ, R0 ;  /* 0x00000000ff03b23e */ /* 0x000fe200000000ff */
[----:B------:R-:W-:Y:S02]  /*80f0*/  @!P2 FMUL.FTZ R4, R4, c[0x0][0x168] ;  /* 0x00005a000404aa20 */ /* 0x000fe40000410000 */
[----:B--2---:R-:W-:-:S04]  /*8100*/  @!P0 FMUL.FTZ R19, R24, R19 ;  /* 0x0000001318138220 */ /* 0x004fc80000410000 */
[----:B------:R-:W-:Y:S01]  /*8110*/  @!P0 FMUL.FTZ R24, R19, c[0x0][0x168] ;  /* 0x00005a0013188a20 */ /* 0x000fe20000410000 */
[----:B------:R-:W-:-:S04]  /*8120*/  @!P2 F2FP.PACK_AB R19, RZ, R4 ;  /* 0x00000004ff13a23e */ /* 0x000fc800000000ff */
[----:B------:R-:W-:Y:S01]  /*8130*/  @!P0 F2FP.PACK_AB R24, RZ, R24 ;  /* 0x00000018ff18823e */ /* 0x000fe200000000ff */
[----:B------:R-:W-:Y:S05]  /*8140*/  @P3 BRA `(.L_x_6293) ;  /* 0x0000111000003947 */ /* 0x000fea0003800000 */
[----:B---3--:R-:W-:Y:S01]  /*8150*/  PRMT R0, R23, 0x9910, RZ ;  /* 0x0000991017007816 */ /* 0x008fe200000000ff */
        /* <DEDUP_REMOVED lines=14> */
[----:B------:R-:W-:Y:S01]  /*8240*/  HADD2.F32 R0, -RZ, R3.H0_H0 ;  /* 0x20000003ff007230 */ /* 0x000fe20000004100 */
[----:B------:R-:W-:-:S03]  /*8250*/  IMAD.MOV.U32 R17, RZ, RZ, R2 ;  /* 0x000000ffff117224 */ /* 0x000fc600078e0002 */
[----:B------:R-:W0:Y:S02]  /*8260*/  F2I.FTZ.TRUNC.NTZ R3, R0 ;  /* 0x0000000000037305 */ /* 0x000e24000021f100 */
[----:B0-----:R0:W-:Y:S01]  /*8270*/  STG.E.U8 [R8.64], R3 ;  /* 0x0000000308007986 */ /* 0x0011e2000c101124 */
[----:B------:R-:W-:Y:S05]  /*8280*/  BRA `(.L_x_6293) ;  /* 0x00000fd000007947 */ /* 0x000fea0003800000 */
.L_x_6297:
[----:B------:R-:W-:Y:S01]  /*8290*/  HADD2.F32 R5, -RZ, R3.H0_H0 ;  /* 0x20000003ff057230 */ /* 0x000fe20000004100 */
[----:B------:R-:W-:-:S05]  /*82a0*/  IMAD.MOV.U32 R17, RZ, RZ, R2 ;  /* 0x000000ffff117224 */ /* 0x000fca00078e0002 */
[----:B------:R-:W0:Y:S02]  /*82b0*/  F2I.S64.TRUNC R4, R5 ;  /* 0x0000000500047311 */ /* 0x000e24000020d900 */
[----:B0-----:R0:W-:Y:S01]  /*82c0*/  STG.E.U8 [R8.64], R4 ;  /* 0x0000000408007986 */ /* 0x0011e2000c101124 */
[----:B------:R-:W-:Y:S05]  /*82d0*/  BRA `(.L_x_6293) ;  /* 0x00000f8000007947 */ /* 0x000fea0003800000 */
.L_x_6296:
[----:B------:R-:W-:-:S13]  /*82e0*/  ISETP.NE.AND P0, PT, R0, 0x2, PT ;  /* 0x000000020000780c */ /* 0x000fda0003f05270 */
[----:B------:R-:W-:Y:S05]  /*82f0*/  @!P0 BRA `(.L_x_6299) ;  /* 0x000000e000008947 */ /* 0x000fea0003800000 */
[----:B------:R-:W-:-:S13]  /*8300*/  ISETP.NE.AND P0, PT, R0, 0x3, PT ;  /* 0x000000030000780c */ /* 0x000fda0003f05270 */
[----:B------:R-:W-:Y:S05]  /*8310*/  @!P0 BRA `(.L_x_6300) ;  /* 0x0000007000008947 */ /* 0x000fea0003800000 */
[----:B------:R-:W-:-:S13]  /*8320*/  ISETP.NE.AND P0, PT, R0, 0x4, PT ;  /* 0x000000040000780c */ /* 0x000fda0003f05270 */
[----:B------:R-:W-:Y:S05]  /*8330*/  @P0 BRA `(.L_x_6298) ;  /* 0x00000d4000000947 */ /* 0x000fea0003800000 */
[----:B------:R-:W-:Y:S01]  /*8340*/  HADD2.F32 R4, -RZ, R3.H0_H0 ;  /* 0x20000003ff047230 */ /* 0x000fe20000004100 */
[----:B------:R-:W-:-:S05]  /*8350*/  IMAD.MOV.U32 R17, RZ, RZ, R2 ;  /* 0x000000ffff117224 */ /* 0x000fca00078e0002 */
[----:B------:R-:W0:Y:S02]  /*8360*/  F2I.S64.TRUNC R4, R4 ;  /* 0x0000000400047311 */ /* 0x000e24000020d900 */
[----:B0-----:R0:W-:Y:S01]  /*8370*/  STG.E.64 [R8.64], R4 ;  /* 0x0000000408007986 */ /* 0x0011e2000c101b24 */
[----:B------:R-:W-:Y:S05]  /*8380*/  BRA `(.L_x_6293) ;  /* 0x00000ed000007947 */ /* 0x000fea0003800000 */
.L_x_6300:
[----:B------:R-:W-:Y:S01]  /*8390*/  HADD2.F32 R3, -RZ, R3.H0_H0 ;  /* 0x20000003ff037230 */ /* 0x000fe20000004100 */
[----:B------:R-:W-:-:S05]  /*83a0*/  IMAD.MOV.U32 R17, RZ, RZ, R2 ;  /* 0x000000ffff117224 */ /* 0x000fca00078e0002 */
[----:B------:R-:W0:Y:S02]  /*83b0*/  F2I.FTZ.TRUNC.NTZ R3, R3 ;  /* 0x0000000300037305 */ /* 0x000e24000021f100 */
[----:B0-----:R0:W-:Y:S01]  /*83c0*/  STG.E [R8.64], R3 ;  /* 0x0000000308007986 */ /* 0x0011e2000c101924 */
[----:B------:R-:W-:Y:S05]  /*83d0*/  BRA `(.L_x_6293) ;  /* 0x00000e8000007947 */ /* 0x000fea0003800000 */
.L_x_6299:
[----:B------:R-:W-:Y:S01]  /*83e0*/  HADD2.F32 R3, -RZ, R3.H0_H0 ;  /* 0x20000003ff037230 */ /* 0x000fe20000004100 */
[----:B------:R-:W-:-:S05]  /*83f0*/  IMAD.MOV.U32 R17, RZ, RZ, R2 ;  /* 0x000000ffff117224 */ /* 0x000fca00078e0002 */
[----:B------:R-:W0:Y:S02]  /*8400*/  F2I.FTZ.TRUNC.NTZ R3, R3 ;  /* 0x0000000300037305 */ /* 0x000e24000021f100 */
[----:B0-----:R0:W-:Y:S01]  /*8410*/  STG.E.U16 [R8.64], R3 ;  /* 0x0000000308007986 */ /* 0x0011e2000c101524 */
[----:B------:R-:W-:Y:S05]  /*8420*/  BRA `(.L_x_6293) ;  /* 0x00000e3000007947 */ /* 0x000fea0003800000 */
.L_x_6295:
[----:B------:R-:W-:-:S13]  /*8430*/  ISETP.GT.AND P0, PT, R0, 0x6, PT ;  /* 0x000000060000780c */ /* 0x000fda0003f04270 */
[----:B------:R-:W-:Y:S05]  /*8440*/  @P0 BRA `(.L_x_6301) ;  /* 0x000000b000000947 */ /* 0x000fea0003800000 */
[----:B------:R-:W-:-:S13]  /*8450*/  ISETP.NE.AND P0, PT, R0, 0x5, PT ;  /* 0x000000050000780c */ /* 0x000fda0003f05270 */
[----:B------:R-:W-:Y:S05]  /*8460*/  @!P0 BRA `(.L_x_6302) ;  /* 0x0000006000008947 */ /* 0x000fea0003800000 */
[----:B------:R-:W-:-:S13]  /*8470*/  ISETP.NE.AND P0, PT, R0, 0x6, PT ;  /* 0x000000060000780c */ /* 0x000fda0003f05270 */
[----:B------:R-:W-:Y:S05]  /*8480*/  @P0 BRA `(.L_x_6298) ;  /* 0x00000bf000000947 */ /* 0x000fea0003800000 */
[----:B------:R-:W-:Y:S01]  /*8490*/  HADD2.F32 R3, -RZ, R3.H0_H0 ;  /* 0x20000003ff037230 */ /* 0x000fe20000004100 */
[----:B------:R-:W-:-:S04]  /*84a0*/  IMAD.MOV.U32 R17, RZ, RZ, R2 ;  /* 0x000000ffff117224 */ /* 0x000fc800078e0002 */
[----:B------:R0:W-:Y:S01]  /*84b0*/  STG.E [R8.64], R3 ;  /* 0x0000000308007986 */ /* 0x0001e2000c101924 */
[----:B------:R-:W-:Y:S05]  /*84c0*/  BRA `(.L_x_6293) ;  /* 0x00000d9000007947 */ /* 0x000fea0003800000 */
.L_x_6302:
[----:B------:R0:W-:Y:S01]  /*84d0*/  STG.E.U16 [R8.64], R3 ;  /* 0x0000000308007986 */ /* 0x0001e2000c101524 */
[----:B------:R-:W-:Y:S01]  /*84e0*/  IMAD.MOV.U32 R17, RZ, RZ, R2 ;  /* 0x000000ffff117224 */ /* 0x000fe200078e0002 */
[----:B------:R-:W-:Y:S05]  /*84f0*/  BRA `(.L_x_6293) ;  /* 0x00000d6000007947 */ /* 0x000fea0003800000 */
.L_x_6301:
[----:B------:R-:W-:-:S13]  /*8500*/  ISETP.NE.AND P0, PT, R0, 0x7, PT ;  /* 0x000000070000780c */ /* 0x000fda0003f05270 */
[----:B------:R-:W-:Y:S05]  /*8510*/  @!P0 BRA `(.L_x_6303) ;  /* 0x000000f000008947 */ /* 0x000fea0003800000 */
[----:B------:R-:W-:-:S13]  /*8520*/  ISETP.NE.AND P0, PT, R0, 0x8, PT ;  /* 0x000000080000780c */ /* 0x000fda0003f05270 */
[----:B------:R-:W-:Y:S05]  /*8530*/  @!P0 BRA `(.L_x_6304) ;  /* 0x0000007000008947 */ /* 0x000fea0003800000 */
[----:B------:R-:W-:-:S13]  /*8540*/  ISETP.NE.AND P0, PT, R0, 0x9, PT ;  /* 0x000000090000780c */ /* 0x000fda0003f05270 */
[----:B------:R-:W-:Y:S05]  /*8550*/  @P0 BRA `(.L_x_6298) ;  /* 0x00000b2000000947 */ /* 0x000fea0003800000 */
[----:B------:R-:W-:Y:S01]  /*8560*/  HADD2.F32 R4, -RZ, R3.H0_H0 ;  /* 0x20000003ff047230 */ /* 0x000fe20000004100 */
[----:B------:R-:W-:Y:S02]  /*8570*/  IMAD.MOV.U32 R5, RZ, RZ, RZ ;  /* 0x000000ffff057224 */ /* 0x000fe400078e00ff */
[----:B------:R-:W-:-:S03]  /*8580*/  IMAD.MOV.U32 R17, RZ, RZ, R2 ;  /* 0x000000ffff117224 */ /* 0x000fc600078e0002 */
[----:B------:R0:W-:Y:S01]  /*8590*/  STG.E.64 [R8.64], R4 ;  /* 0x0000000408007986 */ /* 0x0001e2000c101b24 */
[----:B------:R-:W-:Y:S05]  /*85a0*/  BRA `(.L_x_6293) ;  /* 0x00000cb000007947 */ /* 0x000fea0003800000 */
.L_x_6304:
[----:B------:R-:W-:Y:S01]  /*85b0*/  HADD2.F32 R0, -RZ, R3.H0_H0 ;  /* 0x20000003ff007230 */ /* 0x000fe20000004100 */
[----:B------:R-:W-:-:S04]  /*85c0*/  IMAD.MOV.U32 R17, RZ, RZ, R2 ;  /* 0x000000ffff117224 */ /* 0x000fc800078e0002 */
[----:B------:R-:W-:-:S04]  /*85d0*/  F2FP.PACK_AB R0, RZ, R0 ;  /* 0x00000000ff00723e */ /* 0x000fc800000000ff */
[----:B------:R-:W-:-:S05]  /*85e0*/  PRMT R0, R0, 0x5410, RZ ;  /* 0x0000541000007816 */ /* 0x000fca00000000ff */
[----:B------:R0:W-:Y:S01]  /*85f0*/  STG.E [R8.64], R0 ;  /* 0x0000000008007986 */ /* 0x0001e2000c101924 */
[----:B------:R-:W-:Y:S05]  /*8600*/  BRA `(.L_x_6293) ;  /* 0x00000c5000007947 */ /* 0x000fea0003800000 */
.L_x_6303:
[----:B------:R-:W-:Y:S01]  /*8610*/  HADD2.F32 R4, -RZ, R3.H0_H0 ;  /* 0x20000003ff047230 */ /* 0x000fe20000004100 */
[----:B------:R-:W-:-:S04]  /*8620*/  IMAD.MOV.U32 R17, RZ, RZ, R2 ;  /* 0x000000ffff117224 */ /* 0x000fc800078e0002 */
[----:B------:R-:W-:-:S06]  /*8630*/  FMUL.FTZ R4, R4, 1 ;  /* 0x3f80000004047820 */ /* 0x000fcc0000410000 */
[----:B------:R-:W0:Y:S02]  /*8640*/  F2F.F64.F32 R4, R4 ;  /* 0x0000000400047310 */ /* 0x000e240000201800 */
[----:B0-----:R0:W-:Y:S01]  /*8650*/  STG.E.64 [R8.64], R4 ;  /* 0x0000000408007986 */ /* 0x0011e2000c101b24 */
[----:B------:R-:W-:Y:S05]  /*8660*/  BRA `(.L_x_6293) ;  /* 0x00000bf000007947 */ /* 0x000fea0003800000 */
.L_x_6294:
        /* <DEDUP_REMOVED lines=10> */
[----:B------:R-:W-:-:S04]  /*8710*/  FSETP.NEU.FTZ.AND P0, PT, R3, RZ, PT ;  /* 0x000000ff0300720b */ /* 0x000fc80003f1d000 */
[----:B------:R-:W-:-:S05]  /*8720*/  SEL R3, RZ, 0x1, !P0 ;  /* 0x00000001ff037807 */ /* 0x000fca0004000000 */
[----:B------:R0:W-:Y:S01]  /*8730*/  STG.E.U8 [R8.64], R3 ;  /* 0x0000000308007986 */ /* 0x0001e2000c101124 */
[----:B------:R-:W-:Y:S05]  /*8740*/  BRA `(.L_x_6293) ;  /* 0x00000b1000007947 */ /* 0x000fea0003800000 */
.L_x_6307:
[----:B------:R-:W-:Y:S01]  /*8750*/  HADD2.F32 R3, -RZ, R3.H0_H0 ;  /* 0x20000003ff037230 */ /* 0x000fe20000004100 */
[----:B-1----:R-:W-:Y:S01]  /*8760*/  CS2R R6, SRZ ;  /* 0x0000000000067805 */ /* 0x002fe2000001ff00 */
[----:B------:R-:W-:-:S03]  /*8770*/  IMAD.MOV.U32 R17, RZ, RZ, R2 ;  /* 0x000000ffff117224 */ /* 0x000fc600078e0002 */
[----:B------:R-:W-:-:S04]  /*8780*/  FMUL.FTZ R3, R3, 1 ;  /* 0x3f80000003037820 */ /* 0x000fc80000410000 */
[----:B------:R-:W0:Y:S02]  /*8790*/  F2F.F64.F32 R4, R3 ;  /* 0x0000000300047310 */ /* 0x000e240000201800 */
[----:B0-----:R0:W-:Y:S01]  /*87a0*/  STG.E.128 [R8.64], R4 ;  /* 0x0000000408007986 */ /* 0x0011e2000c101d24 */
[----:B------:R-:W-:Y:S05]  /*87b0*/  BRA `(.L_x_6293) ;  /* 0x00000aa000007947 */ /* 0x000fea0003800000 */
.L_x_6306:
[----:B------:R-:W-:-:S13]  /*87c0*/  ISETP.NE.AND P0, PT, R0, 0xf, PT ;  /* 0x0000000f0000780c */ /* 0x000fda0003f05270 */
[----:B------:R-:W-:Y:S05]  /*87d0*/  @!P0 BRA `(.L_x_6308) ;  /* 0x000002f000008947 */ /* 0x000fea0003800000 */
[----:B------:R-:W-:-:S13]  /*87e0*/  ISETP.NE.AND P0, PT, R0, 0x17, PT ;  /* 0x000000170000780c */ /* 0x000fda0003f05270 */
[----:B------:R-:W-:Y:S05]  /*87f0*/  @!P0 BRA `(.L_x_6309) ;  /* 0x0000016000008947 */ /* 0x000fea0003800000 */
[----:B------:R-:W-:-:S13]  /*8800*/  ISETP.NE.AND P0, PT, R0, 0x18, PT ;  /* 0x000000180000780c */ /* 0x000fda0003f05270 */
[----:B------:R-:W-:Y:S05]  /*8810*/  @P0 BRA `(.L_x_6298) ;  /* 0x0000086000000947 */ /* 0x000fea0003800000 */
[----:B-1----:R-:W-:Y:S01]  /*8820*/  HADD2.F32 R7, -RZ, R3.H0_H0 ;  /* 0x20000003ff077230 */ /* 0x002fe20000004100 */
        /* <DEDUP_REMOVED lines=14> */
.L_x_6311:
[----:B------:R-:W-:Y:S05]  /*8910*/  BSYNC B0 ;  /* 0x0000000000007941 */ /* 0x000fea0003800000 */
.L_x_6310:
[----:B------:R-:W-:Y:S01]  /*8920*/  LOP3.LUT R5, R0, R5, RZ, 0xfc, !PT ;  /* 0x0000000500057212 */ /* 0x000fe200078efcff */
[----:B------:R-:W-:-:S04]  /*8930*/  IMAD.MOV.U32 R17, RZ, RZ, R2 ;  /* 0x000000ffff117224 */ /* 0x000fc800078e0002 */
[----:B------:R0:W-:Y:S01]  /*8940*/  STG.E.U8 [R8.64], R5 ;  /* 0x0000000508007986 */ /* 0x0001e2000c101124 */
[----:B------:R-:W-:Y:S05]  /*8950*/  BRA `(.L_x_6293) ;  /* 0x0000090000007947 */ /* 0x000fea0003800000 */
.L_x_6309:
        /* <DEDUP_REMOVED lines=13> */
.L_x_6313:
[----:B------:R-:W-:Y:S01]  /*8a30*/  IMAD.MOV.U32 R0, RZ, RZ, 0x7f ;  /* 0x0000007fff007424 */ /* 0x000fe200078e00ff */
[----:B------:R-:W-:-:S04]  /*8a40*/  ISETP.GT.U32.AND P0, PT, R3, 0x7f800000, PT ;  /* 0x7f8000000300780c */ /* 0x000fc80003f04070 */
[----:B------:R-:W-:-:S04]  /*8a50*/  SEL R0, R0, 0x7c, P0 ;  /* 0x0000007c00007807 */ /* 0x000fc80000000000 */
.L_x_6314:
[----:B------:R-:W-:Y:S05]  /*8a60*/  BSYNC B0 ;  /* 0x0000000000007941 */ /* 0x000fea0003800000 */
.L_x_6312:
[----:B------:R-:W-:Y:S01]  /*8a70*/  LOP3.LUT R3, R5, 0x80000000, RZ, 0xc0, !PT ;  /* 0x8000000005037812 */ /* 0x000fe200078ec0ff */
[----:B------:R-:W-:-:S03]  /*8a80*/  IMAD.MOV.U32 R17, RZ, RZ, R2 ;  /* 0x000000ffff117224 */ /* 0x000fc600078e0002 */
[----:B------:R-:W-:-:S04]  /*8a90*/  SHF.R.U32.HI R3, RZ, 0x18, R3 ;  /* 0x00000018ff037819 */ /* 0x000fc80000011603 */
[----:B------:R-:W-:-:S05]  /*8aa0*/  LOP3.LUT R3, R0, R3, RZ, 0xfc, !PT ;  /* 0x0000000300037212 */ /* 0x000fca00078efcff */
[----:B------:R0:W-:Y:S01]  /*8ab0*/  STG.E.U8 [R8.64], R3 ;  /* 0x0000000308007986 */ /* 0x0001e2000c101124 */
[----:B------:R-:W-:Y:S05]  /*8ac0*/  BRA `(.L_x_6293) ;  /* 0x0000079000007947 */ /* 0x000fea0003800000 */
.L_x_6308:
[----:B------:R-:W-:Y:S01]  /*8ad0*/  HADD2.F32 R0, -RZ, R3.H0_H0 ;  /* 0x20000003ff007230 */ /* 0x000fe20000004100 */
[----:B------:R-:W-:-:S04]  /*8ae0*/  IMAD.MOV.U32 R17, RZ, RZ, R2 ;  /* 0x000000ffff117224 */ /* 0x000fc800078e0002 */
[----:B------:R-:W-:-:S05]  /*8af0*/  F2FP.BF16.PACK_AB R0, RZ, R0 ;  /* 0x00000000ff00723e */ /* 0x000fca00000010ff */
[----:B------:R0:W-:Y:S01]  /*8b00*/  STG.E.U16 [R8.64], R0 ;  /* 0x0000000008007986 */ /* 0x0001e2000c101524 */
[----:B------:R-:W-:Y:S05]  /*8b10*/  BRA `(.L_x_6293) ;  /* 0x0000074000007947 */ /* 0x000fea0003800000 */
.L_x_6305:
        /* <DEDUP_REMOVED lines=10> */
[----:B------:R-:W0:Y:S02]  /*8bc0*/  F2I.FTZ.U32.TRUNC.NTZ R3, R3 ;  /* 0x0000000300037305 */ /* 0x000e24000021f000 */
[----:B0-----:R0:W-:Y:S01]  /*8bd0*/  STG.E.U16 [R8.64], R3 ;  /* 0x0000000308007986 */ /* 0x0011e2000c101524 */
[----:B------:R-:W-:Y:S05]  /*8be0*/  BRA `(.L_x_6293) ;  /* 0x0000067000007947 */ /* 0x000fea0003800000 */
.L_x_6317:
        /* <DEDUP_REMOVED lines=17> */
.L_x_6320:
[----:B------:R-:W-:-:S04]  /*8d00*/  LOP3.LUT R3, R5, 0x80000000, RZ, 0xc0, !PT ;  /* 0x8000000005037812 */ /* 0x000fc800078ec0ff */
[----:B------:R-:W-:-:S04]  /*8d10*/  SHF.R.U32.HI R3, RZ, 0x18, R3 ;  /* 0x00000018ff037819 */ /* 0x000fc80000011603 */
[----:B------:R-:W-:-:S04]  /*8d20*/  LOP3.LUT R0, R0, R3, RZ, 0xfc, !PT ;  /* 0x0000000300007212 */ /* 0x000fc800078efcff */
[----:B------:R-:W-:Y:S02]  /*8d30*/  PRMT R4, R0, 0x7610, R4 ;  /* 0x0000761000047816 */ /* 0x000fe40000000004 */
.L_x_6319:
[----:B------:R-:W-:Y:S05]  /*8d40*/  BSYNC B0 ;  /* 0x0000000000007941 */ /* 0x000fea0003800000 */
.L_x_6318:
[----:B------:R0:W-:Y:S01]  /*8d50*/  STG.E.U8 [R8.64], R4 ;  /* 0x0000000408007986 */ /* 0x0001e2000c101124 */
[----:B------:R-:W-:Y:S01]  /*8d60*/  IMAD.MOV.U32 R17, RZ, RZ, R2 ;  /* 0x000000ffff117224 */ /* 0x000fe200078e0002 */
[----:B------:R-:W-:Y:S05]  /*8d70*/  BRA `(.L_x_6293) ;  /* 0x000004e000007947 */ /* 0x000fea0003800000 */
.L_x_6316:
        /* <DEDUP_REMOVED lines=17> */
.L_x_6323:
[----:B------:R-:W-:-:S04]  /*8e90*/  LOP3.LUT R3, R5, 0x80000000, RZ, 0xc0, !PT ;  /* 0x8000000005037812 */ /* 0x000fc800078ec0ff */
[----:B------:R-:W-:-:S04]  /*8ea0*/  SHF.R.U32.HI R3, RZ, 0x18, R3 ;  /* 0x00000018ff037819 */ /* 0x000fc80000011603 */
[----:B------:R-:W-:-:S04]  /*8eb0*/  LOP3.LUT R0, R0, R3, RZ, 0xfc, !PT ;  /* 0x0000000300007212 */ /* 0x000fc800078efcff */
[----:B------:R-:W-:Y:S02]  /*8ec0*/  PRMT R4, R0, 0x7610, R4 ;  /* 0x0000761000047816 */ /* 0x000fe40000000004 */
.L_x_6322:
[----:B------:R-:W-:Y:S05]  /*8ed0*/  BSYNC B0 ;  /* 0x0000000000007941 */ /* 0x000fea0003800000 */
.L_x_6321:
[----:B------:R0:W-:Y:S01]  /*8ee0*/  STG.E.U8 [R8.64], R4 ;  /* 0x0000000408007986 */ /* 0x0001e2000c101124 */
[----:B------:R-:W-:Y:S01]  /*8ef0*/  IMAD.MOV.U32 R17, RZ, RZ, R2 ;  /* 0x000000ffff117224 */ /* 0x000fe200078e0002 */
[----:B------:R-:W-:Y:S05]  /*8f00*/  BRA `(.L_x_6293) ;  /* 0x0000035000007947 */ /* 0x000fea0003800000 */
.L_x_6315:
        /* <DEDUP_REMOVED lines=8> */
[----:B------:R-:W-:-:S03]  /*8f90*/  IMAD.MOV.U32 R17, RZ, RZ, R2 ;  /* 0x000000ffff117224 */ /* 0x000fc600078e0002 */
        /* <DEDUP_REMOVED lines=14> */
.L_x_6298:
        /* <DEDUP_REMOVED lines=21> */
.L_x_6325:
[----:B------:R-:W-:Y:S01]  /*91d0*/  HADD2.F32 R4, -RZ, R3.H0_H0 ;  /* 0x20000003ff047230 */ /* 0x000fe20000004100 */
[----:B------:R-:W-:-:S05]  /*91e0*/  IMAD.MOV.U32 R17, RZ, RZ, R2 ;  /* 0x000000ffff117224 */ /* 0x000fca00078e0002 */
[----:B------:R-:W0:Y:S02]  /*91f0*/  F2I.U64.TRUNC R4, R4 ;  /* 0x0000000400047311 */ /* 0x000e24000020d800 */
[----:B0-----:R0:W-:Y:S01]  /*9200*/  STG.E.64 [R8.64], R4 ;  /* 0x0000000408007986 */ /* 0x0011e2000c101b24 */
[----:B------:R-:W-:Y:S05]  /*9210*/  BRA `(.L_x_6293) ;  /* 0x0000004000007947 */ /* 0x000fea0003800000 */
.L_x_6324:
[----:B------:R-:W-:Y:S01]  /*9220*/  HADD2.F32 R3, -RZ, R3.H0_H0 ;  /* 0x20000003ff037230 */ /* 0x000fe20000004100 */
[----:B------:R-:W-:-:S05]  /*9230*/  IMAD.MOV.U32 R17, RZ, RZ, R2 ;  /* 0x000000ffff117224 */ /* 0x000fca00078e0002 */
[----:B------:R-:W0:Y:S02]  /*9240*/  F2I.FTZ.U32.TRUNC.NTZ R3, R3 ;  /* 0x0000000300037305 */ /* 0x000e24000021f000 */
[----:B0-----:R0:W-:Y:S02]  /*9250*/  STG.E [R8.64], R3 ;  /* 0x0000000308007986 */ /* 0x0011e4000c101924 */
.L_x_6293:
[----:B---3--:R-:W-:Y:S05]  /*9260*/  BSYNC B6 ;  /* 0x0000000000067941 */ /* 0x008fea0003800000 */
.L_x_6292:
        /* <DEDUP_REMOVED lines=20> */
[----:B------:R-:W0:Y:S02]  /*93b0*/  F2I.FTZ.TRUNC.NTZ R5, R24 ;  /* 0x0000001800057305 */ /* 0x000e24000021f100 */
[----:B0-----:R0:W-:Y:S01]  /*93c0*/  STG.E.U8 [R2.64], R5 ;  /* 0x0000000502007986 */ /* 0x0011e2000c101124 */
[----:B------:R-:W-:Y:S05]  /*93d0*/  BRA `(.L_x_6333) ;  /* 0x00000e8000007947 */ /* 0x000fea0003800000 */
.L_x_6331:
[----:B------:R-:W-:-:S06]  /*93e0*/  HADD2.F32 R5, -RZ, R24.H0_H0 ;  /* 0x20000018ff057230 */ /* 0x000fcc0000004100 */
[----:B------:R-:W0:Y:S02]  /*93f0*/  F2I.S64.TRUNC R4, R5 ;  /* 0x0000000500047311 */ /* 0x000e24000020d900 */
[----:B0-----:R0:W-:Y:S01]  /*9400*/  STG.E.U8 [R2.64], R4 ;  /* 0x0000000402007986 */ /* 0x0011e2000c101124 */
[----:B------:R-:W-:Y:S05]  /*9410*/  BRA `(.L_x_6333) ;  /* 0x00000e4000007947 */ /* 0x000fea0003800000 */
.L_x_6330:
[----:B------:R-:W-:-:S13]  /*9420*/  ISETP.NE.AND P0, PT, R0, 0x2, PT ;  /* 0x000000020000780c */ /* 0x000fda0003f05270 */
[----:B------:R-:W-:Y:S05]  /*9430*/  @!P0 BRA `(.L_x_6334) ;  /* 0x000000c000008947 */ /* 0x000fea0003800000 */
[----:B------:R-:W-:-:S13]  /*9440*/  ISETP.NE.AND P0, PT, R0, 0x3, PT ;  /* 0x000000030000780c */ /* 0x000fda0003f05270 */
[----:B------:R-:W-:Y:S05]  /*9450*/  @!P0 BRA `(.L_x_6335) ;  /* 0x0000006000008947 */ /* 0x000fea0003800000 */
[----:B------:R-:W-:-:S13]  /*9460*/  ISETP.NE.AND P0, PT, R0, 0x4, PT ;  /* 0x000000040000780c */ /* 0x000fda0003f05270 */
[----:B------:R-:W-:Y:S05]  /*9470*/  @P0 BRA `(.L_x_6332) ;  /* 0x00000c3000000947 */ /* 0x000fea0003800000 */
[----:B------:R-:W-:-:S06]  /*9480*/  HADD2.F32 R4, -RZ, R24.H0_H0 ;  /* 0x20000018ff047230 */ /* 0x000fcc0000004100 */
[----:B------:R-:W0:Y:S02]  /*9490*/  F2I.S64.TRUNC R4, R4 ;  /* 0x0000000400047311 */ /* 0x000e24000020d900 */
[----:B0-----:R0:W-:Y:S01]  /*94a0*/  STG.E.64 [R2.64], R4 ;  /* 0x0000000402007986 */ /* 0x0011e2000c101b24 */
[----:B------:R-:W-:Y:S05]  /*94b0*/  BRA `(.L_x_6333) ;  /* 0x00000da000007947 */ /* 0x000fea0003800000 */
.L_x_6335:
[----:B------:R-:W-:-:S04]  /*94c0*/  HADD2.F32 R24, -RZ, R24.H0_H0 ;  /* 0x20000018ff187230 */ /* 0x000fc80000004100 */
[----:B------:R-:W0:Y:S02]  /*94d0*/  F2I.FTZ.TRUNC.NTZ R5, R24 ;  /* 0x0000001800057305 */ /* 0x000e24000021f100 */
[----:B0-----:R0:W-:Y:S01]  /*94e0*/  STG.E [R2.64], R5 ;  /* 0x0000000502007986 */ /* 0x0011e2000c101924 */
[----:B------:R-:W-:Y:S05]  /*94f0*/  BRA `(.L_x_6333) ;  /* 0x00000d6000007947 */ /* 0x000fea0003800000 */
.L_x_6334:
[----:B------:R-:W-:-:S04]  /*9500*/  HADD2.F32 R24, -RZ, R24.H0_H0 ;  /* 0x20000018ff187230 */ /* 0x000fc80000004100 */
[----:B------:R-:W0:Y:S02]  /*9510*/  F2I.FTZ.TRUNC.NTZ R5, R24 ;  /* 0x0000001800057305 */ /* 0x000e24000021f100 */
[----:B0-----:R0:W-:Y:S01]  /*9520*/  STG.E.U16 [R2.64], R5 ;  /* 0x0000000502007986 */ /* 0x0011e2000c101524 */
[----:B------:R-:W-:Y:S05]  /*9530*/  BRA `(.L_x_6333) ;  /* 0x00000d2000007947 */ /* 0x000fea0003800000 */
.L_x_6329:
        /* <DEDUP_REMOVED lines=9> */
.L_x_6337:
[----:B------:R0:W-:Y:S01]  /*95d0*/  STG.E.U16 [R2.64], R24 ;  /* 0x0000001802007986 */ /* 0x0001e2000c101524 */
[----:B------:R-:W-:Y:S05]  /*95e0*/  BRA `(.L_x_6333) ;  /* 0x00000c7000007947 */ /* 0x000fea0003800000 */
.L_x_6336:
        /* <DEDUP_REMOVED lines=10> */
.L_x_6339:
[----:B------:R-:W-:-:S05]  /*9690*/  HADD2.F32 R0, -RZ, R24.H0_H0 ;  /* 0x20000018ff007230 */ /* 0x000fca0000004100 */
[----:B------:R-:W-:-:S04]  /*96a0*/  F2FP.PACK_AB R0, RZ, R0 ;  /* 0x00000000ff00723e */ /* 0x000fc800000000ff */
[----:B------:R-:W-:-:S05]  /*96b0*/  PRMT R0, R0, 0x5410, RZ ;  /* 0x0000541000007816 */ /* 0x000fca00000000ff */
[----:B------:R0:W-:Y:S01]  /*96c0*/  STG.E [R2.64], R0 ;  /* 0x0000000002007986 */ /* 0x0001e2000c101924 */
[----:B------:R-:W-:Y:S05]  /*96d0*/  BRA `(.L_x_6333) ;  /* 0x00000b8000007947 */ /* 0x000fea0003800000 */
.L_x_6338:
[----:B------:R-:W-:-:S05]  /*96e0*/  HADD2.F32 R4, -RZ, R24.H0_H0 ;  /* 0x20000018ff047230 */ /* 0x000fca0000004100 */
[----:B------:R-:W-:-:S06]  /*96f0*/  FMUL.FTZ R4, R4, 1 ;  /* 0x3f80000004047820 */ /* 0x000fcc0000410000 */
[----:B------:R-:W0:Y:S02]  /*9700*/  F2F.F64.F32 R4, R4 ;  /* 0x0000000400047310 */ /* 0x000e240000201800 */
[----:B0-----:R0:W-:Y:S01]  /*9710*/  STG.E.64 [R2.64], R4 ;  /* 0x0000000402007986 */ /* 0x0011e2000c101b24 */
[----:B------:R-:W-:Y:S05]  /*9720*/  BRA `(.L_x_6333) ;  /* 0x00000b3000007947 */ /* 0x000fea0003800000 */
.L_x_6328:
        /* <DEDUP_REMOVED lines=13> */
.L_x_6342:
[----:B------:R-:W-:Y:S01]  /*9800*/  HADD2.F32 R24, -RZ, R24.H0_H0 ;  /* 0x20000018ff187230 */ /* 0x000fe20000004100 */
[----:B-1----:R-:W-:-:S04]  /*9810*/  CS2R R6, SRZ ;  /* 0x0000000000067805 */ /* 0x002fc8000001ff00 */
[----:B------:R-:W-:-:S06]  /*9820*/  FMUL.FTZ R4, R24, 1 ;  /* 0x3f80000018047820 */ /* 0x000fcc0000410000 */
[----:B------:R-:W0:Y:S02]  /*9830*/  F2F.F64.F32 R4, R4 ;  /* 0x0000000400047310 */ /* 0x000e240000201800 */
[----:B0-----:R0:W-:Y:S01]  /*9840*/  STG.E.128 [R2.64], R4 ;  /* 0x0000000402007986 */ /* 0x0011e2000c101d24 */
[----:B------:R-:W-:Y:S05]  /*9850*/  BRA `(.L_x_6333) ;  /* 0x00000a0000007947 */ /* 0x000fea0003800000 */
.L_x_6341:
        /* <DEDUP_REMOVED lines=21> */
.L_x_6346:
[----:B------:R-:W-:Y:S05]  /*99b0*/  BSYNC B0 ;  /* 0x0000000000007941 */ /* 0x000fea0003800000 */
.L_x_6345:
[----:B------:R-:W-:-:S05]  /*99c0*/  LOP3.LUT R5, R0, R5, RZ, 0xfc, !PT ;  /* 0x0000000500057212 */ /* 0x000fca00078efcff */
[----:B------:R0:W-:Y:S01]  /*99d0*/  STG.E.U8 [R2.64], R5 ;  /* 0x0000000502007986 */ /* 0x0001e2000c101124 */
[----:B------:R-:W-:Y:S05]  /*99e0*/  BRA `(.L_x_6333) ;  /* 0x0000087000007947 */ /* 0x000fea0003800000 */
.L_x_6344:
        /* <DEDUP_REMOVED lines=13> */
.L_x_6348:
[----:B------:R-:W-:Y:S01]  /*9ac0*/  IMAD.MOV.U32 R0, RZ, RZ, 0x7f ;  /* 0x0000007fff007424 */ /* 0x000fe200078e00ff */
[----:B------:R-:W-:-:S04]  /*9ad0*/  ISETP.GT.U32.AND P0, PT, R4, 0x7f800000, PT ;  /* 0x7f8000000400780c */ /* 0x000fc80003f04070 */
[----:B------:R-:W-:-:S04]  /*9ae0*/  SEL R0, R0, 0x7c, P0 ;  /* 0x0000007c00007807 */ /* 0x000fc80000000000 */
.L_x_6349:
[----:B------:R-:W-:Y:S05]  /*9af0*/  BSYNC B0 ;  /* 0x0000000000007941 */ /* 0x000fea0003800000 */
.L_x_6347:
[----:B------:R-:W-:-:S04]  /*9b00*/  LOP3.LUT R4, R5, 0x80000000, RZ, 0xc0, !PT ;  /* 0x8000000005047812 */ /* 0x000fc800078ec0ff */
[----:B------:R-:W-:-:S04]  /*9b10*/  SHF.R.U32.HI R5, RZ, 0x18, R4 ;  /* 0x00000018ff057819 */ /* 0x000fc80000011604 */
[----:B------:R-:W-:-:S05]  /*9b20*/  LOP3.LUT R5, R0, R5, RZ, 0xfc, !PT ;  /* 0x0000000500057212 */ /* 0x000fca00078efcff */
[----:B------:R0:W-:Y:S01]  /*9b30*/  STG.E.U8 [R2.64], R5 ;  /* 0x0000000502007986 */ /* 0x0001e2000c101124 */
[----:B------:R-:W-:Y:S05]  /*9b40*/  BRA `(.L_x_6333) ;  /* 0x0000071000007947 */ /* 0x000fea0003800000 */
.L_x_6343:
[----:B------:R-:W-:-:S05]  /*9b50*/  HADD2.F32 R0, -RZ, R24.H0_H0 ;  /* 0x20000018ff007230 */ /* 0x000fca0000004100 */
[----:B------:R-:W-:-:S05]  /*9b60*/  F2FP.BF16.PACK_AB R0, RZ, R0 ;  /* 0x00000000ff00723e */ /* 0x000fca00000010ff */
[----:B------:R0:W-:Y:S01]  /*9b70*/  STG.E.U16 [R2.64], R0 ;  /* 0x0000000002007986 */ /* 0x0001e2000c101524 */
[----:B------:R-:W-:Y:S05]  /*9b80*/  BRA `(.L_x_6333) ;  /* 0x000006d000007947 */ /* 0x000fea0003800000 */
.L_x_6340:
        /* <DEDUP_REMOVED lines=9> */
[----:B------:R-:W0:Y:S02]  /*9c20*/  F2I.FTZ.U32.TRUNC.NTZ R5, R5 ;  /* 0x0000000500057305 */ /* 0x000e24000021f000 */
[----:B0-----:R0:W-:Y:S01]  /*9c30*/  STG.E.U16 [R2.64], R5 ;  /* 0x0000000502007986 */ /* 0x0011e2000c101524 */
[----:B------:R-:W-:Y:S05]  /*9c40*/  BRA `(.L_x_6333) ;  /* 0x0000061000007947 */ /* 0x000fea0003800000 */
.L_x_6352:
[----:B-1----:R-:W-:Y:S01]  /*9c50*/  HADD2.F32 R7, -RZ, R24.H0_H0 ;  /* 0x20000018ff077230 */ /* 0x002fe20000004100 */
        /* <DEDUP_REMOVED lines=16> */
.L_x_6355:
[----:B------:R-:W-:-:S04]  /*9d60*/  LOP3.LUT R0, R7, 0x80000000, RZ, 0xc0, !PT ;  /* 0x8000000007007812 */ /* 0x000fc800078ec0ff */
[----:B------:R-:W-:-:S04]  /*9d70*/  SHF.R.U32.HI R5, RZ, 0x18, R0 ;  /* 0x00000018ff057819 */ /* 0x000fc80000011600 */
[----:B------:R-:W-:-:S04]  /*9d80*/  LOP3.LUT R4, R4, R5, RZ, 0xfc, !PT ;  /* 0x0000000504047212 */ /* 0x000fc800078efcff */
[----:B------:R-:W-:Y:S02]  /*9d90*/  PRMT R0, R4, 0x7610, R0 ;  /* 0x0000761004007816 */ /* 0x000fe40000000000 */
.L_x_6354:
[----:B------:R-:W-:Y:S05]  /*9da0*/  BSYNC B0 ;  /* 0x0000000000007941 */ /* 0x000fea0003800000 */
.L_x_6353:
[----:B------:R0:W-:Y:S01]  /*9db0*/  STG.E.U8 [R2.64], R0 ;  /* 0x0000000002007986 */ /* 0x0001e2000c101124 */
[----:B------:R-:W-:Y:S05]  /*9dc0*/  BRA `(.L_x_6333) ;  /* 0x0000049000007947 */ /* 0x000fea0003800000 */
.L_x_6351:
        /* <DEDUP_REMOVED lines=17> */
.L_x_6358:
[----:B------:R-:W-:-:S04]  /*9ee0*/  LOP3.LUT R0, R7, 0x80000000, RZ, 0xc0, !PT ;  /* 0x8000000007007812 */ /* 0x000fc800078ec0ff */
[----:B------:R-:W-:-:S04]  /*9ef0*/  SHF.R.U32.HI R5, RZ, 0x18, R0 ;  /* 0x00000018ff057819 */ /* 0x000fc80000011600 */
[----:B------:R-:W-:-:S04]  /*9f00*/  LOP3.LUT R4, R4, R5, RZ, 0xfc, !PT ;  /* 0x0000000504047212 */ /* 0x000fc800078efcff */
[----:B------:R-:W-:Y:S02]  /*9f10*/  PRMT R0, R4, 0x7610, R0 ;  /* 0x0000761004007816 */ /* 0x000fe40000000000 */
.L_x_6357:
[----:B------:R-:W-:Y:S05]  /*9f20*/  BSYNC B0 ;  /* 0x0000000000007941 */ /* 0x000fea0003800000 */
.L_x_6356:
[----:B------:R0:W-:Y:S01]  /*9f30*/  STG.E.U8 [R2.64], R0 ;  /* 0x0000000002007986 */ /* 0x0001e2000c101124 */
[----:B------:R-:W-:Y:S05]  /*9f40*/  BRA `(.L_x_6333) ;  /* 0x0000031000007947 */ /* 0x000fea0003800000 */
.L_x_6350:
[----:B------:R-:W-:-:S13]  /*9f50*/  ISETP.NE.AND P0, PT, R0, 0x1c, PT ;  /* 0x0000001c0000780c */ /* 0x000fda0003f05270 */
[----:B------:R-:W-:Y:S05]  /*9f60*/  @!P0 BRA `(.L_x_6359) ;  /* 0x000002c000008947 */ /* 0x000fea0003800000 */
[----:B------:R-:W-:-:S13]  /*9f70*/  ISETP.NE.AND P0, PT, R0, 0x1d, PT ;  /* 0x0000001d0000780c */ /* 0x000fda0003f05270 */
[----:B------:R-:W-:Y:S05]  /*9f80*/  @!P0 BRA `(.L_x_6360) ;  /* 0x0000026000008947 */ /* 0x000fea0003800000 */
[----:B------:R-:W-:-:S13]  /*9f90*/  ISETP.NE.AND P0, PT, R0, 0x2c, PT ;  /* 0x0000002c0000780c */ /* 0x000fda0003f05270 */
[----:B------:R-:W-:Y:S05]  /*9fa0*/  @P0 BRA `(.L_x_6332) ;  /* 0x0000010000000947 */ /* 0x000fea0003800000 */
[----:B------:R-:W-:Y:S01]  /*9fb0*/  HADD2.F32 R5, -RZ, R24.H0_H0 ;  /* 0x20000018ff057230 */ /* 0x000fe20000004100 */
[----:B------:R-:W-:-:S04]  /*9fc0*/  PLOP3.LUT P0, PT, PT, PT, PT, 0x80, 0x0 ;  /* 0x000000000000781c */ /* 0x000fc80003f0f070 */
        /* <DEDUP_REMOVED lines=14> */
.L_x_6332:
        /* <DEDUP_REMOVED lines=20> */
.L_x_6360:
[----:B------:R-:W-:-:S06]  /*a1f0*/  HADD2.F32 R4, -RZ, R24.H0_H0 ;  /* 0x20000018ff047230 */ /* 0x000fcc0000004100 */
[----:B------:R-:W0:Y:S02]  /*a200*/  F2I.U64.TRUNC R4, R4 ;  /* 0x0000000400047311 */ /* 0x000e24000020d800 */
[----:B0-----:R0:W-:Y:S01]  /*a210*/  STG.E.64 [R2.64], R4 ;  /* 0x0000000402007986 */ /* 0x0011e2000c101b24 */
[----:B------:R-:W-:Y:S05]  /*a220*/  BRA `(.L_x_6333) ;  /* 0x0000003000007947 */ /* 0x000fea0003800000 */
.L_x_6359:
[----:B------:R-:W-:-:S04]  /*a230*/  HADD2.F32 R24, -RZ, R24.H0_H0 ;  /* 0x20000018ff187230 */ /* 0x000fc80000004100 */
[----:B------:R-:W0:Y:S02]  /*a240*/  F2I.FTZ.U32.TRUNC.NTZ R5, R24 ;  /* 0x0000001800057305 */ /* 0x000e24000021f000 */
[----:B0-----:R0:W-:Y:S02]  /*a250*/  STG.E [R2.64], R5 ;  /* 0x0000000502007986 */ /* 0x0011e4000c101924 */
.L_x_6333:
        /* <DEDUP_REMOVED lines=23> */
.L_x_6364:
[----:B------:R-:W-:-:S06]  /*a3d0*/  HADD2.F32 R5, -RZ, R22.H0_H0 ;  /* 0x20000016ff057230 */ /* 0x000fcc0000004100 */
[----:B------:R-:W0:Y:S02]  /*a3e0*/  F2I.S64.TRUNC R4, R5 ;  /* 0x0000000500047311 */ /* 0x000e24000020d900 */
[----:B0-----:R0:W-:Y:S01]  /*a3f0*/  STG.E.U8 [R2.64], R4 ;  /* 0x0000000402007986 */ /* 0x0011e2000c101124 */
[----:B------:R-:W-:Y:S05]  /*a400*/  BRA `(.L_x_6366) ;  /* 0x00000e4000007947 */ /* 0x000fea0003800000 */
.L_x_6363:
        /* <DEDUP_REMOVED lines=10> */
.L_x_6368:
[----:B------:R-:W-:-:S04]  /*a4b0*/  HADD2.F32 R22, -RZ, R22.H0_H0 ;  /* 0x20000016ff167230 */ /* 0x000fc80000004100 */
[----:B------:R-:W0:Y:S02]  /*a4c0*/  F2I.FTZ.TRUNC.NTZ R5, R22 ;  /* 0x0000001600057305 */ /* 0x000e24000021f100 */
[----:B0-----:R0:W-:Y:S01]  /*a4d0*/  STG.E [R2.64], R5 ;  /* 0x0000000502007986 */ /* 0x0011e2000c101924 */
[----:B------:R-:W-:Y:S05]  /*a4e0*/  BRA `(.L_x_6366) ;  /* 0x00000d6000007947 */ /* 0x000fea0003800000 */
.L_x_6367:
[----:B------:R-:W-:-:S04]  /*a4f0*/  HADD2.F32 R22, -RZ, R22.H0_H0 ;  /* 0x20000016ff167230 */ /* 0x000fc80000004100 */
[----:B------:R-:W0:Y:S02]  /*a500*/  F2I.FTZ.TRUNC.NTZ R5, R22 ;  /* 0x0000001600057305 */ /* 0x000e24000021f100 */
[----:B0-----:R0:W-:Y:S01]  /*a510*/  STG.E.U16 [R2.64], R5 ;  /* 0x0000000502007986 */ /* 0x0011e2000c101524 */
[----:B------:R-:W-:Y:S05]  /*a520*/  BRA `(.L_x_6366) ;  /* 0x00000d2000007947 */ /* 0x000fea0003800000 */
.L_x_6362:
        /* <DEDUP_REMOVED lines=9> */
.L_x_6370:
[----:B------:R0:W-:Y:S01]  /*a5c0*/  STG.E.U16 [R2.64], R22 ;  /* 0x0000001602007986 */ /* 0x0001e2000c101524 */
[----:B------:R-:W-:Y:S05]  /*a5d0*/  BRA `(.L_x_6366) ;  /* 0x00000c7000007947 */ /* 0x000fea0003800000 */
.L_x_6369:
        /* <DEDUP_REMOVED lines=10> */
.L_x_6372:
[----:B------:R-:W-:-:S05]  /*a680*/  HADD2.F32 R0, -RZ, R22.H0_H0 ;  /* 0x20000016ff007230 */ /* 0x000fca0000004100 */
[----:B------:R-:W-:-:S04]  /*a690*/  F2FP.PACK_AB R0, RZ, R0 ;  /* 0x00000000ff00723e */ /* 0x000fc800000000ff */
[----:B------:R-:W-:-:S05]  /*a6a0*/  PRMT R0, R0, 0x5410, RZ ;  /* 0x0000541000007816 */ /* 0x000fca00000000ff */
[----:B------:R0:W-:Y:S01]  /*a6b0*/  STG.E [R2.64], R0 ;  /* 0x0000000002007986 */ /* 0x0001e2000c101924 */
[----:B------:R-:W-:Y:S05]  /*a6c0*/  BRA `(.L_x_6366) ;  /* 0x00000b8000007947 */ /* 0x000fea0003800000 */
.L_x_6371:
[----:B------:R-:W-:-:S05]  /*a6d0*/  HADD2.F32 R4, -RZ, R22.H0_H0 ;  /* 0x20000016ff047230 */ /* 0x000fca0000004100 */
[----:B------:R-:W-:-:S06]  /*a6e0*/  FMUL.FTZ R4, R4, 1 ;  /* 0x3f80000004047820 */ /* 0x000fcc0000410000 */
[----:B------:R-:W0:Y:S02]  /*a6f0*/  F2F.F64.F32 R4, R4 ;  /* 0x0000000400047310 */ /* 0x000e240000201800 */
[----:B0-----:R0:W-:Y:S01]  /*a700*/  STG.E.64 [R2.64], R4 ;  /* 0x0000000402007986 */ /* 0x0011e2000c101b24 */
[----:B------:R-:W-:Y:S05]  /*a710*/  BRA `(.L_x_6366) ;  /* 0x00000b3000007947 */ /* 0x000fea0003800000 */
.L_x_6361:
        /* <DEDUP_REMOVED lines=13> */
.L_x_6375:
[----:B------:R-:W-:Y:S01]  /*a7f0*/  HADD2.F32 R22, -RZ, R22.H0_H0 ;  /* 0x20000016ff167230 */ /* 0x000fe20000004100 */
[----:B-1----:R-:W-:-:S04]  /*a800*/  CS2R R6, SRZ ;  /* 0x0000000000067805 */ /* 0x002fc8000001ff00 */
[----:B------:R-:W-:-:S06]  /*a810*/  FMUL.FTZ R4, R22, 1 ;  /* 0x3f80000016047820 */ /* 0x000fcc0000410000 */
[----:B------:R-:W0:Y:S02]  /*a820*/  F2F.F64.F32 R4, R4 ;  /* 0x0000000400047310 */ /* 0x000e240000201800 */
[----:B0-----:R0:W-:Y:S01]  /*a830*/  STG.E.128 [R2.64], R4 ;  /* 0x0000000402007986 */ /* 0x0011e2000c101d24 */
[----:B------:R-:W-:Y:S05]  /*a840*/  BRA `(.L_x_6366) ;  /* 0x00000a0000007947 */ /* 0x000fea0003800000 */
.L_x_6374:
        /* <DEDUP_REMOVED lines=21> */
.L_x_6379:
[----:B------:R-:W-:Y:S05]  /*a9a0*/  BSYNC B0 ;  /* 0x0000000000007941 */ /* 0x000fea0003800000 */
.L_x_6378:
[----:B------:R-:W-:-:S05]  /*a9b0*/  LOP3.LUT R5, R0, R5, RZ, 0xfc, !PT ;  /* 0x0000000500057212 */ /* 0x000fca00078efcff */
[----:B------:R0:W-:Y:S01]  /*a9c0*/  STG.E.U8 [R2.64], R5 ;  /* 0x0000000502007986 */ /* 0x0001e2000c101124 */
[----:B------:R-:W-:Y:S05]  /*a9d0*/  BRA `(.L_x_6366) ;  /* 0x0000087000007947 */ /* 0x000fea0003800000 */
.L_x_6377:
        /* <DEDUP_REMOVED lines=13> */
.L_x_6381:
[----:B------:R-:W-:Y:S01]  /*aab0*/  IMAD.MOV.U32 R0, RZ, RZ, 0x7f ;  /* 0x0000007fff007424 */ /* 0x000fe200078e00ff */
[----:B------:R-:W-:-:S04]  /*aac0*/  ISETP.GT.U32.AND P0, PT, R4, 0x7f800000, PT ;  /* 0x7f8000000400780c */ /* 0x000fc80003f04070 */
[----:B------:R-:W-:-:S04]  /*aad0*/  SEL R0, R0, 0x7c, P0 ;  /* 0x0000007c00007807 */ /* 0x000fc80000000000 */
.L_x_6382:
[----:B------:R-:W-:Y:S05]  /*aae0*/  BSYNC B0 ;  /* 0x0000000000007941 */ /* 0x000fea0003800000 */
.L_x_6380:
[----:B------:R-:W-:-:S04]  /*aaf0*/  LOP3.LUT R4, R5, 0x80000000, RZ, 0xc0, !PT ;  /* 0x8000000005047812 */ /* 0x000fc800078ec0ff */
[----:B------:R-:W-:-:S04]  /*ab00*/  SHF.R.U32.HI R5, RZ, 0x18, R4 ;  /* 0x00000018ff057819 */ /* 0x000fc80000011604 */
[----:B------:R-:W-:-:S05]  /*ab10*/  LOP3.LUT R5, R0, R5, RZ, 0xfc, !PT ;  /* 0x0000000500057212 */ /* 0x000fca00078efcff */
[----:B------:R0:W-:Y:S01]  /*ab20*/  STG.E.U8 [R2.64], R5 ;  /* 0x0000000502007986 */ /* 0x0001e2000c101124 */
[----:B------:R-:W-:Y:S05]  /*ab30*/  BRA `(.L_x_6366) ;  /* 0x0000071000007947 */ /* 0x000fea0003800000 */
.L_x_6376:
[----:B------:R-:W-:-:S05]  /*ab40*/  HADD2.F32 R0, -RZ, R22.H0_H0 ;  /* 0x20000016ff007230 */ /* 0x000fca0000004100 */
[----:B------:R-:W-:-:S05]  /*ab50*/  F2FP.BF16.PACK_AB R0, RZ, R0 ;  /* 0x00000000ff00723e */ /* 0x000fca00000010ff */
[----:B------:R0:W-:Y:S01]  /*ab60*/  STG.E.U16 [R2.64], R0 ;  /* 0x0000000002007986 */ /* 0x0001e2000c101524 */
[----:B------:R-:W-:Y:S05]  /*ab70*/  BRA `(.L_x_6366) ;  /* 0x000006d000007947 */ /* 0x000fea0003800000 */
.L_x_6373:
        /* <DEDUP_REMOVED lines=12> */
.L_x_6385:
        /* <DEDUP_REMOVED lines=17> */
.L_x_6388:
[----:B------:R-:W-:-:S04]  /*ad50*/  LOP3.LUT R0, R7, 0x80000000, RZ, 0xc0, !PT ;  /* 0x8000000007007812 */ /* 0x000fc800078ec0ff */
[----:B------:R-:W-:-:S04]  /*ad60*/  SHF.R.U32.HI R5, RZ, 0x18, R0 ;  /* 0x00000018ff057819 */ /* 0x000fc80000011600 */
[----:B------:R-:W-:-:S04]  /*ad70*/  LOP3.LUT R4, R4, R5, RZ, 0xfc, !PT ;  /* 0x0000000504047212 */ /* 0x000fc800078efcff */
[----:B------:R-:W-:Y:S02]  /*ad80*/  PRMT R0, R4, 0x7610, R0 ;  /* 0x0000761004007816 */ /* 0x000fe40000000000 */
.L_x_6387:
[----:B------:R-:W-:Y:S05]  /*ad90*/  BSYNC B0 ;  /* 0x0000000000007941 */ /* 0x000fea0003800000 */
.L_x_6386:
[----:B------:R0:W-:Y:S01]  /*ada0*/  STG.E.U8 [R2.64], R0 ;  /* 0x0000000002007986 */ /* 0x0001e2000c101124 */
[----:B------:R-:W-:Y:S05]  /*adb0*/  BRA `(.L_x_6366) ;  /* 0x0000049000007947 */ /* 0x000fea0003800000 */
.L_x_6384:
        /* <DEDUP_REMOVED lines=17> */
.L_x_6391:
[----:B------:R-:W-:-:S04]  /*aed0*/  LOP3.LUT R0, R7, 0x80000000, RZ, 0xc0, !PT ;  /* 0x8000000007007812 */ /* 0x000fc800078ec0ff */
[----:B------:R-:W-:-:S04]  /*aee0*/  SHF.R.U32.HI R5, RZ, 0x18, R0 ;  /* 0x00000018ff057819 */ /* 0x000fc80000011600 */
[----:B------:R-:W-:-:S04]  /*aef0*/  LOP3.LUT R4, R4, R5, RZ, 0xfc, !PT ;  /* 0x0000000504047212 */ /* 0x000fc800078efcff */
[----:B------:R-:W-:Y:S02]  /*af00*/  PRMT R0, R4, 0x7610, R0 ;  /* 0x0000761004007816 */ /* 0x000fe40000000000 */
.L_x_6390:
[----:B------:R-:W-:Y:S05]  /*af10*/  BSYNC B0 ;  /* 0x0000000000007941 */ /* 0x000fea0003800000 */
.L_x_6389:
[----:B------:R0:W-:Y:S01]  /*af20*/  STG.E.U8 [R2.64], R0 ;  /* 0x0000000002007986 */ /* 0x0001e2000c101124 */
[----:B------:R-:W-:Y:S05]  /*af30*/  BRA `(.L_x_6366) ;  /* 0x0000031000007947 */ /* 0x000fea0003800000 */
.L_x_6383:
        /* <DEDUP_REMOVED lines=22> */
.L_x_6365:
        /* <DEDUP_REMOVED lines=20> */
.L_x_6393:
[----:B------:R-:W-:-:S06]  /*b1e0*/  HADD2.F32 R4, -RZ, R22.H0_H0 ;  /* 0x20000016ff047230 */ /* 0x000fcc0000004100 */
[----:B------:R-:W0:Y:S02]  /*b1f0*/  F2I.U64.TRUNC R4, R4 ;  /* 0x0000000400047311 */ /* 0x000e24000020d800 */
[----:B0-----:R0:W-:Y:S01]  /*b200*/  STG.E.64 [R2.64], R4 ;  /* 0x0000000402007986 */ /* 0x0011e2000c101b24 */
[----:B------:R-:W-:Y:S05]  /*b210*/  BRA `(.L_x_6366) ;  /* 0x0000003000007947 */ /* 0x000fea0003800000 */
.L_x_6392:
[----:B------:R-:W-:-:S04]  /*b220*/  HADD2.F32 R22, -RZ, R22.H0_H0 ;  /* 0x20000016ff167230 */ /* 0x000fc80000004100 */
[----:B------:R-:W0:Y:S02]  /*b230*/  F2I.FTZ.U32.TRUNC.NTZ R5, R22 ;  /* 0x0000001600057305 */ /* 0x000e24000021f000 */
[----:B0-----:R0:W-:Y:S02]  /*b240*/  STG.E [R2.64], R5 ;  /* 0x0000000502007986 */ /* 0x0011e4000c101924 */
.L_x_6366:
[----:B------:R-:W-:Y:S02]  /*b250*/  IADD3 R17, R17, 0x80, RZ ;  /* 0x0000008011117810 */ /* 0x000fe40007ffe0ff */
.L_x_6327:
[----:B------:R-:W-:Y:S05]  /*b260*/  BSYNC B6 ;  /* 0x0000000000067941 */ /* 0x000fea0003800000 */
.L_x_6326:
        /* <DEDUP_REMOVED lines=17> */
[----:B------:R-:W-:-:S06]  /*b380*/  HADD2.F32 R19, -RZ, R19.H0_H0 ;  /* 0x20000013ff137230 */ /* 0x000fcc0000004100 */
[----:B------:R-:W0:Y:S02]  /*b390*/  F2I.FTZ.TRUNC.NTZ R19, R19 ;  /* 0x0000001300137305 */ /* 0x000e24000021f100 */
[----:B0-----:R-:W-:Y:S01]  /*b3a0*/  STG.E.U8 [R2.64], R19 ;  /* 0x0000001302007986 */ /* 0x001fe2000c101124 */
[----:B------:R-:W-:Y:S05]  /*b3b0*/  EXIT ;  /* 0x000000000000794d */ /* 0x000fea0003800000 */
.L_x_6397:
[----:B------:R-:W-:-:S06]  /*b3c0*/  HADD2.F32 R5, -RZ, R19.H0_H0 ;  /* 0x20000013ff057230 */ /* 0x000fcc0000004100 */
[----:B------:R-:W0:Y:S02]  /*b3d0*/  F2I.S64.TRUNC R4, R5 ;  /* 0x0000000500047311 */ /* 0x000e24000020d900 */
[----:B0-----:R-:W-:Y:S01]  /*b3e0*/  STG.E.U8 [R2.64], R4 ;  /* 0x0000000402007986 */ /* 0x001fe2000c101124 */
[----:B------:R-:W-:Y:S05]  /*b3f0*/  EXIT ;  /* 0x000000000000794d */ /* 0x000fea0003800000 */
.L_x_6396:
        /* <DEDUP_REMOVED lines=8> */
[----:B0-----:R-:W-:Y:S01]  /*b480*/  STG.E.64 [R2.64], R4 ;  /* 0x0000000402007986 */ /* 0x001fe2000c101b24 */
[----:B------:R-:W-:Y:S05]  /*b490*/  EXIT ;  /* 0x000000000000794d */ /* 0x000fea0003800000 */
.L_x_6400:
[----:B------:R-:W-:-:S06]  /*b4a0*/  HADD2.F32 R19, -RZ, R19.H0_H0 ;  /* 0x20000013ff137230 */ /* 0x000fcc0000004100 */
[----:B------:R-:W0:Y:S02]  /*b4b0*/  F2I.FTZ.TRUNC.NTZ R19, R19 ;  /* 0x0000001300137305 */ /* 0x000e24000021f100 */
[----:B0-----:R-:W-:Y:S01]  /*b4c0*/  STG.E [R2.64], R19 ;  /* 0x0000001302007986 */ /* 0x001fe2000c101924 */
[----:B------:R-:W-:Y:S05]  /*b4d0*/  EXIT ;  /* 0x000000000000794d */ /* 0x000fea0003800000 */
.L_x_6399:
[----:B------:R-:W-:-:S06]  /*b4e0*/  HADD2.F32 R19, -RZ, R19.H0_H0 ;  /* 0x20000013ff137230 */ /* 0x000fcc0000004100 */
[----:B------:R-:W0:Y:S02]  /*b4f0*/  F2I.FTZ.TRUNC.NTZ R19, R19 ;  /* 0x0000001300137305 */ /* 0x000e24000021f100 */
[----:B0-----:R-:W-:Y:S01]  /*b500*/  STG.E.U16 [R2.64], R19 ;  /* 0x0000001302007986 */ /* 0x001fe2000c101524 */
[----:B------:R-:W-:Y:S05]  /*b510*/  EXIT ;  /* 0x000000000000794d */ /* 0x000fea0003800000 */
.L_x_6395:
        /* <DEDUP_REMOVED lines=9> */
.L_x_6402:
[----:B------:R-:W-:Y:S01]  /*b5b0*/  STG.E.U16 [R2.64], R19 ;  /* 0x0000001302007986 */ /* 0x000fe2000c101524 */
[----:B------:R-:W-:Y:S05]  /*b5c0*/  EXIT ;  /* 0x000000000000794d */ /* 0x000fea0003800000 */
.L_x_6401:
        /* <DEDUP_REMOVED lines=10> */
.L_x_6404:
[----:B------:R-:W-:-:S05]  /*b670*/  HADD2.F32 R0, -RZ, R19.H0_H0 ;  /* 0x20000013ff007230 */ /* 0x000fca0000004100 */
[----:B------:R-:W-:-:S04]  /*b680*/  F2FP.PACK_AB R0, RZ, R0 ;  /* 0x00000000ff00723e */ /* 0x000fc800000000ff */
[----:B------:R-:W-:-:S05]  /*b690*/  PRMT R0, R0, 0x5410, RZ ;  /* 0x0000541000007816 */ /* 0x000fca00000000ff */
[----:B------:R-:W-:Y:S01]  /*b6a0*/  STG.E [R2.64], R0 ;  /* 0x0000000002007986 */ /* 0x000fe2000c101924 */
[----:B------:R-:W-:Y:S05]  /*b6b0*/  EXIT ;  /* 0x000000000000794d */ /* 0x000fea0003800000 */
.L_x_6403:
[----:B------:R-:W-:-:S05]  /*b6c0*/  HADD2.F32 R4, -RZ, R19.H0_H0 ;  /* 0x20000013ff047230 */ /* 0x000fca0000004100 */
[----:B------:R-:W-:-:S06]  /*b6d0*/  FMUL.FTZ R4, R4, 1 ;  /* 0x3f80000004047820 */ /* 0x000fcc0000410000 */
[----:B------:R-:W0:Y:S02]  /*b6e0*/  F2F.F64.F32 R4, R4 ;  /* 0x0000000400047310 */ /* 0x000e240000201800 */
[----:B0-----:R-:W-:Y:S01]  /*b6f0*/  STG.E.64 [R2.64], R4 ;  /* 0x0000000402007986 */ /* 0x001fe2000c101b24 */
[----:B------:R-:W-:Y:S05]  /*b700*/  EXIT ;  /* 0x000000000000794d */ /* 0x000fea0003800000 */
.L_x_6394:
        /* <DEDUP_REMOVED lines=13> */
.L_x_6407:
[----:B------:R-:W-:Y:S01]  /*b7e0*/  HADD2.F32 R19, -RZ, R19.H0_H0 ;  /* 0x20000013ff137230 */ /* 0x000fe20000004100 */
[----:B-1----:R-:W-:-:S04]  /*b7f0*/  CS2R R6, SRZ ;  /* 0x0000000000067805 */ /* 0x002fc8000001ff00 */
[----:B------:R-:W-:-:S06]  /*b800*/  FMUL.FTZ R4, R19, 1 ;  /* 0x3f80000013047820 */ /* 0x000fcc0000410000 */
[----:B------:R-:W0:Y:S02]  /*b810*/  F2F.F64.F32 R4, R4 ;  /* 0x0000000400047310 */ /* 0x000e240000201800 */
[----:B0-----:R-:W-:Y:S01]  /*b820*/  STG.E.128 [R2.64], R4 ;  /* 0x0000000402007986 */ /* 0x001fe2000c101d24 */
[----:B------:R-:W-:Y:S05]  /*b830*/  EXIT ;  /* 0x000000000000794d */ /* 0x000fea0003800000 */
.L_x_6406:
        /* <DEDUP_REMOVED lines=21> */
.L_x_6411:
[----:B------:R-:W-:Y:S05]  /*b990*/  BSYNC B0 ;  /* 0x0000000000007941 */ /* 0x000fea0003800000 */
.L_x_6410:
[----:B------:R-:W-:-:S05]  /*b9a0*/  LOP3.LUT R5, R0, R5, RZ, 0xfc, !PT ;  /* 0x0000000500057212 */ /* 0x000fca00078efcff */
[----:B------:R-:W-:Y:S01]  /*b9b0*/  STG.E.U8 [R2.64], R5 ;  /* 0x0000000502007986 */ /* 0x000fe2000c101124 */
[----:B------:R-:W-:Y:S05]  /*b9c0*/  EXIT ;  /* 0x000000000000794d */ /* 0x000fea0003800000 */
.L_x_6409:
        /* <DEDUP_REMOVED lines=13> */
.L_x_6413:
[----:B------:R-:W-:Y:S01]  /*baa0*/  IMAD.MOV.U32 R0, RZ, RZ, 0x7f ;  /* 0x0000007fff007424 */ /* 0x000fe200078e00ff */
[----:B------:R-:W-:-:S04]  /*bab0*/  ISETP.GT.U32.AND P0, PT, R4, 0x7f800000, PT ;  /* 0x7f8000000400780c */ /* 0x000fc80003f04070 */
[----:B------:R-:W-:-:S04]  /*bac0*/  SEL R0, R0, 0x7c, P0 ;  /* 0x0000007c00007807 */ /* 0x000fc80000000000 */
.L_x_6414:
[----:B------:R-:W-:Y:S05]  /*bad0*/  BSYNC B0 ;  /* 0x0000000000007941 */ /* 0x000fea0003800000 */
.L_x_6412:
[----:B------:R-:W-:-:S04]  /*bae0*/  LOP3.LUT R4, R19, 0x80000000, RZ, 0xc0, !PT ;  /* 0x8000000013047812 */ /* 0x000fc800078ec0ff */
[----:B------:R-:W-:-:S04]  /*baf0*/  SHF.R.U32.HI R5, RZ, 0x18, R4 ;  /* 0x00000018ff057819 */ /* 0x000fc80000011604 */
[----:B------:R-:W-:-:S05]  /*bb00*/  LOP3.LUT R5, R0, R5, RZ, 0xfc, !PT ;  /* 0x0000000500057212 */ /* 0x000fca00078efcff */
[----:B------:R-:W-:Y:S01]  /*bb10*/  STG.E.U8 [R2.64], R5 ;  /* 0x0000000502007986 */ /* 0x000fe2000c101124 */
[----:B------:R-:W-:Y:S05]  /*bb20*/  EXIT ;  /* 0x000000000000794d */ /* 0x000fea0003800000 */
.L_x_6408:
[----:B------:R-:W-:-:S05]  /*bb30*/  HADD2.F32 R0, -RZ, R19.H0_H0 ;  /* 0x20000013ff007230 */ /* 0x000fca0000004100 */
[----:B------:R-:W-:-:S05]  /*bb40*/  F2FP.BF16.PACK_AB R0, RZ, R0 ;  /* 0x00000000ff00723e */ /* 0x000fca00000010ff */
[----:B------:R-:W-:Y:S01]  /*bb50*/  STG.E.U16 [R2.64], R0 ;  /* 0x0000000002007986 */ /* 0x000fe2000c101524 */
[----:B------:R-:W-:Y:S05]  /*bb60*/  EXIT ;  /* 0x000000000000794d */ /* 0x000fea0003800000 */
.L_x_6405:
        /* <DEDUP_REMOVED lines=10> */
[----:B0-----:R-:W-:Y:S01]  /*bc10*/  STG.E.U16 [R2.64], R5 ;  /* 0x0000000502007986 */ /* 0x001fe2000c101524 */
[----:B------:R-:W-:Y:S05]  /*bc20*/  EXIT ;  /* 0x000000000000794d */ /* 0x000fea0003800000 */
.L_x_6417:
        /* <DEDUP_REMOVED lines=17> */
.L_x_6420:
[----:B------:R-:W-:-:S04]  /*bd40*/  LOP3.LUT R0, R19, 0x80000000, RZ, 0xc0, !PT ;  /* 0x8000000013007812 */ /* 0x000fc800078ec0ff */
[----:B------:R-:W-:-:S04]  /*bd50*/  SHF.R.U32.HI R5, RZ, 0x18, R0 ;  /* 0x00000018ff057819 */ /* 0x000fc80000011600 */
[----:B------:R-:W-:-:S04]  /*bd60*/  LOP3.LUT R4, R4, R5, RZ, 0xfc, !PT ;  /* 0x0000000504047212 */ /* 0x000fc800078efcff */
[----:B------:R-:W-:Y:S02]  /*bd70*/  PRMT R0, R4, 0x7610, R0 ;  /* 0x0000761004007816 */ /* 0x000fe40000000000 */
.L_x_6419:
[----:B------:R-:W-:Y:S05]  /*bd80*/  BSYNC B0 ;  /* 0x0000000000007941 */ /* 0x000fea0003800000 */
.L_x_6418:
[----:B------:R-:W-:Y:S01]  /*bd90*/  STG.E.U8 [R2.64], R0 ;  /* 0x0000000002007986 */ /* 0x000fe2000c101124 */
[----:B------:R-:W-:Y:S05]  /*bda0*/  EXIT ;  /* 0x000000000000794d */ /* 0x000fea0003800000 */
.L_x_6416:
        /* <DEDUP_REMOVED lines=17> */
.L_x_6423:
[----:B------:R-:W-:-:S04]  /*bec0*/  LOP3.LUT R0, R19, 0x80000000, RZ, 0xc0, !PT ;  /* 0x8000000013007812 */ /* 0x000fc800078ec0ff */
[----:B------:R-:W-:-:S04]  /*bed0*/  SHF.R.U32.HI R5, RZ, 0x18, R0 ;  /* 0x00000018ff057819 */ /* 0x000fc80000011600 */
[----:B------:R-:W-:-:S04]  /*bee0*/  LOP3.LUT R4, R4, R5, RZ, 0xfc, !PT ;  /* 0x0000000504047212 */ /* 0x000fc800078efcff */
[----:B------:R-:W-:Y:S02]  /*bef0*/  PRMT R0, R4, 0x7610, R0 ;  /* 0x0000761004007816 */ /* 0x000fe40000000000 */
.L_x_6422:
[----:B------:R-:W-:Y:S05]  /*bf00*/  BSYNC B0 ;  /* 0x0000000000007941 */ /* 0x000fea0003800000 */
.L_x_6421:
[----:B------:R-:W-:Y:S01]  /*bf10*/  STG.E.U8 [R2.64], R0 ;  /* 0x0000000002007986 */ /* 0x000fe2000c101124 */
[----:B------:R-:W-:Y:S05]  /*bf20*/  EXIT ;  /* 0x000000000000794d */ /* 0x000fea0003800000 */
.L_x_6415:
        /* <DEDUP_REMOVED lines=22> */
.L_x_6398:
        /* <DEDUP_REMOVED lines=20> */
.L_x_6425:
[----:B------:R-:W-:-:S06]  /*c1d0*/  HADD2.F32 R4, -RZ, R19.H0_H0 ;  /* 0x20000013ff047230 */ /* 0x000fcc0000004100 */
[----:B------:R-:W0:Y:S02]  /*c1e0*/  F2I.U64.TRUNC R4, R4 ;  /* 0x0000000400047311 */ /* 0x000e24000020d800 */
[----:B0-----:R-:W-:Y:S01]  /*c1f0*/  STG.E.64 [R2.64], R4 ;  /* 0x0000000402007986 */ /* 0x001fe2000c101b24 */
[----:B------:R-:W-:Y:S05]  /*c200*/  EXIT ;  /* 0x000000000000794d */ /* 0x000fea0003800000 */
.L_x_6424:
[----:B------:R-:W-:-:S06]  /*c210*/  HADD2.F32 R19, -RZ, R19.H0_H0 ;  /* 0x20000013ff137230 */ /* 0x000fcc0000004100 */
[----:B------:R-:W0:Y:S02]  /*c220*/  F2I.FTZ.U32.TRUNC.NTZ R19, R19 ;  /* 0x0000001300137305 */ /* 0x000e24000021f000 */
[----:B0-----:R-:W-:Y:S01]  /*c230*/  STG.E [R2.64], R19 ;  /* 0x0000001302007986 */ /* 0x001fe2000c101924 */
[----:B------:R-:W-:Y:S05]  /*c240*/  EXIT ;  /* 0x000000000000794d */ /* 0x000fea0003800000 */
.L_x_6426:
        /* <DEDUP_REMOVED lines=11> */
.L_x_11572:


//--------------------- .text._ZN2at6native18elementwise_kernelILi128ELi4EZNS0_22gpu_kernel_impl_nocastIZNS0_43_GLOBAL__N__7cc8d1ed_10_Dropout_cu_0e96ed3819masked_scale_kernelIhN3c104HalfEfEEvRNS_6TensorERKS7_SA_T1_EUlS6_hE_EEvRNS_18TensorIteratorBaseERKT_EUliE_EEviSB_ --------------------------
	.section	.text._ZN2at6native18elementwise_kernelILi128ELi4EZNS0_22gpu_kernel_impl_nocastIZNS0_43_GLOBAL__N__7cc8d1ed_10_Dropout_cu_0e96ed3819masked_scale_kernelIhN3c104HalfEfEEvRNS_6TensorERKS7_SA_T1_EUlS6_hE_EEvRNS_18TensorIteratorBaseERKT_EUliE_EEviSB_,"ax",@progbits
	.sectioninfo	@"SHI_REGISTERS=12"
	.align	128
        .global         _ZN2at6native18elementwise_kernelILi128ELi4EZNS0_22gpu_kernel_impl_nocastIZNS0_43_GLOBAL__N__7cc8d1ed_10_Dropout_cu_0e96ed3819masked_scale_kernelIhN3c104HalfEfEEvRNS_6TensorERKS7_SA_T1_EUlS6_hE_EEvRNS_18TensorIteratorBaseERKT_EUliE_EEviSB_
        .type           _ZN2at6native18elementwise_kernelILi128ELi4EZNS0_22gpu_kernel_impl_nocastIZNS0_43_GLOBAL__N__7cc8d1ed_10_Dropout_cu_0e96ed3819masked_scale_kernelIhN3c104HalfEfEEvRNS_6TensorERKS7_SA_T1_EUlS6_hE_EEvRNS_18TensorIteratorBaseERKT_EUliE_EEviSB_,@function
        .size           _ZN2at6native18elementwise_kernelILi128ELi4EZNS0_22gpu_kernel_impl_nocastIZNS0_43_GLOBAL__N__7cc8d1ed_10_Dropout_cu_0e96ed3819masked_scale_kernelIhN3c104HalfEfEEvRNS_6TensorERKS7_SA_T1_EUlS6_hE_EEvRNS_18TensorIteratorBaseERKT_EUliE_EEviSB_,(.L_x_11573 - _ZN2at6native18elementwise_kernelILi128ELi4EZNS0_22gpu_kernel_impl_nocastIZNS0_43_GLOBAL__N__7cc8d1ed_10_Dropout_cu_0e96ed3819masked_scale_kernelIhN3c104HalfEfEEvRNS_6TensorERKS7_SA_T1_EUlS6_hE_EEvRNS_18TensorIteratorBaseERKT_EUliE_EEviSB_)
        .other          _ZN2at6native18elementwise_kernelILi128ELi4EZNS0_22gpu_kernel_impl_nocastIZNS0_43_GLOBAL__N__7cc8d1ed_10_Dropout_cu_0e96ed3819masked_scale_kernelIhN3c104HalfEfEEvRNS_6TensorERKS7_SA_T1_EUlS6_hE_EEvRNS_18TensorIteratorBaseERKT_EUliE_EEviSB_,@"STO_CUDA_ENTRY STV_DEFAULT"
_ZN2at6native18elementwise_kernelILi128ELi4EZNS0_22gpu_kernel_impl_nocastIZNS0_43_GLOBAL__N__7cc8d1ed_10_Dropout_cu_0e96ed3819masked_scale_kernelIhN3c104HalfEfEEvRNS_6TensorERKS7_SA_T1_EUlS6_hE_EEvRNS_18TensorIteratorBaseERKT_EUliE_EEviSB_:
.text._ZN2at6native18elementwise_kernelILi128ELi4EZNS0_22gpu_kernel_impl_nocastIZNS0_43_GLOBAL__N__7cc8d1ed_10_Dropout_cu_0e96ed3819masked_scale_kernelIhN3c104HalfEfEEvRNS_6TensorERKS7_SA_T1_EUlS6_hE_EEvRNS_18TensorIteratorBaseERKT_EUliE_EEviSB_:
        /* <DEDUP_REMOVED lines=261> */
.L_x_6429:
        /* <DEDUP_REMOVED lines=9> */
[----:B---3--:R-:W-:-:S05]  /*10e0*/  HADD2.F32 R8, -RZ, R4.H0_H0 ;  /* 0x20000004ff087230 */ /* 0x008fca0000004100 */
[----:B0-----:R-:W-:-:S04]  /*10f0*/  FMUL.FTZ R3, R3, R8 ;  /* 0x0000000803037220 */ /* 0x001fc80000410000 */
[----:B------:R-:W-:-:S05]  /*1100*/  FMUL.FTZ R3, R3, c[0x0][0x3e0] ;  /* 0x0000f80003037a20 */ /* 0x000fca0000410000 */
[----:B------:R-:W-:Y:S02]  /*1110*/  F2FP.PACK_AB R5, RZ, R3 ;  /* 0x00000003ff05723e */ /* 0x000fe400000000ff */
[----:B------:R-:W-:-:S05]  /*1120*/  IADD3.X R3, RZ, c[0x0][0x3cc], RZ, P0, !PT ;  /* 0x0000f300ff037a10 */ /* 0x000fca00007fe4ff */
[----:B------:R0:W-:Y:S02]  /*1130*/  STG.E.U16 [R2.64], R5 ;  /* 0x0000000502007986 */ /* 0x0001e4000c101504 */
.L_x_6428:
[----:B------:R-:W-:Y:S05]  /*1140*/  BSYNC B0 ;  /* 0x0000000000007941 */ /* 0x000fea0003800000 */
.L_x_6427:
        /* <DEDUP_REMOVED lines=256> */
.L_x_6432:
        /* <DEDUP_REMOVED lines=270> */
.L_x_6433:
        /* <DEDUP_REMOVED lines=15> */
.L_x_6431:
[----:B------:R-:W-:Y:S05]  /*3320*/  BSYNC B0 ;  /* 0x0000000000007941 */ /* 0x000fea0003800000 */
.L_x_6430:
        /* <DEDUP_REMOVED lines=255> */
.L_x_6434:
        /* <DEDUP_REMOVED lines=8> */
[----:B---3--:R-:W-:-:S05]  /*43a0*/  HADD2.F32 R3, -RZ, R4.H0_H0 ;  /* 0x20000004ff037230 */ /* 0x008fca0000004100 */
[----:B0-----:R-:W-:Y:S01]  /*43b0*/  FMUL.FTZ R0, R0, R3 ;  /* 0x0000000300007220 */ /* 0x001fe20000410000 */
[----:B------:R-:W-:-:S03]  /*43c0*/  IADD3.X R3, RZ, c[0x0][0x3cc], RZ, P0, !PT ;  /* 0x0000f300ff037a10 */ /* 0x000fc600007fe4ff */
[----:B------:R-:W-:-:S05]  /*43d0*/  FMUL.FTZ R0, R0, c[0x0][0x3e0] ;  /* 0x0000f80000007a20 */ /* 0x000fca0000410000 */
[----:B------:R-:W-:-:S05]  /*43e0*/  F2FP.PACK_AB R0, RZ, R0 ;  /* 0x00000000ff00723e */ /* 0x000fca00000000ff */
[----:B------:R-:W-:Y:S01]  /*43f0*/  STG.E.U16 [R2.64], R0 ;  /* 0x0000000002007986 */ /* 0x000fe2000c101504 */
[----:B------:R-:W-:Y:S05]  /*4400*/  EXIT ;  /* 0x000000000000794d */ /* 0x000fea0003800000 */
.L_x_6435:
        /* <DEDUP_REMOVED lines=15> */
.L_x_11573:


//--------------------- .text._ZN2at6native27unrolled_elementwise_kernelIZNS0_43_GLOBAL__N__7cc8d1ed_10_Dropout_cu_0e96ed3819masked_scale_kernelIhN3c104HalfEfEEvRNS_6TensorERKS6_S9_T1_EUlS5_hE_St5arrayIPcLm3EELi4E23TrivialOffsetCalculatorILi2EjESF_ILi1EjENS0_6memory15LoadWithoutCastENSI_16StoreWithoutCastEEEviT_T0_T2_T3_T4_T5_ --------------------------
	.section	.text._ZN2at6native27unrolled_elementwise_kernelIZNS0_43_GLOBAL__N__7cc8d1ed_10_Dropout_cu_0e96ed3819masked_scale_kernelIhN3c104HalfEfEEvRNS_6TensorERKS6_S9_T1_EUlS5_hE_St5arrayIPcLm3EELi4E23TrivialOffsetCalculatorILi2EjESF_ILi1EjENS0_6memory15LoadWithoutCastENSI_16StoreWithoutCastEEEviT_T0_T2_T3_T4_T5_,"ax",@progbits
	.sectioninfo	@"SHI_REGISTERS=24"
	.align	128
        .global         _ZN2at6native27unrolled_elementwise_kernelIZNS0_43_GLOBAL__N__7cc8d1ed_10_Dropout_cu_0e96ed3819masked_scale_kernelIhN3c104HalfEfEEvRNS_6TensorERKS6_S9_T1_EUlS5_hE_St5arrayIPcLm3EELi4E23TrivialOffsetCalculatorILi2EjESF_ILi1EjENS0_6memory15LoadWithoutCastENSI_16StoreWithoutCastEEEviT_T0_T2_T3_T4_T5_
        .type           _ZN2at6native27unrolled_elementwise_kernelIZNS0_43_GLOBAL__N__7cc8d1ed_10_Dropout_cu_0e96ed3819masked_scale_kernelIhN3c104HalfEfEEvRNS_6TensorERKS6_S9_T1_EUlS5_hE_St5arrayIPcLm3EELi4E23TrivialOffsetCalculatorILi2EjESF_ILi1EjENS0_6memory15LoadWithoutCastENSI_16StoreWithoutCastEEEviT_T0_T2_T3_T4_T5_,@function
        .size           _ZN2at6native27unrolled_elementwise_kernelIZNS0_43_GLOBAL__N__7cc8d1ed_10_Dropout_cu_0e96ed3819masked_scale_kernelIhN3c104HalfEfEEvRNS_6TensorERKS6_S9_T1_EUlS5_hE_St5arrayIPcLm3EELi4E23TrivialOffsetCalculatorILi2EjESF_ILi1EjENS0_6memory15LoadWithoutCastENSI_16StoreWithoutCastEEEviT_T0_T2_T3_T4_T5_,(.L_x_11574 - _ZN2at6native27unrolled_elementwise_kernelIZNS0_43_GLOBAL__N__7cc8d1ed_10_Dropout_cu_0e96ed3819masked_scale_kernelIhN3c104HalfEfEEvRNS_6TensorERKS6_S9_T1_EUlS5_hE_St5arrayIPcLm3EELi4E23TrivialOffsetCalculatorILi2EjESF_ILi1EjENS0_6memory15LoadWithoutCastENSI_16StoreWithoutCastEEEviT_T0_T2_T3_T4_T5_)
        .other          _ZN2at6native27unrolled_elementwise_kernelIZNS0_43_GLOBAL__N__7cc8d1ed_10_Dropout_cu_0e96ed3819masked_scale_kernelIhN3c104HalfEfEEvRNS_6TensorERKS6_S9_T1_EUlS5_hE_St5arrayIPcLm3EELi4E23TrivialOffsetCalculatorILi2EjESF_ILi1EjENS0_6memory15LoadWithoutCastENSI_16StoreWithoutCastEEEviT_T0_T2_T3_T4_T5_,@"STO_CUDA_ENTRY STV_DEFAULT"
_ZN2at6native27unrolled_elementwise_kernelIZNS0_43_GLOBAL__N__7cc8d1ed_10_Dropout_cu_0e96ed3819masked_scale_kernelIhN3c104HalfEfEEvRNS_6TensorERKS6_S9_T1_EUlS5_hE_St5arrayIPcLm3EELi4E23TrivialOffsetCalculatorILi2EjESF_ILi1EjENS0_6memory15LoadWithoutCastENSI_16StoreWithoutCastEEEviT_T0_T2_T3_T4_T5_:
.text._ZN2at6native27unrolled_elementwise_kernelIZNS0_43_GLOBAL__N__7cc8d1ed_10_Dropout_cu_0e96ed3819masked_scale_kernelIhN3c104HalfEfEEvRNS_6TensorERKS6_S9_T1_EUlS5_hE_St5arrayIPcLm3EELi4E23TrivialOffsetCalculatorILi2EjESF_ILi1EjENS0_6memory15LoadWithoutCastENSI_16StoreWithoutCastEEEviT_T0_T2_T3_T4_T5_:
        /* <DEDUP_REMOVED lines=8> */
[----:B------:R-:W-:Y:S02]  /*0080*/  @!P0 LEA R18, R0, R5, 0x9 ;  /* 0x0000000500128211 */ /* 0x000fe400078e48ff */
[----:B------:R-:W-:Y:S02]  /*0090*/  @!P0 IADD3 R5, R5, 0x80, RZ ;  /* 0x0000008005058810 */ /* 0x000fe40007ffe0ff */
[----:B------:R-:W-:Y:S02]  /*00a0*/  @!P0 IADD3 R6, P1, R18, c[0x0][0x188], RZ ;  /* 0x0000620012068a10 */ /* 0x000fe40007f3e0ff */
[----:B------:R-:W-:-:S03]  /*00b0*/  ISETP.GE.AND P2, PT, R5, R2, PT ;  /* 0x000000020500720c */ /* 0x000fc60003f46270 */
[----:B------:R-:W-:Y:S02]  /*00c0*/  @!P0 IMAD.X R7, RZ, RZ, c[0x0][0x18c], P1 ;  /* 0x00006300ff078624 */ /* 0x000fe400008e06ff */
[----:B------:R-:W-:-:S03]  /*00d0*/  @!P0 IMAD.MOV.U32 R19, RZ, RZ, 0x2 ;  /* 0x00000002ff138424 */ /* 0x000fc600078e00ff */
[----:B------:R0:W2:Y:S05]  /*00e0*/  @!P0 LDG.E.U8 R8, [R6.64] ;  /* 0x0000000406088981 */ /* 0x0000aa000c1e1100 */
[----:B------:R-:W-:Y:S01]  /*00f0*/  @!P2 IMAD R16, R0, 0x200, R5 ;  /* 0x000002000010a824 */ /* 0x000fe200078e0205 */
[----:B------:R-:W-:-:S04]  /*0100*/  @!P2 IADD3 R5, R5, 0x80, RZ ;  /* 0x000000800505a810 */ /* 0x000fc80007ffe0ff */
[----:B------:R-:W-:Y:S02]  /*0110*/  ISETP.GE.AND P4, PT, R5, R2, PT ;  /* 0x000000020500720c */ /* 0x000fe40003f86270 */
[----:B------:R-:W-:-:S04]  /*0120*/  @!P2 IADD3 R14, P3, R16, c[0x0][0x188], RZ ;  /* 0x00006200100eaa10 */ /* 0x000fc80007f7e0ff */
[----:B------:R-:W-:Y:S01]  /*0130*/  @!P2 IADD3.X R15, RZ, c[0x0][0x18c], RZ, P3, !PT ;  /* 0x00006300ff0faa10 */ /* 0x000fe20001ffe4ff */
[----:B------:R-:W-:Y:S01]  /*0140*/  @!P0 IMAD.WIDE.U32 R18, R18, R19, c[0x0][0x180] ;  /* 0x0000600012128625 */ /* 0x000fe200078e0013 */
[----:B------:R-:W-:-:S03]  /*0150*/  PRMT R4, RZ, 0x7610, R4 ;  /* 0x00007610ff047816 */ /* 0x000fc60000000004 */
[----:B------:R1:W3:Y:S02]  /*0160*/  @!P2 LDG.E.U8 R9, [R14.64] ;  /* 0x000000040e09a981 */ /* 0x0002e4000c1e1100 */
[----:B------:R-:W-:Y:S01]  /*0170*/  @!P4 IMAD R21, R0, 0x200, R5 ;  /* 0x000002000015c824 */ /* 0x000fe200078e0205 */
[----:B------:R-:W-:Y:S01]  /*0180*/  @!P4 IADD3 R5, R5, 0x80, RZ ;  /* 0x000000800505c810 */ /* 0x000fe20007ffe0ff */
[----:B------:R-:W-:Y:S01]  /*0190*/  @!P2 IMAD.MOV.U32 R17, RZ, RZ, 0x2 ;  /* 0x00000002ff11a424 */ /* 0x000fe200078e00ff */
[----:B------:R4:W5:Y:S02]  /*01a0*/  @!P0 LDG.E.U16 R4, [R18.64] ;  /* 0x0000000412048981 */ /* 0x000964000c1e1500 */
[----:B------:R-:W-:Y:S02]  /*01b0*/  ISETP.GE.AND P1, PT, R5, R2, PT ;  /* 0x000000020500720c */ /* 0x000fe40003f26270 */
[----:B------:R-:W-:Y:S01]  /*01c0*/  @!P4 IADD3 R10, P3, R21, c[0x0][0x188], RZ ;  /* 0x00006200150aca10 */ /* 0x000fe20007f7e0ff */
[----:B-1----:R-:W-:Y:S01]  /*01d0*/  @!P2 IMAD.WIDE.U32 R14, R16, R17, c[0x0][0x180] ;  /* 0x00006000100ea625 */ /* 0x002fe200078e0011 */
[----:B0-----:R-:W-:-:S03]  /*01e0*/  PRMT R7, RZ, 0x7610, R7 ;  /* 0x00007610ff077816 */ /* 0x001fc60000000007 */
[----:B------:R-:W-:-:S03]  /*01f0*/  @!P4 IMAD.X R11, RZ, RZ, c[0x0][0x18c], P3 ;  /* 0x00006300ff0bc624 */ /* 0x000fc600018e06ff */
[----:B------:R0:W5:Y:S03]  /*0200*/  @!P2 LDG.E.U16 R7, [R14.64] ;  /* 0x000000040e07a981 */ /* 0x000166000c1e1500 */
[----:B------:R-:W-:Y:S01]  /*0210*/  @!P1 LEA R20, R0, R5, 0x9 ;  /* 0x0000000500149211 */ /* 0x000fe200078e48ff */
[----:B------:R1:W5:Y:S03]  /*0220*/  @!P4 LDG.E.U8 R10, [R10.64] ;  /* 0x000000040a0ac981 */ /* 0x000366000c1e1100 */
[----:B------:R-:W-:Y:S01]  /*0230*/  @!P1 IADD3 R12, P3, R20, c[0x0][0x188], RZ ;  /* 0x00006200140c9a10 */ /* 0x000fe20007f7e0ff */
[----:B------:R-:W-:Y:S01]  /*0240*/  @!P4 IMAD.MOV.U32 R6, RZ, RZ, 0x2 ;  /* 0x00000002ff06c424 */ /* 0x000fe200078e00ff */
[----:B------:R-:W-:Y:S02]  /*0250*/  PRMT R5, RZ, 0x7610, R5 ;  /* 0x00007610ff057816 */ /* 0x000fe40000000005 */
[----:B------:R-:W-:Y:S01]  /*0260*/  @!P1 IADD3.X R13, RZ, c[0x0][0x18c], RZ, P3, !PT ;  /* 0x00006300ff0d9a10 */ /* 0x000fe20001ffe4ff */
[----:B------:R-:W-:-:S05]  /*0270*/  @!P4 IMAD.WIDE.U32 R16, R21, R6, c[0x0][0x180] ;  /* 0x000060001510c625 */ /* 0x000fca00078e0006 */
[----:B------:R0:W5:Y:S01]  /*0280*/  @!P1 LDG.E.U8 R13, [R12.64] ;  /* 0x000000040c0d9981 */ /* 0x000162000c1e1100 */
[----:B----4-:R-:W-:-:S03]  /*0290*/  @!P1 IMAD.MOV.U32 R19, RZ, RZ, 0x2 ;  /* 0x00000002ff139424 */ /* 0x010fc600078e00ff */
[----:B------:R4:W5:Y:S01]  /*02a0*/  @!P4 LDG.E.U16 R5, [R16.64] ;  /* 0x000000041005c981 */ /* 0x000962000c1e1500 */
[----:B------:R-:W-:Y:S01]  /*02b0*/  PRMT R6, RZ, 0x7610, R6 ;  /* 0x00007610ff067816 */ /* 0x000fe20000000006 */
[----:B------:R-:W-:-:S05]  /*02c0*/  @!P1 IMAD.WIDE.U32 R18, R20, R19, c[0x0][0x180] ;  /* 0x0000600014129625 */ /* 0x000fca00078e0013 */
[----:B------:R-:W5:Y:S01]  /*02d0*/  @!P1 LDG.E.U16 R6, [R18.64] ;  /* 0x0000000412069981 */ /* 0x000f62000c1e1500 */
[----:B------:R-:W-:Y:S01]  /*02e0*/  IMAD.MOV.U32 R20, RZ, RZ, RZ ;  /* 0x000000ffff147224 */ /* 0x000fe200078e00ff */
[----:B-1----:R-:W-:Y:S01]  /*02f0*/  HFMA2.MMA R11, -RZ, RZ, 0, 0 ;  /* 0x00000000ff0b7435 */ /* 0x002fe200000001ff */
[C---:B------:R-:W-:Y:S02]  /*0300*/  IADD3 R21, R3.reuse, 0x80, RZ ;  /* 0x0000008003157810 */ /* 0x040fe40007ffe0ff */
[----:B0-----:R-:W-:-:S04]  /*0310*/  IADD3 R15, R3, 0x100, RZ ;  /* 0x00000100030f7810 */ /* 0x001fc80007ffe0ff */
[-C--:B------:R-:W-:Y:S01]  /*0320*/  ISETP.GE.AND P3, PT, R15, R2.reuse, PT ;  /* 0x000000020f00720c */ /* 0x080fe20003f66270 */
[----:B------:R-:W-:Y:S01]  /*0330*/  IMAD.MOV.U32 R12, RZ, RZ, RZ ;  /* 0x000000ffff0c7224 */ /* 0x000fe200078e00ff */
[----:B----4-:R-:W-:Y:S01]  /*0340*/  IADD3 R17, R3, 0x180, RZ ;  /* 0x0000018003117810 */ /* 0x010fe20007ffe0ff */
[----:B------:R-:W-:Y:S01]  /*0350*/  BSSY B0, `(.L_x_6436) ;  /* 0x0000028000007945 */ /* 0x000fe20003800000 */
[----:B--2---:R-:W0:Y:S08]  /*0360*/  @!P0 I2F.U16 R20, R8 ;  /* 0x0000000800148306 */ /* 0x004e300000101000 */
[----:B---3--:R1:W2:Y:S01]  /*0370*/  @!P2 I2F.U16 R11, R9 ;  /* 0x00000009000ba306 */ /* 0x0082a20000101000 */
[----:B------:R-:W-:Y:S01]  /*0380*/  ISETP.GE.AND P2, PT, R21, R2, PT ;  /* 0x000000021500720c */ /* 0x000fe20003f46270 */
[----:B-----5:R-:W-:-:S05]  /*0390*/  @!P0 HADD2.F32 R15, -RZ, R4.H0_H0 ;  /* 0x20000004ff0f8230 */ /* 0x020fca0000004100 */
[----:B0-----:R-:W-:Y:S01]  /*03a0*/  @!P0 FMUL.FTZ R15, R15, R20 ;  /* 0x000000140f0f8220 */ /* 0x001fe20000410000 */
[----:B-1----:R-:W-:-:S03]  /*03b0*/  @!P0 LEA R9, R0, R3, 0x9 ;  /* 0x0000000300098211 */ /* 0x002fc600078e48ff */
[----:B------:R-:W-:-:S03]  /*03c0*/  @!P0 FMUL.FTZ R15, R15, c[0x0][0x168] ;  /* 0x00005a000f0f8a20 */ /* 0x000fc60000410000 */
[----:B------:R-:W-:Y:S01]  /*03d0*/  @!P2 HADD2.F32 R8, -RZ, R7.H0_H0 ;  /* 0x20000007ff08a230 */ /* 0x000fe20000004100 */
[----:B------:R0:W1:Y:S04]  /*03e0*/  @!P4 I2F.U16 R12, R10 ;  /* 0x0000000a000cc306 */ /* 0x0000680000101000 */
[----:B--2---:R-:W-:Y:S01]  /*03f0*/  @!P2 FMUL.FTZ R11, R8, R11 ;  /* 0x0000000b080ba220 */ /* 0x004fe20000410000 */
[----:B------:R-:W-:Y:S01]  /*0400*/  @!P0 F2FP.PACK_AB R15, RZ, R15 ;  /* 0x0000000fff0f823e */ /* 0x000fe200000000ff */
[----:B0-----:R-:W-:-:S04]  /*0410*/  @!P0 IMAD.MOV.U32 R10, RZ, RZ, 0x2 ;  /* 0x00000002ff0a8424 */ /* 0x001fc800078e00ff */
[----:B------:R-:W-:-:S04]  /*0420*/  @!P0 IMAD.WIDE.U32 R8, R9, R10, c[0x0][0x178] ;  /* 0x00005e0009088625 */ /* 0x000fc800078e000a */
[----:B------:R-:W-:Y:S01]  /*0430*/  IMAD.MOV.U32 R4, RZ, RZ, RZ ;  /* 0x000000ffff047224 */ /* 0x000fe200078e00ff */
[----:B------:R0:W-:Y:S01]  /*0440*/  @!P0 STG.E.U16 [R8.64], R15 ;  /* 0x0000000f08008986 */ /* 0x0001e2000c101504 */
[----:B------:R-:W-:Y:S01]  /*0450*/  @!P0 IMAD.MOV.U32 R3, RZ, RZ, R21 ;  /* 0x000000ffff038224 */ /* 0x000fe200078e0015 */
[-C--:B------:R-:W-:Y:S01]  /*0460*/  ISETP.GE.AND P4, PT, R17, R2.reuse, PT ;  /* 0x000000021100720c */ /* 0x080fe20003f86270 */
[----:B------:R-:W-:Y:S02]  /*0470*/  @!P3 HADD2.F32 R5, -RZ, R5.H0_H0 ;  /* 0x20000005ff05b230 */ /* 0x000fe40000004100 */
[----:B------:R-:W2:Y:S01]  /*0480*/  @!P1 I2F.U16 R4, R13 ;  /* 0x0000000d00049306 */ /* 0x000ea20000101000 */
[----:B------:R-:W-:Y:S02]  /*0490*/  ISETP.GE.AND P1, PT, R3, R2, PT ;  /* 0x000000020300720c */ /* 0x000fe40003f26270 */
[----:B-1----:R-:W-:Y:S02]  /*04a0*/  @!P3 FMUL.FTZ R5, R5, R12 ;  /* 0x0000000c0505b220 */ /* 0x002fe40000410000 */
[----:B------:R-:W-:-:S02]  /*04b0*/  @!P2 FMUL.FTZ R11, R11, c[0x0][0x168] ;  /* 0x00005a000b0baa20 */ /* 0x000fc40000410000 */
[----:B------:R-:W-:-:S03]  /*04c0*/  @!P3 FMUL.FTZ R5, R5, c[0x0][0x168] ;  /* 0x00005a000505ba20 */ /* 0x000fc60000410000 */
[----:B------:R-:W-:Y:S01]  /*04d0*/  @!P4 HADD2.F32 R7, -RZ, R6.H0_H0 ;  /* 0x20000006ff07c230 */ /* 0x000fe20000004100 */
[----:B------:R-:W-:Y:S02]  /*04e0*/  @!P2 F2FP.PACK_AB R11, RZ, R11 ;  /* 0x0000000bff0ba23e */ /* 0x000fe400000000ff */
[----:B------:R-:W-:Y:S02]  /*04f0*/  @!P3 F2FP.PACK_AB R5, RZ, R5 ;  /* 0x00000005ff05b23e */ /* 0x000fe400000000ff */
[----:B--2---:R-:W-:Y:S01]  /*0500*/  @!P4 FMUL.FTZ R10, R7, R4 ;  /* 0x00000004070ac220 */ /* 0x004fe20000410000 */
[----:B------:R-:W-:Y:S05]  /*0510*/  @P1 BRA `(.L_x_6437) ;  /* 0x000000b000001947 */ /* 0x000fea0003800000 */
[----:B0-----:R-:W-:Y:S01]  /*0520*/  LEA R4, R0, R3, 0x9 ;  /* 0x0000000300047211 */ /* 0x001fe200078e48ff */
[----:B------:R-:W-:Y:S01]  /*0530*/  IMAD.MOV.U32 R7, RZ, RZ, 0x2 ;  /* 0x00000002ff077424 */ /* 0x000fe200078e00ff */
[----:B------:R-:W-:Y:S02]  /*0540*/  IADD3 R3, R3, 0x80, RZ ;  /* 0x0000008003037810 */ /* 0x000fe40007ffe0ff */
[----:B------:R-:W-:Y:S01]  /*0550*/  PRMT R8, R5, 0x7610, R8 ;  /* 0x0000761005087816 */ /* 0x000fe20000000008 */
[----:B------:R-:W-:Y:S01]  /*0560*/  IMAD.WIDE.U32 R4, R4, R7, c[0x0][0x178] ;  /* 0x00005e0004047625 */ /* 0x000fe200078e0007 */
[----:B------:R-:W-:-:S04]  /*0570*/  ISETP.GE.AND P0, PT, R3, R2, PT ;  /* 0x000000020300720c */ /* 0x000fc80003f06270 */
[----:B------:R0:W-:Y:S09]  /*0580*/  STG.E.U16 [R4.64], R11 ;  /* 0x0000000b04007986 */ /* 0x0001f2000c101504 */
[----:B------:R-:W-:Y:S01]  /*0590*/  @!P0 IMAD R6, R0, 0x200, R3 ;  /* 0x0000020000068824 */ /* 0x000fe200078e0203 */
[----:B------:R-:W-:-:S03]  /*05a0*/  @!P0 IADD3 R3, R3, 0x80, RZ ;  /* 0x0000008003038810 */ /* 0x000fc60007ffe0ff */
[----:B------:R-:W-:-:S05]  /*05b0*/  @!P0 IMAD.WIDE.U32 R6, R6, R7, c[0x0][0x178] ;  /* 0x00005e0006068625 */ /* 0x000fca00078e0007 */
[----:B------:R0:W-:Y:S02]  /*05c0*/  @!P0 STG.E.U16 [R6.64], R8 ;  /* 0x0000000806008986 */ /* 0x0001e4000c101504 */
.L_x_6437:
[----:B0-----:R-:W-:Y:S05]  /*05d0*/  BSYNC B0 ;  /* 0x0000000000007941 */ /* 0x001fea0003800000 */
.L_x_6436:
[----:B------:R-:W-:Y:S01]  /*05e0*/  ISETP.GE.AND P0, PT, R3, R2, PT ;  /* 0x000000020300720c */ /* 0x000fe20003f06270 */
[----:B------:R-:W-:-:S05]  /*05f0*/  @!P4 FMUL.FTZ R10, R10, c[0x0][0x168] ;  /* 0x00005a000a0aca20 */ /* 0x000fca0000410000 */
[----:B------:R-:W-:-:S07]  /*0600*/  @!P4 F2FP.PACK_AB R10, RZ, R10 ;  /* 0x0000000aff0ac23e */ /* 0x000fce00000000ff */
[----:B------:R-:W-:Y:S05]  /*0610*/  @P0 EXIT ;  /* 0x000000000000094d */ /* 0x000fea0003800000 */
[----:B------:R-:W-:Y:S01]  /*0620*/  LEA R3, R0, R3, 0x9 ;  /* 0x0000000300037211 */ /* 0x000fe200078e48ff */
[----:B------:R-:W-:-:S04]  /*0630*/  IMAD.MOV.U32 R2, RZ, RZ, 0x2 ;  /* 0x00000002ff027424 */ /* 0x000fc800078e00ff */
[----:B------:R-:W-:-:S05]  /*0640*/  IMAD.WIDE.U32 R2, R3, R2, c[0x0][0x178] ;  /* 0x00005e0003027625 */ /* 0x000fca00078e0002 */
[----:B------:R-:W-:Y:S01]  /*0650*/  STG.E.U16 [R2.64], R10 ;  /* 0x0000000a02007986 */ /* 0x000fe2000c101504 */
[----:B------:R-:W-:Y:S05]  /*0660*/  EXIT ;  /* 0x000000000000794d */ /* 0x000fea0003800000 */
.L_x_6438:
        /* <DEDUP_REMOVED lines=9> */
.L_x_11574:


//--------------------- .text._ZN2at6native29vectorized_elementwise_kernelILi2EZNS0_43_GLOBAL__N__7cc8d1ed_10_Dropout_cu_0e96ed3819masked_scale_kernelIhN3c104HalfEfEEvRNS_6TensorERKS6_S9_T1_EUlS5_hE_St5arrayIPcLm3EEEEviT0_SA_ --------------------------
	.section	.text._ZN2at6native29vectorized_elementwise_kernelILi2EZNS0_43_GLOBAL__N__7cc8d1ed_10_Dropout_cu_0e96ed3819masked_scale_kernelIhN3c104HalfEfEEvRNS_6TensorERKS6_S9_T1_EUlS5_hE_St5arrayIPcLm3EEEEviT0_SA_,"ax",@progbits
	.sectioninfo	@"SHI_REGISTERS=32"
	.align	128
        .global         _ZN2at6native29vectorized_elementwise_kernelILi2EZNS0_43_GLOBAL__N__7cc8d1ed_10_Dropout_cu_0e96ed3819masked_scale_kernelIhN3c104HalfEfEEvRNS_6TensorERKS6_S9_T1_EUlS5_hE_St5arrayIPcLm3EEEEviT0_SA_
        .type           _ZN2at6native29vectorized_elementwise_kernelILi2EZNS0_43_GLOBAL__N__7cc8d1ed_10_Dropout_cu_0e96ed3819masked_scale_kernelIhN3c104HalfEfEEvRNS_6TensorERKS6_S9_T1_EUlS5_hE_St5arrayIPcLm3EEEEviT0_SA_,@function
        .size           _ZN2at6native29vectorized_elementwise_kernelILi2EZNS0_43_GLOBAL__N__7cc8d1ed_10_Dropout_cu_0e96ed3819masked_scale_kernelIhN3c104HalfEfEEvRNS_6TensorERKS6_S9_T1_EUlS5_hE_St5arrayIPcLm3EEEEviT0_SA_,(.L_x_11575 - _ZN2at6native29vectorized_elementwise_kernelILi2EZNS0_43_GLOBAL__N__7cc8d1ed_10_Dropout_cu_0e96ed3819masked_scale_kernelIhN3c104HalfEfEEvRNS_6TensorERKS6_S9_T1_EUlS5_hE_St5arrayIPcLm3EEEEviT0_SA_)
        .other          _ZN2at6native29vectorized_elementwise_kernelILi2EZNS0_43_GLOBAL__N__7cc8d1ed_10_Dropout_cu_0e96ed3819masked_scale_kernelIhN3c104HalfEfEEvRNS_6TensorERKS6_S9_T1_EUlS5_hE_St5arrayIPcLm3EEEEviT0_SA_,@"STO_CUDA_ENTRY STV_DEFAULT"
_ZN2at6native29vectorized_elementwise_kernelILi2EZNS0_43_GLOBAL__N__7cc8d1ed_10_Dropout_cu_0e96ed3819masked_scale_kernelIhN3c104HalfEfEEvRNS_6TensorERKS6_S9_T1_EUlS5_hE_St5arrayIPcLm3EEEEviT0_SA_:
.text._ZN2at6native29vectorized_elementwise_kernelILi2EZNS0_43_GLOBAL__N__7cc8d1ed_10_Dropout_cu_0e96ed3819masked_scale_kernelIhN3c104HalfEfEEvRNS_6TensorERKS6_S9_T1_EUlS5_hE_St5arrayIPcLm3EEEEviT0_SA_:
        /* <DEDUP_REMOVED lines=16> */
[----:B------:R0:W4:Y:S04]  /*0100*/  LDG.E.U16 R22, [R8.64+0x200] ;  /* 0x0002000408167981 */ /* 0x000128000c1e1500 */
[----:B------:R0:W5:Y:S04]  /*0110*/  LDG.E.U16 R23, [R8.64+0x300] ;  /* 0x0003000408177981 */ /* 0x000168000c1e1500 */
[----:B------:R-:W0:Y:S04]  /*0120*/  LDG.E R12, [R6.64] ;  /* 0x00000004060c7981 */ /* 0x000e28000c1e1900 */
[----:B------:R-:W4:Y:S04]  /*0130*/  LDG.E R17, [R6.64+0x200] ;  /* 0x0002000406117981 */ /* 0x000f28000c1e1900 */
[----:B------:R1:W5:Y:S04]  /*0140*/  LDG.E R18, [R6.64+0x400] ;  /* 0x0004000406127981 */ /* 0x000368000c1e1900 */
[----:B------:R1:W5:Y:S01]  /*0150*/  LDG.E R19, [R6.64+0x600] ;  /* 0x0006000406137981 */ /* 0x000362000c1e1900 */
[----:B--2---:R-:W1:Y:S08]  /*0160*/  I2F.U8 R5, R20 ;  /* 0x0000001400057306 */ /* 0x004e700000001000 */
[----:B------:R-:W2:Y:S08]  /*0170*/  I2F.U8 R10, R20.B1 ;  /* 0x10000014000a7306 */ /* 0x000eb00000001000 */
[----:B---3--:R-:W3:Y:S01]  /*0180*/  I2F.U8 R11, R21 ;  /* 0x00000015000b7306 */ /* 0x008ee20000001000 */
[----:B0-----:R-:W-:-:S02]  /*0190*/  HADD2.F32 R8, -RZ, R12.H0_H0 ;  /* 0x2000000cff087230 */ /* 0x001fc40000004100 */
[----:B------:R-:W-:Y:S02]  /*01a0*/  HADD2.F32 R9, -RZ, R12.H1_H1 ;  /* 0x3000000cff097230 */ /* 0x000fe40000004100 */
[--C-:B----4-:R-:W-:Y:S01]  /*01b0*/  HADD2.F32 R12, -RZ, R17.reuse.H0_H0 ;  /* 0x20000011ff0c7230 */ /* 0x110fe20000004100 */
[----:B-1----:R-:W-:Y:S01]  /*01c0*/  FMUL.FTZ R6, R5, R8 ;  /* 0x0000000805067220 */ /* 0x002fe20000410000 */
[----:B------:R-:W-:Y:S01]  /*01d0*/  HADD2.F32 R8, -RZ, R17.H1_H1 ;  /* 0x30000011ff087230 */ /* 0x000fe20000004100 */
[----:B------:R-:W0:Y:S01]  /*01e0*/  I2F.U8 R13, R21.B1 ;  /* 0x10000015000d7306 */ /* 0x000e220000001000 */
[----:B--2---:R-:W-:Y:S01]  /*01f0*/  FMUL.FTZ R9, R10, R9 ;  /* 0x000000090a097220 */ /* 0x004fe20000410000 */
[--C-:B-----5:R-:W-:Y:S01]  /*0200*/  HADD2.F32 R5, -RZ, R18.reuse.H0_H0 ;  /* 0x20000012ff057230 */ /* 0x120fe20000004100 */
[----:B------:R-:W-:Y:S01]  /*0210*/  FMUL.FTZ R6, R6, c[0x0][0x168] ;  /* 0x00005a0006067a20 */ /* 0x000fe20000410000 */
[----:B------:R-:W-:Y:S01]  /*0220*/  HADD2.F32 R10, -RZ, R18.H1_H1 ;  /* 0x30000012ff0a7230 */ /* 0x000fe20000004100 */
[----:B------:R-:W-:Y:S01]  /*0230*/  FMUL.FTZ R9, R9, c[0x0][0x168] ;  /* 0x00005a0009097a20 */ /* 0x000fe20000410000 */
[----:B------:R-:W-:-:S02]  /*0240*/  HADD2.F32 R7, -RZ, R19.H0_H0 ;  /* 0x20000013ff077230 */ /* 0x000fc40000004100 */
[----:B------:R-:W1:Y:S01]  /*0250*/  I2F.U8 R14, R22 ;  /* 0x00000016000e7306 */ /* 0x000e620000001000 */
[----:B------:R-:W-:Y:S01]  /*0260*/  HADD2.F32 R17, -RZ, R19.H1_H1 ;  /* 0x30000013ff117230 */ /* 0x000fe20000004100 */
[----:B---3--:R-:W-:Y:S01]  /*0270*/  FMUL.FTZ R11, R11, R12 ;  /* 0x0000000c0b0b7220 */ /* 0x008fe20000410000 */
[----:B------:R-:W-:-:S03]  /*0280*/  F2FP.PACK_AB R9, R9, R6 ;  /* 0x000000060909723e */ /* 0x000fc600000000ff */
[----:B------:R-:W-:Y:S02]  /*0290*/  FMUL.FTZ R11, R11, c[0x0][0x168] ;  /* 0x00005a000b0b7a20 */ /* 0x000fe40000410000 */
[----:B------:R-:W2:Y:S01]  /*02a0*/  I2F.U8 R15, R22.B1 ;  /* 0x10000016000f7306 */ /* 0x000ea20000001000 */
[----:B0-----:R-:W-:-:S04]  /*02b0*/  FMUL.FTZ R8, R13, R8 ;  /* 0x000000080d087220 */ /* 0x001fc80000410000 */
[----:B------:R-:W-:-:S03]  /*02c0*/  FMUL.FTZ R8, R8, c[0x0][0x168] ;  /* 0x00005a0008087a20 */ /* 0x000fc60000410000 */
[----:B------:R-:W0:Y:S01]  /*02d0*/  I2F.U8 R4, R23 ;  /* 0x0000001700047306 */ /* 0x000e220000001000 */
[----:B-1----:R-:W-:Y:S01]  /*02e0*/  FMUL.FTZ R14, R14, R5 ;  /* 0x000000050e0e7220 */ /* 0x002fe20000410000 */
[----:B------:R-:W-:-:S03]  /*02f0*/  F2FP.PACK_AB R11, R8, R11 ;  /* 0x0000000b080b723e */ /* 0x000fc600000000ff */
[----:B------:R-:W-:-:S03]  /*0300*/  FMUL.FTZ R14, R14, c[0x0][0x168] ;  /* 0x00005a000e0e7a20 */ /* 0x000fc60000410000 */
[----:B------:R-:W1:Y:S01]  /*0310*/  I2F.U8 R16, R23.B1 ;  /* 0x1000001700107306 */ /* 0x000e620000001000 */
[----:B--2---:R-:W-:Y:S02]  /*0320*/  FMUL.FTZ R10, R15, R10 ;  /* 0x0000000a0f0a7220 */ /* 0x004fe40000410000 */
[----:B0-----:R-:W-:Y:S02]  /*0330*/  FMUL.FTZ R7, R4, R7 ;  /* 0x0000000704077220 */ /* 0x001fe40000410000 */
[----:B------:R-:W-:-:S04]  /*0340*/  IMAD.WIDE.U32 R4, R0, R3, c[0x0][0x178] ;  /* 0x00005e0000047625 */ /* 0x000fc800078e0003 */
[----:B------:R-:W-:Y:S02]  /*0350*/  FMUL.FTZ R3, R10, c[0x0][0x168] ;  /* 0x00005a000a037a20 */ /* 0x000fe40000410000 */
[----:B-1----:R-:W-:Y:S02]  /*0360*/  FMUL.FTZ R16, R16, R17 ;  /* 0x0000001110107220 */ /* 0x002fe40000410000 */
[----:B------:R-:W-:Y:S01]  /*0370*/  FMUL.FTZ R7, R7, c[0x0][0x168] ;  /* 0x00005a0007077a20 */ /* 0x000fe20000410000 */
[----:B------:R-:W-:Y:S01]  /*0380*/  F2FP.PACK_AB R3, R3, R14 ;  /* 0x0000000e0303723e */ /* 0x000fe200000000ff */
[----:B------:R-:W-:Y:S02]  /*0390*/  FMUL.FTZ R16, R16, c[0x0][0x168] ;  /* 0x00005a0010107a20 */ /* 0x000fe40000410000 */
[----:B------:R-:W-:-:S03]  /*03a0*/  IMAD.WIDE R4, R2, 0x4, R4 ;  /* 0x0000000402047825 */ /* 0x000fc600078e0204 */
[----:B------:R-:W-:Y:S02]  /*03b0*/  F2FP.PACK_AB R7, R16, R7 ;  /* 0x000000071007723e */ /* 0x000fe400000000ff */
[----:B------:R-:W-:Y:S04]  /*03c0*/  STG.E [R4.64], R9 ;  /* 0x0000000904007986 */ /* 0x000fe8000c101904 */
[----:B------:R-:W-:Y:S04]  /*03d0*/  STG.E [R4.64+0x200], R11 ;  /* 0x0002000b04007986 */ /* 0x000fe8000c101904 */
[----:B------:R-:W-:Y:S04]  /*03e0*/  STG.E [R4.64+0x400], R3 ;  /* 0x0004000304007986 */ /* 0x000fe8000c101904 */
[----:B------:R-:W-:Y:S01]  /*03f0*/  STG.E [R4.64+0x600], R7 ;  /* 0x0006000704007986 */ /* 0x000fe2000c101904 */
[----:B------:R-:W-:Y:S05]  /*0400*/  EXIT ;  /* 0x000000000000794d */ /* 0x000fea0003800000 */
.L_x_6439:
[----:B------:R-:W0:Y:S02]  /*0410*/  S2R R3, SR_TID.X ;  /* 0x0000000000037919 */ /* 0x000e240000002100 */
[----:B0-----:R-:W-:Y:S01]  /*0420*/  ISETP.GE.AND P1, PT, R3, R2, PT ;  /* 0x000000020300720c */ /* 0x001fe20003f26270 */
[----:B------:R-:W-:-:S12]  /*0430*/  IMAD.MOV.U32 R21, RZ, RZ, R3 ;  /* 0x000000ffff157224 */ /* 0x000fd800078e0003 */
[----:B------:R-:W-:Y:S02]  /*0440*/  @!P1 IADD3 R26, R0, R21, RZ ;  /* 0x00000015001a9210 */ /* 0x000fe40007ffe0ff */
[----:B------:R-:W-:-:S04]  /*0450*/  @!P1 IADD3 R21, R21, 0x80, RZ ;  /* 0x0000008015159810 */ /* 0x000fc80007ffe0ff */
[----:B------:R-:W-:-:S13]  /*0460*/  ISETP.GE.AND P0, PT, R21, R2, PT ;  /* 0x000000021500720c */ /* 0x000fda0003f06270 */
[----:B------:R-:W-:-:S05]  /*0470*/  @!P0 IMAD.IADD R18, R0, 0x1, R21 ;  /* 0x0000000100128824 */ /* 0x000fca00078e0215 */
[----:B------:R-:W-:-:S05]  /*0480*/  @!P0 IADD3 R6, P2, R18, c[0x0][0x188], RZ ;  /* 0x0000620012068a10 */ /* 0x000fca0007f5e0ff */
[----:B------:R-:W-:-:S05]  /*0490*/  @!P0 IMAD.X R7, RZ, RZ, c[0x0][0x18c], P2 ;  /* 0x00006300ff078624 */ /* 0x000fca00010e06ff */
[----:B------:R-:W2:Y:S01]  /*04a0*/  @!P0 LDG.E.U8 R6, [R6.64] ;  /* 0x0000000406068981 */ /* 0x000ea2000c1e1100 */
[----:B------:R-:W-:Y:S01]  /*04b0*/  @!P0 IADD3 R21, R21, 0x80, RZ ;  /* 0x0000008015158810 */ /* 0x000fe20007ffe0ff */
[----:B------:R-:W-:Y:S01]  /*04c0*/  @!P0 IMAD.MOV.U32 R19, RZ, RZ, 0x2 ;  /* 0x00000002ff138424 */ /* 0x000fe200078e00ff */
[----:B------:R-:W-:Y:S01]  /*04d0*/  @!P1 IADD3 R8, P2, R26, c[0x0][0x188], RZ ;  /* 0x000062001a089a10 */ /* 0x000fe20007f5e0ff */
[----:B------:R-:W-:Y:S01]  /*04e0*/  IMAD.MOV.U32 R23, RZ, RZ, RZ ;  /* 0x000000ffff177224 */ /* 0x000fe200078e00ff */
[----:B------:R-:W-:Y:S01]  /*04f0*/  ISETP.GE.AND P6, PT, R21, R2, PT ;  /* 0x000000021500720c */ /* 0x000fe20003fc6270 */
[----:B------:R-:W-:Y:S01]  /*0500*/  @!P0 IMAD.WIDE.U32 R18, R18, R19, c[0x0][0x180] ;  /* 0x0000600012128625 */ /* 0x000fe200078e0013 */
[----:B------:R-:W-:Y:S02]  /*0510*/  PRMT R5, RZ, 0x7610, R5 ;  /* 0x00007610ff057816 */ /* 0x000fe40000000005 */
[----:B------:R-:W-:Y:S02]  /*0520*/  @!P1 IADD3.X R9, RZ, c[0x0][0x18c], RZ, P2, !PT ;  /* 0x00006300ff099a10 */ /* 0x000fe400017fe4ff */
[----:B------:R-:W-:-:S02]  /*0530*/  P2R R27, PR, RZ, 0x2 ;  /* 0x00000002ff1b7803 */ /* 0x000fc40000000000 */
[----:B------:R0:W3:Y:S05]  /*0540*/  @!P0 LDG.E.U16 R5, [R18.64] ;  /* 0x0000000412058981 */ /* 0x0000ea000c1e1500 */
[----:B------:R-:W-:Y:S01]  /*0550*/  @!P6 IMAD.IADD R25, R0, 0x1, R21 ;  /* 0x000000010019e824 */ /* 0x000fe200078e0215 */
[----:B------:R-:W-:-:S04]  /*0560*/  @!P6 IADD3 R21, R21, 0x80, RZ ;  /* 0x000000801515e810 */ /* 0x000fc80007ffe0ff */
[----:B------:R-:W-:Y:S02]  /*0570*/  ISETP.GE.AND P5, PT, R21, R2, PT ;  /* 0x000000021500720c */ /* 0x000fe40003fa6270 */
[----:B------:R-:W-:-:S11]  /*0580*/  @!P6 IADD3 R10, P2, R25, c[0x0][0x188], RZ ;  /* 0x00006200190aea10 */ /* 0x000fd60007f5e0ff */
[----:B------:R-:W-:Y:S02]  /*0590*/  @!P5 IADD3 R24, R0, R21, RZ ;  /* 0x000000150018d210 */ /* 0x000fe40007ffe0ff */
[----:B------:R-:W-:-:S04]  /*05a0*/  @!P5 IADD3 R21, R21, 0x80, RZ ;  /* 0x000000801515d810 */ /* 0x000fc80007ffe0ff */
[----:B------:R-:W-:-:S13]  /*05b0*/  ISETP.GE.AND P4, PT, R21, R2, PT ;  /* 0x000000021500720c */ /* 0x000fda0003f86270 */
[----:B------:R-:W-:Y:S01]  /*05c0*/  @!P4 IMAD.IADD R4, R0, 0x1, R21 ;  /* 0x000000010004c824 */ /* 0x000fe200078e0215 */
[----:B------:R-:W-:-:S04]  /*05d0*/  @!P4 IADD3 R21, R21, 0x80, RZ ;  /* 0x000000801515c810 */ /* 0x000fc80007ffe0ff */
[C---:B------:R-:W-:Y:S01]  /*05e0*/  ISETP.GE.AND P3, PT, R21.reuse, R2, PT ;  /* 0x000000021500720c */ /* 0x040fe20003f66270 */
[----:B------:R-:W-:Y:S01]  /*05f0*/  @!P6 IMAD.X R11, RZ, RZ, c[0x0][0x18c], P2 ;  /* 0x00006300ff0be624 */ /* 0x000fe200010e06ff */
[----:B------:R-:W-:Y:S02]  /*0600*/  @!P5 IADD3 R12, P2, R24, c[0x0][0x188], RZ ;  /* 0x00006200180cda10 */ /* 0x000fe40007f5e0ff */
[----:B------:R-:W-:Y:S02]  /*0610*/  PRMT R28, RZ, 0x7610, R28 ;  /* 0x00007610ff1c7816 */ /* 0x000fe4000000001c */
[----:B------:R1:W4:Y:S07]  /*0620*/  @!P6 LDG.E.U8 R10, [R10.64] ;  /* 0x000000040a0ae981 */ /* 0x00032e000c1e1100 */
[----:B------:R-:W-:Y:S01]  /*0630*/  @!P3 IMAD.IADD R22, R0, 0x1, R21 ;  /* 0x000000010016b824 */ /* 0x000fe200078e0215 */
[----:B------:R-:W-:Y:S01]  /*0640*/  @!P3 IADD3 R21, R21, 0x80, RZ ;  /* 0x000000801515b810 */ /* 0x000fe20007ffe0ff */
[----:B------:R-:W-:Y:S01]  /*0650*/  @!P5 IMAD.X R13, RZ, RZ, c[0x0][0x18c], P2 ;  /* 0x00006300ff0dd624 */ /* 0x000fe200010e06ff */
[----:B------:R-:W-:-:S04]  /*0660*/  @!P4 IADD3 R14, P2, R4, c[0x0][0x188], RZ ;  /* 0x00006200040eca10 */ /* 0x000fc80007f5e0ff */
[----:B------:R-:W-:Y:S01]  /*0670*/  @!P4 IADD3.X R15, RZ, c[0x0][0x18c], RZ, P2, !PT ;  /* 0x00006300ff0fca10 */ /* 0x000fe200017fe4ff */
[----:B------:R5:W3:Y:S01]  /*0680*/  @!P5 LDG.E.U8 R12, [R12.64] ;  /* 0x000000040c0cd981 */ /* 0x000ae2000c1e1100 */
[----:B------:R-:W-:-:S03]  /*0690*/  @!P3 IADD3 R16, P2, R22, c[0x0][0x188], RZ ;  /* 0x000062001610ba10 */ /* 0x000fc60007f5e0ff */
[----:B------:R0:W3:Y:S02]  /*06a0*/  @!P4 LDG.E.U8 R14, [R14.64] ;  /* 0x000000040e0ec981 */ /* 0x0000e4000c1e1100 */
[----:B------:R-:W-:Y:S01]  /*06b0*/  @!P3 IMAD.X R17, RZ, RZ, c[0x0][0x18c], P2 ;  /* 0x00006300ff11b624 */ /* 0x000fe200010e06ff */
[----:B------:R-:W-:-:S04]  /*06c0*/  PRMT R29, RZ, 0x7610, R29 ;  /* 0x00007610ff1d7816 */ /* 0x000fc8000000001d */
[----:B------:R0:W3:Y:S02]  /*06d0*/  @!P3 LDG.E.U8 R16, [R16.64] ;  /* 0x000000041010b981 */ /* 0x0000e4000c1e1100 */
[----:B0-----:R-:W-:Y:S02]  /*06e0*/  PRMT R17, RZ, 0x7610, R17 ;  /* 0x00007610ff117816 */ /* 0x001fe40000000011 */
[----:B------:R-:W-:Y:S01]  /*06f0*/  PRMT R15, RZ, 0x7610, R15 ;  /* 0x00007610ff0f7816 */ /* 0x000fe2000000000f */
[----:B--2---:R0:W3:Y:S01]  /*0700*/  @!P0 I2F.U16 R23, R6 ;  /* 0x0000000600178306 */ /* 0x0040e20000101000 */
[----:B------:R-:W-:-:S13]  /*0710*/  ISETP.GE.AND P0, PT, R21, R2, PT ;  /* 0x000000021500720c */ /* 0x000fda0003f06270 */
[----:B------:R-:W-:Y:S01]  /*0720*/  @!P0 IMAD.IADD R7, R0, 0x1, R21 ;  /* 0x0000000100078824 */ /* 0x000fe200078e0215 */
[----:B------:R-:W-:-:S04]  /*0730*/  @!P0 IADD3 R21, R21, 0x80, RZ ;  /* 0x0000008015158810 */ /* 0x000fc80007ffe0ff */
[----:B------:R-:W-:-:S05]  /*0740*/  @!P0 IADD3 R18, P2, R7, c[0x0][0x188], RZ ;  /* 0x0000620007128a10 */ /* 0x000fca0007f5e0ff */
[----:B------:R-:W-:Y:S01]  /*0750*/  @!P0 IMAD.X R19, RZ, RZ, c[0x0][0x18c], P2 ;  /* 0x00006300ff138624 */ /* 0x000fe200010e06ff */
[----:B------:R-:W-:-:S04]  /*0760*/  ISETP.GE.AND P2, PT, R21, R2, PT ;  /* 0x000000021500720c */ /* 0x000fc80003f46270 */
[----:B-1----:R1:W2:Y:S09]  /*0770*/  @!P0 LDG.E.U8 R11, [R18.64] ;  /* 0x00000004120b8981 */ /* 0x0022b2000c1e1100 */
[----:B0-----:R-:W-:-:S04]  /*0780*/  @!P2 IADD3 R6, R0, R21, RZ ;  /* 0x000000150006a210 */ /* 0x001fc80007ffe0ff */
[----:B------:R-:W-:-:S05]  /*0790*/  @!P2 IADD3 R20, P1, R6, c[0x0][0x188], RZ ;  /* 0x000062000614aa10 */ /* 0x000fca0007f3e0ff */
[----:B------:R-:W-:Y:S01]  /*07a0*/  @!P2 IMAD.X R21, RZ, RZ, c[0x0][0x18c], P1 ;  /* 0x00006300ff15a624 */ /* 0x000fe200008e06ff */
[----:B------:R-:W-:Y:S02]  /*07b0*/  ISETP.NE.AND P1, PT, R27, RZ, PT ;  /* 0x000000ff1b00720c */ /* 0x000fe40003f25270 */
[----:B-1----:R-:W-:Y:S02]  /*07c0*/  @!P5 MOV R19, 0x2 ;  /* 0x000000020013d802 */ /* 0x002fe40000000f00 */
[----:B-----5:R0:W5:Y:S09]  /*07d0*/  @!P2 LDG.E.U8 R13, [R20.64] ;  /* 0x00000004140da981 */ /* 0x020172000c1e1100 */
[----:B------:R1:W5:Y:S01]  /*07e0*/  @!P1 LDG.E.U8 R28, [R8.64] ;  /* 0x00000004081c9981 */ /* 0x000362000c1e1100 */
[----:B------:R-:W-:-:S04]  /*07f0*/  @!P1 IMAD.MOV.U32 R27, RZ, RZ, 0x2 ;  /* 0x00000002ff1b9424 */ /* 0x000fc800078e00ff */
[----:B------:R-:W-:-:S04]  /*0800*/  @!P1 IMAD.WIDE.U32 R26, R26, R27, c[0x0][0x180] ;  /* 0x000060001a1a9625 */ /* 0x000fc800078e001b */
[----:B-1----:R-:W-:Y:S01]  /*0810*/  @!P6 IMAD.MOV.U32 R8, RZ, RZ, 0x2 ;  /* 0x00000002ff08e424 */ /* 0x002fe200078e00ff */
[----:B------:R1:W5:Y:S01]  /*0820*/  @!P1 LDG.E.U16 R29, [R26.64] ;  /* 0x000000041a1d9981 */ /* 0x000362000c1e1500 */
[----:B0-----:R-:W-:Y:S02]  /*0830*/  @!P4 IMAD.MOV.U32 R21, RZ, RZ, 0x2 ;  /* 0x00000002ff15c424 */ /* 0x001fe400078e00ff */
[----:B------:R-:W-:-:S04]  /*0840*/  @!P6 IMAD.WIDE.U32 R8, R25, R8, c[0x0][0x180] ;  /* 0x000060001908e625 */ /* 0x000fc800078e0008 */
[----:B------:R-:W-:Y:S01]  /*0850*/  @!P5 IMAD.WIDE.U32 R24, R24, R19, c[0x0][0x180] ;  /* 0x000060001818d625 */ /* 0x000fe200078e0013 */
[----:B------:R0:W5:Y:S03]  /*0860*/  @!P6 LDG.E.U16 R17, [R8.64] ;  /* 0x000000040811e981 */ /* 0x000166000c1e1500 */
[----:B------:R-:W-:Y:S01]  /*0870*/  @!P4 IMAD.WIDE.U32 R18, R4, R21, c[0x0][0x180] ;  /* 0x000060000412c625 */ /* 0x000fe200078e0015 */
[----:B------:R-:W-:Y:S01]  /*0880*/  PRMT R4, RZ, 0x7610, R4 ;  /* 0x00007610ff047816 */ /* 0x000fe20000000004 */
[----:B------:R3:W5:Y:S02]  /*0890*/  @!P5 LDG.E.U16 R15, [R24.64] ;  /* 0x00000004180fd981 */ /* 0x000764000c1e1500 */
[----:B------:R-:W-:Y:S02]  /*08a0*/  @!P3 IMAD.MOV.U32 R21, RZ, RZ, 0x2 ;  /* 0x00000002ff15b424 */ /* 0x000fe400078e00ff */
[----:B-1----:R-:W-:Y:S01]  /*08b0*/  @!P0 IMAD.MOV.U32 R26, RZ, RZ, 0x2 ;  /* 0x00000002ff1a8424 */ /* 0x002fe200078e00ff */
[----:B------:R1:W5:Y:S01]  /*08c0*/  @!P4 LDG.E.U16 R4, [R18.64] ;  /* 0x000000041204c981 */ /* 0x000362000c1e1500 */
[----:B0-----:R-:W-:Y:S01]  /*08d0*/  PRMT R9, RZ, 0x7610, R9 ;  /* 0x00007610ff097816 */ /* 0x001fe20000000009 */
[----:B------:R-:W-:Y:S01]  /*08e0*/  @!P3 IMAD.WIDE.U32 R20, R22, R21, c[0x0][0x180] ;  /* 0x000060001614b625 */ /* 0x000fe200078e0015 */
[----:B------:R-:W-:-:S02]  /*08f0*/  PRMT R8, RZ, 0x7610, R8 ;  /* 0x00007610ff087816 */ /* 0x000fc40000000008 */
[----:B------:R-:W-:Y:S01]  /*0900*/  PRMT R22, RZ, 0x7610, R22 ;  /* 0x00007610ff167816 */ /* 0x000fe20000000016 */
[----:B------:R-:W-:Y:S01]  /*0910*/  @!P0 IMAD.WIDE.U32 R26, R7, R26, c[0x0][0x180] ;  /* 0x00006000071a8625 */ /* 0x000fe200078e001a */
[----:B------:R0:W5:Y:S01]  /*0920*/  @!P3 LDG.E.U16 R9, [R20.64] ;  /* 0x000000041409b981 */ /* 0x000162000c1e1500 */
[----:B-1----:R-:W-:-:S03]  /*0930*/  @!P2 MOV R19, 0x2 ;  /* 0x000000020013a802 */ /* 0x002fc60000000f00 */
[----:B------:R1:W5:Y:S02]  /*0940*/  @!P0 LDG.E.U16 R8, [R26.64] ;  /* 0x000000041a088981 */ /* 0x000364000c1e1500 */
[----:B------:R-:W-:-:S05]  /*0950*/  @!P2 IMAD.WIDE.U32 R6, R6, R19, c[0x0][0x180] ;  /* 0x000060000606a625 */ /* 0x000fca00078e0013 */
[----:B------:R1:W5:Y:S01]  /*0960*/  @!P2 LDG.E.U16 R22, [R6.64] ;  /* 0x000000040616a981 */ /* 0x000362000c1e1500 */
[----:B---3--:R-:W-:Y:S01]  /*0970*/  CS2R R24, SRZ ;  /* 0x0000000000187805 */ /* 0x008fe2000001ff00 */
[----:B0-----:R-:W-:-:S05]  /*0980*/  IADD3 R21, R3, 0x80, RZ ;  /* 0x0000008003157810 */ /* 0x001fca0007ffe0ff */
[----:B------:R-:W-:Y:S01]  /*0990*/  @!P4 I2F.U16 R24, R14 ;  /* 0x0000000e0018c306 */ /* 0x000fe20000101000 */
[----:B------:R-:W-:Y:S01]  /*09a0*/  ISETP.GE.AND P4, PT, R21, R2, PT ;  /* 0x000000021500720c */ /* 0x000fe20003f86270 */
[----:B------:R-:W-:Y:S01]  /*09b0*/  CS2R R18, SRZ ;  /* 0x0000000000127805 */ /* 0x000fe2000001ff00 */
[----:B-1----:R-:W-:-:S05]  /*09c0*/  IADD3 R7, R3, 0x100, RZ ;  /* 0x0000010003077810 */ /* 0x002fca0007ffe0ff */
[----:B----4-:R0:W-:Y:S01]  /*09d0*/  @!P6 I2F.U16 R18, R10 ;  /* 0x0000000a0012e306 */ /* 0x0101e20000101000 */
[----:B------:R-:W-:-:S05]  /*09e0*/  IADD3 R27, R3, 0x180, RZ ;  /* 0x00000180031b7810 */ /* 0x000fca0007ffe0ff */
[----:B------:R-:W-:Y:S01]  /*09f0*/  @!P4 HADD2.F32 R6, -RZ, R5.H0_H0 ;  /* 0x20000005ff06c230 */ /* 0x000fe20000004100 */
[----:B0-----:R-:W-:Y:S01]  /*0a00*/  IMAD.MOV.U32 R10, RZ, RZ, RZ ;  /* 0x000000ffff0a7224 */ /* 0x001fe200078e00ff */
[----:B------:R0:W-:Y:S01]  /*0a10*/  @!P5 I2F.U16 R19, R12 ;  /* 0x0000000c0013d306 */ /* 0x0001e20000101000 */
[-C--:B------:R-:W-:Y:S02]  /*0a20*/  ISETP.GE.AND P5, PT, R7, R2.reuse, PT ;  /* 0x000000020700720c */ /* 0x080fe40003fa6270 */
[----:B------:R-:W-:Y:S01]  /*0a30*/  @!P4 FMUL.FTZ R6, R6, R23 ;  /* 0x000000170606c220 */ /* 0x000fe20000410000 */
[C---:B------:R-:W-:Y:S01]  /*0a40*/  IADD3 R7, R3.reuse, 0x200, RZ ;  /* 0x0000020003077810 */ /* 0x040fe20007ffe0ff */
[----:B------:R-:W-:Y:S01]  /*0a50*/  IMAD.MOV.U32 R5, RZ, RZ, RZ ;  /* 0x000000ffff057224 */ /* 0x000fe200078e00ff */
[----:B------:R-:W-:Y:S02]  /*0a60*/  IADD3 R23, R3, 0x380, RZ ;  /* 0x0000038003177810 */ /* 0x000fe40007ffe0ff */
[----:B------:R-:W-:Y:S01]  /*0a70*/  @!P3 I2F.U16 R25, R16 ;  /* 0x000000100019b306 */ /* 0x000fe20000101000 */
[----:B------:R-:W-:-:S02]  /*0a80*/  ISETP.GE.AND P3, PT, R27, R2, PT ;  /* 0x000000021b00720c */ /* 0x000fc40003f66270 */
[----:B------:R-:W-:Y:S02]  /*0a90*/  IADD3 R27, R3, 0x280, RZ ;  /* 0x00000280031b7810 */ /* 0x000fe40007ffe0ff */
[-C--:B------:R-:W-:Y:S02]  /*0aa0*/  ISETP.GE.AND P6, PT, R7, R2.reuse, PT ;  /* 0x000000020700720c */ /* 0x080fe40003fc6270 */
[----:B------:R-:W-:Y:S01]  /*0ab0*/  IADD3 R7, R3, 0x300, RZ ;  /* 0x0000030003077810 */ /* 0x000fe20007ffe0ff */
[----:B0-----:R-:W-:Y:S02]  /*0ac0*/  @!P1 IMAD.IADD R12, R0, 0x1, R3 ;  /* 0x00000001000c9824 */ /* 0x001fe400078e0203 */
[----:B------:R-:W-:Y:S01]  /*0ad0*/  @!P1 IMAD.MOV.U32 R3, RZ, RZ, R21 ;  /* 0x000000ffff039224 */ /* 0x000fe200078e0015 */
[----:B------:R-:W-:Y:S01]  /*0ae0*/  BSSY B0, `(.L_x_6440) ;  /* 0x0000056000007945 */ /* 0x000fe20003800000 */
[----:B------:R-:W-:Y:S01]  /*0af0*/  BSSY B1, `(.L_x_6441) ;  /* 0x000004e000017945 */ /* 0x000fe20003800000 */
[----:B--2---:R0:W-:Y:S01]  /*0b00*/  @!P0 I2F.U16 R10, R11 ;  /* 0x0000000b000a8306 */ /* 0x0041e20000101000 */
[----:B------:R-:W-:Y:S01]  /*0b10*/  ISETP.GE.AND P0, PT, R27, R2, PT ;  /* 0x000000021b00720c */ /* 0x000fe20003f06270 */
[----:B0-----:R-:W-:Y:S01]  /*0b20*/  @!P4 FMUL.FTZ R11, R6, c[0x0][0x168] ;  /* 0x00005a00060bca20 */ /* 0x001fe20000410000 */
[----:B-----5:R-:W-:-:S06]  /*0b30*/  @!P1 LOP3.LUT R28, R28, 0xff, RZ, 0xc0, !PT ;  /* 0x000000ff1c1c9812 */ /* 0x020fcc00078ec0ff */
[----:B------:R-:W0:Y:S01]  /*0b40*/  @!P1 I2F.U16 R28, R28 ;  /* 0x0000001c001c9306 */ /* 0x000e220000101000 */
[----:B------:R-:W-:Y:S01]  /*0b50*/  @!P1 HADD2.F32 R29, -RZ, R29.H0_H0 ;  /* 0x2000001dff1d9230 */ /* 0x000fe20000004100 */
[----:B------:R-:W-:-:S06]  /*0b60*/  @!P4 F2FP.PACK_AB R11, RZ, R11 ;  /* 0x0000000bff0bc23e */ /* 0x000fcc00000000ff */
[----:B------:R1:W2:Y:S01]  /*0b70*/  @!P2 I2F.U16 R5, R13 ;  /* 0x0000000d0005a306 */ /* 0x0002a20000101000 */
[-C--:B------:R-:W-:Y:S02]  /*0b80*/  ISETP.GE.AND P2, PT, R7, R2.reuse, PT ;  /* 0x000000020700720c */ /* 0x080fe40003f46270 */
[----:B------:R-:W-:Y:S01]  /*0b90*/  ISETP.GE.AND P4, PT, R23, R2, PT ;  /* 0x000000021700720c */ /* 0x000fe20003f86270 */
[----:B0-----:R-:W-:Y:S01]  /*0ba0*/  @!P1 FMUL.FTZ R28, R28, R29 ;  /* 0x0000001d1c1c9220 */ /* 0x001fe20000410000 */
[----:B------:R-:W-:-:S03]  /*0bb0*/  @!P1 MOV R27, 0x2 ;  /* 0x00000002001b9802 */ /* 0x000fc60000000f00 */
[----:B------:R-:W-:Y:S02]  /*0bc0*/  @!P1 FMUL.FTZ R28, R28, c[0x0][0x168] ;  /* 0x00005a001c1c9a20 */ /* 0x000fe40000410000 */
[----:B------:R-:W-:-:S03]  /*0bd0*/  @!P1 IMAD.WIDE.U32 R6, R12, R27, c[0x0][0x178] ;  /* 0x00005e000c069625 */ /* 0x000fc600078e001b */
[----:B------:R-:W-:Y:S01]  /*0be0*/  @!P1 F2FP.PACK_AB R28, RZ, R28 ;  /* 0x0000001cff1c923e */ /* 0x000fe200000000ff */
[----:B-1----:R-:W-:Y:S02]  /*0bf0*/  @!P6 HADD2.F32 R13, -RZ, R4.H0_H0 ;  /* 0x20000004ff0de230 */ /* 0x002fe40000004100 */
[----:B------:R-:W-:Y:S02]  /*0c00*/  @!P5 HADD2.F32 R17, -RZ, R17.H0_H0 ;  /* 0x20000011ff11d230 */ /* 0x000fe40000004100 */
[----:B------:R0:W-:Y:S01]  /*0c10*/  @!P1 STG.E.U16 [R6.64], R28 ;  /* 0x0000001c06009986 */ /* 0x0001e2000c101504 */
[----:B------:R-:W-:Y:S01]  /*0c20*/  @!P0 HADD2.F32 R4, -RZ, R9.H0_H0 ;  /* 0x20000009ff048230 */ /* 0x000fe20000004100 */
[----:B------:R-:W-:Y:S01]  /*0c30*/  ISETP.GE.AND P1, PT, R3, R2, PT ;  /* 0x000000020300720c */ /* 0x000fe20003f26270 */
[----:B------:R-:W-:Y:S02]  /*0c40*/  @!P3 HADD2.F32 R12, -RZ, R15.H0_H0 ;  /* 0x2000000fff0cb230 */ /* 0x000fe40000004100 */
[----:B------:R-:W-:Y:S01]  /*0c50*/  @!P2 HADD2.F32 R9, -RZ, R8.H0_H0 ;  /* 0x20000008ff09a230 */ /* 0x000fe20000004100 */
[----:B------:R-:W-:-:S02]  /*0c60*/  @!P0 FMUL.FTZ R4, R4, R25 ;  /* 0x0000001904048220 */ /* 0x000fc40000410000 */
[----:B------:R-:W-:Y:S01]  /*0c70*/  @!P5 FMUL.FTZ R17, R17, R18 ;  /* 0x000000121111d220 */ /* 0x000fe20000410000 */
[----:B------:R-:W-:Y:S01]  /*0c80*/  @!P4 HADD2.F32 R22, -RZ, R22.H0_H0 ;  /* 0x20000016ff16c230 */ /* 0x000fe20000004100 */
[----:B------:R-:W-:Y:S02]  /*0c90*/  @!P3 FMUL.FTZ R12, R12, R19 ;  /* 0x000000130c0cb220 */ /* 0x000fe40000410000 */
[----:B------:R-:W-:Y:S02]  /*0ca0*/  @!P6 FMUL.FTZ R13, R13, R24 ;  /* 0x000000180d0de220 */ /* 0x000fe40000410000 */
[----:B------:R-:W-:Y:S02]  /*0cb0*/  @!P2 FMUL.FTZ R9, R9, R10 ;  /* 0x0000000a0909a220 */ /* 0x000fe40000410000 */
[----:B--2---:R-:W-:Y:S02]  /*0cc0*/  @!P4 FMUL.FTZ R22, R22, R5 ;  /* 0x000000051616c220 */ /* 0x004fe40000410000 */
[----:B0-----:R-:W-:-:S02]  /*0cd0*/  @!P0 FMUL.FTZ R6, R4, c[0x0][0x168] ;  /* 0x00005a0004068a20 */ /* 0x001fc40000410000 */
[----:B------:R-:W-:Y:S02]  /*0ce0*/  @!P5 FMUL.FTZ R17, R17, c[0x0][0x168] ;  /* 0x00005a001111da20 */ /* 0x000fe40000410000 */
[----:B------:R-:W-:Y:S02]  /*0cf0*/  @!P3 FMUL.FTZ R12, R12, c[0x0][0x168] ;  /* 0x00005a000c0cba20 */ /* 0x000fe40000410000 */
[----:B------:R-:W-:Y:S02]  /*0d00*/  @!P6 FMUL.FTZ R7, R13, c[0x0][0x168] ;  /* 0x00005a000d07ea20 */ /* 0x000fe40000410000 */
[----:B------:R-:W-:Y:S02]  /*0d10*/  @!P2 FMUL.FTZ R5, R9, c[0x0][0x168] ;  /* 0x00005a000905aa20 */ /* 0x000fe40000410000 */
[----:B------:R-:W-:Y:S01]  /*0d20*/  @!P4 FMUL.FTZ R4, R22, c[0x0][0x168] ;  /* 0x00005a001604ca20 */ /* 0x000fe20000410000 */
[----:B------:R-:W-:Y:S02]  /*0d30*/  @!P5 F2FP.PACK_AB R17, RZ, R17 ;  /* 0x00000011ff11d23e */ /* 0x000fe400000000ff */
[----:B------:R-:W-:-:S02]  /*0d40*/  @!P3 F2FP.PACK_AB R12, RZ, R12 ;  /* 0x0000000cff0cb23e */ /* 0x000fc400000000ff */
[----:B------:R-:W-:Y:S02]  /*0d50*/  @!P6 F2FP.PACK_AB R7, RZ, R7 ;  /* 0x00000007ff07e23e */ /* 0x000fe400000000ff */
[----:B------:R-:W-:Y:S02]  /*0d60*/  @!P0 F2FP.PACK_AB R6, RZ, R6 ;  /* 0x00000006ff06823e */ /* 0x000fe400000000ff */
[----:B------:R-:W-:Y:S02]  /*0d70*/  @!P2 F2FP.PACK_AB R5, RZ, R5 ;  /* 0x00000005ff05a23e */ /* 0x000fe400000000ff */
[----:B------:R-:W-:Y:S01]  /*0d80*/  @!P4 F2FP.PACK_AB R4, RZ, R4 ;  /* 0x00000004ff04c23e */ /* 0x000fe200000000ff */
        /* <DEDUP_REMOVED lines=8> */
[----:B0-----:R-:W-:Y:S01]  /*0e10*/  IADD3 R8, R0, R3, RZ ;  /* 0x0000000300087210 */ /* 0x001fe20007ffe0ff */
[----:B------:R-:W-:Y:S01]  /*0e20*/  IMAD.MOV.U32 R9, RZ, RZ, 0x2 ;  /* 0x00000002ff097424 */ /* 0x000fe200078e00ff */
[----:B------:R-:W-:-:S03]  /*0e30*/  IADD3 R3, R3, 0x80, RZ ;  /* 0x0000008003037810 */ /* 0x000fc60007ffe0ff */
[----:B------:R-:W-:-:S05]  /*0e40*/  IMAD.WIDE.U32 R8, R8, R9, c[0x0][0x178] ;  /* 0x00005e0008087625 */ /* 0x000fca00078e0009 */
[----:B------:R0:W-:Y:S02]  /*0e50*/  STG.E.U16 [R8.64], R17 ;  /* 0x0000001108007986 */ /* 0x0001e4000c101504 */
.L_x_6442:
[----:B------:R-:W-:-:S13]  /*0e60*/  ISETP.GE.AND P0, PT, R3, R2, PT ;  /* 0x000000020300720c */ /* 0x000fda0003f06270 */
[----:B------:R-:W-:Y:S05]  /*0e70*/  @P0 BRA `(.L_x_6444) ;  /* 0x000000c000000947 */ /* 0x000fea0003800000 */
[----:B0-----:R-:W-:Y:S01]  /*0e80*/  IMAD.IADD R8, R0, 0x1, R3 ;  /* 0x0000000100087824 */ /* 0x001fe200078e0203 */
[----:B------:R-:W-:Y:S01]  /*0e90*/  IADD3 R3, R3, 0x80, RZ ;  /* 0x0000008003037810 */ /* 0x000fe20007ffe0ff */
[----:B------:R-:W-:-:S04]  /*0ea0*/  IMAD.MOV.U32 R9, RZ, RZ, 0x2 ;  /* 0x00000002ff097424 */ /* 0x000fc800078e00ff */
[----:B------:R-:W-:-:S05]  /*0eb0*/  IMAD.WIDE.U32 R8, R8, R9, c[0x0][0x178] ;  /* 0x00005e0008087625 */ /* 0x000fca00078e0009 */
[----:B------:R0:W-:Y:S02]  /*0ec0*/  STG.E.U16 [R8.64], R12 ;  /* 0x0000000c08007986 */ /* 0x0001e4000c101504 */
.L_x_6443:
[----:B------:R-:W-:-:S13]  /*0ed0*/  ISETP.GE.AND P0, PT, R3, R2, PT ;  /* 0x000000020300720c */ /* 0x000fda0003f06270 */
[----:B------:R-:W-:Y:S05]  /*0ee0*/  @P0 BRA `(.L_x_6445) ;  /* 0x000000e000000947 */ /* 0x000fea0003800000 */
[----:B0-----:R-:W-:Y:S01]  /*0ef0*/  IADD3 R8, R0, R3, RZ ;  /* 0x0000000300087210 */ /* 0x001fe20007ffe0ff */
[----:B------:R-:W-:Y:S01]  /*0f00*/  IMAD.MOV.U32 R9, RZ, RZ, 0x2 ;  /* 0x00000002ff097424 */ /* 0x000fe200078e00ff */
[----:B------:R-:W-:-:S03]  /*0f10*/  IADD3 R3, R3, 0x80, RZ ;  /* 0x0000008003037810 */ /* 0x000fc60007ffe0ff */
[----:B------:R-:W-:-:S05]  /*0f20*/  IMAD.WIDE.U32 R8, R8, R9, c[0x0][0x178] ;  /* 0x00005e0008087625 */ /* 0x000fca00078e0009 */
[----:B------:R0:W-:Y:S02]  /*0f30*/  STG.E.U16 [R8.64], R7 ;  /* 0x0000000708007986 */ /* 0x0001e4000c101504 */
.L_x_6444:
[----:B------:R-:W-:-:S13]  /*0f40*/  ISETP.GE.AND P0, PT, R3, R2, PT ;  /* 0x000000020300720c */ /* 0x000fda0003f06270 */
[----:B------:R-:W-:Y:S01]  /*0f50*/  @P0 BREAK B1 ;  /* 0x0000000000010942 */ /* 0x000fe20003800000 */
[----:B------:R-:W-:Y:S05]  /*0f60*/  @P0 BRA `(.L_x_6446) ;  /* 0x000000d000000947 */ /* 0x000fea0003800000 */
[----:B0-----:R-:W-:Y:S01]  /*0f70*/  HFMA2.MMA R8, -RZ, RZ, 0, 1.1920928955078125e-07 ;  /* 0x00000002ff087435 */ /* 0x001fe200000001ff */
[----:B------:R-:W-:Y:S01]  /*0f80*/  IMAD.IADD R7, R0, 0x1, R3 ;  /* 0x0000000100077824 */ /* 0x000fe200078e0203 */
[----:B------:R-:W-:Y:S02]  /*0f90*/  PRMT R9, R6, 0x7610, R9 ;  /* 0x0000761006097816 */ /* 0x000fe40000000009 */
[----:B------:R-:W-:-:S06]  /*0fa0*/  IADD3 R3, R3, 0x80, RZ ;  /* 0x0000008003037810 */ /* 0x000fcc0007ffe0ff */
[----:B------:R-:W-:-:S05]  /*0fb0*/  IMAD.WIDE.U32 R6, R7, R8, c[0x0][0x178] ;  /* 0x00005e0007067625 */ /* 0x000fca00078e0008 */
[----:B------:R0:W-:Y:S02]  /*0fc0*/  STG.E.U16 [R6.64], R9 ;  /* 0x0000000906007986 */ /* 0x0001e4000c101504 */
.L_x_6445:
[----:B------:R-:W-:Y:S05]  /*0fd0*/  BSYNC B1 ;  /* 0x0000000000017941 */ /* 0x000fea0003800000 */
.L_x_6441:
[----:B------:R-:W-:-:S13]  /*0fe0*/  ISETP.GE.AND P0, PT, R3, R2, PT ;  /* 0x000000020300720c */ /* 0x000fda0003f06270 */
[----:B0-----:R-:W-:Y:S01]  /*0ff0*/  @!P0 IMAD.IADD R6, R0, 0x1, R3 ;  /* 0x0000000100068824 */ /* 0x001fe200078e0203 */
[----:B------:R-:W-:Y:S01]  /*1000*/  @!P0 IADD3 R3, R3, 0x80, RZ ;  /* 0x0000008003038810 */ /* 0x000fe20007ffe0ff */
[----:B------:R-:W-:-:S04]  /*1010*/  @!P0 IMAD.MOV.U32 R7, RZ, RZ, 0x2 ;  /* 0x00000002ff078424 */ /* 0x000fc800078e00ff */
[----:B------:R-:W-:-:S05]  /*1020*/  @!P0 IMAD.WIDE.U32 R6, R6, R7, c[0x0][0x178] ;  /* 0x00005e0006068625 */ /* 0x000fca00078e0007 */
[----:B------:R0:W-:Y:S02]  /*1030*/  @!P0 STG.E.U16 [R6.64], R5 ;  /* 0x0000000506008986 */ /* 0x0001e4000c101504 */
.L_x_6446:
[----:B------:R-:W-:Y:S05]  /*1040*/  BSYNC B0 ;  /* 0x0000000000007941 */ /* 0x000fea0003800000 */
.L_x_6440:
[----:B------:R-:W-:Y:S01]  /*1050*/  WARPSYNC 0xffffffff ;  /* 0xffffffff00007948 */ /* 0x000fe20003800000 */
[----:B------:R-:W-:-:S13]  /*1060*/  ISETP.GE.AND P0, PT, R3, R2, PT ;  /* 0x000000020300720c */ /* 0x000fda0003f06270 */
[----:B------:R-:W-:Y:S05]  /*1070*/  @P0 EXIT ;  /* 0x000000000000094d */ /* 0x000fea0003800000 */
[----:B------:R-:W-:Y:S01]  /*1080*/  IADD3 R3, R0, R3, RZ ;  /* 0x0000000300037210 */ /* 0x000fe20007ffe0ff */
[----:B------:R-:W-:-:S04]  /*1090*/  IMAD.MOV.U32 R2, RZ, RZ, 0x2 ;  /* 0x00000002ff027424 */ /* 0x000fc800078e00ff */
[----:B------:R-:W-:-:S05]  /*10a0*/  IMAD.WIDE.U32 R2, R3, R2, c[0x0][0x178] ;  /* 0x00005e0003027625 */ /* 0x000fca00078e0002 */
[----:B------:R-:W-:Y:S01]  /*10b0*/  STG.E.U16 [R2.64], R4 ;  /* 0x0000000402007986 */ /* 0x000fe2000c101504 */
[----:B------:R-:W-:Y:S05]  /*10c0*/  EXIT ;  /* 0x000000000000794d */ /* 0x000fea0003800000 */
.L_x_6447:
        /* <DEDUP_REMOVED lines=11> */
.L_x_11575:


//--------------------- .text._ZN2at6native29vectorized_elementwise_kernelILi4EZNS0_43_GLOBAL__N__7cc8d1ed_10_Dropout_cu_0e96ed3819masked_scale_kernelIhN3c104HalfEfEEvRNS_6TensorERKS6_S9_T1_EUlS5_hE_St5arrayIPcLm3EEEEviT0_SA_ --------------------------
	.section	.text._ZN2at6native29vectorized_elementwise_kernelILi4EZNS0_43_GLOBAL__N__7cc8d1ed_10_Dropout_cu_0e96ed3819masked_scale_kernelIhN3c104HalfEfEEvRNS_6TensorERKS6_S9_T1_EUlS5_hE_St5arrayIPcLm3EEEEviT0_SA_,"ax",@progbits
	.sectioninfo	@"SHI_REGISTERS=32"
	.align	128
        .global         _ZN2at6native29vectorized_elementwise_kernelILi4EZNS0_43_GLOBAL__N__7cc8d1ed_10_Dropout_cu_0e96ed3819masked_scale_kernelIhN3c104HalfEfEEvRNS_6TensorERKS6_S9_T1_EUlS5_hE_St5arrayIPcLm3EEEEviT0_SA_
        .type           _ZN2at6native29vectorized_elementwise_kernelILi4EZNS0_43_GLOBAL__N__7cc8d1ed_10_Dropout_cu_0e96ed3819masked_scale_kernelIhN3c104HalfEfEEvRNS_6TensorERKS6_S9_T1_EUlS5_hE_St5arrayIPcLm3EEEEviT0_SA_,@function
        .size           _ZN2at6native29vectorized_elementwise_kernelILi4EZNS0_43_GLOBAL__N__7cc8d1ed_10_Dropout_cu_0e96ed3819masked_scale_kernelIhN3c104HalfEfEEvRNS_6TensorERKS6_S9_T1_EUlS5_hE_St5arrayIPcLm3EEEEviT0_SA_,(.L_x_11576 - _ZN2at6native29vectorized_elementwise_kernelILi4EZNS0_43_GLOBAL__N__7cc8d1ed_10_Dropout_cu_0e96ed3819masked_scale_kernelIhN3c104HalfEfEEvRNS_6TensorERKS6_S9_T1_EUlS5_hE_St5arrayIPcLm3EEEEviT0_SA_)
        .other          _ZN2at6native29vectorized_elementwise_kernelILi4EZNS0_43_GLOBAL__N__7cc8d1ed_10_Dropout_cu_0e96ed3819masked_scale_kernelIhN3c104HalfEfEEvRNS_6TensorERKS6_S9_T1_EUlS5_hE_St5arrayIPcLm3EEEEviT0_SA_,@"STO_CUDA_ENTRY STV_DEFAULT"
_ZN2at6native29vectorized_elementwise_kernelILi4EZNS0_43_GLOBAL__N__7cc8d1ed_10_Dropout_cu_0e96ed3819masked_scale_kernelIhN3c104HalfEfEEvRNS_6TensorERKS6_S9_T1_EUlS5_hE_St5arrayIPcLm3EEEEviT0_SA_:
.text._ZN2at6native29vectorized_elementwise_kernelILi4EZNS0_43_GLOBAL__N__7cc8d1ed_10_Dropout_cu_0e96ed3819masked_scale_kernelIhN3c104HalfEfEEvRNS_6TensorERKS6_S9_T1_EUlS5_hE_St5arrayIPcLm3EEEEviT0_SA_:
        /* <DEDUP_REMOVED lines=18> */
[----:B--2---:R-:W2:Y:S08]  /*0120*/  I2F.U8 R8, R20 ;  /* 0x0000001400087306 */ /* 0x004eb00000001000 */
[----:B------:R-:W3:Y:S01]  /*0130*/  I2F.U8 R14, R20.B1 ;  /* 0x10000014000e7306 */ /* 0x000ee20000001000 */
[----:B----4-:R-:W-:-:S02]  /*0140*/  HADD2.F32 R15, -RZ, R2.H0_H0 ;  /* 0x20000002ff0f7230 */ /* 0x010fc40000004100 */
[----:B0-----:R-:W-:Y:S02]  /*0150*/  HADD2.F32 R13, -RZ, R2.H1_H1 ;  /* 0x30000002ff0d7230 */ /* 0x001fe40000004100 */
[--C-:B-1----:R-:W-:Y:S02]  /*0160*/  HADD2.F32 R11, -RZ, R3.reuse.H0_H0 ;  /* 0x20000003ff0b7230 */ /* 0x102fe40000004100 */
[----:B------:R-:W-:Y:S01]  /*0170*/  HADD2.F32 R2, -RZ, R3.H1_H1 ;  /* 0x30000003ff027230 */ /* 0x000fe20000004100 */
[----:B------:R-:W0:Y:S01]  /*0180*/  I2F.U8 R16, R20.B2 ;  /* 0x2000001400107306 */ /* 0x000e220000001000 */
[--C-:B-----5:R-:W-:Y:S01]  /*0190*/  HADD2.F32 R3, -RZ, R4.reuse.H0_H0 ;  /* 0x20000004ff037230 */ /* 0x120fe20000004100 */
[----:B--2---:R-:W-:Y:S01]  /*01a0*/  FMUL.FTZ R8, R8, R15 ;  /* 0x0000000f08087220 */ /* 0x004fe20000410000 */
[--C-:B------:R-:W-:Y:S02]  /*01b0*/  HADD2.F32 R10, -RZ, R5.reuse.H0_H0 ;  /* 0x20000005ff0a7230 */ /* 0x100fe40000004100 */
[----:B------:R-:W-:Y:S01]  /*01c0*/  HADD2.F32 R4, -RZ, R4.H1_H1 ;  /* 0x30000004ff047230 */ /* 0x000fe20000004100 */
[----:B------:R-:W-:Y:S01]  /*01d0*/  FMUL.FTZ R8, R8, c[0x0][0x168] ;  /* 0x00005a0008087a20 */ /* 0x000fe20000410000 */
[----:B------:R-:W-:Y:S01]  /*01e0*/  HADD2.F32 R5, -RZ, R5.H1_H1 ;  /* 0x30000005ff057230 */ /* 0x000fe20000004100 */
[----:B------:R-:W1:Y:S01]  /*01f0*/  I2F.U8 R17, R20.B3 ;  /* 0x3000001400117306 */ /* 0x000e620000001000 */
[----:B---3--:R-:W-:-:S04]  /*0200*/  FMUL.FTZ R13, R14, R13 ;  /* 0x0000000d0e0d7220 */ /* 0x008fc80000410000 */
[----:B------:R-:W-:-:S03]  /*0210*/  FMUL.FTZ R13, R13, c[0x0][0x168] ;  /* 0x00005a000d0d7a20 */ /* 0x000fc60000410000 */
[----:B------:R-:W2:Y:S01]  /*0220*/  I2F.U8 R18, R21 ;  /* 0x0000001500127306 */ /* 0x000ea20000001000 */
[----:B0-----:R-:W-:-:S04]  /*0230*/  FMUL.FTZ R11, R16, R11 ;  /* 0x0000000b100b7220 */ /* 0x001fc80000410000 */
[----:B------:R-:W-:-:S03]  /*0240*/  FMUL.FTZ R11, R11, c[0x0][0x168] ;  /* 0x00005a000b0b7a20 */ /* 0x000fc60000410000 */
[----:B------:R-:W0:Y:S01]  /*0250*/  I2F.U8 R19, R21.B1 ;  /* 0x1000001500137306 */ /* 0x000e220000001000 */
[----:B-1----:R-:W-:-:S07]  /*0260*/  FMUL.FTZ R17, R17, R2 ;  /* 0x0000000211117220 */ /* 0x002fce0000410000 */
[----:B------:R-:W1:Y:S01]  /*0270*/  I2F.U8 R9, R21.B2 ;  /* 0x2000001500097306 */ /* 0x000e620000001000 */
[----:B--2---:R-:W-:Y:S02]  /*0280*/  FMUL.FTZ R18, R18, R3 ;  /* 0x0000000312127220 */ /* 0x004fe40000410000 */
[----:B------:R-:W-:-:S04]  /*0290*/  IMAD.WIDE.U32 R2, R0, R7, c[0x0][0x178] ;  /* 0x00005e0000027625 */ /* 0x000fc800078e0007 */
[----:B------:R-:W-:Y:S01]  /*02a0*/  FMUL.FTZ R0, R17, c[0x0][0x168] ;  /* 0x00005a0011007a20 */ /* 0x000fe20000410000 */
[----:B------:R-:W2:Y:S01]  /*02b0*/  I2F.U8 R12, R21.B3 ;  /* 0x30000015000c7306 */ /* 0x000ea20000001000 */
[----:B0-----:R-:W-:Y:S02]  /*02c0*/  FMUL.FTZ R4, R19, R4 ;  /* 0x0000000413047220 */ /* 0x001fe40000410000 */
[----:B------:R-:W-:Y:S01]  /*02d0*/  FMUL.FTZ R18, R18, c[0x0][0x168] ;  /* 0x00005a0012127a20 */ /* 0x000fe20000410000 */
[----:B------:R-:W-:Y:S01]  /*02e0*/  F2FP.PACK_AB R11, R0, R11 ;  /* 0x0000000b000b723e */ /* 0x000fe200000000ff */
[----:B------:R-:W-:-:S04]  /*02f0*/  IMAD.WIDE R2, R6, 0x8, R2 ;  /* 0x0000000806027825 */ /* 0x000fc800078e0202 */
[----:B-1----:R-:W-:Y:S01]  /*0300*/  FMUL.FTZ R9, R9, R10 ;  /* 0x0000000a09097220 */ /* 0x002fe20000410000 */
[----:B------:R-:W-:-:S03]  /*0310*/  F2FP.PACK_AB R10, R13, R8 ;  /* 0x000000080d0a723e */ /* 0x000fc600000000ff */
[----:B------:R-:W-:Y:S02]  /*0320*/  FMUL.FTZ R9, R9, c[0x0][0x168] ;  /* 0x00005a0009097a20 */ /* 0x000fe40000410000 */
[----:B------:R-:W-:Y:S01]  /*0330*/  STG.E.64 [R2.64], R10 ;  /* 0x0000000a02007986 */ /* 0x000fe2000c101b04 */
[----:B--2---:R-:W-:Y:S02]  /*0340*/  FMUL.FTZ R12, R12, R5 ;  /* 0x000000050c0c7220 */ /* 0x004fe40000410000 */
[----:B------:R-:W-:Y:S02]  /*0350*/  FMUL.FTZ R5, R4, c[0x0][0x168] ;  /* 0x00005a0004057a20 */ /* 0x000fe40000410000 */
[----:B------:R-:W-:-:S03]  /*0360*/  FMUL.FTZ R12, R12, c[0x0][0x168] ;  /* 0x00005a000c0c7a20 */ /* 0x000fc60000410000 */
[----:B------:R-:W-:Y:S02]  /*0370*/  F2FP.PACK_AB R8, R5, R18 ;  /* 0x000000120508723e */ /* 0x000fe400000000ff */
[----:B------:R-:W-:-:S05]  /*0380*/  F2FP.PACK_AB R9, R12, R9 ;  /* 0x000000090c09723e */ /* 0x000fca00000000ff */
[----:B------:R-:W-:Y:S01]  /*0390*/  STG.E.64 [R2.64+0x400], R8 ;  /* 0x0004000802007986 */ /* 0x000fe2000c101b04 */
[----:B------:R-:W-:Y:S05]  /*03a0*/  EXIT ;  /* 0x000000000000794d */ /* 0x000fea0003800000 */
.L_x_6448:
        /* <DEDUP_REMOVED lines=165> */
.L_x_6451:
[----:B------:R-:W-:-:S13]  /*0e00*/  ISETP.GE.AND P0, PT, R3, R2, PT ;  /* 0x000000020300720c */ /* 0x000fda0003f06270 */
[----:B------:R-:W-:Y:S05]  /*0e10*/  @P0 BRA `(.L_x_6453) ;  /* 0x000000c000000947 */ /* 0x000fea0003800000 */
[----:B0-----:R-:W-:Y:S01]  /*0e20*/  IMAD.IADD R8, R0, 0x1, R3 ;  /* 0x0000000100087824 */ /* 0x001fe200078e0203 */
[----:B------:R-:W-:Y:S01]  /*0e30*/  IADD3 R3, R3, 0x80, RZ ;  /* 0x0000008003037810 */ /* 0x000fe20007ffe0ff */
[----:B------:R-:W-:-:S04]  /*0e40*/  IMAD.MOV.U32 R9, RZ, RZ, 0x2 ;  /* 0x00000002ff097424 */ /* 0x000fc800078e00ff */
[----:B------:R-:W-:-:S05]  /*0e50*/  IMAD.WIDE.U32 R8, R8, R9, c[0x0][0x178] ;  /* 0x00005e0008087625 */ /* 0x000fca00078e0009 */
[----:B------:R0:W-:Y:S02]  /*0e60*/  STG.E.U16 [R8.64], R12 ;  /* 0x0000000c08007986 */ /* 0x0001e4000c101504 */
.L_x_6452:
[----:B------:R-:W-:-:S13]  /*0e70*/  ISETP.GE.AND P0, PT, R3, R2, PT ;  /* 0x000000020300720c */ /* 0x000fda0003f06270 */
[----:B------:R-:W-:Y:S05]  /*0e80*/  @P0 BRA `(.L_x_6454) ;  /* 0x000000e000000947 */ /* 0x000fea0003800000 */
[----:B0-----:R-:W-:Y:S01]  /*0e90*/  IADD3 R8, R0, R3, RZ ;  /* 0x0000000300087210 */ /* 0x001fe20007ffe0ff */
[----:B------:R-:W-:Y:S01]  /*0ea0*/  IMAD.MOV.U32 R9, RZ, RZ, 0x2 ;  /* 0x00000002ff097424 */ /* 0x000fe200078e00ff */
[----:B------:R-:W-:-:S03]  /*0eb0*/  IADD3 R3, R3, 0x80, RZ ;  /* 0x0000008003037810 */ /* 0x000fc60007ffe0ff */
[----:B------:R-:W-:-:S05]  /*0ec0*/  IMAD.WIDE.U32 R8, R8, R9, c[0x0][0x178] ;  /* 0x00005e0008087625 */ /* 0x000fca00078e0009 */
[----:B------:R0:W-:Y:S02]  /*0ed0*/  STG.E.U16 [R8.64], R7 ;  /* 0x0000000708007986 */ /* 0x0001e4000c101504 */
.L_x_6453:
        /* <DEDUP_REMOVED lines=9> */
.L_x_6454:
[----:B------:R-:W-:Y:S05]  /*0f70*/  BSYNC B1 ;  /* 0x0000000000017941 */ /* 0x000fea0003800000 */
.L_x_6450:
[----:B------:R-:W-:-:S13]  /*0f80*/  ISETP.GE.AND P0, PT, R3, R2, PT ;  /* 0x000000020300720c */ /* 0x000fda0003f06270 */
[----:B0-----:R-:W-:Y:S01]  /*0f90*/  @!P0 IMAD.IADD R6, R0, 0x1, R3 ;  /* 0x0000000100068824 */ /* 0x001fe200078e0203 */
[----:B------:R-:W-:Y:S01]  /*0fa0*/  @!P0 IADD3 R3, R3, 0x80, RZ ;  /* 0x0000008003038810 */ /* 0x000fe20007ffe0ff */
[----:B------:R-:W-:-:S04]  /*0fb0*/  @!P0 IMAD.MOV.U32 R7, RZ, RZ, 0x2 ;  /* 0x00000002ff078424 */ /* 0x000fc800078e00ff */
[----:B------:R-:W-:-:S05]  /*0fc0*/  @!P0 IMAD.WIDE.U32 R6, R6, R7, c[0x0][0x178] ;  /* 0x00005e0006068625 */ /* 0x000fca00078e0007 */
[----:B------:R0:W-:Y:S02]  /*0fd0*/  @!P0 STG.E.U16 [R6.64], R5 ;  /* 0x0000000506008986 */ /* 0x0001e4000c101504 */
.L_x_6455:
[----:B------:R-:W-:Y:S05]  /*0fe0*/  BSYNC B0 ;  /* 0x0000000000007941 */ /* 0x000fea0003800000 */
.L_x_6449:
        /* <DEDUP_REMOVED lines=8> */
.L_x_6456:
        /* <DEDUP_REMOVED lines=9> */
.L_x_11576:


//--------------------- .text._ZN2at6native29vectorized_elementwise_kernelILi8EZNS0_43_GLOBAL__N__7cc8d1ed_10_Dropout_cu_0e96ed3819masked_scale_kernelIhN3c104HalfEfEEvRNS_6TensorERKS6_S9_T1_EUlS5_hE_St5arrayIPcLm3EEEEviT0_SA_ --------------------------
	.section	.text._ZN2at6native29vectorized_elementwise_kernelILi8EZNS0_43_GLOBAL__N__7cc8d1ed_10_Dropout_cu_0e96ed3819masked_scale_kernelIhN3c104HalfEfEEvRNS_6TensorERKS6_S9_T1_EUlS5_hE_St5arrayIPcLm3EEEEviT0_SA_,"ax",@progbits
	.sectioninfo	@"SHI_REGISTERS=4"
	.align	128
        .global         _ZN2at6native29vectorized_elementwise_kernelILi8EZNS0_43_GLOBAL__N__7cc8d1ed_10_Dropout_cu_0e96ed3819masked_scale_kernelIhN3c104HalfEfEEvRNS_6TensorERKS6_S9_T1_EUlS5_hE_St5arrayIPcLm3EEEEviT0_SA_
        .type           _ZN2at6native29vectorized_elementwise_kernelILi8EZNS0_43_GLOBAL__N__7cc8d1ed_10_Dropout_cu_0e96ed3819masked_scale_kernelIhN3c104HalfEfEEvRNS_6TensorERKS6_S9_T1_EUlS5_hE_St5arrayIPcLm3EEEEviT0_SA_,@function
        .size           _ZN2at6native29vectorized_elementwise_kernelILi8EZNS0_43_GLOBAL__N__7cc8d1ed_10_Dropout_cu_0e96ed3819masked_scale_kernelIhN3c104HalfEfEEvRNS_6TensorERKS6_S9_T1_EUlS5_hE_St5arrayIPcLm3EEEEviT0_SA_,(.L_x_11577 - _ZN2at6native29vectorized_elementwise_kernelILi8EZNS0_43_GLOBAL__N__7cc8d1ed_10_Dropout_cu_0e96ed3819masked_scale_kernelIhN3c104HalfEfEEvRNS_6TensorERKS6_S9_T1_EUlS5_hE_St5arrayIPcLm3EEEEviT0_SA_)
        .other          _ZN2at6native29vectorized_elementwise_kernelILi8EZNS0_43_GLOBAL__N__7cc8d1ed_10_Dropout_cu_0e96ed3819masked_scale_kernelIhN3c104HalfEfEEvRNS_6TensorERKS6_S9_T1_EUlS5_hE_St5arrayIPcLm3EEEEviT0_SA_,@"STO_CUDA_ENTRY STV_DEFAULT"
_ZN2at6native29vectorized_elementwise_kernelILi8EZNS0_43_GLOBAL__N__7cc8d1ed_10_Dropout_cu_0e96ed3819masked_scale_kernelIhN3c104HalfEfEEvRNS_6TensorERKS6_S9_T1_EUlS5_hE_St5arrayIPcLm3EEEEviT0_SA_:
.text._ZN2at6native29vectorized_elementwise_kernelILi8EZNS0_43_GLOBAL__N__7cc8d1ed_10_Dropout_cu_0e96ed3819masked_scale_kernelIhN3c104HalfEfEEvRNS_6TensorERKS6_S9_T1_EUlS5_hE_St5arrayIPcLm3EEEEviT0_SA_:
[----:B------:R-:W-:Y:S02]  /*0000*/  MOV R1, c[0x0][0x28] ;  /* 0x00000a0000017a02 */ /* 0x000fe40000000f00 */
[----:B------:R-:W-:Y:S05]  /*0010*/  EXIT ;  /* 0x000000000000794d */ /* 0x000fea0003800000 */
.L_x_6457:
        /* <DEDUP_REMOVED lines=14> */
.L_x_11577:


//--------------------- .text._ZN2at6native18elementwise_kernelILi128ELi4EZNS0_15gpu_kernel_implIZNS0_43_GLOBAL__N__7cc8d1ed_10_Dropout_cu_0e96ed3819masked_scale_kernelIhffEEvRNS_6TensorERKS5_S8_T1_EUlfhE_EEvRNS_18TensorIteratorBaseERKT_EUliE_EEviS9_ --------------------------
	.section	.text._ZN2at6native18elementwise_kernelILi128ELi4EZNS0_15gpu_kernel_implIZNS0_43_GLOBAL__N__7cc8d1ed_10_Dropout_cu_0e96ed3819masked_scale_kernelIhffEEvRNS_6TensorERKS5_S8_T1_EUlfhE_EEvRNS_18TensorIteratorBaseERKT_EUliE_EEviS9_,"ax",@progbits
	.sectioninfo	@"SHI_REGISTERS=26"
	.align	128
        .global         _ZN2at6native18elementwise_kernelILi128ELi4EZNS0_15gpu_kernel_implIZNS0_43_GLOBAL__N__7cc8d1ed_10_Dropout_cu_0e96ed3819masked_scale_kernelIhffEEvRNS_6TensorERKS5_S8_T1_EUlfhE_EEvRNS_18TensorIteratorBaseERKT_EUliE_EEviS9_
        .type           _ZN2at6native18elementwise_kernelILi128ELi4EZNS0_15gpu_kernel_implIZNS0_43_GLOBAL__N__7cc8d1ed_10_Dropout_cu_0e96ed3819masked_scale_kernelIhffEEvRNS_6TensorERKS5_S8_T1_EUlfhE_EEvRNS_18TensorIteratorBaseERKT_EUliE_EEviS9_,@function
        .size           _ZN2at6native18elementwise_kernelILi128ELi4EZNS0_15gpu_kernel_implIZNS0_43_GLOBAL__N__7cc8d1ed_10_Dropout_cu_0e96ed3819masked_scale_kernelIhffEEvRNS_6TensorERKS5_S8_T1_EUlfhE_EEvRNS_18TensorIteratorBaseERKT_EUliE_EEviS9_,(.L_x_11578 - _ZN2at6native18elementwise_kernelILi128ELi4EZNS0_15gpu_kernel_implIZNS0_43_GLOBAL__N__7cc8d1ed_10_Dropout_cu_0e96ed3819masked_scale_kernelIhffEEvRNS_6TensorERKS5_S8_T1_EUlfhE_EEvRNS_18TensorIteratorBaseERKT_EUliE_EEviS9_)
        .other          _ZN2at6native18elementwise_kernelILi128ELi4EZNS0_15gpu_kernel_implIZNS0_43_GLOBAL__N__7cc8d1ed_10_Dropout_cu_0e96ed3819masked_scale_kernelIhffEEvRNS_6TensorERKS5_S8_T1_EUlfhE_EEvRNS_18TensorIteratorBaseERKT_EUliE_EEviS9_,@"STO_CUDA_ENTRY STV_DEFAULT"
_ZN2at6native18elementwise_kernelILi128ELi4EZNS0_15gpu_kernel_implIZNS0_43_GLOBAL__N__7cc8d1ed_10_Dropout_cu_0e96ed3819masked_scale_kernelIhffEEvRNS_6TensorERKS5_S8_T1_EUlfhE_EEvRNS_18TensorIteratorBaseERKT_EUliE_EEviS9_:
.text._ZN2at6native18elementwise_kernelILi128ELi4EZNS0_15gpu_kernel_implIZNS0_43_GLOBAL__N__7cc8d1ed_10_Dropout_cu_0e96ed3819masked_scale_kernelIhffEEvRNS_6TensorERKS5_S8_T1_EUlfhE_EEvRNS_18TensorIteratorBaseERKT_EUliE_EEviS9_:
        /* <DEDUP_REMOVED lines=263> */
.L_x_6460:
[----:B------:R-:W0:Y:S01]  /*1070*/  LDC.U8 R5, c[0x0][0x3f1] ;  /* 0x0000fc40ff057b82 */ /* 0x000e220000000000 */
[----:B------:R-:W-:Y:S01]  /*1080*/  IADD3 R16, P1, R16, c[0x0][0x3c8], RZ ;  /* 0x0000f20010107a10 */ /* 0x000fe20007f3e0ff */
[----:B------:R-:W-:Y:S01]  /*1090*/  BSSY B6, `(.L_x_6461) ;  /* 0x00000df000067945 */ /* 0x000fe20003800000 */
        /* <DEDUP_REMOVED lines=15> */
[----:B--2---:R0:W1:Y:S01]  /*1190*/  I2F.S16 R23, R2 ;  /* 0x0000000200177306 */ /* 0x0040620000101400 */
[----:B------:R-:W-:Y:S05]  /*11a0*/  BRA `(.L_x_6467) ;  /* 0x00000cd000007947 */ /* 0x000fea0003800000 */
.L_x_6465:
[----:B------:R-:W2:Y:S02]  /*11b0*/  LDG.E.U8 R2, [R2.64] ;  /* 0x0000002402027981 */ /* 0x000ea4000c1e1100 */
[----:B--2---:R0:W1:Y:S01]  /*11c0*/  I2F.U16 R23, R2 ;  /* 0x0000000200177306 */ /* 0x0040620000101000 */
[----:B------:R-:W-:Y:S05]  /*11d0*/  BRA `(.L_x_6467) ;  /* 0x00000ca000007947 */ /* 0x000fea0003800000 */
.L_x_6464:
[----:B------:R-:W-:-:S13]  /*11e0*/  ISETP.NE.AND P0, PT, R4, 0x2, PT ;  /* 0x000000020400780c */ /* 0x000fda0003f05270 */
[----:B------:R-:W-:Y:S05]  /*11f0*/  @!P0 BRA `(.L_x_6468) ;  /* 0x000000a000008947 */ /* 0x000fea0003800000 */
[----:B------:R-:W-:-:S13]  /*1200*/  ISETP.NE.AND P0, PT, R4, 0x3, PT ;  /* 0x000000030400780c */ /* 0x000fda0003f05270 */
[----:B------:R-:W-:Y:S05]  /*1210*/  @!P0 BRA `(.L_x_6469) ;  /* 0x0000005000008947 */ /* 0x000fea0003800000 */
[----:B------:R-:W-:-:S13]  /*1220*/  ISETP.NE.AND P0, PT, R4, 0x4, PT ;  /* 0x000000040400780c */ /* 0x000fda0003f05270 */
[----:B------:R-:W-:Y:S05]  /*1230*/  @P0 BRA `(.L_x_6466) ;  /* 0x00000aa000000947 */ /* 0x000fea0003800000 */
[----:B------:R-:W2:Y:S02]  /*1240*/  LDG.E.64 R2, [R2.64] ;  /* 0x0000002402027981 */ /* 0x000ea4000c1e1b00 */
[----:B--2---:R0:W1:Y:S01]  /*1250*/  I2F.S64 R23, R2 ;  /* 0x0000000200177312 */ /* 0x0040620000301400 */
[----:B------:R-:W-:Y:S05]  /*1260*/  BRA `(.L_x_6467) ;  /* 0x00000c1000007947 */ /* 0x000fea0003800000 */
.L_x_6469:
[----:B------:R-:W2:Y:S02]  /*1270*/  LDG.E R2, [R2.64] ;  /* 0x0000002402027981 */ /* 0x000ea4000c1e1900 */
[----:B--2---:R0:W1:Y:S01]  /*1280*/  I2F R23, R2 ;  /* 0x0000000200177306 */ /* 0x0040620000201400 */
[----:B------:R-:W-:Y:S05]  /*1290*/  BRA `(.L_x_6467) ;  /* 0x00000be000007947 */ /* 0x000fea0003800000 */
.L_x_6468:
[----:B------:R-:W2:Y:S02]  /*12a0*/  LDG.E.U16 R2, [R2.64] ;  /* 0x0000002402027981 */ /* 0x000ea4000c1e1500 */
[----:B--2---:R0:W1:Y:S01]  /*12b0*/  I2F.S16 R23, R2 ;  /* 0x0000000200177306 */ /* 0x0040620000101400 */
[----:B------:R-:W-:Y:S05]  /*12c0*/  BRA `(.L_x_6467) ;  /* 0x00000bb000007947 */ /* 0x000fea0003800000 */
.L_x_6463:
[----:B------:R-:W-:-:S13]  /*12d0*/  ISETP.GT.AND P0, PT, R4, 0x6, PT ;  /* 0x000000060400780c */ /* 0x000fda0003f04270 */
[----:B------:R-:W-:Y:S05]  /*12e0*/  @P0 BRA `(.L_x_6470) ;  /* 0x0000009000000947 */ /* 0x000fea0003800000 */
[----:B------:R-:W-:-:S13]  /*12f0*/  ISETP.NE.AND P0, PT, R4, 0x5, PT ;  /* 0x000000050400780c */ /* 0x000fda0003f05270 */
[----:B------:R-:W-:Y:S05]  /*1300*/  @!P0 BRA `(.L_x_6471) ;  /* 0x0000004000008947 */ /* 0x000fea0003800000 */
[----:B------:R-:W-:-:S13]  /*1310*/  ISETP.NE.AND P0, PT, R4, 0x6, PT ;  /* 0x000000060400780c */ /* 0x000fda0003f05270 */
[----:B------:R-:W-:Y:S05]  /*1320*/  @P0 BRA `(.L_x_6466) ;  /* 0x000009b000000947 */ /* 0x000fea0003800000 */
[----:B------:R0:W5:Y:S01]  /*1330*/  LDG.E R23, [R2.64] ;  /* 0x0000002402177981 */ /* 0x000162000c1e1900 */
[----:B------:R-:W-:Y:S05]  /*1340*/  BRA `(.L_x_6467) ;  /* 0x00000b3000007947 */ /* 0x000fea0003800000 */
.L_x_6471:
[----:B------:R-:W2:Y:S02]  /*1350*/  LDG.E.U16 R2, [R2.64] ;  /* 0x0000002402027981 */ /* 0x000ea4000c1e1500 */
[----:B--2---:R-:W-:Y:S01]  /*1360*/  HADD2.F32 R23, -RZ, R2.H0_H0 ;  /* 0x20000002ff177230 */ /* 0x004fe20000004100 */
[----:B------:R-:W-:Y:S05]  /*1370*/  BRA `(.L_x_6467) ;  /* 0x00000b0000007947 */ /* 0x000fea0003800000 */
.L_x_6470:
[----:B------:R-:W-:-:S13]  /*1380*/  ISETP.NE.AND P0, PT, R4, 0x7, PT ;  /* 0x000000070400780c */ /* 0x000fda0003f05270 */
[----:B------:R-:W-:Y:S05]  /*1390*/  @!P0 BRA `(.L_x_6472) ;  /* 0x0000009000008947 */ /* 0x000fea0003800000 */
[----:B------:R-:W-:-:S13]  /*13a0*/  ISETP.NE.AND P0, PT, R4, 0x8, PT ;  /* 0x000000080400780c */ /* 0x000fda0003f05270 */
[----:B------:R-:W-:Y:S05]  /*13b0*/  @!P0 BRA `(.L_x_6473) ;  /* 0x0000004000008947 */ /* 0x000fea0003800000 */
[----:B------:R-:W-:-:S13]  /*13c0*/  ISETP.NE.AND P0, PT, R4, 0x9, PT ;  /* 0x000000090400780c */ /* 0x000fda0003f05270 */
[----:B------:R-:W-:Y:S05]  /*13d0*/  @P0 BRA `(.L_x_6466) ;  /* 0x0000090000000947 */ /* 0x000fea0003800000 */
[----:B------:R0:W5:Y:S01]  /*13e0*/  LDG.E R23, [R2.64] ;  /* 0x0000002402177981 */ /* 0x000162000c1e1900 */
[----:B------:R-:W-:Y:S05]  /*13f0*/  BRA `(.L_x_6467) ;  /* 0x00000a8000007947 */ /* 0x000fea0003800000 */
.L_x_6473:
[----:B------:R-:W2:Y:S02]  /*1400*/  LDG.E.U16 R2, [R2.64] ;  /* 0x0000002402027981 */ /* 0x000ea4000c1e1500 */
[----:B--2---:R-:W-:Y:S01]  /*1410*/  HADD2.F32 R23, -RZ, R2.H0_H0 ;  /* 0x20000002ff177230 */ /* 0x004fe20000004100 */
[----:B------:R-:W-:Y:S05]  /*1420*/  BRA `(.L_x_6467) ;  /* 0x00000a5000007947 */ /* 0x000fea0003800000 */
.L_x_6472:
[----:B------:R-:W2:Y:S02]  /*1430*/  LDG.E.64 R2, [R2.64] ;  /* 0x0000002402027981 */ /* 0x000ea4000c1e1b00 */
[----:B--2---:R-:W0:Y:S01]  /*1440*/  F2F.F32.F64 R23, R2 ;  /* 0x0000000200177310 */ /* 0x004e220000301000 */
[----:B------:R-:W0:-:S14]  /*1450*/  DSETP.GEU.AND P0, PT, |R2|, c[0x2][0x0], PT ;  /* 0x008000000200762a */ /* 0x000e1c0003f0e200 */
[----:B0-----:R-:W-:Y:S01]  /*1460*/  @!P0 FMUL R23, R23, 1.175494350822287508e-38 ;  /* 0x0080000017178820 */ /* 0x001fe20000400000 */
[----:B------:R-:W-:Y:S05]  /*1470*/  BRA `(.L_x_6467) ;  /* 0x00000a0000007947 */ /* 0x000fea0003800000 */
.L_x_6462:
        /* <DEDUP_REMOVED lines=10> */
[----:B------:R-:W-:Y:S01]  /*1520*/  FSEL R23, RZ, 1, !P0 ;  /* 0x3f800000ff177808 */ /* 0x000fe20004000000 */
[----:B------:R-:W-:Y:S05]  /*1530*/  BRA `(.L_x_6467) ;  /* 0x0000094000007947 */ /* 0x000fea0003800000 */
.L_x_6476:
[----:B------:R-:W2:Y:S02]  /*1540*/  LDG.E.64 R2, [R2.64] ;  /* 0x0000002402027981 */ /* 0x000ea4000c1e1b00 */
[----:B--2---:R-:W0:Y:S01]  /*1550*/  F2F.F32.F64 R23, R2 ;  /* 0x0000000200177310 */ /* 0x004e220000301000 */
[----:B------:R-:W0:-:S14]  /*1560*/  DSETP.GEU.AND P0, PT, |R2|, c[0x2][0x0], PT ;  /* 0x008000000200762a */ /* 0x000e1c0003f0e200 */
[----:B0-----:R-:W-:Y:S01]  /*1570*/  @!P0 FMUL R23, R23, 1.175494350822287508e-38 ;  /* 0x0080000017178820 */ /* 0x001fe20000400000 */
[----:B------:R-:W-:Y:S05]  /*1580*/  BRA `(.L_x_6467) ;  /* 0x000008f000007947 */ /* 0x000fea0003800000 */
.L_x_6475:
        /* <DEDUP_REMOVED lines=11> */
[----:B------:R-:W-:-:S04]  /*1640*/  IADD3 R2, R0, -0x1, RZ ;  /* 0xffffffff00027810 */ /* 0x000fc80007ffe0ff */
[----:B------:R-:W-:Y:S02]  /*1650*/  SHF.R.S32.HI R2, RZ, 0x1f, R2 ;  /* 0x0000001fff027819 */ /* 0x000fe40000011402 */
[----:B0-----:R-:W-:-:S04]  /*1660*/  IADD3 R4, -R4, 0x1f, RZ ;  /* 0x0000001f04047810 */ /* 0x001fc80007ffe1ff */
[C---:B------:R-:W-:Y:S02]  /*1670*/  ISETP.GT.U32.AND P0, PT, R4.reuse, 0x4, PT ;  /* 0x000000040400780c */ /* 0x040fe40003f04070 */
[----:B------:R-:W-:-:S04]  /*1680*/  IADD3 R4, R4, -0x4, RZ ;  /* 0xfffffffc04047810 */ /* 0x000fc80007ffe0ff */
[----:B------:R-:W-:Y:S02]  /*1690*/  SEL R5, R4, RZ, P0 ;  /* 0x000000ff04057207 */ /* 0x000fe40000000000 */
[----:B------:R-:W-:-:S03]  /*16a0*/  IADD3 R4, R0, 0x1000000, RZ ;  /* 0x0100000000047810 */ /* 0x000fc60007ffe0ff */
[----:B------:R-:W-:Y:S01]  /*16b0*/  IMAD R6, R5, R6, 0x3c000000 ;  /* 0x3c00000005067424 */ /* 0x000fe200078e0206 */
[----:B------:R-:W-:Y:S02]  /*16c0*/  SHF.L.U32 R5, R0, R5, RZ ;  /* 0x0000000500057219 */ /* 0x000fe400000006ff */
[----:B------:R-:W-:Y:S02]  /*16d0*/  SHF.R.S32.HI R4, RZ, 0x8, R4 ;  /* 0x00000008ff047819 */ /* 0x000fe40000011404 */
[----:B------:R-:W-:-:S04]  /*16e0*/  LEA.HI R5, R5, R6, RZ, 0x1c ;  /* 0x0000000605057211 */ /* 0x000fc800078fe0ff */
[----:B------:R-:W-:-:S04]  /*16f0*/  LOP3.LUT R5, R5, 0x7f800000, R4, 0xf8, !PT ;  /* 0x7f80000005057812 */ /* 0x000fc800078ef804 */
[----:B------:R-:W-:-:S04]  /*1700*/  LOP3.LUT R2, R5, R2, RZ, 0x30, !PT ;  /* 0x0000000205027212 */ /* 0x000fc800078e30ff */
[----:B------:R-:W-:Y:S01]  /*1710*/  LOP3.LUT R23, R2, 0x80000000, R23, 0xf8, !PT ;  /* 0x8000000002177812 */ /* 0x000fe200078ef817 */
[----:B------:R-:W-:Y:S05]  /*1720*/  BRA `(.L_x_6467) ;  /* 0x0000075000007947 */ /* 0x000fea0003800000 */
.L_x_6478:
        /* <DEDUP_REMOVED lines=11> */
[----:B------:R-:W-:Y:S01]  /*17e0*/  LOP3.LUT R23, R23, 0x80000000, R0, 0xf8, !PT ;  /* 0x8000000017177812 */ /* 0x000fe200078ef800 */
[----:B------:R-:W-:Y:S05]  /*17f0*/  BRA `(.L_x_6467) ;  /* 0x0000068000007947 */ /* 0x000fea0003800000 */
.L_x_6477:
[----:B------:R-:W2:Y:S02]  /*1800*/  LDG.E.U16 R2, [R2.64] ;  /* 0x0000002402027981 */ /* 0x000ea4000c1e1500 */
[----:B--2---:R-:W-:Y:S01]  /*1810*/  PRMT R23, RZ, 0x5410, R2 ;  /* 0x00005410ff177816 */ /* 0x004fe20000000002 */
[----:B------:R-:W-:Y:S05]  /*1820*/  BRA `(.L_x_6467) ;  /* 0x0000065000007947 */ /* 0x000fea0003800000 */
.L_x_6474:
        /* <DEDUP_REMOVED lines=9> */
[----:B--2---:R0:W1:Y:S01]  /*18c0*/  I2F.U16 R23, R2 ;  /* 0x0000000200177306 */ /* 0x0040620000101000 */
[----:B------:R-:W-:Y:S05]  /*18d0*/  BRA `(.L_x_6467) ;  /* 0x000005a000007947 */ /* 0x000fea0003800000 */
.L_x_6481:
[----:B------:R-:W2:Y:S01]  /*18e0*/  LDG.E.U8 R2, [R2.64] ;  /* 0x0000002402027981 */ /* 0x000ea2000c1e1100 */
        /* <DEDUP_REMOVED lines=19> */
.L_x_6483:
[----:B------:R-:W-:Y:S05]  /*1a20*/  BSYNC B0 ;  /* 0x0000000000007941 */ /* 0x000fea0003800000 */
.L_x_6482:
[----:B------:R-:W-:Y:S01]  /*1a30*/  IMAD.SHL.U32 R2, R2, 0x100000, RZ ;  /* 0x0010000002027824 */ /* 0x000fe200078e00ff */
[----:B------:R-:W-:-:S04]  /*1a40*/  LEA R0, R0, 0x3b800000, 0x17 ;  /* 0x3b80000000007811 */ /* 0x000fc800078eb8ff */
[----:B------:R-:W-:Y:S01]  /*1a50*/  LOP3.LUT R23, R0, R2, R23, 0xfe, !PT ;  /* 0x0000000200177212 */ /* 0x000fe200078efe17 */
[----:B------:R-:W-:Y:S05]  /*1a60*/  BRA `(.L_x_6467) ;  /* 0x0000041000007947 */ /* 0x000fea0003800000 */
.L_x_6480:
        /* <DEDUP_REMOVED lines=20> */
.L_x_6485:
[----:B------:R-:W-:Y:S05]  /*1bb0*/  BSYNC B0 ;  /* 0x0000000000007941 */ /* 0x000fea0003800000 */
.L_x_6484:
[----:B------:R-:W-:Y:S01]  /*1bc0*/  IMAD.SHL.U32 R2, R2, 0x200000, RZ ;  /* 0x0020000002027824 */ /* 0x000fe200078e00ff */
[----:B------:R-:W-:-:S04]  /*1bd0*/  LEA R0, R0, 0x37800000, 0x17 ;  /* 0x3780000000007811 */ /* 0x000fc800078eb8ff */
[----:B------:R-:W-:Y:S01]  /*1be0*/  LOP3.LUT R23, R0, R2, R23, 0xfe, !PT ;  /* 0x0000000200177212 */ /* 0x000fe200078efe17 */
[----:B------:R-:W-:Y:S05]  /*1bf0*/  BRA `(.L_x_6467) ;  /* 0x0000028000007947 */ /* 0x000fea0003800000 */
.L_x_6479:
[----:B------:R-:W-:-:S13]  /*1c00*/  ISETP.NE.AND P0, PT, R4, 0x1c, PT ;  /* 0x0000001c0400780c */ /* 0x000fda0003f05270 */
[----:B------:R-:W-:Y:S05]  /*1c10*/  @!P0 BRA `(.L_x_6486) ;  /* 0x0000024000008947 */ /* 0x000fea0003800000 */
[----:B------:R-:W-:-:S13]  /*1c20*/  ISETP.NE.AND P0, PT, R4, 0x1d, PT ;  /* 0x0000001d0400780c */ /* 0x000fda0003f05270 */
[----:B------:R-:W-:Y:S05]  /*1c30*/  @!P0 BRA `(.L_x_6487) ;  /* 0x000001f000008947 */ /* 0x000fea0003800000 */
[----:B------:R-:W-:-:S13]  /*1c40*/  ISETP.NE.AND P0, PT, R4, 0x2c, PT ;  /* 0x0000002c0400780c */ /* 0x000fda0003f05270 */
[----:B------:R-:W-:Y:S05]  /*1c50*/  @P0 BRA `(.L_x_6466) ;  /* 0x0000008000000947 */ /* 0x000fea0003800000 */
[----:B------:R-:W2:Y:S01]  /*1c60*/  LDG.E.U8 R2, [R2.64] ;  /* 0x0000002402027981 */ /* 0x000ea2000c1e1100 */
[----:B------:R-:W-:Y:S01]  /*1c70*/  IMAD.MOV.U32 R23, RZ, RZ, 0x400000 ;  /* 0x00400000ff177424 */ /* 0x000fe200078e00ff */
[----:B--2---:R-:W-:-:S13]  /*1c80*/  ISETP.NE.AND P0, PT, R2, RZ, PT ;  /* 0x000000ff0200720c */ /* 0x004fda0003f05270 */
[----:B------:R-:W-:Y:S05]  /*1c90*/  @!P0 BRA `(.L_x_6467) ;  /* 0x000001e000008947 */ /* 0x000fea0003800000 */
[----:B------:R-:W-:-:S13]  /*1ca0*/  ISETP.NE.AND P0, PT, R2, 0xff, PT ;  /* 0x000000ff0200780c */ /* 0x000fda0003f05270 */
[----:B------:R-:W-:Y:S02]  /*1cb0*/  @!P0 IMAD.MOV.U32 R23, RZ, RZ, 0x7f800001 ;  /* 0x7f800001ff178424 */ /* 0x000fe400078e00ff */
[----:B------:R-:W-:Y:S01]  /*1cc0*/  @P0 IMAD.SHL.U32 R23, R2, 0x800000, RZ ;  /* 0x0080000002170824 */ /* 0x000fe200078e00ff */
[----:B------:R-:W-:Y:S05]  /*1cd0*/  BRA `(.L_x_6467) ;  /* 0x000001a000007947 */ /* 0x000fea0003800000 */
.L_x_6466:
        /* <DEDUP_REMOVED lines=18> */
[----:B0-----:R-:W-:Y:S05]  /*1e00*/  CALL.ABS.NOINC R2 ;  /* 0x0000000002007343 */ /* 0x001fea0003c00000 */
[----:B------:R-:W-:Y:S01]  /*1e10*/  IMAD.MOV.U32 R23, RZ, RZ, RZ ;  /* 0x000000ffff177224 */ /* 0x000fe200078e00ff */
[----:B------:R-:W-:Y:S05]  /*1e20*/  BRA `(.L_x_6467) ;  /* 0x0000005000007947 */ /* 0x000fea0003800000 */
.L_x_6487:
[----:B------:R-:W2:Y:S02]  /*1e30*/  LDG.E.64 R2, [R2.64] ;  /* 0x0000002402027981 */ /* 0x000ea4000c1e1b00 */
[----:B--2---:R0:W1:Y:S01]  /*1e40*/  I2F.U64 R23, R2 ;  /* 0x0000000200177312 */ /* 0x0040620000301000 */
[----:B------:R-:W-:Y:S05]  /*1e50*/  BRA `(.L_x_6467) ;  /* 0x0000002000007947 */ /* 0x000fea0003800000 */
.L_x_6486:
[----:B------:R-:W2:Y:S02]  /*1e60*/  LDG.E R2, [R2.64] ;  /* 0x0000002402027981 */ /* 0x000ea4000c1e1900 */
[----:B--2---:R0:W1:Y:S02]  /*1e70*/  I2F.U32 R23, R2 ;  /* 0x0000000200177306 */ /* 0x0040640000201000 */
.L_x_6467:
[----:B------:R-:W-:Y:S05]  /*1e80*/  BSYNC B6 ;  /* 0x0000000000067941 */ /* 0x000fea0003800000 */
.L_x_6461:
        /* <DEDUP_REMOVED lines=16> */
.L_x_6491:
[----:B------:R0:W5:Y:S01]  /*1f90*/  LDG.E.U8 R0, [R4.64] ;  /* 0x0000002404007981 */ /* 0x000162000c1e1100 */
[----:B------:R-:W-:Y:S05]  /*1fa0*/  BRA `(.L_x_6493) ;  /* 0x00000dc000007947 */ /* 0x000fea0003800000 */
.L_x_6490:
        /* <DEDUP_REMOVED lines=8> */
.L_x_6495:
[----:B------:R0:W5:Y:S01]  /*2030*/  LDG.E.U8 R0, [R4.64] ;  /* 0x0000002404007981 */ /* 0x000162000c1e1100 */
[----:B------:R-:W-:Y:S05]  /*2040*/  BRA `(.L_x_6493) ;  /* 0x00000d2000007947 */ /* 0x000fea0003800000 */
.L_x_6494:
[----:B------:R0:W5:Y:S01]  /*2050*/  LDG.E.U16 R0, [R4.64] ;  /* 0x0000002404007981 */ /* 0x000162000c1e1500 */
[----:B------:R-:W-:Y:S05]  /*2060*/  BRA `(.L_x_6493) ;  /* 0x00000d0000007947 */ /* 0x000fea0003800000 */
.L_x_6489:
        /* <DEDUP_REMOVED lines=10> */
.L_x_6497:
[----:B------:R-:W2:Y:S02]  /*2110*/  LDG.E.U16 R2, [R4.64] ;  /* 0x0000002404027981 */ /* 0x000ea4000c1e1500 */
[----:B--2---:R-:W-:-:S06]  /*2120*/  HADD2.F32 R2, -RZ, R2.H0_H0 ;  /* 0x20000002ff027230 */ /* 0x004fcc0000004100 */
[----:B------:R-:W0:Y:S02]  /*2130*/  F2I.S64.TRUNC R2, R2 ;  /* 0x0000000200027311 */ /* 0x000e24000020d900 */
[----:B0-----:R-:W-:Y:S01]  /*2140*/  PRMT R0, R2, 0x7610, R0 ;  /* 0x0000761002007816 */ /* 0x001fe20000000000 */
[----:B------:R-:W-:Y:S05]  /*2150*/  BRA `(.L_x_6493) ;  /* 0x00000c1000007947 */ /* 0x000fea0003800000 */
.L_x_6496:
        /* <DEDUP_REMOVED lines=10> */
.L_x_6499:
[----:B------:R-:W2:Y:S02]  /*2200*/  LDG.E.U16 R4, [R4.64] ;  /* 0x0000002404047981 */ /* 0x000ea4000c1e1500 */
[----:B--2---:R-:W-:-:S06]  /*2210*/  HADD2.F32 R2, -RZ, R4.H0_H0 ;  /* 0x20000004ff027230 */ /* 0x004fcc0000004100 */
[----:B------:R-:W0:Y:S02]  /*2220*/  F2I.S64.TRUNC R2, R2 ;  /* 0x0000000200027311 */ /* 0x000e24000020d900 */
[----:B0-----:R-:W-:Y:S01]  /*2230*/  PRMT R0, R2, 0x7610, R0 ;  /* 0x0000761002007816 */ /* 0x001fe20000000000 */
[----:B------:R-:W-:Y:S05]  /*2240*/  BRA `(.L_x_6493) ;  /* 0x00000b2000007947 */ /* 0x000fea0003800000 */
.L_x_6498:
[----:B------:R-:W2:Y:S02]  /*2250*/  LDG.E.64 R2, [R4.64] ;  /* 0x0000002404027981 */ /* 0x000ea4000c1e1b00 */
[----:B--2---:R-:W0:Y:S02]  /*2260*/  F2I.S64.F64.TRUNC R2, R2 ;  /* 0x0000000200027311 */ /* 0x004e24000030d900 */
[----:B0-----:R-:W-:Y:S01]  /*2270*/  PRMT R0, R2, 0x7610, R0 ;  /* 0x0000761002007816 */ /* 0x001fe20000000000 */
[----:B------:R-:W-:Y:S05]  /*2280*/  BRA `(.L_x_6493) ;  /* 0x00000ae000007947 */ /* 0x000fea0003800000 */
.L_x_6488:
        /* <DEDUP_REMOVED lines=12> */
.L_x_6502:
[----:B------:R-:W2:Y:S02]  /*2350*/  LDG.E.64 R4, [R4.64] ;  /* 0x0000002404047981 */ /* 0x000ea4000c1e1b00 */
[----:B--2---:R-:W0:Y:S02]  /*2360*/  F2I.S64.F64.TRUNC R2, R4 ;  /* 0x0000000400027311 */ /* 0x004e24000030d900 */
[----:B0-----:R-:W-:Y:S01]  /*2370*/  PRMT R0, R2, 0x7610, R0 ;  /* 0x0000761002007816 */ /* 0x001fe20000000000 */
[----:B------:R-:W-:Y:S05]  /*2380*/  BRA `(.L_x_6493) ;  /* 0x000009e000007947 */ /* 0x000fea0003800000 */
.L_x_6501:
        /* <DEDUP_REMOVED lines=28> */
.L_x_6504:
        /* <DEDUP_REMOVED lines=15> */
.L_x_6503:
[----:B------:R-:W2:Y:S02]  /*2640*/  LDG.E.U16 R2, [R4.64] ;  /* 0x0000002404027981 */ /* 0x000ea4000c1e1500 */
[----:B--2---:R-:W-:-:S06]  /*2650*/  PRMT R2, RZ, 0x5410, R2 ;  /* 0x00005410ff027816 */ /* 0x004fcc0000000002 */
[----:B------:R-:W0:Y:S02]  /*2660*/  F2I.S64.TRUNC R2, R2 ;  /* 0x0000000200027311 */ /* 0x000e24000020d900 */
[----:B0-----:R-:W-:Y:S01]  /*2670*/  PRMT R0, R2, 0x7610, R0 ;  /* 0x0000761002007816 */ /* 0x001fe20000000000 */
[----:B------:R-:W-:Y:S05]  /*2680*/  BRA `(.L_x_6493) ;  /* 0x000006e000007947 */ /* 0x000fea0003800000 */
.L_x_6500:
        /* <DEDUP_REMOVED lines=10> */
.L_x_6507:
        /* <DEDUP_REMOVED lines=21> */
.L_x_6511:
[----:B------:R-:W-:Y:S05]  /*2880*/  BSYNC B1 ;  /* 0x0000000000017941 */ /* 0x000fea0003800000 */
.L_x_6510:
[----:B------:R-:W-:Y:S01]  /*2890*/  IMAD.SHL.U32 R2, R2, 0x100000, RZ ;  /* 0x0010000002027824 */ /* 0x000fe200078e00ff */
[----:B------:R-:W-:-:S04]  /*28a0*/  LEA R3, R0, 0x3b800000, 0x17 ;  /* 0x3b80000000037811 */ /* 0x000fc800078eb8ff */
[----:B------:R-:W-:Y:S02]  /*28b0*/  LOP3.LUT R2, R3, R2, R4, 0xfe, !PT ;  /* 0x0000000203027212 */ /* 0x000fe400078efe04 */
.L_x_6509:
[----:B------:R-:W-:Y:S05]  /*28c0*/  BSYNC B0 ;  /* 0x0000000000007941 */ /* 0x000fea0003800000 */
.L_x_6508:
[----:B------:R-:W0:Y:S02]  /*28d0*/  F2I.S64.TRUNC R2, R2 ;  /* 0x0000000200027311 */ /* 0x000e24000020d900 */
[----:B0-----:R-:W-:Y:S01]  /*28e0*/  PRMT R0, R2, 0x7610, R0 ;  /* 0x0000761002007816 */ /* 0x001fe20000000000 */
[----:B------:R-:W-:Y:S05]  /*28f0*/  BRA `(.L_x_6493) ;  /* 0x0000047000007947 */ /* 0x000fea0003800000 */
.L_x_6506:
        /* <DEDUP_REMOVED lines=21> */
.L_x_6515:
[----:B------:R-:W-:Y:S05]  /*2a50*/  BSYNC B1 ;  /* 0x0000000000017941 */ /* 0x000fea0003800000 */
.L_x_6514:
[----:B------:R-:W-:Y:S01]  /*2a60*/  IMAD.SHL.U32 R2, R2, 0x200000, RZ ;  /* 0x0020000002027824 */ /* 0x000fe200078e00ff */
[----:B------:R-:W-:-:S04]  /*2a70*/  LEA R3, R0, 0x37800000, 0x17 ;  /* 0x3780000000037811 */ /* 0x000fc800078eb8ff */
[----:B------:R-:W-:Y:S02]  /*2a80*/  LOP3.LUT R2, R3, R2, R4, 0xfe, !PT ;  /* 0x0000000203027212 */ /* 0x000fe400078efe04 */
.L_x_6513:
[----:B------:R-:W-:Y:S05]  /*2a90*/  BSYNC B0 ;  /* 0x0000000000007941 */ /* 0x000fea0003800000 */
.L_x_6512:
[----:B------:R-:W0:Y:S02]  /*2aa0*/  F2I.S64.TRUNC R2, R2 ;  /* 0x0000000200027311 */ /* 0x000e24000020d900 */
[----:B0-----:R-:W-:Y:S01]  /*2ab0*/  PRMT R0, R2, 0x7610, R0 ;  /* 0x0000761002007816 */ /* 0x001fe20000000000 */
[----:B------:R-:W-:Y:S05]  /*2ac0*/  BRA `(.L_x_6493) ;  /* 0x000002a000007947 */ /* 0x000fea0003800000 */
.L_x_6505:
        /* <DEDUP_REMOVED lines=14> */
.L_x_6519:
[----:B------:R-:W-:Y:S05]  /*2bb0*/  BSYNC B0 ;  /* 0x0000000000007941 */ /* 0x000fea0003800000 */
.L_x_6518:
[----:B------:R-:W0:Y:S02]  /*2bc0*/  F2I.S64.TRUNC R2, R2 ;  /* 0x0000000200027311 */ /* 0x000e24000020d900 */
[----:B0-----:R-:W-:Y:S01]  /*2bd0*/  PRMT R0, R2, 0x7610, R0 ;  /* 0x0000761002007816 */ /* 0x001fe20000000000 */
[----:B------:R-:W-:Y:S05]  /*2be0*/  BRA `(.L_x_6493) ;  /* 0x0000018000007947 */ /* 0x000fea0003800000 */
.L_x_6492:
        /* <DEDUP_REMOVED lines=18> */
[----:B01---5:R-:W-:Y:S05]  /*2d10*/  CALL.ABS.NOINC R2 ;  /* 0x0000000002007343 */ /* 0x023fea0003c00000 */
[----:B------:R-:W-:Y:S01]  /*2d20*/  PRMT R0, RZ, 0x7610, R0 ;  /* 0x00007610ff007816 */ /* 0x000fe20000000000 */
[----:B------:R-:W-:Y:S05]  /*2d30*/  BRA `(.L_x_6493) ;  /* 0x0000003000007947 */ /* 0x000fea0003800000 */
.L_x_6517:
[----:B------:R0:W5:Y:S01]  /*2d40*/  LDG.E.U8 R0, [R4.64] ;  /* 0x0000002404007981 */ /* 0x000162000c1e1100 */
[----:B------:R-:W-:Y:S05]  /*2d50*/  BRA `(.L_x_6493) ;  /* 0x0000001000007947 */ /* 0x000fea0003800000 */
.L_x_6516:
[----:B------:R0:W5:Y:S02]  /*2d60*/  LDG.E.U8 R0, [R4.64] ;  /* 0x0000002404007981 */ /* 0x000164000c1e1100 */
.L_x_6493:
[----:B0-----:R-:W0:Y:S01]  /*2d70*/  LDC.U8 R4, c[0x0][0x3f0] ;  /* 0x0000fc00ff047b82 */ /* 0x001e220000000000 */
[----:B-----5:R-:W-:-:S06]  /*2d80*/  LOP3.LUT R0, R0, 0xff, RZ, 0xc0, !PT ;  /* 0x000000ff00007812 */ /* 0x020fcc00078ec0ff */
[----:B------:R-:W2:Y:S02]  /*2d90*/  I2F.U16 R0, R0 ;  /* 0x0000000000007306 */ /* 0x000ea40000101000 */
[----:B-12---:R-:W-:Y:S01]  /*2da0*/  FMUL.FTZ R2, R0, R23 ;  /* 0x0000001700027220 */ /* 0x006fe20000410000 */
[----:B0-----:R-:W-:-:S03]  /*2db0*/  PRMT R3, R4, 0x9910, RZ ;  /* 0x0000991004037816 */ /* 0x001fc600000000ff */
[----:B------:R-:W-:Y:S01]  /*2dc0*/  FMUL.FTZ R2, R2, c[0x0][0x3e0] ;  /* 0x0000f80002027a20 */ /* 0x000fe20000410000 */
        /* <DEDUP_REMOVED lines=10> */
[----:B------:R-:W0:Y:S02]  /*2e70*/  F2I.FTZ.TRUNC.NTZ R3, R2 ;  /* 0x0000000200037305 */ /* 0x000e24000021f100 */
[----:B0-----:R0:W-:Y:S01]  /*2e80*/  STG.E.U8 [R16.64], R3 ;  /* 0x0000000310007986 */ /* 0x0011e2000c101124 */
[----:B------:R-:W-:Y:S05]  /*2e90*/  BRA `(.L_x_6525) ;  /* 0x00000d7000007947 */ /* 0x000fea0003800000 */
.L_x_6523:
[----:B------:R-:W0:Y:S02]  /*2ea0*/  F2I.S64.TRUNC R2, R2 ;  /* 0x0000000200027311 */ /* 0x000e24000020d900 */
[----:B0-----:R-:W-:-:S05]  /*2eb0*/  IMAD.MOV.U32 R5, RZ, RZ, R2 ;  /* 0x000000ffff057224 */ /* 0x001fca00078e0002 */
[----:B------:R0:W-:Y:S01]  /*2ec0*/  STG.E.U8 [R16.64], R5 ;  /* 0x0000000510007986 */ /* 0x0001e2000c101124 */
[----:B------:R-:W-:Y:S05]  /*2ed0*/  BRA `(.L_x_6525) ;  /* 0x00000d3000007947 */ /* 0x000fea0003800000 */
.L_x_6522:
[----:B------:R-:W-:-:S13]  /*2ee0*/  ISETP.NE.AND P0, PT, R3, 0x2, PT ;  /* 0x000000020300780c */ /* 0x000fda0003f05270 */
[----:B------:R-:W-:Y:S05]  /*2ef0*/  @!P0 BRA `(.L_x_6526) ;  /* 0x000000a000008947 */ /* 0x000fea0003800000 */
[----:B------:R-:W-:-:S13]  /*2f00*/  ISETP.NE.AND P0, PT, R3, 0x3, PT ;  /* 0x000000030300780c */ /* 0x000fda0003f05270 */
[----:B------:R-:W-:Y:S05]  /*2f10*/  @!P0 BRA `(.L_x_6527) ;  /* 0x0000005000008947 */ /* 0x000fea0003800000 */
[----:B------:R-:W-:-:S13]  /*2f20*/  ISETP.NE.AND P0, PT, R3, 0x4, PT ;  /* 0x000000040300780c */ /* 0x000fda0003f05270 */
[----:B------:R-:W-:Y:S05]  /*2f30*/  @P0 BRA `(.L_x_6524) ;  /* 0x00000b4000000947 */ /* 0x000fea0003800000 */
[----:B------:R-:W0:Y:S02]  /*2f40*/  F2I.S64.TRUNC R2, R2 ;  /* 0x0000000200027311 */ /* 0x000e24000020d900 */
[----:B0-----:R0:W-:Y:S01]  /*2f50*/  STG.E.64 [R16.64], R2 ;  /* 0x0000000210007986 */ /* 0x0011e2000c101b24 */
[----:B------:R-:W-:Y:S05]  /*2f60*/  BRA `(.L_x_6525) ;  /* 0x00000ca000007947 */ /* 0x000fea0003800000 */
.L_x_6527:
[----:B------:R-:W0:Y:S02]  /*2f70*/  F2I.FTZ.TRUNC.NTZ R3, R2 ;  /* 0x0000000200037305 */ /* 0x000e24000021f100 */
[----:B0-----:R0:W-:Y:S01]  /*2f80*/  STG.E [R16.64], R3 ;  /* 0x0000000310007986 */ /* 0x0011e2000c101924 */
[----:B------:R-:W-:Y:S05]  /*2f90*/  BRA `(.L_x_6525) ;  /* 0x00000c7000007947 */ /* 0x000fea0003800000 */
.L_x_6526:
[----:B------:R-:W0:Y:S02]  /*2fa0*/  F2I.FTZ.TRUNC.NTZ R3, R2 ;  /* 0x0000000200037305 */ /* 0x000e24000021f100 */
[----:B0-----:R0:W-:Y:S01]  /*2fb0*/  STG.E.U16 [R16.64], R3 ;  /* 0x0000000310007986 */ /* 0x0011e2000c101524 */
[----:B------:R-:W-:Y:S05]  /*2fc0*/  BRA `(.L_x_6525) ;  /* 0x00000c4000007947 */ /* 0x000fea0003800000 */
.L_x_6521:
[----:B------:R-:W-:-:S13]  /*2fd0*/  ISETP.GT.AND P0, PT, R3, 0x6, PT ;  /* 0x000000060300780c */ /* 0x000fda0003f04270 */
[----:B------:R-:W-:Y:S05]  /*2fe0*/  @P0 BRA `(.L_x_6528) ;  /* 0x0000009000000947 */ /* 0x000fea0003800000 */
[----:B------:R-:W-:-:S13]  /*2ff0*/  ISETP.NE.AND P0, PT, R3, 0x5, PT ;  /* 0x000000050300780c */ /* 0x000fda0003f05270 */
[----:B------:R-:W-:Y:S05]  /*3000*/  @!P0 BRA `(.L_x_6529) ;  /* 0x0000004000008947 */ /* 0x000fea0003800000 */
[----:B------:R-:W-:-:S13]  /*3010*/  ISETP.NE.AND P0, PT, R3, 0x6, PT ;  /* 0x000000060300780c */ /* 0x000fda0003f05270 */
[----:B------:R-:W-:Y:S05]  /*3020*/  @P0 BRA `(.L_x_6524) ;  /* 0x00000a5000000947 */ /* 0x000fea0003800000 */
[----:B------:R0:W-:Y:S01]  /*3030*/  STG.E [R16.64], R2 ;  /* 0x0000000210007986 */ /* 0x0001e2000c101924 */
[----:B------:R-:W-:Y:S05]  /*3040*/  BRA `(.L_x_6525) ;  /* 0x00000bc000007947 */ /* 0x000fea0003800000 */
.L_x_6529:
[----:B------:R-:W-:-:S05]  /*3050*/  F2FP.PACK_AB R2, RZ, R2 ;  /* 0x00000002ff02723e */ /* 0x000fca00000000ff */
[----:B------:R0:W-:Y:S01]  /*3060*/  STG.E.U16 [R16.64], R2 ;  /* 0x0000000210007986 */ /* 0x0001e2000c101524 */
[----:B------:R-:W-:Y:S05]  /*3070*/  BRA `(.L_x_6525) ;  /* 0x00000b9000007947 */ /* 0x000fea0003800000 */
.L_x_6528:
[----:B------:R-:W-:-:S13]  /*3080*/  ISETP.NE.AND P0, PT, R3, 0x7, PT ;  /* 0x000000070300780c */ /* 0x000fda0003f05270 */
[----:B------:R-:W-:Y:S05]  /*3090*/  @!P0 BRA `(.L_x_6530) ;  /* 0x000000b000008947 */ /* 0x000fea0003800000 */
[----:B------:R-:W-:-:S13]  /*30a0*/  ISETP.NE.AND P0, PT, R3, 0x8, PT ;  /* 0x000000080300780c */ /* 0x000fda0003f05270 */
[----:B------:R-:W-:Y:S05]  /*30b0*/  @!P0 BRA `(.L_x_6531) ;  /* 0x0000005000008947 */ /* 0x000fea0003800000 */
[----:B------:R-:W-:-:S13]  /*30c0*/  ISETP.NE.AND P0, PT, R3, 0x9, PT ;  /* 0x000000090300780c */ /* 0x000fda0003f05270 */
[----:B------:R-:W-:Y:S05]  /*30d0*/  @P0 BRA `(.L_x_6524) ;  /* 0x000009a000000947 */ /* 0x000fea0003800000 */
[----:B------:R-:W-:-:S05]  /*30e0*/  IMAD.MOV.U32 R3, RZ, RZ, RZ ;  /* 0x000000ffff037224 */ /* 0x000fca00078e00ff */
[----:B------:R0:W-:Y:S01]  /*30f0*/  STG.E.64 [R16.64], R2 ;  /* 0x0000000210007986 */ /* 0x0001e2000c101b24 */
[----:B------:R-:W-:Y:S05]  /*3100*/  BRA `(.L_x_6525) ;  /* 0x00000b0000007947 */ /* 0x000fea0003800000 */
.L_x_6531:
[----:B------:R-:W-:-:S04]  /*3110*/  F2FP.PACK_AB R3, RZ, R2 ;  /* 0x00000002ff03723e */ /* 0x000fc800000000ff */
[----:B------:R-:W-:-:S05]  /*3120*/  PRMT R3, R3, 0x5410, RZ ;  /* 0x0000541003037816 */ /* 0x000fca00000000ff */
[----:B------:R0:W-:Y:S01]  /*3130*/  STG.E [R16.64], R3 ;  /* 0x0000000310007986 */ /* 0x0001e2000c101924 */
[----:B------:R-:W-:Y:S05]  /*3140*/  BRA `(.L_x_6525) ;  /* 0x00000ac000007947 */ /* 0x000fea0003800000 */
.L_x_6530:
[----:B------:R-:W-:-:S06]  /*3150*/  FMUL.FTZ R2, R2, 1 ;  /* 0x3f80000002027820 */ /* 0x000fcc0000410000 */
[----:B------:R-:W0:Y:S02]  /*3160*/  F2F.F64.F32 R2, R2 ;  /* 0x0000000200027310 */ /* 0x000e240000201800 */
[----:B0-----:R0:W-:Y:S01]  /*3170*/  STG.E.64 [R16.64], R2 ;  /* 0x0000000210007986 */ /* 0x0011e2000c101b24 */
[----:B------:R-:W-:Y:S05]  /*3180*/  BRA `(.L_x_6525) ;  /* 0x00000a8000007947 */ /* 0x000fea0003800000 */
.L_x_6520:
        /* <DEDUP_REMOVED lines=8> */
[----:B------:R-:W-:-:S04]  /*3210*/  FSETP.NEU.FTZ.AND P0, PT, R2, RZ, PT ;  /* 0x000000ff0200720b */ /* 0x000fc80003f1d000 */
[----:B------:R-:W-:-:S05]  /*3220*/  SEL R3, RZ, 0x1, !P0 ;  /* 0x00000001ff037807 */ /* 0x000fca0004000000 */
[----:B------:R0:W-:Y:S01]  /*3230*/  STG.E.U8 [R16.64], R3 ;  /* 0x0000000310007986 */ /* 0x0001e2000c101124 */
[----:B------:R-:W-:Y:S05]  /*3240*/  BRA `(.L_x_6525) ;  /* 0x000009c000007947 */ /* 0x000fea0003800000 */
.L_x_6534:
[----:B------:R-:W-:Y:S01]  /*3250*/  FMUL.FTZ R4, R2, 1 ;  /* 0x3f80000002047820 */ /* 0x000fe20000410000 */
[----:B------:R-:W-:-:S05]  /*3260*/  CS2R R6, SRZ ;  /* 0x0000000000067805 */ /* 0x000fca000001ff00 */
[----:B------:R-:W0:Y:S02]  /*3270*/  F2F.F64.F32 R4, R4 ;  /* 0x0000000400047310 */ /* 0x000e240000201800 */
[----:B0-----:R0:W-:Y:S01]  /*3280*/  STG.E.128 [R16.64], R4 ;  /* 0x0000000410007986 */ /* 0x0011e2000c101d24 */
[----:B------:R-:W-:Y:S05]  /*3290*/  BRA `(.L_x_6525) ;  /* 0x0000097000007947 */ /* 0x000fea0003800000 */
.L_x_6533:
[----:B------:R-:W-:-:S13]  /*32a0*/  ISETP.NE.AND P0, PT, R3, 0xf, PT ;  /* 0x0000000f0300780c */ /* 0x000fda0003f05270 */
[----:B------:R-:W-:Y:S05]  /*32b0*/  @!P0 BRA `(.L_x_6535) ;  /* 0x000002b000008947 */ /* 0x000fea0003800000 */
[----:B------:R-:W-:-:S13]  /*32c0*/  ISETP.NE.AND P0, PT, R3, 0x17, PT ;  /* 0x000000170300780c */ /* 0x000fda0003f05270 */
[----:B------:R-:W-:Y:S05]  /*32d0*/  @!P0 BRA `(.L_x_6536) ;  /* 0x0000014000008947 */ /* 0x000fea0003800000 */
[----:B------:R-:W-:-:S13]  /*32e0*/  ISETP.NE.AND P0, PT, R3, 0x18, PT ;  /* 0x000000180300780c */ /* 0x000fda0003f05270 */
[----:B------:R-:W-:Y:S05]  /*32f0*/  @P0 BRA `(.L_x_6524) ;  /* 0x0000078000000947 */ /* 0x000fea0003800000 */
[C---:B------:R-:W-:Y:S01]  /*3300*/  LOP3.LUT R4, R2.reuse, 0x7fffffff, RZ, 0xc0, !PT ;  /* 0x7fffffff02047812 */ /* 0x040fe200078ec0ff */
[----:B------:R-:W-:Y:S01]  /*3310*/  BSSY B0, `(.L_x_6537) ;  /* 0x000000d000007945 */ /* 0x000fe20003800000 */
[----:B------:R-:W-:Y:S02]  /*3320*/  LOP3.LUT R0, R2, 0x80000000, RZ, 0xc0, !PT ;  /* 0x8000000002007812 */ /* 0x000fe400078ec0ff */
[----:B------:R-:W-:Y:S02]  /*3330*/  ISETP.GT.U32.AND P0, PT, R4, 0x43efffff, PT ;  /* 0x43efffff0400780c */ /* 0x000fe40003f04070 */
[----:B------:R-:W-:Y:S01]  /*3340*/  SHF.R.U32.HI R5, RZ, 0x18, R0 ;  /* 0x00000018ff057819 */ /* 0x000fe20000011600 */
[----:B------:R-:W-:-:S10]  /*3350*/  IMAD.MOV.U32 R0, RZ, RZ, 0x7f ;  /* 0x0000007fff007424 */ /* 0x000fd400078e00ff */
[----:B------:R-:W-:Y:S05]  /*3360*/  @P0 BRA `(.L_x_6538) ;  /* 0x0000007000000947 */ /* 0x000fea0003800000 */
[----:B------:R-:W-:-:S13]  /*3370*/  ISETP.GE.U32.AND P0, PT, R4, 0x3c800000, PT ;  /* 0x3c8000000400780c */ /* 0x000fda0003f06070 */
[----:B------:R-:W-:-:S04]  /*3380*/  @P0 SHF.R.U32.HI R0, RZ, 0x14, R2 ;  /* 0x00000014ff000819 */ /* 0x000fc80000011602 */
[----:B------:R-:W-:-:S04]  /*3390*/  @P0 LOP3.LUT R3, R0, 0x1, RZ, 0xc0, !PT ;  /* 0x0000000100030812 */ /* 0x000fc800078ec0ff */
[----:B------:R-:W-:Y:S01]  /*33a0*/  @P0 IADD3 R3, R2, 0x407ffff, R3 ;  /* 0x0407ffff02030810 */ /* 0x000fe20007ffe003 */
[----:B------:R-:W-:-:S03]  /*33b0*/  @!P0 FADD.FTZ R2, R4, 16384 ;  /* 0x4680000004028421 */ /* 0x000fc60000010000 */
[----:B------:R-:W-:Y:S02]  /*33c0*/  @P0 SHF.R.U32.HI R0, RZ, 0x14, R3 ;  /* 0x00000014ff000819 */ /* 0x000fe40000011603 */
[----:B------:R-:W-:Y:S02]  /*33d0*/  @!P0 IADD3 R0, R2, -0x46800000, RZ ;  /* 0xb980000002008810 */ /* 0x000fe40007ffe0ff */
.L_x_6538:
[----:B------:R-:W-:Y:S05]  /*33e0*/  BSYNC B0 ;  /* 0x0000000000007941 */ /* 0x000fea0003800000 */
.L_x_6537:
[----:B------:R-:W-:-:S05]  /*33f0*/  LOP3.LUT R5, R0, R5, RZ, 0xfc, !PT ;  /* 0x0000000500057212 */ /* 0x000fca00078efcff */
[----:B------:R0:W-:Y:S01]  /*3400*/  STG.E.U8 [R16.64], R5 ;  /* 0x0000000510007986 */ /* 0x0001e2000c101124 */
[----:B------:R-:W-:Y:S05]  /*3410*/  BRA `(.L_x_6525) ;  /* 0x000007f000007947 */ /* 0x000fea0003800000 */
.L_x_6536:
[----:B------:R-:W-:Y:S01]  /*3420*/  LOP3.LUT R4, R2, 0x7fffffff, RZ, 0xc0, !PT ;  /* 0x7fffffff02047812 */ /* 0x000fe200078ec0ff */
[----:B------:R-:W-:Y:S03]  /*3430*/  BSSY B0, `(.L_x_6539) ;  /* 0x000000e000007945 */ /* 0x000fe60003800000 */
[----:B------:R-:W-:-:S13]  /*3440*/  ISETP.GT.U32.AND P0, PT, R4, 0x477fffff, PT ;  /* 0x477fffff0400780c */ /* 0x000fda0003f04070 */
[----:B------:R-:W-:Y:S05]  /*3450*/  @P0 BRA `(.L_x_6540) ;  /* 0x0000008000000947 */ /* 0x000fea0003800000 */
[----:B------:R-:W-:-:S13]  /*3460*/  ISETP.GE.U32.AND P0, PT, R4, 0x38800000, PT ;  /* 0x388000000400780c */ /* 0x000fda0003f06070 */
[----:B------:R-:W-:-:S04]  /*3470*/  @P0 SHF.R.U32.HI R0, RZ, 0x15, R2 ;  /* 0x00000015ff000819 */ /* 0x000fc80000011602 */
[----:B------:R-:W-:-:S04]  /*3480*/  @P0 LOP3.LUT R3, R0, 0x1, RZ, 0xc0, !PT ;  /* 0x0000000100030812 */ /* 0x000fc800078ec0ff */
[----:B------:R-:W-:Y:S01]  /*3490*/  @P0 IADD3 R0, R2, 0x80fffff, R3 ;  /* 0x080fffff02000810 */ /* 0x000fe20007ffe003 */
[----:B------:R-:W-:-:S03]  /*34a0*/  @!P0 FADD.FTZ R3, R4, 128 ;  /* 0x4300000004038421 */ /* 0x000fc60000010000 */
[----:B------:R-:W-:Y:S02]  /*34b0*/  @P0 SHF.R.U32.HI R0, RZ, 0x15, R0 ;  /* 0x00000015ff000819 */ /* 0x000fe40000011600 */
[----:B------:R-:W-:Y:S01]  /*34c0*/  @!P0 IADD3 R0, R3, -0x43000000, RZ ;  /* 0xbd00000003008810 */ /* 0x000fe20007ffe0ff */
[----:B------:R-:W-:Y:S05]  /*34d0*/  BRA `(.L_x_6541) ;  /* 0x0000003000007947 */ /* 0x000fea0003800000 */
.L_x_6540:
[----:B------:R-:W-:Y:S01]  /*34e0*/  IMAD.MOV.U32 R0, RZ, RZ, 0x7f ;  /* 0x0000007fff007424 */ /* 0x000fe200078e00ff */
[----:B------:R-:W-:-:S04]  /*34f0*/  ISETP.GT.U32.AND P0, PT, R4, 0x7f800000, PT ;  /* 0x7f8000000400780c */ /* 0x000fc80003f04070 */
[----:B------:R-:W-:-:S04]  /*3500*/  SEL R0, R0, 0x7c, P0 ;  /* 0x0000007c00007807 */ /* 0x000fc80000000000 */
.L_x_6541:
[----:B------:R-:W-:Y:S05]  /*3510*/  BSYNC B0 ;  /* 0x0000000000007941 */ /* 0x000fea0003800000 */
.L_x_6539:
[----:B------:R-:W-:-:S04]  /*3520*/  LOP3.LUT R2, R2, 0x80000000, RZ, 0xc0, !PT ;  /* 0x8000000002027812 */ /* 0x000fc800078ec0ff */
[----:B------:R-:W-:-:S04]  /*3530*/  SHF.R.U32.HI R3, RZ, 0x18, R2 ;  /* 0x00000018ff037819 */ /* 0x000fc80000011602 */
[----:B------:R-:W-:-:S05]  /*3540*/  LOP3.LUT R3, R0, R3, RZ, 0xfc, !PT ;  /* 0x0000000300037212 */ /* 0x000fca00078efcff */
[----:B------:R0:W-:Y:S01]  /*3550*/  STG.E.U8 [R16.64], R3 ;  /* 0x0000000310007986 */ /* 0x0001e2000c101124 */
[----:B------:R-:W-:Y:S05]  /*3560*/  BRA `(.L_x_6525) ;  /* 0x000006a000007947 */ /* 0x000fea0003800000 */
.L_x_6535:
[----:B------:R-:W-:-:S05]  /*3570*/  F2FP.BF16.PACK_AB R2, RZ, R2 ;  /* 0x00000002ff02723e */ /* 0x000fca00000010ff */
[----:B------:R0:W-:Y:S01]  /*3580*/  STG.E.U16 [R16.64], R2 ;  /* 0x0000000210007986 */ /* 0x0001e2000c101524 */
[----:B------:R-:W-:Y:S05]  /*3590*/  BRA `(.L_x_6525) ;  /* 0x0000067000007947 */ /* 0x000fea0003800000 */
.L_x_6532:
        /* <DEDUP_REMOVED lines=8> */
[----:B------:R-:W0:Y:S02]  /*3620*/  F2I.FTZ.U32.TRUNC.NTZ R3, R2 ;  /* 0x0000000200037305 */ /* 0x000e24000021f000 */
[----:B0-----:R0:W-:Y:S01]  /*3630*/  STG.E.U16 [R16.64], R3 ;  /* 0x0000000310007986 */ /* 0x0011e2000c101524 */
[----:B------:R-:W-:Y:S05]  /*3640*/  BRA `(.L_x_6525) ;  /* 0x000005c000007947 */ /* 0x000fea0003800000 */
.L_x_6544:
[----:B------:R-:W-:Y:S01]  /*3650*/  LOP3.LUT R3, R2, 0x7fffffff, RZ, 0xc0, !PT ;  /* 0x7fffffff02037812 */ /* 0x000fe200078ec0ff */
[----:B------:R-:W-:Y:S01]  /*3660*/  BSSY B0, `(.L_x_6545) ;  /* 0x0000013000007945 */ /* 0x000fe20003800000 */
[----:B------:R-:W-:Y:S02]  /*3670*/  IMAD.MOV.U32 R8, RZ, RZ, 0x80 ;  /* 0x00000080ff087424 */ /* 0x000fe400078e00ff */
        /* <DEDUP_REMOVED lines=13> */
.L_x_6547:
[----:B------:R-:W-:-:S04]  /*3750*/  LOP3.LUT R2, R2, 0x80000000, RZ, 0xc0, !PT ;  /* 0x8000000002027812 */ /* 0x000fc800078ec0ff */
[----:B------:R-:W-:-:S04]  /*3760*/  SHF.R.U32.HI R3, RZ, 0x18, R2 ;  /* 0x00000018ff037819 */ /* 0x000fc80000011602 */
[----:B------:R-:W-:-:S04]  /*3770*/  LOP3.LUT R0, R0, R3, RZ, 0xfc, !PT ;  /* 0x0000000300007212 */ /* 0x000fc800078efcff */
[----:B------:R-:W-:Y:S02]  /*3780*/  PRMT R8, R0, 0x7610, R8 ;  /* 0x0000761000087816 */ /* 0x000fe40000000008 */
.L_x_6546:
[----:B------:R-:W-:Y:S05]  /*3790*/  BSYNC B0 ;  /* 0x0000000000007941 */ /* 0x000fea0003800000 */
.L_x_6545:
[----:B------:R0:W-:Y:S01]  /*37a0*/  STG.E.U8 [R16.64], R8 ;  /* 0x0000000810007986 */ /* 0x0001e2000c101124 */
[----:B------:R-:W-:Y:S05]  /*37b0*/  BRA `(.L_x_6525) ;  /* 0x0000045000007947 */ /* 0x000fea0003800000 */
.L_x_6543:
        /* <DEDUP_REMOVED lines=16> */
.L_x_6550:
[----:B------:R-:W-:-:S04]  /*38c0*/  LOP3.LUT R2, R2, 0x80000000, RZ, 0xc0, !PT ;  /* 0x8000000002027812 */ /* 0x000fc800078ec0ff */
[----:B------:R-:W-:-:S04]  /*38d0*/  SHF.R.U32.HI R3, RZ, 0x18, R2 ;  /* 0x00000018ff037819 */ /* 0x000fc80000011602 */
[----:B------:R-:W-:-:S04]  /*38e0*/  LOP3.LUT R0, R0, R3, RZ, 0xfc, !PT ;  /* 0x0000000300007212 */ /* 0x000fc800078efcff */
[----:B------:R-:W-:Y:S02]  /*38f0*/  PRMT R8, R0, 0x7610, R8 ;  /* 0x0000761000087816 */ /* 0x000fe40000000008 */
.L_x_6549:
[----:B------:R-:W-:Y:S05]  /*3900*/  BSYNC B0 ;  /* 0x0000000000007941 */ /* 0x000fea0003800000 */
.L_x_6548:
[----:B------:R0:W-:Y:S01]  /*3910*/  STG.E.U8 [R16.64], R8 ;  /* 0x0000000810007986 */ /* 0x0001e2000c101124 */
[----:B------:R-:W-:Y:S05]  /*3920*/  BRA `(.L_x_6525) ;  /* 0x000002e000007947 */ /* 0x000fea0003800000 */
.L_x_6542:
[----:B------:R-:W-:-:S13]  /*3930*/  ISETP.NE.AND P0, PT, R3, 0x1c, PT ;  /* 0x0000001c0300780c */ /* 0x000fda0003f05270 */
[----:B------:R-:W-:Y:S05]  /*3940*/  @!P0 BRA `(.L_x_6551) ;  /* 0x000002a000008947 */ /* 0x000fea0003800000 */
[----:B------:R-:W-:-:S13]  /*3950*/  ISETP.NE.AND P0, PT, R3, 0x1d, PT ;  /* 0x0000001d0300780c */ /* 0x000fda0003f05270 */
[----:B------:R-:W-:Y:S05]  /*3960*/  @!P0 BRA `(.L_x_6552) ;  /* 0x0000025000008947 */ /* 0x000fea0003800000 */
[----:B------:R-:W-:-:S13]  /*3970*/  ISETP.NE.AND P0, PT, R3, 0x2c, PT ;  /* 0x0000002c0300780c */ /* 0x000fda0003f05270 */
[----:B------:R-:W-:Y:S05]  /*3980*/  @P0 BRA `(.L_x_6524) ;  /* 0x000000f000000947 */ /* 0x000fea0003800000 */
[----:B------:R-:W-:Y:S02]  /*3990*/  SHF.R.U32.HI R4, RZ, 0x17, R2 ;  /* 0x00000017ff047819 */ /* 0x000fe40000011602 */
[----:B------:R-:W-:Y:S02]  /*39a0*/  PLOP3.LUT P0, PT, PT, PT, PT, 0x80, 0x0 ;  /* 0x000000000000781c */ /* 0x000fe40003f0f070 */
        /* <DEDUP_REMOVED lines=13> */
.L_x_6524:
        /* <DEDUP_REMOVED lines=20> */
.L_x_6552:
[----:B------:R-:W0:Y:S02]  /*3bc0*/  F2I.U64.TRUNC R2, R2 ;  /* 0x0000000200027311 */ /* 0x000e24000020d800 */
[----:B0-----:R0:W-:Y:S01]  /*3bd0*/  STG.E.64 [R16.64], R2 ;  /* 0x0000000210007986 */ /* 0x0011e2000c101b24 */
[----:B------:R-:W-:Y:S05]  /*3be0*/  BRA `(.L_x_6525) ;  /* 0x0000002000007947 */ /* 0x000fea0003800000 */
.L_x_6551:
[----:B------:R-:W0:Y:S02]  /*3bf0*/  F2I.FTZ.U32.TRUNC.NTZ R3, R2 ;  /* 0x0000000200037305 */ /* 0x000e24000021f000 */
[----:B0-----:R0:W-:Y:S02]  /*3c00*/  STG.E [R16.64], R3 ;  /* 0x0000000310007986 */ /* 0x0011e4000c101924 */
.L_x_6525:
[----:B------:R-:W-:-:S05]  /*3c10*/  IMAD R18, R19, 0x200, R18 ;  /* 0x0000020013127824 */ /* 0x000fca00078e0212 */
[----:B------:R-:W-:Y:S02]  /*3c20*/  IADD3 R23, R18, 0x80, RZ ;  /* 0x0000008012177810 */ /* 0x000fe40007ffe0ff */
.L_x_6459:
[----:B------:R-:W-:Y:S05]  /*3c30*/  BSYNC B7 ;  /* 0x0000000000077941 */ /* 0x000fea0003800000 */
.L_x_6458:
        /* <DEDUP_REMOVED lines=258> */
.L_x_6555:
        /* <DEDUP_REMOVED lines=20> */
.L_x_6560:
[----:B------:R-:W2:Y:S02]  /*4da0*/  LDG.E.U8 R2, [R2.64] ;  /* 0x0000002402027981 */ /* 0x000ea4000c1e1100 */
[----:B--2---:R0:W1:Y:S01]  /*4db0*/  I2F.U16 R19, R2 ;  /* 0x0000000200137306 */ /* 0x0040620000101000 */
[----:B------:R-:W-:Y:S05]  /*4dc0*/  BRA `(.L_x_6562) ;  /* 0x00000ca000007947 */ /* 0x000fea0003800000 */
.L_x_6559:
        /* <DEDUP_REMOVED lines=9> */
.L_x_6564:
[----:B------:R-:W2:Y:S02]  /*4e60*/  LDG.E R2, [R2.64] ;  /* 0x0000002402027981 */ /* 0x000ea4000c1e1900 */
[----:B--2---:R0:W1:Y:S01]  /*4e70*/  I2F R19, R2 ;  /* 0x0000000200137306 */ /* 0x0040620000201400 */
[----:B------:R-:W-:Y:S05]  /*4e80*/  BRA `(.L_x_6562) ;  /* 0x00000be000007947 */ /* 0x000fea0003800000 */
.L_x_6563:
[----:B------:R-:W2:Y:S02]  /*4e90*/  LDG.E.U16 R2, [R2.64] ;  /* 0x0000002402027981 */ /* 0x000ea4000c1e1500 */
[----:B--2---:R0:W1:Y:S01]  /*4ea0*/  I2F.S16 R19, R2 ;  /* 0x0000000200137306 */ /* 0x0040620000101400 */
[----:B------:R-:W-:Y:S05]  /*4eb0*/  BRA `(.L_x_6562) ;  /* 0x00000bb000007947 */ /* 0x000fea0003800000 */
.L_x_6558:
        /* <DEDUP_REMOVED lines=8> */
.L_x_6566:
[----:B------:R-:W2:Y:S02]  /*4f40*/  LDG.E.U16 R2, [R2.64] ;  /* 0x0000002402027981 */ /* 0x000ea4000c1e1500 */
[----:B--2---:R-:W-:Y:S01]  /*4f50*/  HADD2.F32 R19, -RZ, R2.H0_H0 ;  /* 0x20000002ff137230 */ /* 0x004fe20000004100 */
[----:B------:R-:W-:Y:S05]  /*4f60*/  BRA `(.L_x_6562) ;  /* 0x00000b0000007947 */ /* 0x000fea0003800000 */
.L_x_6565:
        /* <DEDUP_REMOVED lines=8> */
.L_x_6568:
[----:B------:R-:W2:Y:S02]  /*4ff0*/  LDG.E.U16 R2, [R2.64] ;  /* 0x0000002402027981 */ /* 0x000ea4000c1e1500 */
[----:B--2---:R-:W-:Y:S01]  /*5000*/  HADD2.F32 R19, -RZ, R2.H0_H0 ;  /* 0x20000002ff137230 */ /* 0x004fe20000004100 */
[----:B------:R-:W-:Y:S05]  /*5010*/  BRA `(.L_x_6562) ;  /* 0x00000a5000007947 */ /* 0x000fea0003800000 */
.L_x_6567:
[----:B------:R-:W2:Y:S02]  /*5020*/  LDG.E.64 R2, [R2.64] ;  /* 0x0000002402027981 */ /* 0x000ea4000c1e1b00 */
[----:B--2---:R-:W0:Y:S01]  /*5030*/  F2F.F32.F64 R19, R2 ;  /* 0x0000000200137310 */ /* 0x004e220000301000 */
[----:B------:R-:W0:-:S14]  /*5040*/  DSETP.GEU.AND P0, PT, |R2|, c[0x2][0x0], PT ;  /* 0x008000000200762a */ /* 0x000e1c0003f0e200 */
[----:B0-----:R-:W-:Y:S01]  /*5050*/  @!P0 FMUL R19, R19, 1.175494350822287508e-38 ;  /* 0x0080000013138820 */ /* 0x001fe20000400000 */
[----:B------:R-:W-:Y:S05]  /*5060*/  BRA `(.L_x_6562) ;  /* 0x00000a0000007947 */ /* 0x000fea0003800000 */
.L_x_6557:
        /* <DEDUP_REMOVED lines=12> */
.L_x_6571:
[----:B------:R-:W2:Y:S02]  /*5130*/  LDG.E.64 R2, [R2.64] ;  /* 0x0000002402027981 */ /* 0x000ea4000c1e1b00 */
[----:B--2---:R-:W0:Y:S01]  /*5140*/  F2F.F32.F64 R19, R2 ;  /* 0x0000000200137310 */ /* 0x004e220000301000 */
[----:B------:R-:W0:-:S14]  /*5150*/  DSETP.GEU.AND P0, PT, |R2|, c[0x2][0x0], PT ;  /* 0x008000000200762a */ /* 0x000e1c0003f0e200 */
[----:B0-----:R-:W-:Y:S01]  /*5160*/  @!P0 FMUL R19, R19, 1.175494350822287508e-38 ;  /* 0x0080000013138820 */ /* 0x001fe20000400000 */
[----:B------:R-:W-:Y:S05]  /*5170*/  BRA `(.L_x_6562) ;  /* 0x000008f000007947 */ /* 0x000fea0003800000 */
.L_x_6570:
        /* <DEDUP_REMOVED lines=26> */
.L_x_6573:
        /* <DEDUP_REMOVED lines=13> */
.L_x_6572:
[----:B------:R-:W2:Y:S02]  /*53f0*/  LDG.E.U16 R2, [R2.64] ;  /* 0x0000002402027981 */ /* 0x000ea4000c1e1500 */
[----:B--2---:R-:W-:Y:S01]  /*5400*/  PRMT R19, RZ, 0x5410, R2 ;  /* 0x00005410ff137816 */ /* 0x004fe20000000002 */
[----:B------:R-:W-:Y:S05]  /*5410*/  BRA `(.L_x_6562) ;  /* 0x0000065000007947 */ /* 0x000fea0003800000 */
.L_x_6569:
        /* <DEDUP_REMOVED lines=11> */
.L_x_6576:
        /* <DEDUP_REMOVED lines=20> */
.L_x_6578:
[----:B------:R-:W-:Y:S05]  /*5610*/  BSYNC B0 ;  /* 0x0000000000007941 */ /* 0x000fea0003800000 */
.L_x_6577:
[----:B------:R-:W-:Y:S01]  /*5620*/  IMAD.SHL.U32 R2, R2, 0x100000, RZ ;  /* 0x0010000002027824 */ /* 0x000fe200078e00ff */
[----:B------:R-:W-:-:S04]  /*5630*/  LEA R0, R0, 0x3b800000, 0x17 ;  /* 0x3b80000000007811 */ /* 0x000fc800078eb8ff */
[----:B------:R-:W-:Y:S01]  /*5640*/  LOP3.LUT R19, R0, R2, R19, 0xfe, !PT ;  /* 0x0000000200137212 */ /* 0x000fe200078efe13 */
[----:B------:R-:W-:Y:S05]  /*5650*/  BRA `(.L_x_6562) ;  /* 0x0000041000007947 */ /* 0x000fea0003800000 */
.L_x_6575:
        /* <DEDUP_REMOVED lines=20> */
.L_x_6580:
[----:B------:R-:W-:Y:S05]  /*57a0*/  BSYNC B0 ;  /* 0x0000000000007941 */ /* 0x000fea0003800000 */
.L_x_6579:
[----:B------:R-:W-:Y:S01]  /*57b0*/  IMAD.SHL.U32 R2, R2, 0x200000, RZ ;  /* 0x0020000002027824 */ /* 0x000fe200078e00ff */
[----:B------:R-:W-:-:S04]  /*57c0*/  LEA R0, R0, 0x37800000, 0x17 ;  /* 0x3780000000007811 */ /* 0x000fc800078eb8ff */
[----:B------:R-:W-:Y:S01]  /*57d0*/  LOP3.LUT R19, R0, R2, R19, 0xfe, !PT ;  /* 0x0000000200137212 */ /* 0x000fe200078efe13 */
[----:B------:R-:W-:Y:S05]  /*57e0*/  BRA `(.L_x_6562) ;  /* 0x0000028000007947 */ /* 0x000fea0003800000 */
.L_x_6574:
        /* <DEDUP_REMOVED lines=14> */
.L_x_6561:
        /* <DEDUP_REMOVED lines=21> */
.L_x_6582:
[----:B------:R-:W2:Y:S02]  /*5a20*/  LDG.E.64 R2, [R2.64] ;  /* 0x0000002402027981 */ /* 0x000ea4000c1e1b00 */
[----:B--2---:R0:W1:Y:S01]  /*5a30*/  I2F.U64 R19, R2 ;  /* 0x0000000200137312 */ /* 0x0040620000301000 */
[----:B------:R-:W-:Y:S05]  /*5a40*/  BRA `(.L_x_6562) ;  /* 0x0000002000007947 */ /* 0x000fea0003800000 */
.L_x_6581:
[----:B------:R-:W2:Y:S02]  /*5a50*/  LDG.E R2, [R2.64] ;  /* 0x0000002402027981 */ /* 0x000ea4000c1e1900 */
[----:B--2---:R0:W1:Y:S02]  /*5a60*/  I2F.U32 R19, R2 ;  /* 0x0000000200137306 */ /* 0x0040640000201000 */
.L_x_6562:
[----:B------:R-:W-:Y:S05]  /*5a70*/  BSYNC B6 ;  /* 0x0000000000067941 */ /* 0x000fea0003800000 */
.L_x_6556:
        /* <DEDUP_REMOVED lines=16> */
.L_x_6586:
[----:B------:R0:W5:Y:S01]  /*5b80*/  LDG.E.U8 R0, [R4.64] ;  /* 0x0000002404007981 */ /* 0x000162000c1e1100 */
[----:B------:R-:W-:Y:S05]  /*5b90*/  BRA `(.L_x_6588) ;  /* 0x00000dc000007947 */ /* 0x000fea0003800000 */
.L_x_6585:
        /* <DEDUP_REMOVED lines=8> */
.L_x_6590:
[----:B------:R0:W5:Y:S01]  /*5c20*/  LDG.E.U8 R0, [R4.64] ;  /* 0x0000002404007981 */ /* 0x000162000c1e1100 */
[----:B------:R-:W-:Y:S05]  /*5c30*/  BRA `(.L_x_6588) ;  /* 0x00000d2000007947 */ /* 0x000fea0003800000 */
.L_x_6589:
[----:B------:R0:W5:Y:S01]  /*5c40*/  LDG.E.U16 R0, [R4.64] ;  /* 0x0000002404007981 */ /* 0x000162000c1e1500 */
[----:B------:R-:W-:Y:S05]  /*5c50*/  BRA `(.L_x_6588) ;  /* 0x00000d0000007947 */ /* 0x000fea0003800000 */
.L_x_6584:
        /* <DEDUP_REMOVED lines=10> */
.L_x_6592:
[----:B------:R-:W2:Y:S02]  /*5d00*/  LDG.E.U16 R2, [R4.64] ;  /* 0x0000002404027981 */ /* 0x000ea4000c1e1500 */
[----:B--2---:R-:W-:-:S06]  /*5d10*/  HADD2.F32 R2, -RZ, R2.H0_H0 ;  /* 0x20000002ff027230 */ /* 0x004fcc0000004100 */
[----:B------:R-:W0:Y:S02]  /*5d20*/  F2I.S64.TRUNC R2, R2 ;  /* 0x0000000200027311 */ /* 0x000e24000020d900 */
[----:B0-----:R-:W-:Y:S01]  /*5d30*/  PRMT R0, R2, 0x7610, R0 ;  /* 0x0000761002007816 */ /* 0x001fe20000000000 */
[----:B------:R-:W-:Y:S05]  /*5d40*/  BRA `(.L_x_6588) ;  /* 0x00000c1000007947 */ /* 0x000fea0003800000 */
.L_x_6591:
        /* <DEDUP_REMOVED lines=10> */
.L_x_6594:
[----:B------:R-:W2:Y:S02]  /*5df0*/  LDG.E.U16 R4, [R4.64] ;  /* 0x0000002404047981 */ /* 0x000ea4000c1e1500 */
[----:B--2---:R-:W-:-:S06]  /*5e00*/  HADD2.F32 R2, -RZ, R4.H0_H0 ;  /* 0x20000004ff027230 */ /* 0x004fcc0000004100 */
[----:B------:R-:W0:Y:S02]  /*5e10*/  F2I.S64.TRUNC R2, R2 ;  /* 0x0000000200027311 */ /* 0x000e24000020d900 */
[----:B0-----:R-:W-:Y:S01]  /*5e20*/  PRMT R0, R2, 0x7610, R0 ;  /* 0x0000761002007816 */ /* 0x001fe20000000000 */
[----:B------:R-:W-:Y:S05]  /*5e30*/  BRA `(.L_x_6588) ;  /* 0x00000b2000007947 */ /* 0x000fea0003800000 */
.L_x_6593:
[----:B------:R-:W2:Y:S02]  /*5e40*/  LDG.E.64 R2, [R4.64] ;  /* 0x0000002404027981 */ /* 0x000ea4000c1e1b00 */
[----:B--2---:R-:W0:Y:S02]  /*5e50*/  F2I.S64.F64.TRUNC R2, R2 ;  /* 0x0000000200027311 */ /* 0x004e24000030d900 */
[----:B0-----:R-:W-:Y:S01]  /*5e60*/  PRMT R0, R2, 0x7610, R0 ;  /* 0x0000761002007816 */ /* 0x001fe20000000000 */
[----:B------:R-:W-:Y:S05]  /*5e70*/  BRA `(.L_x_6588) ;  /* 0x00000ae000007947 */ /* 0x000fea0003800000 */
.L_x_6583:
        /* <DEDUP_REMOVED lines=12> */
.L_x_6597:
[----:B------:R-:W2:Y:S02]  /*5f40*/  LDG.E.64 R4, [R4.64] ;  /* 0x0000002404047981 */ /* 0x000ea4000c1e1b00 */
[----:B--2---:R-:W0:Y:S02]  /*5f50*/  F2I.S64.F64.TRUNC R2, R4 ;  /* 0x0000000400027311 */ /* 0x004e24000030d900 */
[----:B0-----:R-:W-:Y:S01]  /*5f60*/  PRMT R0, R2, 0x7610, R0 ;  /* 0x0000761002007816 */ /* 0x001fe20000000000 */
[----:B------:R-:W-:Y:S05]  /*5f70*/  BRA `(.L_x_6588) ;  /* 0x000009e000007947 */ /* 0x000fea0003800000 */
.L_x_6596:
        /* <DEDUP_REMOVED lines=28> */
.L_x_6599:
        /* <DEDUP_REMOVED lines=15> */
.L_x_6598:
[----:B------:R-:W2:Y:S02]  /*6230*/  LDG.E.U16 R2, [R4.64] ;  /* 0x0000002404027981 */ /* 0x000ea4000c1e1500 */
[----:B--2---:R-:W-:-:S06]  /*6240*/  PRMT R2, RZ, 0x5410, R2 ;  /* 0x00005410ff027816 */ /* 0x004fcc0000000002 */
[----:B------:R-:W0:Y:S02]  /*6250*/  F2I.S64.TRUNC R2, R2 ;  /* 0x0000000200027311 */ /* 0x000e24000020d900 */
[----:B0-----:R-:W-:Y:S01]  /*6260*/  PRMT R0, R2, 0x7610, R0 ;  /* 0x0000761002007816 */ /* 0x001fe20000000000 */
[----:B------:R-:W-:Y:S05]  /*6270*/  BRA `(.L_x_6588) ;  /* 0x000006e000007947 */ /* 0x000fea0003800000 */
.L_x_6595:
        /* <DEDUP_REMOVED lines=10> */
.L_x_6602:
        /* <DEDUP_REMOVED lines=21> */
.L_x_6606:
[----:B------:R-:W-:Y:S05]  /*6470*/  BSYNC B1 ;  /* 0x0000000000017941 */ /* 0x000fea0003800000 */
.L_x_6605:
[----:B------:R-:W-:Y:S01]  /*6480*/  IMAD.SHL.U32 R2, R2, 0x100000, RZ ;  /* 0x0010000002027824 */ /* 0x000fe200078e00ff */
[----:B------:R-:W-:-:S04]  /*6490*/  LEA R3, R0, 0x3b800000, 0x17 ;  /* 0x3b80000000037811 */ /* 0x000fc800078eb8ff */
[----:B------:R-:W-:Y:S02]  /*64a0*/  LOP3.LUT R2, R3, R2, R4, 0xfe, !PT ;  /* 0x0000000203027212 */ /* 0x000fe400078efe04 */
.L_x_6604:
[----:B------:R-:W-:Y:S05]  /*64b0*/  BSYNC B0 ;  /* 0x0000000000007941 */ /* 0x000fea0003800000 */
.L_x_6603:
[----:B------:R-:W0:Y:S02]  /*64c0*/  F2I.S64.TRUNC R2, R2 ;  /* 0x0000000200027311 */ /* 0x000e24000020d900 */
[----:B0-----:R-:W-:Y:S01]  /*64d0*/  PRMT R0, R2, 0x7610, R0 ;  /* 0x0000761002007816 */ /* 0x001fe20000000000 */
[----:B------:R-:W-:Y:S05]  /*64e0*/  BRA `(.L_x_6588) ;  /* 0x0000047000007947 */ /* 0x000fea0003800000 */
.L_x_6601:
        /* <DEDUP_REMOVED lines=21> */
.L_x_6610:
[----:B------:R-:W-:Y:S05]  /*6640*/  BSYNC B1 ;  /* 0x0000000000017941 */ /* 0x000fea0003800000 */
.L_x_6609:
[----:B------:R-:W-:Y:S01]  /*6650*/  IMAD.SHL.U32 R2, R2, 0x200000, RZ ;  /* 0x0020000002027824 */ /* 0x000fe200078e00ff */
[----:B------:R-:W-:-:S04]  /*6660*/  LEA R3, R0, 0x37800000, 0x17 ;  /* 0x3780000000037811 */ /* 0x000fc800078eb8ff */
[----:B------:R-:W-:Y:S02]  /*6670*/  LOP3.LUT R2, R3, R2, R4, 0xfe, !PT ;  /* 0x0000000203027212 */ /* 0x000fe400078efe04 */
.L_x_6608:
[----:B------:R-:W-:Y:S05]  /*6680*/  BSYNC B0 ;  /* 0x0000000000007941 */ /* 0x000fea0003800000 */
.L_x_6607:
[----:B------:R-:W0:Y:S02]  /*6690*/  F2I.S64.TRUNC R2, R2 ;  /* 0x0000000200027311 */ /* 0x000e24000020d900 */
[----:B0-----:R-:W-:Y:S01]  /*66a0*/  PRMT R0, R2, 0x7610, R0 ;  /* 0x0000761002007816 */ /* 0x001fe20000000000 */
[----:B------:R-:W-:Y:S05]  /*66b0*/  BRA `(.L_x_6588) ;  /* 0x000002a000007947 */ /* 0x000fea0003800000 */
.L_x_6600:
        /* <DEDUP_REMOVED lines=14> */
.L_x_6614:
[----:B------:R-:W-:Y:S05]  /*67a0*/  BSYNC B0 ;  /* 0x0000000000007941 */ /* 0x000fea0003800000 */
.L_x_6613:
[----:B------:R-:W0:Y:S02]  /*67b0*/  F2I.S64.TRUNC R2, R2 ;  /* 0x0000000200027311 */ /* 0x000e24000020d900 */
[----:B0-----:R-:W-:Y:S01]  /*67c0*/  PRMT R0, R2, 0x7610, R0 ;  /* 0x0000761002007816 */ /* 0x001fe20000000000 */
[----:B------:R-:W-:Y:S05]  /*67d0*/  BRA `(.L_x_6588) ;  /* 0x0000018000007947 */ /* 0x000fea0003800000 */
.L_x_6587:
        /* <DEDUP_REMOVED lines=21> */
.L_x_6612:
[----:B------:R0:W5:Y:S01]  /*6930*/  LDG.E.U8 R0, [R4.64] ;  /* 0x0000002404007981 */ /* 0x000162000c1e1100 */
[----:B------:R-:W-:Y:S05]  /*6940*/  BRA `(.L_x_6588) ;  /* 0x0000001000007947 */ /* 0x000fea0003800000 */
.L_x_6611:
[----:B------:R0:W5:Y:S02]  /*6950*/  LDG.E.U8 R0, [R4.64] ;  /* 0x0000002404007981 */ /* 0x000164000c1e1100 */
.L_x_6588:
        /* <DEDUP_REMOVED lines=19> */
.L_x_6618:
[----:B------:R-:W0:Y:S02]  /*6a90*/  F2I.S64.TRUNC R2, R2 ;  /* 0x0000000200027311 */ /* 0x000e24000020d900 */
[----:B0-----:R-:W-:-:S05]  /*6aa0*/  IMAD.MOV.U32 R5, RZ, RZ, R2 ;  /* 0x000000ffff057224 */ /* 0x001fca00078e0002 */
[----:B------:R0:W-:Y:S01]  /*6ab0*/  STG.E.U8 [R16.64], R5 ;  /* 0x0000000510007986 */ /* 0x0001e2000c101124 */
[----:B------:R-:W-:Y:S05]  /*6ac0*/  BRA `(.L_x_6620) ;  /* 0x00000d3000007947 */ /* 0x000fea0003800000 */
.L_x_6617:
        /* <DEDUP_REMOVED lines=9> */
.L_x_6622:
[----:B------:R-:W0:Y:S02]  /*6b60*/  F2I.FTZ.TRUNC.NTZ R3, R2 ;  /* 0x0000000200037305 */ /* 0x000e24000021f100 */
[----:B0-----:R0:W-:Y:S01]  /*6b70*/  STG.E [R16.64], R3 ;  /* 0x0000000310007986 */ /* 0x0011e2000c101924 */
[----:B------:R-:W-:Y:S05]  /*6b80*/  BRA `(.L_x_6620) ;  /* 0x00000c7000007947 */ /* 0x000fea0003800000 */
.L_x_6621:
[----:B------:R-:W0:Y:S02]  /*6b90*/  F2I.FTZ.TRUNC.NTZ R3, R2 ;  /* 0x0000000200037305 */ /* 0x000e24000021f100 */
[----:B0-----:R0:W-:Y:S01]  /*6ba0*/  STG.E.U16 [R16.64], R3 ;  /* 0x0000000310007986 */ /* 0x0011e2000c101524 */
[----:B------:R-:W-:Y:S05]  /*6bb0*/  BRA `(.L_x_6620) ;  /* 0x00000c4000007947 */ /* 0x000fea0003800000 */
.L_x_6616:
        /* <DEDUP_REMOVED lines=8> */
.L_x_6624:
[----:B------:R-:W-:-:S05]  /*6c40*/  F2FP.PACK_AB R2, RZ, R2 ;  /* 0x00000002ff02723e */ /* 0x000fca00000000ff */
[----:B------:R0:W-:Y:S01]  /*6c50*/  STG.E.U16 [R16.64], R2 ;  /* 0x0000000210007986 */ /* 0x0001e2000c101524 */
[----:B------:R-:W-:Y:S05]  /*6c60*/  BRA `(.L_x_6620) ;  /* 0x00000b9000007947 */ /* 0x000fea0003800000 */
.L_x_6623:
        /* <DEDUP_REMOVED lines=9> */
.L_x_6626:
[----:B------:R-:W-:-:S04]  /*6d00*/  F2FP.PACK_AB R3, RZ, R2 ;  /* 0x00000002ff03723e */ /* 0x000fc800000000ff */
[----:B------:R-:W-:-:S05]  /*6d10*/  PRMT R3, R3, 0x5410, RZ ;  /* 0x0000541003037816 */ /* 0x000fca00000000ff */
[----:B------:R0:W-:Y:S01]  /*6d20*/  STG.E [R16.64], R3 ;  /* 0x0000000310007986 */ /* 0x0001e2000c101924 */
[----:B------:R-:W-:Y:S05]  /*6d30*/  BRA `(.L_x_6620) ;  /* 0x00000ac000007947 */ /* 0x000fea0003800000 */
.L_x_6625:
[----:B------:R-:W-:-:S06]  /*6d40*/  FMUL.FTZ R2, R2, 1 ;  /* 0x3f80000002027820 */ /* 0x000fcc0000410000 */
[----:B------:R-:W0:Y:S02]  /*6d50*/  F2F.F64.F32 R2, R2 ;  /* 0x0000000200027310 */ /* 0x000e240000201800 */
[----:B0-----:R0:W-:Y:S01]  /*6d60*/  STG.E.64 [R16.64], R2 ;  /* 0x0000000210007986 */ /* 0x0011e2000c101b24 */
[----:B------:R-:W-:Y:S05]  /*6d70*/  BRA `(.L_x_6620) ;  /* 0x00000a8000007947 */ /* 0x000fea0003800000 */
.L_x_6615:
        /* <DEDUP_REMOVED lines=12> */
.L_x_6629:
[----:B------:R-:W-:Y:S01]  /*6e40*/  FMUL.FTZ R4, R2, 1 ;  /* 0x3f80000002047820 */ /* 0x000fe20000410000 */
[----:B------:R-:W-:-:S05]  /*6e50*/  CS2R R6, SRZ ;  /* 0x0000000000067805 */ /* 0x000fca000001ff00 */
[----:B------:R-:W0:Y:S02]  /*6e60*/  F2F.F64.F32 R4, R4 ;  /* 0x0000000400047310 */ /* 0x000e240000201800 */
[----:B0-----:R0:W-:Y:S01]  /*6e70*/  STG.E.128 [R16.64], R4 ;  /* 0x0000000410007986 */ /* 0x0011e2000c101d24 */
[----:B------:R-:W-:Y:S05]  /*6e80*/  BRA `(.L_x_6620) ;  /* 0x0000097000007947 */ /* 0x000fea0003800000 */
.L_x_6628:
        /* <DEDUP_REMOVED lines=20> */
.L_x_6633:
[----:B------:R-:W-:Y:S05]  /*6fd0*/  BSYNC B0 ;  /* 0x0000000000007941 */ /* 0x000fea0003800000 */
.L_x_6632:
[----:B------:R-:W-:-:S05]  /*6fe0*/  LOP3.LUT R5, R0, R5, RZ, 0xfc, !PT ;  /* 0x0000000500057212 */ /* 0x000fca00078efcff */
[----:B------:R0:W-:Y:S01]  /*6ff0*/  STG.E.U8 [R16.64], R5 ;  /* 0x0000000510007986 */ /* 0x0001e2000c101124 */
[----:B------:R-:W-:Y:S05]  /*7000*/  BRA `(.L_x_6620) ;  /* 0x000007f000007947 */ /* 0x000fea0003800000 */
.L_x_6631:
        /* <DEDUP_REMOVED lines=12> */
.L_x_6635:
[----:B------:R-:W-:Y:S01]  /*70d0*/  IMAD.MOV.U32 R0, RZ, RZ, 0x7f ;  /* 0x0000007fff007424 */ /* 0x000fe200078e00ff */
[----:B------:R-:W-:-:S04]  /*70e0*/  ISETP.GT.U32.AND P0, PT, R4, 0x7f800000, PT ;  /* 0x7f8000000400780c */ /* 0x000fc80003f04070 */
[----:B------:R-:W-:-:S04]  /*70f0*/  SEL R0, R0, 0x7c, P0 ;  /* 0x0000007c00007807 */ /* 0x000fc80000000000 */
.L_x_6636:
[----:B------:R-:W-:Y:S05]  /*7100*/  BSYNC B0 ;  /* 0x0000000000007941 */ /* 0x000fea0003800000 */
.L_x_6634:
[----:B------:R-:W-:-:S04]  /*7110*/  LOP3.LUT R2, R2, 0x80000000, RZ, 0xc0, !PT ;  /* 0x8000000002027812 */ /* 0x000fc800078ec0ff */
[----:B------:R-:W-:-:S04]  /*7120*/  SHF.R.U32.HI R3, RZ, 0x18, R2 ;  /* 0x00000018ff037819 */ /* 0x000fc80000011602 */
[----:B------:R-:W-:-:S05]  /*7130*/  LOP3.LUT R3, R0, R3, RZ, 0xfc, !PT ;  /* 0x0000000300037212 */ /* 0x000fca00078efcff */
[----:B------:R0:W-:Y:S01]  /*7140*/  STG.E.U8 [R16.64], R3 ;  /* 0x0000000310007986 */ /* 0x0001e2000c101124 */
[----:B------:R-:W-:Y:S05]  /*7150*/  BRA `(.L_x_6620) ;  /* 0x000006a000007947 */ /* 0x000fea0003800000 */
.L_x_6630:
[----:B------:R-:W-:-:S05]  /*7160*/  F2FP.BF16.PACK_AB R2, RZ, R2 ;  /* 0x00000002ff02723e */ /* 0x000fca00000010ff */
[----:B------:R0:W-:Y:S01]  /*7170*/  STG.E.U16 [R16.64], R2 ;  /* 0x0000000210007986 */ /* 0x0001e2000c101524 */
[----:B------:R-:W-:Y:S05]  /*7180*/  BRA `(.L_x_6620) ;  /* 0x0000067000007947 */ /* 0x000fea0003800000 */
.L_x_6627:
        /* <DEDUP_REMOVED lines=11> */
.L_x_6639:
        /* <DEDUP_REMOVED lines=16> */
.L_x_6642:
[----:B------:R-:W-:-:S04]  /*7340*/  LOP3.LUT R2, R2, 0x80000000, RZ, 0xc0, !PT ;  /* 0x8000000002027812 */ /* 0x000fc800078ec0ff */
[----:B------:R-:W-:-:S04]  /*7350*/  SHF.R.U32.HI R3, RZ, 0x18, R2 ;  /* 0x00000018ff037819 */ /* 0x000fc80000011602 */
[----:B------:R-:W-:-:S04]  /*7360*/  LOP3.LUT R0, R0, R3, RZ, 0xfc, !PT ;  /* 0x0000000300007212 */ /* 0x000fc800078efcff */
[----:B------:R-:W-:Y:S02]  /*7370*/  PRMT R8, R0, 0x7610, R8 ;  /* 0x0000761000087816 */ /* 0x000fe40000000008 */
.L_x_6641:
[----:B------:R-:W-:Y:S05]  /*7380*/  BSYNC B0 ;  /* 0x0000000000007941 */ /* 0x000fea0003800000 */
.L_x_6640:
[----:B------:R0:W-:Y:S01]  /*7390*/  STG.E.U8 [R16.64], R8 ;  /* 0x0000000810007986 */ /* 0x0001e2000c101124 */
[----:B------:R-:W-:Y:S05]  /*73a0*/  BRA `(.L_x_6620) ;  /* 0x0000045000007947 */ /* 0x000fea0003800000 */
.L_x_6638:
        /* <DEDUP_REMOVED lines=16> */
.L_x_6645:
[----:B------:R-:W-:-:S04]  /*74b0*/  LOP3.LUT R2, R2, 0x80000000, RZ, 0xc0, !PT ;  /* 0x8000000002027812 */ /* 0x000fc800078ec0ff */
[----:B------:R-:W-:-:S04]  /*74c0*/  SHF.R.U32.HI R3, RZ, 0x18, R2 ;  /* 0x00000018ff037819 */ /* 0x000fc80000011602 */
[----:B------:R-:W-:-:S04]  /*74d0*/  LOP3.LUT R0, R0, R3, RZ, 0xfc, !PT ;  /* 0x0000000300007212 */ /* 0x000fc800078efcff */
[----:B------:R-:W-:Y:S02]  /*74e0*/  PRMT R8, R0, 0x7610, R8 ;  /* 0x0000761000087816 */ /* 0x000fe40000000008 */
.L_x_6644:
[----:B------:R-:W-:Y:S05]  /*74f0*/  BSYNC B0 ;  /* 0x0000000000007941 */ /* 0x000fea0003800000 */
.L_x_6643:
[----:B------:R0:W-:Y:S01]  /*7500*/  STG.E.U8 [R16.64], R8 ;  /* 0x0000000810007986 */ /* 0x0001e2000c101124 */
[----:B------:R-:W-:Y:S05]  /*7510*/  BRA `(.L_x_6620) ;  /* 0x000002e000007947 */ /* 0x000fea0003800000 */
.L_x_6637:
        /* <DEDUP_REMOVED lines=21> */
.L_x_6619:
        /* <DEDUP_REMOVED lines=20> */
.L_x_6647:
[----:B------:R-:W0:Y:S02]  /*77b0*/  F2I.U64.TRUNC R2, R2 ;  /* 0x0000000200027311 */ /* 0x000e24000020d800 */
[----:B0-----:R0:W-:Y:S01]  /*77c0*/  STG.E.64 [R16.64], R2 ;  /* 0x0000000210007986 */ /* 0x0011e2000c101b24 */
[----:B------:R-:W-:Y:S05]  /*77d0*/  BRA `(.L_x_6620) ;  /* 0x0000002000007947 */ /* 0x000fea0003800000 */
.L_x_6646:
[----:B------:R-:W0:Y:S02]  /*77e0*/  F2I.FTZ.U32.TRUNC.NTZ R3, R2 ;  /* 0x0000000200037305 */ /* 0x000e24000021f000 */
[----:B0-----:R0:W-:Y:S02]  /*77f0*/  STG.E [R16.64], R3 ;  /* 0x0000000310007986 */ /* 0x0011e4000c101924 */
.L_x_6620:
[----:B------:R-:W-:-:S04]  /*7800*/  IADD3 R23, R23, 0x80, RZ ;  /* 0x0000008017177810 */ /* 0x000fc80007ffe0ff */
[----:B------:R-:W-:-:S13]  /*7810*/  ISETP.GE.AND P0, PT, R23, c[0x0][0x160], PT ;  /* 0x0000580017007a0c */ /* 0x000fda0003f06270 */
        /* <DEDUP_REMOVED lines=256> */
.L_x_6648:
        /* <DEDUP_REMOVED lines=20> */
.L_x_6653:
[----:B------:R-:W2:Y:S02]  /*8960*/  LDG.E.U8 R2, [R2.64] ;  /* 0x0000002402027981 */ /* 0x000ea4000c1e1100 */
[----:B--2---:R0:W1:Y:S01]  /*8970*/  I2F.U16 R19, R2 ;  /* 0x0000000200137306 */ /* 0x0040620000101000 */
[----:B------:R-:W-:Y:S05]  /*8980*/  BRA `(.L_x_6655) ;  /* 0x00000ca000007947 */ /* 0x000fea0003800000 */
.L_x_6652:
        /* <DEDUP_REMOVED lines=9> */
.L_x_6657:
[----:B------:R-:W2:Y:S02]  /*8a20*/  LDG.E R2, [R2.64] ;  /* 0x0000002402027981 */ /* 0x000ea4000c1e1900 */
[----:B--2---:R0:W1:Y:S01]  /*8a30*/  I2F R19, R2 ;  /* 0x0000000200137306 */ /* 0x0040620000201400 */
[----:B------:R-:W-:Y:S05]  /*8a40*/  BRA `(.L_x_6655) ;  /* 0x00000be000007947 */ /* 0x000fea0003800000 */
.L_x_6656:
[----:B------:R-:W2:Y:S02]  /*8a50*/  LDG.E.U16 R2, [R2.64] ;  /* 0x0000002402027981 */ /* 0x000ea4000c1e1500 */
[----:B--2---:R0:W1:Y:S01]  /*8a60*/  I2F.S16 R19, R2 ;  /* 0x0000000200137306 */ /* 0x0040620000101400 */
[----:B------:R-:W-:Y:S05]  /*8a70*/  BRA `(.L_x_6655) ;  /* 0x00000bb000007947 */ /* 0x000fea0003800000 */
.L_x_6651:
        /* <DEDUP_REMOVED lines=8> */
.L_x_6659:
[----:B------:R-:W2:Y:S02]  /*8b00*/  LDG.E.U16 R2, [R2.64] ;  /* 0x0000002402027981 */ /* 0x000ea4000c1e1500 */
[----:B--2---:R-:W-:Y:S01]  /*8b10*/  HADD2.F32 R19, -RZ, R2.H0_H0 ;  /* 0x20000002ff137230 */ /* 0x004fe20000004100 */
[----:B------:R-:W-:Y:S05]  /*8b20*/  BRA `(.L_x_6655) ;  /* 0x00000b0000007947 */ /* 0x000fea0003800000 */
.L_x_6658:
        /* <DEDUP_REMOVED lines=8> */
.L_x_6661:
[----:B------:R-:W2:Y:S02]  /*8bb0*/  LDG.E.U16 R2, [R2.64] ;  /* 0x0000002402027981 */ /* 0x000ea4000c1e1500 */
[----:B--2---:R-:W-:Y:S01]  /*8bc0*/  HADD2.F32 R19, -RZ, R2.H0_H0 ;  /* 0x20000002ff137230 */ /* 0x004fe20000004100 */
[----:B------:R-:W-:Y:S05]  /*8bd0*/  BRA `(.L_x_6655) ;  /* 0x00000a5000007947 */ /* 0x000fea0003800000 */
.L_x_6660:
[----:B------:R-:W2:Y:S02]  /*8be0*/  LDG.E.64 R2, [R2.64] ;  /* 0x0000002402027981 */ /* 0x000ea4000c1e1b00 */
[----:B--2---:R-:W0:Y:S01]  /*8bf0*/  F2F.F32.F64 R19, R2 ;  /* 0x0000000200137310 */ /* 0x004e220000301000 */
[----:B------:R-:W0:-:S14]  /*8c00*/  DSETP.GEU.AND P0, PT, |R2|, c[0x2][0x0], PT ;  /* 0x008000000200762a */ /* 0x000e1c0003f0e200 */
[----:B0-----:R-:W-:Y:S01]  /*8c10*/  @!P0 FMUL R19, R19, 1.175494350822287508e-38 ;  /* 0x0080000013138820 */ /* 0x001fe20000400000 */
[----:B------:R-:W-:Y:S05]  /*8c20*/  BRA `(.L_x_6655) ;  /* 0x00000a0000007947 */ /* 0x000fea0003800000 */
.L_x_6650:
        /* <DEDUP_REMOVED lines=12> */
.L_x_6664:
[----:B------:R-:W2:Y:S02]  /*8cf0*/  LDG.E.64 R2, [R2.64] ;  /* 0x0000002402027981 */ /* 0x000ea4000c1e1b00 */
[----:B--2---:R-:W0:Y:S01]  /*8d00*/  F2F.F32.F64 R19, R2 ;  /* 0x0000000200137310 */ /* 0x004e220000301000 */
[----:B------:R-:W0:-:S14]  /*8d10*/  DSETP.GEU.AND P0, PT, |R2|, c[0x2][0x0], PT ;  /* 0x008000000200762a */ /* 0x000e1c0003f0e200 */
[----:B0-----:R-:W-:Y:S01]  /*8d20*/  @!P0 FMUL R19, R19, 1.175494350822287508e-38 ;  /* 0x0080000013138820 */ /* 0x001fe20000400000 */
[----:B------:R-:W-:Y:S05]  /*8d30*/  BRA `(.L_x_6655) ;  /* 0x000008f000007947 */ /* 0x000fea0003800000 */
.L_x_6663:
        /* <DEDUP_REMOVED lines=26> */
.L_x_6666:
        /* <DEDUP_REMOVED lines=13> */
.L_x_6665:
[----:B------:R-:W2:Y:S02]  /*8fb0*/  LDG.E.U16 R2, [R2.64] ;  /* 0x0000002402027981 */ /* 0x000ea4000c1e1500 */
[----:B--2---:R-:W-:Y:S01]  /*8fc0*/  PRMT R19, RZ, 0x5410, R2 ;  /* 0x00005410ff137816 */ /* 0x004fe20000000002 */
[----:B------:R-:W-:Y:S05]  /*8fd0*/  BRA `(.L_x_6655) ;  /* 0x0000065000007947 */ /* 0x000fea0003800000 */
.L_x_6662:
        /* <DEDUP_REMOVED lines=11> */
.L_x_6669:
        /* <DEDUP_REMOVED lines=20> */
.L_x_6671:
[----:B------:R-:W-:Y:S05]  /*91d0*/  BSYNC B0 ;  /* 0x0000000000007941 */ /* 0x000fea0003800000 */
.L_x_6670:
[----:B------:R-:W-:Y:S01]  /*91e0*/  IMAD.SHL.U32 R2, R2, 0x100000, RZ ;  /* 0x0010000002027824 */ /* 0x000fe200078e00ff */
[----:B------:R-:W-:-:S04]  /*91f0*/  LEA R0, R0, 0x3b800000, 0x17 ;  /* 0x3b80000000007811 */ /* 0x000fc800078eb8ff */
[----:B------:R-:W-:Y:S01]  /*9200*/  LOP3.LUT R19, R0, R2, R19, 0xfe, !PT ;  /* 0x0000000200137212 */ /* 0x000fe200078efe13 */
[----:B------:R-:W-:Y:S05]  /*9210*/  BRA `(.L_x_6655) ;  /* 0x0000041000007947 */ /* 0x000fea0003800000 */
.L_x_6668:
        /* <DEDUP_REMOVED lines=20> */
.L_x_6673:
[----:B------:R-:W-:Y:S05]  /*9360*/  BSYNC B0 ;  /* 0x0000000000007941 */ /* 0x000fea0003800000 */
.L_x_6672:
[----:B------:R-:W-:Y:S01]  /*9370*/  IMAD.SHL.U32 R2, R2, 0x200000, RZ ;  /* 0x0020000002027824 */ /* 0x000fe200078e00ff */
[----:B------:R-:W-:-:S04]  /*9380*/  LEA R0, R0, 0x37800000, 0x17 ;  /* 0x3780000000007811 */ /* 0x000fc800078eb8ff */
[----:B------:R-:W-:Y:S01]  /*9390*/  LOP3.LUT R19, R0, R2, R19, 0xfe, !PT ;  /* 0x0000000200137212 */ /* 0x000fe200078efe13 */
[----:B------:R-:W-:Y:S05]  /*93a0*/  BRA `(.L_x_6655) ;  /* 0x0000028000007947 */ /* 0x000fea0003800000 */
.L_x_6667:
        /* <DEDUP_REMOVED lines=14> */
.L_x_6654:
        /* <DEDUP_REMOVED lines=21> */
.L_x_6675:
[----:B------:R-:W2:Y:S02]  /*95e0*/  LDG.E.64 R2, [R2.64] ;  /* 0x0000002402027981 */ /* 0x000ea4000c1e1b00 */
[----:B--2---:R0:W1:Y:S01]  /*95f0*/  I2F.U64 R19, R2 ;  /* 0x0000000200137312 */ /* 0x0040620000301000 */
[----:B------:R-:W-:Y:S05]  /*9600*/  BRA `(.L_x_6655) ;  /* 0x0000002000007947 */ /* 0x000fea0003800000 */
.L_x_6674:
[----:B------:R-:W2:Y:S02]  /*9610*/  LDG.E R2, [R2.64] ;  /* 0x0000002402027981 */ /* 0x000ea4000c1e1900 */
[----:B--2---:R0:W1:Y:S02]  /*9620*/  I2F.U32 R19, R2 ;  /* 0x0000000200137306 */ /* 0x0040640000201000 */
.L_x_6655:
[----:B------:R-:W-:Y:S05]  /*9630*/  BSYNC B6 ;  /* 0x0000000000067941 */ /* 0x000fea0003800000 */
.L_x_6649:
        /* <DEDUP_REMOVED lines=16> */
.L_x_6679:
[----:B------:R0:W5:Y:S01]  /*9740*/  LDG.E.U8 R0, [R4.64] ;  /* 0x0000002404007981 */ /* 0x000162000c1e1100 */
[----:B------:R-:W-:Y:S05]  /*9750*/  BRA `(.L_x_6681) ;  /* 0x00000dc000007947 */ /* 0x000fea0003800000 */
.L_x_6678:
        /* <DEDUP_REMOVED lines=8> */
.L_x_6683:
[----:B------:R0:W5:Y:S01]  /*97e0*/  LDG.E.U8 R0, [R4.64] ;  /* 0x0000002404007981 */ /* 0x000162000c1e1100 */
[----:B------:R-:W-:Y:S05]  /*97f0*/  BRA `(.L_x_6681) ;  /* 0x00000d2000007947 */ /* 0x000fea0003800000 */
.L_x_6682:
[----:B------:R0:W5:Y:S01]  /*9800*/  LDG.E.U16 R0, [R4.64] ;  /* 0x0000002404007981 */ /* 0x000162000c1e1500 */
[----:B------:R-:W-:Y:S05]  /*9810*/  BRA `(.L_x_6681) ;  /* 0x00000d0000007947 */ /* 0x000fea0003800000 */
.L_x_6677:
        /* <DEDUP_REMOVED lines=10> */
.L_x_6685:
[----:B------:R-:W2:Y:S02]  /*98c0*/  LDG.E.U16 R2, [R4.64] ;  /* 0x0000002404027981 */ /* 0x000ea4000c1e1500 */
[----:B--2---:R-:W-:-:S06]  /*98d0*/  HADD2.F32 R2, -RZ, R2.H0_H0 ;  /* 0x20000002ff027230 */ /* 0x004fcc0000004100 */
[----:B------:R-:W0:Y:S02]  /*98e0*/  F2I.S64.TRUNC R2, R2 ;  /* 0x0000000200027311 */ /* 0x000e24000020d900 */
[----:B0-----:R-:W-:Y:S01]  /*98f0*/  PRMT R0, R2, 0x7610, R0 ;  /* 0x0000761002007816 */ /* 0x001fe20000000000 */
[----:B------:R-:W-:Y:S05]  /*9900*/  BRA `(.L_x_6681) ;  /* 0x00000c1000007947 */ /* 0x000fea0003800000 */
.L_x_6684:
        /* <DEDUP_REMOVED lines=10> */
.L_x_6687:
[----:B------:R-:W2:Y:S02]  /*99b0*/  LDG.E.U16 R4, [R4.64] ;  /* 0x0000002404047981 */ /* 0x000ea4000c1e1500 */
[----:B--2---:R-:W-:-:S06]  /*99c0*/  HADD2.F32 R2, -RZ, R4.H0_H0 ;  /* 0x20000004ff027230 */ /* 0x004fcc0000004100 */
[----:B------:R-:W0:Y:S02]  /*99d0*/  F2I.S64.TRUNC R2, R2 ;  /* 0x0000000200027311 */ /* 0x000e24000020d900 */
[----:B0-----:R-:W-:Y:S01]  /*99e0*/  PRMT R0, R2, 0x7610, R0 ;  /* 0x0000761002007816 */ /* 0x001fe20000000000 */
[----:B------:R-:W-:Y:S05]  /*99f0*/  BRA `(.L_x_6681) ;  /* 0x00000b2000007947 */ /* 0x000fea0003800000 */
.L_x_6686:
[----:B------:R-:W2:Y:S02]  /*9a00*/  LDG.E.64 R2, [R4.64] ;  /* 0x0000002404027981 */ /* 0x000ea4000c1e1b00 */
[----:B--2---:R-:W0:Y:S02]  /*9a10*/  F2I.S64.F64.TRUNC R2, R2 ;  /* 0x0000000200027311 */ /* 0x004e24000030d900 */
[----:B0-----:R-:W-:Y:S01]  /*9a20*/  PRMT R0, R2, 0x7610, R0 ;  /* 0x0000761002007816 */ /* 0x001fe20000000000 */
[----:B------:R-:W-:Y:S05]  /*9a30*/  BRA `(.L_x_6681) ;  /* 0x00000ae000007947 */ /* 0x000fea0003800000 */
.L_x_6676:
        /* <DEDUP_REMOVED lines=12> */
.L_x_6690:
[----:B------:R-:W2:Y:S02]  /*9b00*/  LDG.E.64 R4, [R4.64] ;  /* 0x0000002404047981 */ /* 0x000ea4000c1e1b00 */
[----:B--2---:R-:W0:Y:S02]  /*9b10*/  F2I.S64.F64.TRUNC R2, R4 ;  /* 0x0000000400027311 */ /* 0x004e24000030d900 */
[----:B0-----:R-:W-:Y:S01]  /*9b20*/  PRMT R0, R2, 0x7610, R0 ;  /* 0x0000761002007816 */ /* 0x001fe20000000000 */
[----:B------:R-:W-:Y:S05]  /*9b30*/  BRA `(.L_x_6681) ;  /* 0x000009e000007947 */ /* 0x000fea0003800000 */
.L_x_6689:
        /* <DEDUP_REMOVED lines=28> */
.L_x_6692:
        /* <DEDUP_REMOVED lines=15> */
.L_x_6691:
[----:B------:R-:W2:Y:S02]  /*9df0*/  LDG.E.U16 R2, [R4.64] ;  /* 0x0000002404027981 */ /* 0x000ea4000c1e1500 */
[----:B--2---:R-:W-:-:S06]  /*9e00*/  PRMT R2, RZ, 0x5410, R2 ;  /* 0x00005410ff027816 */ /* 0x004fcc0000000002 */
[----:B------:R-:W0:Y:S02]  /*9e10*/  F2I.S64.TRUNC R2, R2 ;  /* 0x0000000200027311 */ /* 0x000e24000020d900 */
[----:B0-----:R-:W-:Y:S01]  /*9e20*/  PRMT R0, R2, 0x7610, R0 ;  /* 0x0000761002007816 */ /* 0x001fe20000000000 */
[----:B------:R-:W-:Y:S05]  /*9e30*/  BRA `(.L_x_6681) ;  /* 0x000006e000007947 */ /* 0x000fea0003800000 */
.L_x_6688:
        /* <DEDUP_REMOVED lines=10> */
.L_x_6695:
        /* <DEDUP_REMOVED lines=21> */
.L_x_6699:
[----:B------:R-:W-:Y:S05]  /*a030*/  BSYNC B1 ;  /* 0x0000000000017941 */ /* 0x000fea0003800000 */
.L_x_6698:
[----:B------:R-:W-:Y:S01]  /*a040*/  IMAD.SHL.U32 R2, R2, 0x100000, RZ ;  /* 0x0010000002027824 */ /* 0x000fe200078e00ff */
[----:B------:R-:W-:-:S04]  /*a050*/  LEA R3, R0, 0x3b800000, 0x17 ;  /* 0x3b80000000037811 */ /* 0x000fc800078eb8ff */
[----:B------:R-:W-:Y:S02]  /*a060*/  LOP3.LUT R2, R3, R2, R4, 0xfe, !PT ;  /* 0x0000000203027212 */ /* 0x000fe400078efe04 */
.L_x_6697:
[----:B------:R-:W-:Y:S05]  /*a070*/  BSYNC B0 ;  /* 0x0000000000007941 */ /* 0x000fea0003800000 */
.L_x_6696:
[----:B------:R-:W0:Y:S02]  /*a080*/  F2I.S64.TRUNC R2, R2 ;  /* 0x0000000200027311 */ /* 0x000e24000020d900 */
[----:B0-----:R-:W-:Y:S01]  /*a090*/  PRMT R0, R2, 0x7610, R0 ;  /* 0x0000761002007816 */ /* 0x001fe20000000000 */
[----:B------:R-:W-:Y:S05]  /*a0a0*/  BRA `(.L_x_6681) ;  /* 0x0000047000007947 */ /* 0x000fea0003800000 */
.L_x_6694:
        /* <DEDUP_REMOVED lines=21> */
.L_x_6703:
[----:B------:R-:W-:Y:S05]  /*a200*/  BSYNC B1 ;  /* 0x0000000000017941 */ /* 0x000fea0003800000 */
.L_x_6702:
[----:B------:R-:W-:Y:S01]  /*a210*/  IMAD.SHL.U32 R2, R2, 0x200000, RZ ;  /* 0x0020000002027824 */ /* 0x000fe200078e00ff */
[----:B------:R-:W-:-:S04]  /*a220*/  LEA R3, R0, 0x37800000, 0x17 ;  /* 0x3780000000037811 */ /* 0x000fc800078eb8ff */
[----:B------:R-:W-:Y:S02]  /*a230*/  LOP3.LUT R2, R3, R2, R4, 0xfe, !PT ;  /* 0x0000000203027212 */ /* 0x000fe400078efe04 */
.L_x_6701:
[----:B------:R-:W-:Y:S05]  /*a240*/  BSYNC B0 ;  /* 0x0000000000007941 */ /* 0x000fea0003800000 */
.L_x_6700:
[----:B------:R-:W0:Y:S02]  /*a250*/  F2I.S64.TRUNC R2, R2 ;  /* 0x0000000200027311 */ /* 0x000e24000020d900 */
[----:B0-----:R-:W-:Y:S01]  /*a260*/  PRMT R0, R2, 0x7610, R0 ;  /* 0x0000761002007816 */ /* 0x001fe20000000000 */
[----:B------:R-:W-:Y:S05]  /*a270*/  BRA `(.L_x_6681) ;  /* 0x000002a000007947 */ /* 0x000fea0003800000 */
.L_x_6693:
        /* <DEDUP_REMOVED lines=14> */
.L_x_6707:
[----:B------:R-:W-:Y:S05]  /*a360*/  BSYNC B0 ;  /* 0x0000000000007941 */ /* 0x000fea0003800000 */
.L_x_6706:
[----:B------:R-:W0:Y:S02]  /*a370*/  F2I.S64.TRUNC R2, R2 ;  /* 0x0000000200027311 */ /* 0x000e24000020d900 */
[----:B0-----:R-:W-:Y:S01]  /*a380*/  PRMT R0, R2, 0x7610, R0 ;  /* 0x0000761002007816 */ /* 0x001fe20000000000 */
[----:B------:R-:W-:Y:S05]  /*a390*/  BRA `(.L_x_6681) ;  /* 0x0000018000007947 */ /* 0x000fea0003800000 */
.L_x_6680:
        /* <DEDUP_REMOVED lines=21> */
.L_x_6705:
[----:B------:R0:W5:Y:S01]  /*a4f0*/  LDG.E.U8 R0, [R4.64] ;  /* 0x0000002404007981 */ /* 0x000162000c1e1100 */
[----:B------:R-:W-:Y:S05]  /*a500*/  BRA `(.L_x_6681) ;  /* 0x0000001000007947 */ /* 0x000fea0003800000 */
.L_x_6704:
[----:B------:R0:W5:Y:S02]  /*a510*/  LDG.E.U8 R0, [R4.64] ;  /* 0x0000002404007981 */ /* 0x000164000c1e1100 */
.L_x_6681:
        /* <DEDUP_REMOVED lines=19> */
.L_x_6711:
[----:B------:R-:W0:Y:S02]  /*a650*/  F2I.S64.TRUNC R2, R2 ;  /* 0x0000000200027311 */ /* 0x000e24000020d900 */
[----:B0-----:R-:W-:-:S05]  /*a660*/  IMAD.MOV.U32 R5, RZ, RZ, R2 ;  /* 0x000000ffff057224 */ /* 0x001fca00078e0002 */
[----:B------:R0:W-:Y:S01]  /*a670*/  STG.E.U8 [R16.64], R5 ;  /* 0x0000000510007986 */ /* 0x0001e2000c101124 */
[----:B------:R-:W-:Y:S05]  /*a680*/  BRA `(.L_x_6713) ;  /* 0x00000d3000007947 */ /* 0x000fea0003800000 */
.L_x_6710:
        /* <DEDUP_REMOVED lines=9> */
.L_x_6715:
[----:B------:R-:W0:Y:S02]  /*a720*/  F2I.FTZ.TRUNC.NTZ R3, R2 ;  /* 0x0000000200037305 */ /* 0x000e24000021f100 */
[----:B0-----:R0:W-:Y:S01]  /*a730*/  STG.E [R16.64], R3 ;  /* 0x0000000310007986 */ /* 0x0011e2000c101924 */
[----:B------:R-:W-:Y:S05]  /*a740*/  BRA `(.L_x_6713) ;  /* 0x00000c7000007947 */ /* 0x000fea0003800000 */
.L_x_6714:
[----:B------:R-:W0:Y:S02]  /*a750*/  F2I.FTZ.TRUNC.NTZ R3, R2 ;  /* 0x0000000200037305 */ /* 0x000e24000021f100 */
[----:B0-----:R0:W-:Y:S01]  /*a760*/  STG.E.U16 [R16.64], R3 ;  /* 0x0000000310007986 */ /* 0x0011e2000c101524 */
[----:B------:R-:W-:Y:S05]  /*a770*/  BRA `(.L_x_6713) ;  /* 0x00000c4000007947 */ /* 0x000fea0003800000 */
.L_x_6709:
        /* <DEDUP_REMOVED lines=8> */
.L_x_6717:
[----:B------:R-:W-:-:S05]  /*a800*/  F2FP.PACK_AB R2, RZ, R2 ;  /* 0x00000002ff02723e */ /* 0x000fca00000000ff */
[----:B------:R0:W-:Y:S01]  /*a810*/  STG.E.U16 [R16.64], R2 ;  /* 0x0000000210007986 */ /* 0x0001e2000c101524 */
[----:B------:R-:W-:Y:S05]  /*a820*/  BRA `(.L_x_6713) ;  /* 0x00000b9000007947 */ /* 0x000fea0003800000 */
.L_x_6716:
        /* <DEDUP_REMOVED lines=9> */
.L_x_6719:
[----:B------:R-:W-:-:S04]  /*a8c0*/  F2FP.PACK_AB R3, RZ, R2 ;  /* 0x00000002ff03723e */ /* 0x000fc800000000ff */
[----:B------:R-:W-:-:S05]  /*a8d0*/  PRMT R3, R3, 0x5410, RZ ;  /* 0x0000541003037816 */ /* 0x000fca00000000ff */
[----:B------:R0:W-:Y:S01]  /*a8e0*/  STG.E [R16.64], R3 ;  /* 0x0000000310007986 */ /* 0x0001e2000c101924 */
[----:B------:R-:W-:Y:S05]  /*a8f0*/  BRA `(.L_x_6713) ;  /* 0x00000ac000007947 */ /* 0x000fea0003800000 */
.L_x_6718:
[----:B------:R-:W-:-:S06]  /*a900*/  FMUL.FTZ R2, R2, 1 ;  /* 0x3f80000002027820 */ /* 0x000fcc0000410000 */
[----:B------:R-:W0:Y:S02]  /*a910*/  F2F.F64.F32 R2, R2 ;  /* 0x0000000200027310 */ /* 0x000e240000201800 */
[----:B0-----:R0:W-:Y:S01]  /*a920*/  STG.E.64 [R16.64], R2 ;  /* 0x0000000210007986 */ /* 0x0011e2000c101b24 */
[----:B------:R-:W-:Y:S05]  /*a930*/  BRA `(.L_x_6713) ;  /* 0x00000a8000007947 */ /* 0x000fea0003800000 */
.L_x_6708:
        /* <DEDUP_REMOVED lines=12> */
.L_x_6722:
[----:B------:R-:W-:Y:S01]  /*aa00*/  FMUL.FTZ R4, R2, 1 ;  /* 0x3f80000002047820 */ /* 0x000fe20000410000 */
[----:B------:R-:W-:-:S05]  /*aa10*/  CS2R R6, SRZ ;  /* 0x0000000000067805 */ /* 0x000fca000001ff00 */
[----:B------:R-:W0:Y:S02]  /*aa20*/  F2F.F64.F32 R4, R4 ;  /* 0x0000000400047310 */ /* 0x000e240000201800 */
[----:B0-----:R0:W-:Y:S01]  /*aa30*/  STG.E.128 [R16.64], R4 ;  /* 0x0000000410007986 */ /* 0x0011e2000c101d24 */
[----:B------:R-:W-:Y:S05]  /*aa40*/  BRA `(.L_x_6713) ;  /* 0x0000097000007947 */ /* 0x000fea0003800000 */
.L_x_6721:
        /* <DEDUP_REMOVED lines=20> */
.L_x_6726:
[----:B------:R-:W-:Y:S05]  /*ab90*/  BSYNC B0 ;  /* 0x0000000000007941 */ /* 0x000fea0003800000 */
.L_x_6725:
[----:B------:R-:W-:-:S05]  /*aba0*/  LOP3.LUT R5, R0, R5, RZ, 0xfc, !PT ;  /* 0x0000000500057212 */ /* 0x000fca00078efcff */
[----:B------:R0:W-:Y:S01]  /*abb0*/  STG.E.U8 [R16.64], R5 ;  /* 0x0000000510007986 */ /* 0x0001e2000c101124 */
[----:B------:R-:W-:Y:S05]  /*abc0*/  BRA `(.L_x_6713) ;  /* 0x000007f000007947 */ /* 0x000fea0003800000 */
.L_x_6724:
        /* <DEDUP_REMOVED lines=12> */
.L_x_6728:
[----:B------:R-:W-:Y:S01]  /*ac90*/  IMAD.MOV.U32 R0, RZ, RZ, 0x7f ;  /* 0x0000007fff007424 */ /* 0x000fe200078e00ff */
[----:B------:R-:W-:-:S04]  /*aca0*/  ISETP.GT.U32.AND P0, PT, R4, 0x7f800000, PT ;  /* 0x7f8000000400780c */ /* 0x000fc80003f04070 */
[----:B------:R-:W-:-:S04]  /*acb0*/  SEL R0, R0, 0x7c, P0 ;  /* 0x0000007c00007807 */ /* 0x000fc80000000000 */
.L_x_6729:
[----:B------:R-:W-:Y:S05]  /*acc0*/  BSYNC B0 ;  /* 0x0000000000007941 */ /* 0x000fea0003800000 */
.L_x_6727:
[----:B------:R-:W-:-:S04]  /*acd0*/  LOP3.LUT R2, R2, 0x80000000, RZ, 0xc0, !PT ;  /* 0x8000000002027812 */ /* 0x000fc800078ec0ff */
[----:B------:R-:W-:-:S04]  /*ace0*/  SHF.R.U32.HI R3, RZ, 0x18, R2 ;  /* 0x00000018ff037819 */ /* 0x000fc80000011602 */
[----:B------:R-:W-:-:S05]  /*acf0*/  LOP3.LUT R3, R0, R3, RZ, 0xfc, !PT ;  /* 0x0000000300037212 */ /* 0x000fca00078efcff */
[----:B------:R0:W-:Y:S01]  /*ad00*/  STG.E.U8 [R16.64], R3 ;  /* 0x0000000310007986 */ /* 0x0001e2000c101124 */
[----:B------:R-:W-:Y:S05]  /*ad10*/  BRA `(.L_x_6713) ;  /* 0x000006a000007947 */ /* 0x000fea0003800000 */
.L_x_6723:
[----:B------:R-:W-:-:S05]  /*ad20*/  F2FP.BF16.PACK_AB R2, RZ, R2 ;  /* 0x00000002ff02723e */ /* 0x000fca00000010ff */
[----:B------:R0:W-:Y:S01]  /*ad30*/  STG.E.U16 [R16.64], R2 ;  /* 0x0000000210007986 */ /* 0x0001e2000c101524 */
[----:B------:R-:W-:Y:S05]  /*ad40*/  BRA `(.L_x_6713) ;  /* 0x0000067000007947 */ /* 0x000fea0003800000 */
.L_x_6720:
        /* <DEDUP_REMOVED lines=11> */
.L_x_6732:
        /* <DEDUP_REMOVED lines=16> */
.L_x_6735:
[----:B------:R-:W-:-:S04]  /*af00*/  LOP3.LUT R2, R2, 0x80000000, RZ, 0xc0, !PT ;  /* 0x8000000002027812 */ /* 0x000fc800078ec0ff */
[----:B------:R-:W-:-:S04]  /*af10*/  SHF.R.U32.HI R3, RZ, 0x18, R2 ;  /* 0x00000018ff037819 */ /* 0x000fc80000011602 */
[----:B------:R-:W-:-:S04]  /*af20*/  LOP3.LUT R0, R0, R3, RZ, 0xfc, !PT ;  /* 0x0000000300007212 */ /* 0x000fc800078efcff */
[----:B------:R-:W-:Y:S02]  /*af30*/  PRMT R8, R0, 0x7610, R8 ;  /* 0x0000761000087816 */ /* 0x000fe40000000008 */
.L_x_6734:
[----:B------:R-:W-:Y:S05]  /*af40*/  BSYNC B0 ;  /* 0x0000000000007941 */ /* 0x000fea0003800000 */
.L_x_6733:
[----:B------:R0:W-:Y:S01]  /*af50*/  STG.E.U8 [R16.64], R8 ;  /* 0x0000000810007986 */ /* 0x0001e2000c101124 */
[----:B------:R-:W-:Y:S05]  /*af60*/  BRA `(.L_x_6713) ;  /* 0x0000045000007947 */ /* 0x000fea0003800000 */
.L_x_6731:
        /* <DEDUP_REMOVED lines=16> */
.L_x_6738:
[----:B------:R-:W-:-:S04]  /*b070*/  LOP3.LUT R2, R2, 0x80000000, RZ, 0xc0, !PT ;  /* 0x8000000002027812 */ /* 0x000fc800078ec0ff */
[----:B------:R-:W-:-:S04]  /*b080*/  SHF.R.U32.HI R3, RZ, 0x18, R2 ;  /* 0x00000018ff037819 */ /* 0x000fc80000011602 */
[----:B------:R-:W-:-:S04]  /*b090*/  LOP3.LUT R0, R0, R3, RZ, 0xfc, !PT ;  /* 0x0000000300007212 */ /* 0x000fc800078efcff */
[----:B------:R-:W-:Y:S02]  /*b0a0*/  PRMT R8, R0, 0x7610, R8 ;  /* 0x0000761000087816 */ /* 0x000fe40000000008 */
.L_x_6737:
[----:B------:R-:W-:Y:S05]  /*b0b0*/  BSYNC B0 ;  /* 0x0000000000007941 */ /* 0x000fea0003800000 */
.L_x_6736:
[----:B------:R0:W-:Y:S01]  /*b0c0*/  STG.E.U8 [R16.64], R8 ;  /* 0x0000000810007986 */ /* 0x0001e2000c101124 */
[----:B------:R-:W-:Y:S05]  /*b0d0*/  BRA `(.L_x_6713) ;  /* 0x000002e000007947 */ /* 0x000fea0003800000 */
.L_x_6730:
        /* <DEDUP_REMOVED lines=21> */
.L_x_6712:
        /* <DEDUP_REMOVED lines=20> */
.L_x_6740:
[----:B------:R-:W0:Y:S02]  /*b370*/  F2I.U64.TRUNC R2, R2 ;  /* 0x0000000200027311 */ /* 0x000e24000020d800 */
[----:B0-----:R0:W-:Y:S01]  /*b380*/  STG.E.64 [R16.64], R2 ;  /* 0x0000000210007986 */ /* 0x0011e2000c101b24 */
[----:B------:R-:W-:Y:S05]  /*b390*/  BRA `(.L_x_6713) ;  /* 0x0000002000007947 */ /* 0x000fea0003800000 */
.L_x_6739:
[----:B------:R-:W0:Y:S02]  /*b3a0*/  F2I.FTZ.U32.TRUNC.NTZ R3, R2 ;  /* 0x0000000200037305 */ /* 0x000e24000021f000 */
[----:B0-----:R0:W-:Y:S02]  /*b3b0*/  STG.E [R16.64], R3 ;  /* 0x0000000310007986 */ /* 0x0011e4000c101924 */
.L_x_6713:
[----:B------:R-:W-:Y:S02]  /*b3c0*/  IADD3 R23, R23, 0x80, RZ ;  /* 0x0000008017177810 */ /* 0x000fe40007ffe0ff */
.L_x_6554:
[----:B------:R-:W-:Y:S05]  /*b3d0*/  BSYNC B7 ;  /* 0x0000000000077941 */ /* 0x000fea0003800000 */
.L_x_6553:
[----:B------:R-:W-:-:S13]  /*b3e0*/  ISETP.GE.AND P0, PT, R23, c[0x0][0x160], PT ;  /* 0x0000580017007a0c */ /* 0x000fda0003f06270 */
[----:B------:R-:W-:Y:S05]  /*b3f0*/  @P0 EXIT ;  /* 0x000000000000094d */ /* 0x000fea0003800000 */
        /* <DEDUP_REMOVED lines=255> */
.L_x_6741:
        /* <DEDUP_REMOVED lines=20> */
.L_x_6746:
[----:B------:R-:W2:Y:S02]  /*c530*/  LDG.E.U8 R2, [R2.64] ;  /* 0x0000002402027981 */ /* 0x000ea4000c1e1100 */
[----:B--2---:R0:W1:Y:S01]  /*c540*/  I2F.U16 R19, R2 ;  /* 0x0000000200137306 */ /* 0x0040620000101000 */
[----:B------:R-:W-:Y:S05]  /*c550*/  BRA `(.L_x_6748) ;  /* 0x00000ca000007947 */ /* 0x000fea0003800000 */
.L_x_6745:
        /* <DEDUP_REMOVED lines=9> */
.L_x_6750:
[----:B------:R-:W2:Y:S02]  /*c5f0*/  LDG.E R2, [R2.64] ;  /* 0x0000002402027981 */ /* 0x000ea4000c1e1900 */
[----:B--2---:R0:W1:Y:S01]  /*c600*/  I2F R19, R2 ;  /* 0x0000000200137306 */ /* 0x0040620000201400 */
[----:B------:R-:W-:Y:S05]  /*c610*/  BRA `(.L_x_6748) ;  /* 0x00000be000007947 */ /* 0x000fea0003800000 */
.L_x_6749:
[----:B------:R-:W2:Y:S02]  /*c620*/  LDG.E.U16 R2, [R2.64] ;  /* 0x0000002402027981 */ /* 0x000ea4000c1e1500 */
[----:B--2---:R0:W1:Y:S01]  /*c630*/  I2F.S16 R19, R2 ;  /* 0x0000000200137306 */ /* 0x0040620000101400 */
[----:B------:R-:W-:Y:S05]  /*c640*/  BRA `(.L_x_6748) ;  /* 0x00000bb000007947 */ /* 0x000fea0003800000 */
.L_x_6744:
        /* <DEDUP_REMOVED lines=8> */
.L_x_6752:
[----:B------:R-:W2:Y:S02]  /*c6d0*/  LDG.E.U16 R2, [R2.64] ;  /* 0x0000002402027981 */ /* 0x000ea4000c1e1500 */
[----:B--2---:R-:W-:Y:S01]  /*c6e0*/  HADD2.F32 R19, -RZ, R2.H0_H0 ;  /* 0x20000002ff137230 */ /* 0x004fe20000004100 */
[----:B------:R-:W-:Y:S05]  /*c6f0*/  BRA `(.L_x_6748) ;  /* 0x00000b0000007947 */ /* 0x000fea0003800000 */
.L_x_6751:
        /* <DEDUP_REMOVED lines=8> */
.L_x_6754:
[----:B------:R-:W2:Y:S02]  /*c780*/  LDG.E.U16 R2, [R2.64] ;  /* 0x0000002402027981 */ /* 0x000ea4000c1e1500 */
[----:B--2---:R-:W-:Y:S01]  /*c790*/  HADD2.F32 R19, -RZ, R2.H0_H0 ;  /* 0x20000002ff137230 */ /* 0x004fe20000004100 */
[----:B------:R-:W-:Y:S05]  /*c7a0*/  BRA `(.L_x_6748) ;  /* 0x00000a5000007947 */ /* 0x000fea0003800000 */
.L_x_6753:
[----:B------:R-:W2:Y:S02]  /*c7b0*/  LDG.E.64 R2, [R2.64] ;  /* 0x0000002402027981 */ /* 0x000ea4000c1e1b00 */
[----:B--2---:R-:W0:Y:S01]  /*c7c0*/  F2F.F32.F64 R19, R2 ;  /* 0x0000000200137310 */ /* 0x004e220000301000 */
[----:B------:R-:W0:-:S14]  /*c7d0*/  DSETP.GEU.AND P0, PT, |R2|, c[0x2][0x0], PT ;  /* 0x008000000200762a */ /* 0x000e1c0003f0e200 */
[----:B0-----:R-:W-:Y:S01]  /*c7e0*/  @!P0 FMUL R19, R19, 1.175494350822287508e-38 ;  /* 0x0080000013138820 */ /* 0x001fe20000400000 */
[----:B------:R-:W-:Y:S05]  /*c7f0*/  BRA `(.L_x_6748) ;  /* 0x00000a0000007947 */ /* 0x000fea0003800000 */
.L_x_6743:
        /* <DEDUP_REMOVED lines=12> */
.L_x_6757:
[----:B------:R-:W2:Y:S02]  /*c8c0*/  LDG.E.64 R2, [R2.64] ;  /* 0x0000002402027981 */ /* 0x000ea4000c1e1b00 */
[----:B--2---:R-:W0:Y:S01]  /*c8d0*/  F2F.F32.F64 R19, R2 ;  /* 0x0000000200137310 */ /* 0x004e220000301000 */
[----:B------:R-:W0:-:S14]  /*c8e0*/  DSETP.GEU.AND P0, PT, |R2|, c[0x2][0x0], PT ;  /* 0x008000000200762a */ /* 0x000e1c0003f0e200 */
[----:B0-----:R-:W-:Y:S01]  /*c8f0*/  @!P0 FMUL R19, R19, 1.175494350822287508e-38 ;  /* 0x0080000013138820 */ /* 0x001fe20000400000 */
[----:B------:R-:W-:Y:S05]  /*c900*/  BRA `(.L_x_6748) ;  /* 0x000008f000007947 */ /* 0x000fea0003800000 */
.L_x_6756:
        /* <DEDUP_REMOVED lines=26> */
.L_x_6759:
        /* <DEDUP_REMOVED lines=13> */
.L_x_6758:
[----:B------:R-:W2:Y:S02]  /*cb80*/  LDG.E.U16 R2, [R2.64] ;  /* 0x0000002402027981 */ /* 0x000ea4000c1e1500 */
[----:B--2---:R-:W-:Y:S01]  /*cb90*/  PRMT R19, RZ, 0x5410, R2 ;  /* 0x00005410ff137816 */ /* 0x004fe20000000002 */
[----:B------:R-:W-:Y:S05]  /*cba0*/  BRA `(.L_x_6748) ;  /* 0x0000065000007947 */ /* 0x000fea0003800000 */
.L_x_6755:
        /* <DEDUP_REMOVED lines=11> */
.L_x_6762:
        /* <DEDUP_REMOVED lines=20> */
.L_x_6764:
[----:B------:R-:W-:Y:S05]  /*cda0*/  BSYNC B0 ;  /* 0x0000000000007941 */ /* 0x000fea0003800000 */
.L_x_6763:
[----:B------:R-:W-:Y:S01]  /*cdb0*/  IMAD.SHL.U32 R2, R2, 0x100000, RZ ;  /* 0x0010000002027824 */ /* 0x000fe200078e00ff */
[----:B------:R-:W-:-:S04]  /*cdc0*/  LEA R0, R0, 0x3b800000, 0x17 ;  /* 0x3b80000000007811 */ /* 0x000fc800078eb8ff */
[----:B------:R-:W-:Y:S01]  /*cdd0*/  LOP3.LUT R19, R0, R2, R19, 0xfe, !PT ;  /* 0x0000000200137212 */ /* 0x000fe200078efe13 */
[----:B------:R-:W-:Y:S05]  /*cde0*/  BRA `(.L_x_6748) ;  /* 0x0000041000007947 */ /* 0x000fea0003800000 */
.L_x_6761:
        /* <DEDUP_REMOVED lines=20> */
.L_x_6766:
[----:B------:R-:W-:Y:S05]  /*cf30*/  BSYNC B0 ;  /* 0x0000000000007941 */ /* 0x000fea0003800000 */
.L_x_6765:
[----:B------:R-:W-:Y:S01]  /*cf40*/  IMAD.SHL.U32 R2, R2, 0x200000, RZ ;  /* 0x0020000002027824 */ /* 0x000fe200078e00ff */
[----:B------:R-:W-:-:S04]  /*cf50*/  LEA R0, R0, 0x37800000, 0x17 ;  /* 0x3780000000007811 */ /* 0x000fc800078eb8ff */
[----:B------:R-:W-:Y:S01]  /*cf60*/  LOP3.LUT R19, R0, R2, R19, 0xfe, !PT ;  /* 0x0000000200137212 */ /* 0x000fe200078efe13 */
[----:B------:R-:W-:Y:S05]  /*cf70*/  BRA `(.L_x_6748) ;  /* 0x0000028000007947 */ /* 0x000fea0003800000 */
.L_x_6760:
        /* <DEDUP_REMOVED lines=14> */
.L_x_6747:
        /* <DEDUP_REMOVED lines=21> */
.L_x_6768:
[----:B------:R-:W2:Y:S02]  /*d1b0*/  LDG.E.64 R2, [R2.64] ;  /* 0x0000002402027981 */ /* 0x000ea4000c1e1b00 */
[----:B--2---:R0:W1:Y:S01]  /*d1c0*/  I2F.U64 R19, R2 ;  /* 0x0000000200137312 */ /* 0x0040620000301000 */
[----:B------:R-:W-:Y:S05]  /*d1d0*/  BRA `(.L_x_6748) ;  /* 0x0000002000007947 */ /* 0x000fea0003800000 */
.L_x_6767:
[----:B------:R-:W2:Y:S02]  /*d1e0*/  LDG.E R2, [R2.64] ;  /* 0x0000002402027981 */ /* 0x000ea4000c1e1900 */
[----:B--2---:R0:W1:Y:S02]  /*d1f0*/  I2F.U32 R19, R2 ;  /* 0x0000000200137306 */ /* 0x0040640000201000 */
.L_x_6748:
[----:B------:R-:W-:Y:S05]  /*d200*/  BSYNC B6 ;  /* 0x0000000000067941 */ /* 0x000fea0003800000 */
.L_x_6742:
        /* <DEDUP_REMOVED lines=16> */
.L_x_6772:
[----:B------:R0:W5:Y:S01]  /*d310*/  LDG.E.U8 R0, [R4.64] ;  /* 0x0000002404007981 */ /* 0x000162000c1e1100 */
[----:B------:R-:W-:Y:S05]  /*d320*/  BRA `(.L_x_6774) ;  /* 0x00000dc000007947 */ /* 0x000fea0003800000 */
.L_x_6771:
        /* <DEDUP_REMOVED lines=8> */
.L_x_6776:
[----:B------:R0:W5:Y:S01]  /*d3b0*/  LDG.E.U8 R0, [R4.64] ;  /* 0x0000002404007981 */ /* 0x000162000c1e1100 */
[----:B------:R-:W-:Y:S05]  /*d3c0*/  BRA `(.L_x_6774) ;  /* 0x00000d2000007947 */ /* 0x000fea0003800000 */
.L_x_6775:
[----:B------:R0:W5:Y:S01]  /*d3d0*/  LDG.E.U16 R0, [R4.64] ;  /* 0x0000002404007981 */ /* 0x000162000c1e1500 */
[----:B------:R-:W-:Y:S05]  /*d3e0*/  BRA `(.L_x_6774) ;  /* 0x00000d0000007947 */ /* 0x000fea0003800000 */
.L_x_6770:
        /* <DEDUP_REMOVED lines=10> */
.L_x_6778:
[----:B------:R-:W2:Y:S02]  /*d490*/  LDG.E.U16 R2, [R4.64] ;  /* 0x0000002404027981 */ /* 0x000ea4000c1e1500 */
[----:B--2---:R-:W-:-:S06]  /*d4a0*/  HADD2.F32 R2, -RZ, R2.H0_H0 ;  /* 0x20000002ff027230 */ /* 0x004fcc0000004100 */
[----:B------:R-:W0:Y:S02]  /*d4b0*/  F2I.S64.TRUNC R2, R2 ;  /* 0x0000000200027311 */ /* 0x000e24000020d900 */
[----:B0-----:R-:W-:Y:S01]  /*d4c0*/  PRMT R0, R2, 0x7610, R0 ;  /* 0x0000761002007816 */ /* 0x001fe20000000000 */
[----:B------:R-:W-:Y:S05]  /*d4d0*/  BRA `(.L_x_6774) ;  /* 0x00000c1000007947 */ /* 0x000fea0003800000 */
.L_x_6777:
        /* <DEDUP_REMOVED lines=10> */
.L_x_6780:
[----:B------:R-:W2:Y:S02]  /*d580*/  LDG.E.U16 R4, [R4.64] ;  /* 0x0000002404047981 */ /* 0x000ea4000c1e1500 */
[----:B--2---:R-:W-:-:S06]  /*d590*/  HADD2.F32 R2, -RZ, R4.H0_H0 ;  /* 0x20000004ff027230 */ /* 0x004fcc0000004100 */
[----:B------:R-:W0:Y:S02]  /*d5a0*/  F2I.S64.TRUNC R2, R2 ;  /* 0x0000000200027311 */ /* 0x000e24000020d900 */
[----:B0-----:R-:W-:Y:S01]  /*d5b0*/  PRMT R0, R2, 0x7610, R0 ;  /* 0x0000761002007816 */ /* 0x001fe20000000000 */
[----:B------:R-:W-:Y:S05]  /*d5c0*/  BRA `(.L_x_6774) ;  /* 0x00000b2000007947 */ /* 0x000fea0003800000 */
.L_x_6779:
[----:B------:R-:W2:Y:S02]  /*d5d0*/  LDG.E.64 R2, [R4.64] ;  /* 0x0000002404027981 */ /* 0x000ea4000c1e1b00 */
[----:B--2---:R-:W0:Y:S02]  /*d5e0*/  F2I.S64.F64.TRUNC R2, R2 ;  /* 0x0000000200027311 */ /* 0x004e24000030d900 */
[----:B0-----:R-:W-:Y:S01]  /*d5f0*/  PRMT R0, R2, 0x7610, R0 ;  /* 0x0000761002007816 */ /* 0x001fe20000000000 */
[----:B------:R-:W-:Y:S05]  /*d600*/  BRA `(.L_x_6774) ;  /* 0x00000ae000007947 */ /* 0x000fea0003800000 */
.L_x_6769:
        /* <DEDUP_REMOVED lines=12> */
.L_x_6783:
[----:B------:R-:W2:Y:S02]  /*d6d0*/  LDG.E.64 R4, [R4.64] ;  /* 0x0000002404047981 */ /* 0x000ea4000c1e1b00 */
[----:B--2---:R-:W0:Y:S02]  /*d6e0*/  F2I.S64.F64.TRUNC R2, R4 ;  /* 0x0000000400027311 */ /* 0x004e24000030d900 */
[----:B0-----:R-:W-:Y:S01]  /*d6f0*/  PRMT R0, R2, 0x7610, R0 ;  /* 0x0000761002007816 */ /* 0x001fe20000000000 */
[----:B------:R-:W-:Y:S05]  /*d700*/  BRA `(.L_x_6774) ;  /* 0x000009e000007947 */ /* 0x000fea0003800000 */
.L_x_6782:
        /* <DEDUP_REMOVED lines=28> */
.L_x_6785:
        /* <DEDUP_REMOVED lines=15> */
.L_x_6784:
[----:B------:R-:W2:Y:S02]  /*d9c0*/  LDG.E.U16 R2, [R4.64] ;  /* 0x0000002404027981 */ /* 0x000ea4000c1e1500 */
[----:B--2---:R-:W-:-:S06]  /*d9d0*/  PRMT R2, RZ, 0x5410, R2 ;  /* 0x00005410ff027816 */ /* 0x004fcc0000000002 */
[----:B------:R-:W0:Y:S02]  /*d9e0*/  F2I.S64.TRUNC R2, R2 ;  /* 0x0000000200027311 */ /* 0x000e24000020d900 */
[----:B0-----:R-:W-:Y:S01]  /*d9f0*/  PRMT R0, R2, 0x7610, R0 ;  /* 0x0000761002007816 */ /* 0x001fe20000000000 */
[----:B------:R-:W-:Y:S05]  /*da00*/  BRA `(.L_x_6774) ;  /* 0x000006e000007947 */ /* 0x000fea0003800000 */
.L_x_6781:
        /* <DEDUP_REMOVED lines=10> */
.L_x_6788:
        /* <DEDUP_REMOVED lines=21> */
.L_x_6792:
[----:B------:R-:W-:Y:S05]  /*dc00*/  BSYNC B1 ;  /* 0x0000000000017941 */ /* 0x000fea0003800000 */
.L_x_6791:
[----:B------:R-:W-:Y:S01]  /*dc10*/  IMAD.SHL.U32 R2, R2, 0x100000, RZ ;  /* 0x0010000002027824 */ /* 0x000fe200078e00ff */
[----:B------:R-:W-:-:S04]  /*dc20*/  LEA R3, R0, 0x3b800000, 0x17 ;  /* 0x3b80000000037811 */ /* 0x000fc800078eb8ff */
[----:B------:R-:W-:Y:S02]  /*dc30*/  LOP3.LUT R2, R3, R2, R4, 0xfe, !PT ;  /* 0x0000000203027212 */ /* 0x000fe400078efe04 */
.L_x_6790:
[----:B------:R-:W-:Y:S05]  /*dc40*/  BSYNC B0 ;  /* 0x0000000000007941 */ /* 0x000fea0003800000 */
.L_x_6789:
[----:B------:R-:W0:Y:S02]  /*dc50*/  F2I.S64.TRUNC R2, R2 ;  /* 0x0000000200027311 */ /* 0x000e24000020d900 */
[----:B0-----:R-:W-:Y:S01]  /*dc60*/  PRMT R0, R2, 0x7610, R0 ;  /* 0x0000761002007816 */ /* 0x001fe20000000000 */
[----:B------:R-:W-:Y:S05]  /*dc70*/  BRA `(.L_x_6774) ;  /* 0x0000047000007947 */ /* 0x000fea0003800000 */
.L_x_6787:
        /* <DEDUP_REMOVED lines=21> */
.L_x_6796:
[----:B------:R-:W-:Y:S05]  /*ddd0*/  BSYNC B1 ;  /* 0x0000000000017941 */ /* 0x000fea0003800000 */
.L_x_6795:
[----:B------:R-:W-:Y:S01]  /*dde0*/  IMAD.SHL.U32 R2, R2, 0x200000, RZ ;  /* 0x0020000002027824 */ /* 0x000fe200078e00ff */
[----:B------:R-:W-:-:S04]  /*ddf0*/  LEA R3, R0, 0x37800000, 0x17 ;  /* 0x3780000000037811 */ /* 0x000fc800078eb8ff */
[----:B------:R-:W-:Y:S02]  /*de00*/  LOP3.LUT R2, R3, R2, R4, 0xfe, !PT ;  /* 0x0000000203027212 */ /* 0x000fe400078efe04 */
.L_x_6794:
[----:B------:R-:W-:Y:S05]  /*de10*/  BSYNC B0 ;  /* 0x0000000000007941 */ /* 0x000fea0003800000 */
.L_x_6793:
[----:B------:R-:W0:Y:S02]  /*de20*/  F2I.S64.TRUNC R2, R2 ;  /* 0x0000000200027311 */ /* 0x000e24000020d900 */
[----:B0-----:R-:W-:Y:S01]  /*de30*/  PRMT R0, R2, 0x7610, R0 ;  /* 0x0000761002007816 */ /* 0x001fe20000000000 */
[----:B------:R-:W-:Y:S05]  /*de40*/  BRA `(.L_x_6774) ;  /* 0x000002a000007947 */ /* 0x000fea0003800000 */
.L_x_6786:
        /* <DEDUP_REMOVED lines=14> */
.L_x_6800:
[----:B------:R-:W-:Y:S05]  /*df30*/  BSYNC B0 ;  /* 0x0000000000007941 */ /* 0x000fea0003800000 */
.L_x_6799:
[----:B------:R-:W0:Y:S02]  /*df40*/  F2I.S64.TRUNC R2, R2 ;  /* 0x0000000200027311 */ /* 0x000e24000020d900 */
[----:B0-----:R-:W-:Y:S01]  /*df50*/  PRMT R0, R2, 0x7610, R0 ;  /* 0x0000761002007816 */ /* 0x001fe20000000000 */
[----:B------:R-:W-:Y:S05]  /*df60*/  BRA `(.L_x_6774) ;  /* 0x0000018000007947 */ /* 0x000fea0003800000 */
.L_x_6773:
        /* <DEDUP_REMOVED lines=21> */
.L_x_6798:
[----:B------:R0:W5:Y:S01]  /*e0c0*/  LDG.E.U8 R0, [R4.64] ;  /* 0x0000002404007981 */ /* 0x000162000c1e1100 */
[----:B------:R-:W-:Y:S05]  /*e0d0*/  BRA `(.L_x_6774) ;  /* 0x0000001000007947 */ /* 0x000fea0003800000 */
.L_x_6797:
[----:B------:R0:W5:Y:S02]  /*e0e0*/  LDG.E.U8 R0, [R4.64] ;  /* 0x0000002404007981 */ /* 0x000164000c1e1100 */
.L_x_6774:
        /* <DEDUP_REMOVED lines=17> */
[----:B0-----:R-:W-:Y:S01]  /*e200*/  STG.E.U8 [R16.64], R3 ;  /* 0x0000000310007986 */ /* 0x001fe2000c101124 */
[----:B------:R-:W-:Y:S05]  /*e210*/  EXIT ;  /* 0x000000000000794d */ /* 0x000fea0003800000 */
.L_x_6804:
[----:B------:R-:W0:Y:S02]  /*e220*/  F2I.S64.TRUNC R2, R2 ;  /* 0x0000000200027311 */ /* 0x000e24000020d900 */
[----:B0-----:R-:W-:-:S05]  /*e230*/  IMAD.MOV.U32 R5, RZ, RZ, R2 ;  /* 0x000000ffff057224 */ /* 0x001fca00078e0002 */
[----:B------:R-:W-:Y:S01]  /*e240*/  STG.E.U8 [R16.64], R5 ;  /* 0x0000000510007986 */ /* 0x000fe2000c101124 */
[----:B------:R-:W-:Y:S05]  /*e250*/  EXIT ;  /* 0x000000000000794d */ /* 0x000fea0003800000 */
.L_x_6803:
[----:B------:R-:W-:-:S13]  /*e260*/  ISETP.NE.AND P0, PT, R3, 0x2, PT ;  /* 0x000000020300780c */ /* 0x000fda0003f05270 */
[----:B------:R-:W-:Y:S05]  /*e270*/  @!P0 BRA `(.L_x_6806) ;  /* 0x000000a000008947 */ /* 0x000fea0003800000 */
[----:B------:R-:W-:-:S13]  /*e280*/  ISETP.NE.AND P0, PT, R3, 0x3, PT ;  /* 0x000000030300780c */ /* 0x000fda0003f05270 */
[----:B------:R-:W-:Y:S05]  /*e290*/  @!P0 BRA `(.L_x_6807) ;  /* 0x0000005000008947 */ /* 0x000fea0003800000 */
[----:B------:R-:W-:-:S13]  /*e2a0*/  ISETP.NE.AND P0, PT, R3, 0x4, PT ;  /* 0x000000040300780c */ /* 0x000fda0003f05270 */
[----:B------:R-:W-:Y:S05]  /*e2b0*/  @P0 BRA `(.L_x_6805) ;  /* 0x00000b4000000947 */ /* 0x000fea0003800000 */
[----:B------:R-:W0:Y:S02]  /*e2c0*/  F2I.S64.TRUNC R2, R2 ;  /* 0x0000000200027311 */ /* 0x000e24000020d900 */
[----:B0-----:R-:W-:Y:S01]  /*e2d0*/  STG.E.64 [R16.64], R2 ;  /* 0x0000000210007986 */ /* 0x001fe2000c101b24 */
[----:B------:R-:W-:Y:S05]  /*e2e0*/  EXIT ;  /* 0x000000000000794d */ /* 0x000fea0003800000 */
.L_x_6807:
[----:B------:R-:W0:Y:S02]  /*e2f0*/  F2I.FTZ.TRUNC.NTZ R3, R2 ;  /* 0x0000000200037305 */ /* 0x000e24000021f100 */
[----:B0-----:R-:W-:Y:S01]  /*e300*/  STG.E [R16.64], R3 ;  /* 0x0000000310007986 */ /* 0x001fe2000c101924 */
[----:B------:R-:W-:Y:S05]  /*e310*/  EXIT ;  /* 0x000000000000794d */ /* 0x000fea0003800000 */
.L_x_6806:
[----:B------:R-:W0:Y:S02]  /*e320*/  F2I.FTZ.TRUNC.NTZ R3, R2 ;  /* 0x0000000200037305 */ /* 0x000e24000021f100 */
[----:B0-----:R-:W-:Y:S01]  /*e330*/  STG.E.U16 [R16.64], R3 ;  /* 0x0000000310007986 */ /* 0x001fe2000c101524 */
[----:B------:R-:W-:Y:S05]  /*e340*/  EXIT ;  /* 0x000000000000794d */ /* 0x000fea0003800000 */
.L_x_6802:
[----:B------:R-:W-:-:S13]  /*e350*/  ISETP.GT.AND P0, PT, R3, 0x6, PT ;  /* 0x000000060300780c */ /* 0x000fda0003f04270 */
[----:B------:R-:W-:Y:S05]  /*e360*/  @P0 BRA `(.L_x_6808) ;  /* 0x0000009000000947 */ /* 0x000fea0003800000 */
[----:B------:R-:W-:-:S13]  /*e370*/  ISETP.NE.AND P0, PT, R3, 0x5, PT ;  /* 0x000000050300780c */ /* 0x000fda0003f05270 */
[----:B------:R-:W-:Y:S05]  /*e380*/  @!P0 BRA `(.L_x_6809) ;  /* 0x0000004000008947 */ /* 0x000fea0003800000 */
[----:B------:R-:W-:-:S13]  /*e390*/  ISETP.NE.AND P0, PT, R3, 0x6, PT ;  /* 0x000000060300780c */ /* 0x000fda0003f05270 */
[----:B------:R-:W-:Y:S05]  /*e3a0*/  @P0 BRA `(.L_x_6805) ;  /* 0x00000a5000000947 */ /* 0x000fea0003800000 */
[----:B------:R-:W-:Y:S01]  /*e3b0*/  STG.E [R16.64], R2 ;  /* 0x0000000210007986 */ /* 0x000fe2000c101924 */
[----:B------:R-:W-:Y:S05]  /*e3c0*/  EXIT ;  /* 0x000000000000794d */ /* 0x000fea0003800000 */
.L_x_6809:
[----:B------:R-:W-:-:S05]  /*e3d0*/  F2FP.PACK_AB R2, RZ, R2 ;  /* 0x00000002ff02723e */ /* 0x000fca00000000ff */
[----:B------:R-:W-:Y:S01]  /*e3e0*/  STG.E.U16 [R16.64], R2 ;  /* 0x0000000210007986 */ /* 0x000fe2000c101524 */
[----:B------:R-:W-:Y:S05]  /*e3f0*/  EXIT ;  /* 0x000000000000794d */ /* 0x000fea0003800000 */
.L_x_6808:
[----:B------:R-:W-:-:S13]  /*e400*/  ISETP.NE.AND P0, PT, R3, 0x7, PT ;  /* 0x000000070300780c */ /* 0x000fda0003f05270 */
[----:B------:R-:W-:Y:S05]  /*e410*/  @!P0 BRA `(.L_x_6810) ;  /* 0x000000b000008947 */ /* 0x000fea0003800000 */
[----:B------:R-:W-:-:S13]  /*e420*/  ISETP.NE.AND P0, PT, R3, 0x8, PT ;  /* 0x000000080300780c */ /* 0x000fda0003f05270 */
[----:B------:R-:W-:Y:S05]  /*e430*/  @!P0 BRA `(.L_x_6811) ;  /* 0x0000005000008947 */ /* 0x000fea0003800000 */
[----:B------:R-:W-:-:S13]  /*e440*/  ISETP.NE.AND P0, PT, R3, 0x9, PT ;  /* 0x000000090300780c */ /* 0x000fda0003f05270 */
[----:B------:R-:W-:Y:S05]  /*e450*/  @P0 BRA `(.L_x_6805) ;  /* 0x000009a000000947 */ /* 0x000fea0003800000 */
[----:B------:R-:W-:-:S05]  /*e460*/  IMAD.MOV.U32 R3, RZ, RZ, RZ ;  /* 0x000000ffff037224 */ /* 0x000fca00078e00ff */
[----:B------:R-:W-:Y:S01]  /*e470*/  STG.E.64 [R16.64], R2 ;  /* 0x0000000210007986 */ /* 0x000fe2000c101b24 */
[----:B------:R-:W-:Y:S05]  /*e480*/  EXIT ;  /* 0x000000000000794d */ /* 0x000fea0003800000 */
.L_x_6811:
[----:B------:R-:W-:-:S04]  /*e490*/  F2FP.PACK_AB R3, RZ, R2 ;  /* 0x00000002ff03723e */ /* 0x000fc800000000ff */
[----:B------:R-:W-:-:S05]  /*e4a0*/  PRMT R3, R3, 0x5410, RZ ;  /* 0x0000541003037816 */ /* 0x000fca00000000ff */
[----:B------:R-:W-:Y:S01]  /*e4b0*/  STG.E [R16.64], R3 ;  /* 0x0000000310007986 */ /* 0x000fe2000c101924 */
[----:B------:R-:W-:Y:S05]  /*e4c0*/  EXIT ;  /* 0x000000000000794d */ /* 0x000fea0003800000 */
.L_x_6810:
[----:B------:R-:W-:-:S06]  /*e4d0*/  FMUL.FTZ R2, R2, 1 ;  /* 0x3f80000002027820 */ /* 0x000fcc0000410000 */
[----:B------:R-:W0:Y:S02]  /*e4e0*/  F2F.F64.F32 R2, R2 ;  /* 0x0000000200027310 */ /* 0x000e240000201800 */
[----:B0-----:R-:W-:Y:S01]  /*e4f0*/  STG.E.64 [R16.64], R2 ;  /* 0x0000000210007986 */ /* 0x001fe2000c101b24 */
[----:B------:R-:W-:Y:S05]  /*e500*/  EXIT ;  /* 0x000000000000794d */ /* 0x000fea0003800000 */
.L_x_6801:
        /* <DEDUP_REMOVED lines=10> */
[----:B------:R-:W-:Y:S01]  /*e5b0*/  STG.E.U8 [R16.64], R3 ;  /* 0x0000000310007986 */ /* 0x000fe2000c101124 */
[----:B------:R-:W-:Y:S05]  /*e5c0*/  EXIT ;  /* 0x000000000000794d */ /* 0x000fea0003800000 */
.L_x_6814:
[----:B------:R-:W-:Y:S01]  /*e5d0*/  FMUL.FTZ R4, R2, 1 ;  /* 0x3f80000002047820 */ /* 0x000fe20000410000 */
[----:B------:R-:W-:-:S05]  /*e5e0*/  CS2R R6, SRZ ;  /* 0x0000000000067805 */ /* 0x000fca000001ff00 */
[----:B------:R-:W0:Y:S02]  /*e5f0*/  F2F.F64.F32 R4, R4 ;  /* 0x0000000400047310 */ /* 0x000e240000201800 */
[----:B0-----:R-:W-:Y:S01]  /*e600*/  STG.E.128 [R16.64], R4 ;  /* 0x0000000410007986 */ /* 0x001fe2000c101d24 */
[----:B------:R-:W-:Y:S05]  /*e610*/  EXIT ;  /* 0x000000000000794d */ /* 0x000fea0003800000 */
.L_x_6813:
        /* <DEDUP_REMOVED lines=20> */
.L_x_6818:
[----:B------:R-:W-:Y:S05]  /*e760*/  BSYNC B0 ;  /* 0x0000000000007941 */ /* 0x000fea0003800000 */
.L_x_6817:
[----:B------:R-:W-:-:S05]  /*e770*/  LOP3.LUT R5, R0, R5, RZ, 0xfc, !PT ;  /* 0x0000000500057212 */ /* 0x000fca00078efcff */
[----:B------:R-:W-:Y:S01]  /*e780*/  STG.E.U8 [R16.64], R5 ;  /* 0x0000000510007986 */ /* 0x000fe2000c101124 */
[----:B------:R-:W-:Y:S05]  /*e790*/  EXIT ;  /* 0x000000000000794d */ /* 0x000fea0003800000 */
.L_x_6816:
        /* <DEDUP_REMOVED lines=12> */
.L_x_6820:
[----:B------:R-:W-:Y:S01]  /*e860*/  IMAD.MOV.U32 R0, RZ, RZ, 0x7f ;  /* 0x0000007fff007424 */ /* 0x000fe200078e00ff */
[----:B------:R-:W-:-:S04]  /*e870*/  ISETP.GT.U32.AND P0, PT, R4, 0x7f800000, PT ;  /* 0x7f8000000400780c */ /* 0x000fc80003f04070 */
[----:B------:R-:W-:-:S04]  /*e880*/  SEL R0, R0, 0x7c, P0 ;  /* 0x0000007c00007807 */ /* 0x000fc80000000000 */
.L_x_6821:
[----:B------:R-:W-:Y:S05]  /*e890*/  BSYNC B0 ;  /* 0x0000000000007941 */ /* 0x000fea0003800000 */
.L_x_6819:
[----:B------:R-:W-:-:S04]  /*e8a0*/  LOP3.LUT R2, R2, 0x80000000, RZ, 0xc0, !PT ;  /* 0x8000000002027812 */ /* 0x000fc800078ec0ff */
[----:B------:R-:W-:-:S04]  /*e8b0*/  SHF.R.U32.HI R3, RZ, 0x18, R2 ;  /* 0x00000018ff037819 */ /* 0x000fc80000011602 */
[----:B------:R-:W-:-:S05]  /*e8c0*/  LOP3.LUT R3, R0, R3, RZ, 0xfc, !PT ;  /* 0x0000000300037212 */ /* 0x000fca00078efcff */
[----:B------:R-:W-:Y:S01]  /*e8d0*/  STG.E.U8 [R16.64], R3 ;  /* 0x0000000310007986 */ /* 0x000fe2000c101124 */
[----:B------:R-:W-:Y:S05]  /*e8e0*/  EXIT ;  /* 0x000000000000794d */ /* 0x000fea0003800000 */
.L_x_6815:
[----:B------:R-:W-:-:S05]  /*e8f0*/  F2FP.BF16.PACK_AB R2, RZ, R2 ;  /* 0x00000002ff02723e */ /* 0x000fca00000010ff */
[----:B------:R-:W-:Y:S01]  /*e900*/  STG.E.U16 [R16.64], R2 ;  /* 0x0000000210007986 */ /* 0x000fe2000c101524 */
[----:B------:R-:W-:Y:S05]  /*e910*/  EXIT ;  /* 0x000000000000794d */ /* 0x000fea0003800000 */
.L_x_6812:
        /* <DEDUP_REMOVED lines=9> */
[----:B0-----:R-:W-:Y:S01]  /*e9b0*/  STG.E.U16 [R16.64], R3 ;  /* 0x0000000310007986 */ /* 0x001fe2000c101524 */
[----:B------:R-:W-:Y:S05]  /*e9c0*/  EXIT ;  /* 0x000000000000794d */ /* 0x000fea0003800000 */
.L_x_6824:
        /* <DEDUP_REMOVED lines=16> */
.L_x_6827:
[----:B------:R-:W-:-:S04]  /*ead0*/  LOP3.LUT R2, R2, 0x80000000, RZ, 0xc0, !PT ;  /* 0x8000000002027812 */ /* 0x000fc800078ec0ff */
[----:B------:R-:W-:-:S04]  /*eae0*/  SHF.R.U32.HI R3, RZ, 0x18, R2 ;  /* 0x00000018ff037819 */ /* 0x000fc80000011602 */
[----:B------:R-:W-:-:S04]  /*eaf0*/  LOP3.LUT R0, R0, R3, RZ, 0xfc, !PT ;  /* 0x0000000300007212 */ /* 0x000fc800078efcff */
[----:B------:R-:W-:Y:S02]  /*eb00*/  PRMT R8, R0, 0x7610, R8 ;  /* 0x0000761000087816 */ /* 0x000fe40000000008 */
.L_x_6826:
[----:B------:R-:W-:Y:S05]  /*eb10*/  BSYNC B0 ;  /* 0x0000000000007941 */ /* 0x000fea0003800000 */
.L_x_6825:
[----:B------:R-:W-:Y:S01]  /*eb20*/  STG.E.U8 [R16.64], R8 ;  /* 0x0000000810007986 */ /* 0x000fe2000c101124 */
[----:B------:R-:W-:Y:S05]  /*eb30*/  EXIT ;  /* 0x000000000000794d */ /* 0x000fea0003800000 */
.L_x_6823:
        /* <DEDUP_REMOVED lines=16> */
.L_x_6830:
[----:B------:R-:W-:-:S04]  /*ec40*/  LOP3.LUT R2, R2, 0x80000000, RZ, 0xc0, !PT ;  /* 0x8000000002027812 */ /* 0x000fc800078ec0ff */
[----:B------:R-:W-:-:S04]  /*ec50*/  SHF.R.U32.HI R3, RZ, 0x18, R2 ;  /* 0x00000018ff037819 */ /* 0x000fc80000011602 */
[----:B------:R-:W-:-:S04]  /*ec60*/  LOP3.LUT R0, R0, R3, RZ, 0xfc, !PT ;  /* 0x0000000300007212 */ /* 0x000fc800078efcff */
[----:B------:R-:W-:Y:S02]  /*ec70*/  PRMT R8, R0, 0x7610, R8 ;  /* 0x0000761000087816 */ /* 0x000fe40000000008 */
.L_x_6829:
[----:B------:R-:W-:Y:S05]  /*ec80*/  BSYNC B0 ;  /* 0x0000000000007941 */ /* 0x000fea0003800000 */
.L_x_6828:
[----:B------:R-:W-:Y:S01]  /*ec90*/  STG.E.U8 [R16.64], R8 ;  /* 0x0000000810007986 */ /* 0x000fe2000c101124 */
[----:B------:R-:W-:Y:S05]  /*eca0*/  EXIT ;  /* 0x000000000000794d */ /* 0x000fea0003800000 */
.L_x_6822:
        /* <DEDUP_REMOVED lines=21> */
.L_x_6805:
        /* <DEDUP_REMOVED lines=20> */
.L_x_6832:
[----:B------:R-:W0:Y:S02]  /*ef40*/  F2I.U64.TRUNC R2, R2 ;  /* 0x0000000200027311 */ /* 0x000e24000020d800 */
[----:B0-----:R-:W-:Y:S01]  /*ef50*/  STG.E.64 [R16.64], R2 ;  /* 0x0000000210007986 */ /* 0x001fe2000c101b24 */
[----:B------:R-:W-:Y:S05]  /*ef60*/  EXIT ;  /* 0x000000000000794d */ /* 0x000fea0003800000 */
.L_x_6831:
[----:B------:R-:W0:Y:S02]  /*ef70*/  F2I.FTZ.U32.TRUNC.NTZ R3, R2 ;  /* 0x0000000200037305 */ /* 0x000e24000021f000 */
[----:B0-----:R-:W-:Y:S01]  /*ef80*/  STG.E [R16.64], R3 ;  /* 0x0000000310007986 */ /* 0x001fe2000c101924 */
[----:B------:R-:W-:Y:S05]  /*ef90*/  EXIT ;  /* 0x000000000000794d */ /* 0x000fea0003800000 */
.L_x_6833:
        /* <DEDUP_REMOVED lines=14> */
.L_x_11578:


//--------------------- .text._ZN2at6native27unrolled_elementwise_kernelIZNS0_43_GLOBAL__N__7cc8d1ed_10_Dropout_cu_0e96ed3819masked_scale_kernelIhffEEvRNS_6TensorERKS4_S7_T1_EUlfhE_St5arrayIPcLm3EELi4E23TrivialOffsetCalculatorILi2EjESD_ILi1EjENS0_6memory12LoadWithCastILi2EEENSG_13StoreWithCastILi1EEEEEviT_T0_T2_T3_T4_T5_ --------------------------
	.section	.text._ZN2at6native27unrolled_elementwise_kernelIZNS0_43_GLOBAL__N__7cc8d1ed_10_Dropout_cu_0e96ed3819masked_scale_kernelIhffEEvRNS_6TensorERKS4_S7_T1_EUlfhE_St5arrayIPcLm3EELi4E23TrivialOffsetCalculatorILi2EjESD_ILi1EjENS0_6memory12LoadWithCastILi2EEENSG_13StoreWithCastILi1EEEEEviT_T0_T2_T3_T4_T5_,"ax",@progbits
	.sectioninfo	@"SHI_REGISTERS=32"
	.align	128
        .global         _ZN2at6native27unrolled_elementwise_kernelIZNS0_43_GLOBAL__N__7cc8d1ed_10_Dropout_cu_0e96ed3819masked_scale_kernelIhffEEvRNS_6TensorERKS4_S7_T1_EUlfhE_St5arrayIPcLm3EELi4E23TrivialOffsetCalculatorILi2EjESD_ILi1EjENS0_6memory12LoadWithCastILi2EEENSG_13StoreWithCastILi1EEEEEviT_T0_T2_T3_T4_T5_
        .type           _ZN2at6native27unrolled_elementwise_kernelIZNS0_43_GLOBAL__N__7cc8d1ed_10_Dropout_cu_0e96ed3819masked_scale_kernelIhffEEvRNS_6TensorERKS4_S7_T1_EUlfhE_St5arrayIPcLm3EELi4E23TrivialOffsetCalculatorILi2EjESD_ILi1EjENS0_6memory12LoadWithCastILi2EEENSG_13StoreWithCastILi1EEEEEviT_T0_T2_T3_T4_T5_,@function
        .size           _ZN2at6native27unrolled_elementwise_kernelIZNS0_43_GLOBAL__N__7cc8d1ed_10_Dropout_cu_0e96ed3819masked_scale_kernelIhffEEvRNS_6TensorERKS4_S7_T1_EUlfhE_St5arrayIPcLm3EELi4E23TrivialOffsetCalculatorILi2EjESD_ILi1EjENS0_6memory12LoadWithCastILi2EEENSG_13StoreWithCastILi1EEEEEviT_T0_T2_T3_T4_T5_,(.L_x_11579 - _ZN2at6native27unrolled_elementwise_kernelIZNS0_43_GLOBAL__N__7cc8d1ed_10_Dropout_cu_0e96ed3819masked_scale_kernelIhffEEvRNS_6TensorERKS4_S7_T1_EUlfhE_St5arrayIPcLm3EELi4E23TrivialOffsetCalculatorILi2EjESD_ILi1EjENS0_6memory12LoadWithCastILi2EEENSG_13StoreWithCastILi1EEEEEviT_T0_T2_T3_T4_T5_)
        .other          _ZN2at6native27unrolled_elementwise_kernelIZNS0_43_GLOBAL__N__7cc8d1ed_10_Dropout_cu_0e96ed3819masked_scale_kernelIhffEEvRNS_6TensorERKS4_S7_T1_EUlfhE_St5arrayIPcLm3EELi4E23TrivialOffsetCalculatorILi2EjESD_ILi1EjENS0_6memory12LoadWithCastILi2EEENSG_13StoreWithCastILi1EEEEEviT_T0_T2_T3_T4_T5_,@"STO_CUDA_ENTRY STV_DEFAULT"
_ZN2at6native27unrolled_elementwise_kernelIZNS0_43_GLOBAL__N__7cc8d1ed_10_Dropout_cu_0e96ed3819masked_scale_kernelIhffEEvRNS_6TensorERKS4_S7_T1_EUlfhE_St5arrayIPcLm3EELi4E23TrivialOffsetCalculatorILi2EjESD_ILi1EjENS0_6memory12LoadWithCastILi2EEENSG_13StoreWithCastILi1EEEEEviT_T0_T2_T3_T4_T5_:
.text._ZN2at6native27unrolled_elementwise_kernelIZNS0_43_GLOBAL__N__7cc8d1ed_10_Dropout_cu_0e96ed3819masked_scale_kernelIhffEEvRNS_6TensorERKS4_S7_T1_EUlfhE_St5arrayIPcLm3EELi4E23TrivialOffsetCalculatorILi2EjESD_ILi1EjENS0_6memory12LoadWithCastILi2EEENSG_13StoreWithCastILi1EEEEEviT_T0_T2_T3_T4_T5_:
[----:B------:R-:W-:Y:S02]  /*0000*/  IMAD.MOV.U32 R1, RZ, RZ, c[0x0][0x28] ;  /* 0x00000a00ff017624 */ /* 0x000fe400078e00ff */
[----:B------:R-:W0:Y:S01]  /*0010*/  S2R R2, SR_CTAID.X ;  /* 0x0000000000027919 */ /* 0x000e220000002500 */
[----:B------:R-:W-:Y:S01]  /*0020*/  IMAD.MOV.U32 R3, RZ, RZ, -0x200 ;  /* 0xfffffe00ff037424 */ /* 0x000fe200078e00ff */
[----:B------:R-:W1:Y:S01]  /*0030*/  LDC.U8 R27, c[0x0][0x194] ;  /* 0x00006500ff1b7b82 */ /* 0x000e620000000000 */
[----:B------:R-:W-:Y:S01]  /*0040*/  ULDC.64 UR36, c[0x0][0x118] ;  /* 0x0000460000247ab9 */ /* 0x000fe20000000a00 */
[----:B------:R-:W2:Y:S01]  /*0050*/  S2R R29, SR_TID.X ;  /* 0x00000000001d7919 */ /* 0x000ea20000002100 */
[----:B------:R-:W-:Y:S01]  /*0060*/  BSSY B7, `(.L_x_6834) ;  /* 0x00001db000077945 */ /* 0x000fe20003800000 */
[----:B------:R-:W-:Y:S01]  /*0070*/  PRMT R19, RZ, 0x7610, R19 ;  /* 0x00007610ff137816 */ /* 0x000fe20000000013 */
[----:B------:R-:W-:Y:S01]  /*0080*/  IMAD.MOV.U32 R18, RZ, RZ, RZ ;  /* 0x000000ffff127224 */ /* 0x000fe200078e00ff */
[----:B------:R-:W-:Y:S01]  /*0090*/  PRMT R25, RZ, 0x7610, R25 ;  /* 0x00007610ff197816 */ /* 0x000fe20000000019 */
[----:B------:R-:W-:Y:S01]  /*00a0*/  IMAD.MOV.U32 R22, RZ, RZ, RZ ;  /* 0x000000ffff167224 */ /* 0x000fe200078e00ff */
[----:B------:R-:W3:Y:S01]  /*00b0*/  LDC.U8 R26, c[0x0][0x195] ;  /* 0x00006540ff1a7b82 */ /* 0x000ee20000000000 */
[----:B0-----:R-:W-:-:S05]  /*00c0*/  IMAD R16, R2, R3, c[0x0][0x160] ;  /* 0x0000580002107624 */ /* 0x001fca00078e0203 */
[----:B--2---:R-:W-:-:S13]  /*00d0*/  ISETP.GE.AND P0, PT, R29, R16, PT ;  /* 0x000000101d00720c */ /* 0x004fda0003f06270 */
[----:B------:R-:W-:Y:S05]  /*00e0*/  @P0 BRA `(.L_x_6835) ;  /* 0x00001d2000000947 */ /* 0x000fea0003800000 */
[----:B-1-3--:R-:W-:Y:S01]  /*00f0*/  PRMT R0, R27, 0x9910, RZ ;  /* 0x000099101b007816 */ /* 0x00afe200000000ff */
[----:B------:R-:W-:Y:S01]  /*0100*/  IMAD R29, R2, 0x200, R29 ;  /* 0x00000200021d7824 */ /* 0x000fe200078e021d */
[----:B------:R-:W-:Y:S02]  /*0110*/  BSSY B6, `(.L_x_6836) ;  /* 0x00000df000067945 */ /* 0x000fe40003800000 */
        /* <DEDUP_REMOVED lines=16> */
.L_x_6840:
[----:B------:R-:W2:Y:S02]  /*0220*/  LDG.E.U8 R4, [R4.64] ;  /* 0x0000002404047981 */ /* 0x000ea4000c1e1100 */
[----:B--2---:R0:W1:Y:S01]  /*0230*/  I2F.U16 R22, R4 ;  /* 0x0000000400167306 */ /* 0x0040620000101000 */
[----:B------:R-:W-:Y:S05]  /*0240*/  BRA `(.L_x_6842) ;  /* 0x00000cb000007947 */ /* 0x000fea0003800000 */
.L_x_6839:
        /* <DEDUP_REMOVED lines=9> */
.L_x_6844:
[----:B------:R-:W2:Y:S02]  /*02e0*/  LDG.E R4, [R4.64] ;  /* 0x0000002404047981 */ /* 0x000ea4000c1e1900 */
[----:B--2---:R0:W1:Y:S01]  /*02f0*/  I2F R22, R4 ;  /* 0x0000000400167306 */ /* 0x0040620000201400 */
[----:B------:R-:W-:Y:S05]  /*0300*/  BRA `(.L_x_6842) ;  /* 0x00000bf000007947 */ /* 0x000fea0003800000 */
.L_x_6843:
[----:B------:R-:W2:Y:S02]  /*0310*/  LDG.E.U16 R4, [R4.64] ;  /* 0x0000002404047981 */ /* 0x000ea4000c1e1500 */
[----:B--2---:R0:W1:Y:S01]  /*0320*/  I2F.S16 R22, R4 ;  /* 0x0000000400167306 */ /* 0x0040620000101400 */
[----:B------:R-:W-:Y:S05]  /*0330*/  BRA `(.L_x_6842) ;  /* 0x00000bc000007947 */ /* 0x000fea0003800000 */
.L_x_6838:
        /* <DEDUP_REMOVED lines=8> */
.L_x_6846:
[----:B------:R-:W2:Y:S02]  /*03c0*/  LDG.E.U16 R4, [R4.64] ;  /* 0x0000002404047981 */ /* 0x000ea4000c1e1500 */
[----:B--2---:R-:W-:Y:S01]  /*03d0*/  HADD2.F32 R22, -RZ, R4.H0_H0 ;  /* 0x20000004ff167230 */ /* 0x004fe20000004100 */
[----:B------:R-:W-:Y:S05]  /*03e0*/  BRA `(.L_x_6842) ;  /* 0x00000b1000007947 */ /* 0x000fea0003800000 */
.L_x_6845:
        /* <DEDUP_REMOVED lines=8> */
.L_x_6848:
[----:B------:R-:W2:Y:S02]  /*0470*/  LDG.E.U16 R4, [R4.64] ;  /* 0x0000002404047981 */ /* 0x000ea4000c1e1500 */
[----:B--2---:R-:W-:Y:S01]  /*0480*/  HADD2.F32 R22, -RZ, R4.H0_H0 ;  /* 0x20000004ff167230 */ /* 0x004fe20000004100 */
[----:B------:R-:W-:Y:S05]  /*0490*/  BRA `(.L_x_6842) ;  /* 0x00000a6000007947 */ /* 0x000fea0003800000 */
.L_x_6847:
[----:B------:R-:W2:Y:S02]  /*04a0*/  LDG.E.64 R4, [R4.64] ;  /* 0x0000002404047981 */ /* 0x000ea4000c1e1b00 */
[----:B--2---:R-:W0:Y:S01]  /*04b0*/  F2F.F32.F64 R22, R4 ;  /* 0x0000000400167310 */ /* 0x004e220000301000 */
[----:B------:R-:W0:-:S14]  /*04c0*/  DSETP.GEU.AND P0, PT, |R4|, c[0x2][0x0], PT ;  /* 0x008000000400762a */ /* 0x000e1c0003f0e200 */
[----:B0-----:R-:W-:Y:S01]  /*04d0*/  @!P0 FMUL R22, R22, 1.175494350822287508e-38 ;  /* 0x0080000016168820 */ /* 0x001fe20000400000 */
[----:B------:R-:W-:Y:S05]  /*04e0*/  BRA `(.L_x_6842) ;  /* 0x00000a1000007947 */ /* 0x000fea0003800000 */
.L_x_6837:
        /* <DEDUP_REMOVED lines=12> */
.L_x_6851:
[----:B------:R-:W2:Y:S02]  /*05b0*/  LDG.E.64 R4, [R4.64] ;  /* 0x0000002404047981 */ /* 0x000ea4000c1e1b00 */
[----:B--2---:R-:W0:Y:S01]  /*05c0*/  F2F.F32.F64 R22, R4 ;  /* 0x0000000400167310 */ /* 0x004e220000301000 */
[----:B------:R-:W0:-:S14]  /*05d0*/  DSETP.GEU.AND P0, PT, |R4|, c[0x2][0x0], PT ;  /* 0x008000000400762a */ /* 0x000e1c0003f0e200 */
[----:B0-----:R-:W-:Y:S01]  /*05e0*/  @!P0 FMUL R22, R22, 1.175494350822287508e-38 ;  /* 0x0080000016168820 */ /* 0x001fe20000400000 */
[----:B------:R-:W-:Y:S05]  /*05f0*/  BRA `(.L_x_6842) ;  /* 0x0000090000007947 */ /* 0x000fea0003800000 */
.L_x_6850:
        /* <DEDUP_REMOVED lines=24> */
[----:B------:R-:W-:Y:S01]  /*0780*/  LOP3.LUT R22, R3, 0x80000000, R22, 0xf8, !PT ;  /* 0x8000000003167812 */ /* 0x000fe200078ef816 */
[----:B------:R-:W-:Y:S05]  /*0790*/  BRA `(.L_x_6842) ;  /* 0x0000076000007947 */ /* 0x000fea0003800000 */
.L_x_6853:
        /* <DEDUP_REMOVED lines=14> */
.L_x_6852:
[----:B------:R-:W2:Y:S02]  /*0880*/  LDG.E.U16 R4, [R4.64] ;  /* 0x0000002404047981 */ /* 0x000ea4000c1e1500 */
[----:B--2---:R-:W-:Y:S01]  /*0890*/  PRMT R22, RZ, 0x5410, R4 ;  /* 0x00005410ff167816 */ /* 0x004fe20000000004 */
[----:B------:R-:W-:Y:S05]  /*08a0*/  BRA `(.L_x_6842) ;  /* 0x0000065000007947 */ /* 0x000fea0003800000 */
.L_x_6849:
        /* <DEDUP_REMOVED lines=11> */
.L_x_6856:
        /* <DEDUP_REMOVED lines=20> */
.L_x_6858:
[----:B------:R-:W-:Y:S05]  /*0aa0*/  BSYNC B0 ;  /* 0x0000000000007941 */ /* 0x000fea0003800000 */
.L_x_6857:
[----:B------:R-:W-:Y:S01]  /*0ab0*/  IMAD.SHL.U32 R3, R3, 0x100000, RZ ;  /* 0x0010000003037824 */ /* 0x000fe200078e00ff */
[----:B------:R-:W-:-:S04]  /*0ac0*/  LEA R5, R0, 0x3b800000, 0x17 ;  /* 0x3b80000000057811 */ /* 0x000fc800078eb8ff */
[----:B------:R-:W-:Y:S01]  /*0ad0*/  LOP3.LUT R22, R5, R3, R22, 0xfe, !PT ;  /* 0x0000000305167212 */ /* 0x000fe200078efe16 */
[----:B------:R-:W-:Y:S05]  /*0ae0*/  BRA `(.L_x_6842) ;  /* 0x0000041000007947 */ /* 0x000fea0003800000 */
.L_x_6855:
        /* <DEDUP_REMOVED lines=20> */
.L_x_6860:
[----:B------:R-:W-:Y:S05]  /*0c30*/  BSYNC B0 ;  /* 0x0000000000007941 */ /* 0x000fea0003800000 */
.L_x_6859:
[----:B------:R-:W-:Y:S01]  /*0c40*/  IMAD.SHL.U32 R3, R3, 0x200000, RZ ;  /* 0x0020000003037824 */ /* 0x000fe200078e00ff */
[----:B------:R-:W-:-:S04]  /*0c50*/  LEA R5, R0, 0x37800000, 0x17 ;  /* 0x3780000000057811 */ /* 0x000fc800078eb8ff */
[----:B------:R-:W-:Y:S01]  /*0c60*/  LOP3.LUT R22, R5, R3, R22, 0xfe, !PT ;  /* 0x0000000305167212 */ /* 0x000fe200078efe16 */
[----:B------:R-:W-:Y:S05]  /*0c70*/  BRA `(.L_x_6842) ;  /* 0x0000028000007947 */ /* 0x000fea0003800000 */
.L_x_6854:
        /* <DEDUP_REMOVED lines=14> */
.L_x_6841:
        /* <DEDUP_REMOVED lines=21> */
.L_x_6862:
[----:B------:R-:W2:Y:S02]  /*0eb0*/  LDG.E.64 R22, [R4.64] ;  /* 0x0000002404167981 */ /* 0x000ea4000c1e1b00 */
[----:B--2---:R0:W1:Y:S01]  /*0ec0*/  I2F.U64 R22, R22 ;  /* 0x0000001600167312 */ /* 0x0040620000301000 */
[----:B------:R-:W-:Y:S05]  /*0ed0*/  BRA `(.L_x_6842) ;  /* 0x0000002000007947 */ /* 0x000fea0003800000 */
.L_x_6861:
[----:B------:R-:W2:Y:S02]  /*0ee0*/  LDG.E R4, [R4.64] ;  /* 0x0000002404047981 */ /* 0x000ea4000c1e1900 */
[----:B--2---:R0:W1:Y:S02]  /*0ef0*/  I2F.U32 R22, R4 ;  /* 0x0000000400167306 */ /* 0x0040640000201000 */
.L_x_6842:
[----:B------:R-:W-:Y:S05]  /*0f00*/  BSYNC B6 ;  /* 0x0000000000067941 */ /* 0x000fea0003800000 */
.L_x_6836:
        /* <DEDUP_REMOVED lines=16> */
.L_x_6866:
[----:B------:R2:W5:Y:S01]  /*1010*/  LDG.E.U8 R25, [R6.64] ;  /* 0x0000002406197981 */ /* 0x000562000c1e1100 */
[----:B------:R-:W-:Y:S05]  /*1020*/  BRA `(.L_x_6868) ;  /* 0x00000dc000007947 */ /* 0x000fea0003800000 */
.L_x_6865:
        /* <DEDUP_REMOVED lines=8> */
.L_x_6870:
[----:B------:R2:W5:Y:S01]  /*10b0*/  LDG.E.U8 R25, [R6.64] ;  /* 0x0000002406197981 */ /* 0x000562000c1e1100 */
[----:B------:R-:W-:Y:S05]  /*10c0*/  BRA `(.L_x_6868) ;  /* 0x00000d2000007947 */ /* 0x000fea0003800000 */
.L_x_6869:
[----:B------:R2:W5:Y:S01]  /*10d0*/  LDG.E.U16 R25, [R6.64] ;  /* 0x0000002406197981 */ /* 0x000562000c1e1500 */
[----:B------:R-:W-:Y:S05]  /*10e0*/  BRA `(.L_x_6868) ;  /* 0x00000d0000007947 */ /* 0x000fea0003800000 */
.L_x_6864:
        /* <DEDUP_REMOVED lines=10> */
.L_x_6872:
[----:B0-----:R-:W2:Y:S02]  /*1190*/  LDG.E.U16 R4, [R6.64] ;  /* 0x0000002406047981 */ /* 0x001ea4000c1e1500 */
[----:B--2---:R-:W-:-:S06]  /*11a0*/  HADD2.F32 R4, -RZ, R4.H0_H0 ;  /* 0x20000004ff047230 */ /* 0x004fcc0000004100 */
[----:B------:R-:W0:Y:S02]  /*11b0*/  F2I.S64.TRUNC R4, R4 ;  /* 0x0000000400047311 */ /* 0x000e24000020d900 */
[----:B0-----:R-:W-:Y:S01]  /*11c0*/  PRMT R25, R4, 0x7610, R25 ;  /* 0x0000761004197816 */ /* 0x001fe20000000019 */
[----:B------:R-:W-:Y:S05]  /*11d0*/  BRA `(.L_x_6868) ;  /* 0x00000c1000007947 */ /* 0x000fea0003800000 */
.L_x_6871:
        /* <DEDUP_REMOVED lines=10> */
.L_x_6874:
[----:B------:R-:W2:Y:S02]  /*1280*/  LDG.E.U16 R6, [R6.64] ;  /* 0x0000002406067981 */ /* 0x000ea4000c1e1500 */
[----:B0-2---:R-:W-:-:S06]  /*1290*/  HADD2.F32 R4, -RZ, R6.H0_H0 ;  /* 0x20000006ff047230 */ /* 0x005fcc0000004100 */
[----:B------:R-:W0:Y:S02]  /*12a0*/  F2I.S64.TRUNC R4, R4 ;  /* 0x0000000400047311 */ /* 0x000e24000020d900 */
[----:B0-----:R-:W-:Y:S01]  /*12b0*/  PRMT R25, R4, 0x7610, R25 ;  /* 0x0000761004197816 */ /* 0x001fe20000000019 */
[----:B------:R-:W-:Y:S05]  /*12c0*/  BRA `(.L_x_6868) ;  /* 0x00000b2000007947 */ /* 0x000fea0003800000 */
.L_x_6873:
[----:B0-----:R-:W2:Y:S02]  /*12d0*/  LDG.E.64 R4, [R6.64] ;  /* 0x0000002406047981 */ /* 0x001ea4000c1e1b00 */
[----:B--2---:R-:W0:Y:S02]  /*12e0*/  F2I.S64.F64.TRUNC R4, R4 ;  /* 0x0000000400047311 */ /* 0x004e24000030d900 */
[----:B0-----:R-:W-:Y:S01]  /*12f0*/  PRMT R25, R4, 0x7610, R25 ;  /* 0x0000761004197816 */ /* 0x001fe20000000019 */
[----:B------:R-:W-:Y:S05]  /*1300*/  BRA `(.L_x_6868) ;  /* 0x00000ae000007947 */ /* 0x000fea0003800000 */
.L_x_6863:
        /* <DEDUP_REMOVED lines=12> */
.L_x_6877:
[----:B------:R-:W2:Y:S02]  /*13d0*/  LDG.E.64 R6, [R6.64] ;  /* 0x0000002406067981 */ /* 0x000ea4000c1e1b00 */
[----:B0-2---:R-:W0:Y:S02]  /*13e0*/  F2I.S64.F64.TRUNC R4, R6 ;  /* 0x0000000600047311 */ /* 0x005e24000030d900 */
[----:B0-----:R-:W-:Y:S01]  /*13f0*/  PRMT R25, R4, 0x7610, R25 ;  /* 0x0000761004197816 */ /* 0x001fe20000000019 */
[----:B------:R-:W-:Y:S05]  /*1400*/  BRA `(.L_x_6868) ;  /* 0x000009e000007947 */ /* 0x000fea0003800000 */
.L_x_6876:
        /* <DEDUP_REMOVED lines=28> */
.L_x_6879:
        /* <DEDUP_REMOVED lines=15> */
.L_x_6878:
[----:B0-----:R-:W2:Y:S02]  /*16c0*/  LDG.E.U16 R4, [R6.64] ;  /* 0x0000002406047981 */ /* 0x001ea4000c1e1500 */
[----:B--2---:R-:W-:-:S06]  /*16d0*/  PRMT R4, RZ, 0x5410, R4 ;  /* 0x00005410ff047816 */ /* 0x004fcc0000000004 */
[----:B------:R-:W0:Y:S02]  /*16e0*/  F2I.S64.TRUNC R4, R4 ;  /* 0x0000000400047311 */ /* 0x000e24000020d900 */
[----:B0-----:R-:W-:Y:S01]  /*16f0*/  PRMT R25, R4, 0x7610, R25 ;  /* 0x0000761004197816 */ /* 0x001fe20000000019 */
[----:B------:R-:W-:Y:S05]  /*1700*/  BRA `(.L_x_6868) ;  /* 0x000006e000007947 */ /* 0x000fea0003800000 */
.L_x_6875:
        /* <DEDUP_REMOVED lines=10> */
.L_x_6882:
        /* <DEDUP_REMOVED lines=21> */
.L_x_6886:
[----:B------:R-:W-:Y:S05]  /*1900*/  BSYNC B1 ;  /* 0x0000000000017941 */ /* 0x000fea0003800000 */
.L_x_6885:
[----:B------:R-:W-:Y:S01]  /*1910*/  IMAD.SHL.U32 R3, R3, 0x100000, RZ ;  /* 0x0010000003037824 */ /* 0x000fe200078e00ff */
[----:B------:R-:W-:-:S04]  /*1920*/  LEA R5, R0, 0x3b800000, 0x17 ;  /* 0x3b80000000057811 */ /* 0x000fc800078eb8ff */
[----:B------:R-:W-:Y:S02]  /*1930*/  LOP3.LUT R4, R5, R3, R6, 0xfe, !PT ;  /* 0x0000000305047212 */ /* 0x000fe400078efe06 */
.L_x_6884:
[----:B------:R-:W-:Y:S05]  /*1940*/  BSYNC B0 ;  /* 0x0000000000007941 */ /* 0x000fea0003800000 */
.L_x_6883:
[----:B------:R-:W0:Y:S02]  /*1950*/  F2I.S64.TRUNC R4, R4 ;  /* 0x0000000400047311 */ /* 0x000e24000020d900 */
[----:B0-----:R-:W-:Y:S01]  /*1960*/  PRMT R25, R4, 0x7610, R25 ;  /* 0x0000761004197816 */ /* 0x001fe20000000019 */
[----:B------:R-:W-:Y:S05]  /*1970*/  BRA `(.L_x_6868) ;  /* 0x0000047000007947 */ /* 0x000fea0003800000 */
.L_x_6881:
        /* <DEDUP_REMOVED lines=21> */
.L_x_6890:
[----:B------:R-:W-:Y:S05]  /*1ad0*/  BSYNC B1 ;  /* 0x0000000000017941 */ /* 0x000fea0003800000 */
.L_x_6889:
[----:B------:R-:W-:Y:S01]  /*1ae0*/  IMAD.SHL.U32 R3, R3, 0x200000, RZ ;  /* 0x0020000003037824 */ /* 0x000fe200078e00ff */
[----:B------:R-:W-:-:S04]  /*1af0*/  LEA R5, R0, 0x37800000, 0x17 ;  /* 0x3780000000057811 */ /* 0x000fc800078eb8ff */
[----:B------:R-:W-:Y:S02]  /*1b00*/  LOP3.LUT R4, R5, R3, R6, 0xfe, !PT ;  /* 0x0000000305047212 */ /* 0x000fe400078efe06 */
.L_x_6888:
[----:B------:R-:W-:Y:S05]  /*1b10*/  BSYNC B0 ;  /* 0x0000000000007941 */ /* 0x000fea0003800000 */
.L_x_6887:
[----:B------:R-:W0:Y:S02]  /*1b20*/  F2I.S64.TRUNC R4, R4 ;  /* 0x0000000400047311 */ /* 0x000e24000020d900 */
[----:B0-----:R-:W-:Y:S01]  /*1b30*/  PRMT R25, R4, 0x7610, R25 ;  /* 0x0000761004197816 */ /* 0x001fe20000000019 */
[----:B------:R-:W-:Y:S05]  /*1b40*/  BRA `(.L_x_6868) ;  /* 0x000002a000007947 */ /* 0x000fea0003800000 */
.L_x_6880:
        /* <DEDUP_REMOVED lines=14> */
.L_x_6894:
[----:B------:R-:W-:Y:S05]  /*1c30*/  BSYNC B0 ;  /* 0x0000000000007941 */ /* 0x000fea0003800000 */
.L_x_6893:
[----:B------:R-:W0:Y:S02]  /*1c40*/  F2I.S64.TRUNC R4, R4 ;  /* 0x0000000400047311 */ /* 0x000e24000020d900 */
[----:B0-----:R-:W-:Y:S01]  /*1c50*/  PRMT R25, R4, 0x7610, R25 ;  /* 0x0000761004197816 */ /* 0x001fe20000000019 */
[----:B------:R-:W-:Y:S05]  /*1c60*/  BRA `(.L_x_6868) ;  /* 0x0000018000007947 */ /* 0x000fea0003800000 */
.L_x_6867:
        /* <DEDUP_REMOVED lines=21> */
.L_x_6892:
[----:B------:R2:W5:Y:S01]  /*1dc0*/  LDG.E.U8 R25, [R6.64] ;  /* 0x0000002406197981 */ /* 0x000562000c1e1100 */
[----:B------:R-:W-:Y:S05]  /*1dd0*/  BRA `(.L_x_6868) ;  /* 0x0000001000007947 */ /* 0x000fea0003800000 */
.L_x_6891:
[----:B------:R2:W5:Y:S02]  /*1de0*/  LDG.E.U8 R25, [R6.64] ;  /* 0x0000002406197981 */ /* 0x000564000c1e1100 */
.L_x_6868:
[----:B------:R-:W3:Y:S02]  /*1df0*/  S2R R29, SR_TID.X ;  /* 0x00000000001d7919 */ /* 0x000ee40000002100 */
[----:B---3--:R-:W-:Y:S02]  /*1e00*/  IADD3 R29, R29, 0x80, RZ ;  /* 0x000000801d1d7810 */ /* 0x008fe40007ffe0ff */
.L_x_6835:
[----:B-1-3--:R-:W-:Y:S05]  /*1e10*/  BSYNC B7 ;  /* 0x0000000000077941 */ /* 0x00afea0003800000 */
.L_x_6834:
[----:B------:R-:W-:Y:S01]  /*1e20*/  ISETP.GE.AND P0, PT, R29, R16, PT ;  /* 0x000000101d00720c */ /* 0x000fe20003f06270 */
[----:B------:R-:W-:-:S12]  /*1e30*/  BSSY B7, `(.L_x_6895) ;  /* 0x00001d2000077945 */ /* 0x000fd80003800000 */
[----:B------:R-:W-:Y:S05]  /*1e40*/  @P0 BRA `(.L_x_6896) ;  /* 0x00001d0000000947 */ /* 0x000fea0003800000 */
[----:B------:R-:W-:Y:S01]  /*1e50*/  PRMT R0, R27, 0x9910, RZ ;  /* 0x000099101b007816 */ /* 0x000fe200000000ff */
[----:B------:R-:W-:Y:S01]  /*1e60*/  IMAD R17, R2, 0x200, R29 ;  /* 0x0000020002117824 */ /* 0x000fe200078e021d */
[----:B------:R-:W-:Y:S02]  /*1e70*/  BSSY B6, `(.L_x_6897) ;  /* 0x00000de000067945 */ /* 0x000fe40003800000 */
        /* <DEDUP_REMOVED lines=13> */
[----:B------:R-:W3:Y:S02]  /*1f50*/  LDG.E.S8 R4, [R4.64] ;  /* 0x0000002404047981 */ /* 0x000ee4000c1e1300 */
[----:B---3--:R0:W1:Y:S01]  /*1f60*/  I2F.S16 R18, R4 ;  /* 0x0000000400127306 */ /* 0x0080620000101400 */
[----:B------:R-:W-:Y:S05]  /*1f70*/  BRA `(.L_x_6903) ;  /* 0x00000cd000007947 */ /* 0x000fea0003800000 */
.L_x_6901:
[----:B------:R-:W3:Y:S02]  /*1f80*/  LDG.E.U8 R4, [R4.64] ;  /* 0x0000002404047981 */ /* 0x000ee4000c1e1100 */
[----:B---3--:R0:W1:Y:S01]  /*1f90*/  I2F.U16 R18, R4 ;  /* 0x0000000400127306 */ /* 0x0080620000101000 */
[----:B------:R-:W-:Y:S05]  /*1fa0*/  BRA `(.L_x_6903) ;  /* 0x00000ca000007947 */ /* 0x000fea0003800000 */
.L_x_6900:
[----:B------:R-:W-:-:S13]  /*1fb0*/  ISETP.NE.AND P0, PT, R0, 0x2, PT ;  /* 0x000000020000780c */ /* 0x000fda0003f05270 */
[----:B------:R-:W-:Y:S05]  /*1fc0*/  @!P0 BRA `(.L_x_6904) ;  /* 0x000000a000008947 */ /* 0x000fea0003800000 */
[----:B------:R-:W-:-:S13]  /*1fd0*/  ISETP.NE.AND P0, PT, R0, 0x3, PT ;  /* 0x000000030000780c */ /* 0x000fda0003f05270 */
[----:B------:R-:W-:Y:S05]  /*1fe0*/  @!P0 BRA `(.L_x_6905) ;  /* 0x0000005000008947 */ /* 0x000fea0003800000 */
[----:B------:R-:W-:-:S13]  /*1ff0*/  ISETP.NE.AND P0, PT, R0, 0x4, PT ;  /* 0x000000040000780c */ /* 0x000fda0003f05270 */
[----:B------:R-:W-:Y:S05]  /*2000*/  @P0 BRA `(.L_x_6902) ;  /* 0x00000aa000000947 */ /* 0x000fea0003800000 */
[----:B------:R-:W3:Y:S02]  /*2010*/  LDG.E.64 R18, [R4.64] ;  /* 0x0000002404127981 */ /* 0x000ee4000c1e1b00 */
[----:B---3--:R0:W1:Y:S01]  /*2020*/  I2F.S64 R18, R18 ;  /* 0x0000001200127312 */ /* 0x0080620000301400 */
[----:B------:R-:W-:Y:S05]  /*2030*/  BRA `(.L_x_6903) ;  /* 0x00000c1000007947 */ /* 0x000fea0003800000 */
.L_x_6905:
[----:B------:R-:W3:Y:S02]  /*2040*/  LDG.E R4, [R4.64] ;  /* 0x0000002404047981 */ /* 0x000ee4000c1e1900 */
[----:B---3--:R0:W1:Y:S01]  /*2050*/  I2F R18, R4 ;  /* 0x0000000400127306 */ /* 0x0080620000201400 */
[----:B------:R-:W-:Y:S05]  /*2060*/  BRA `(.L_x_6903) ;  /* 0x00000be000007947 */ /* 0x000fea0003800000 */
.L_x_6904:
[----:B------:R-:W3:Y:S02]  /*2070*/  LDG.E.U16 R4, [R4.64] ;  /* 0x0000002404047981 */ /* 0x000ee4000c1e1500 */
[----:B---3--:R0:W1:Y:S01]  /*2080*/  I2F.S16 R18, R4 ;  /* 0x0000000400127306 */ /* 0x0080620000101400 */
[----:B------:R-:W-:Y:S05]  /*2090*/  BRA `(.L_x_6903) ;  /* 0x00000bb000007947 */ /* 0x000fea0003800000 */
.L_x_6899:
        /* <DEDUP_REMOVED lines=8> */
.L_x_6907:
[----:B------:R-:W3:Y:S02]  /*2120*/  LDG.E.U16 R4, [R4.64] ;  /* 0x0000002404047981 */ /* 0x000ee4000c1e1500 */
[----:B---3--:R-:W-:Y:S01]  /*2130*/  HADD2.F32 R18, -RZ, R4.H0_H0 ;  /* 0x20000004ff127230 */ /* 0x008fe20000004100 */
[----:B------:R-:W-:Y:S05]  /*2140*/  BRA `(.L_x_6903) ;  /* 0x00000b0000007947 */ /* 0x000fea0003800000 */
.L_x_6906:
        /* <DEDUP_REMOVED lines=8> */
.L_x_6909:
[----:B------:R-:W3:Y:S02]  /*21d0*/  LDG.E.U16 R4, [R4.64] ;  /* 0x0000002404047981 */ /* 0x000ee4000c1e1500 */
[----:B---3--:R-:W-:Y:S01]  /*21e0*/  HADD2.F32 R18, -RZ, R4.H0_H0 ;  /* 0x20000004ff127230 */ /* 0x008fe20000004100 */
[----:B------:R-:W-:Y:S05]  /*21f0*/  BRA `(.L_x_6903) ;  /* 0x00000a5000007947 */ /* 0x000fea0003800000 */
.L_x_6908:
[----:B------:R-:W3:Y:S02]  /*2200*/  LDG.E.64 R4, [R4.64] ;  /* 0x0000002404047981 */ /* 0x000ee4000c1e1b00 */
[----:B---3--:R-:W0:Y:S01]  /*2210*/  F2F.F32.F64 R18, R4 ;  /* 0x0000000400127310 */ /* 0x008e220000301000 */
[----:B------:R-:W0:-:S14]  /*2220*/  DSETP.GEU.AND P0, PT, |R4|, c[0x2][0x0], PT ;  /* 0x008000000400762a */ /* 0x000e1c0003f0e200 */
[----:B0-----:R-:W-:Y:S01]  /*2230*/  @!P0 FMUL R18, R18, 1.175494350822287508e-38 ;  /* 0x0080000012128820 */ /* 0x001fe20000400000 */
[----:B------:R-:W-:Y:S05]  /*2240*/  BRA `(.L_x_6903) ;  /* 0x00000a0000007947 */ /* 0x000fea0003800000 */
.L_x_6898:
        /* <DEDUP_REMOVED lines=8> */
[----:B------:R-:W3:Y:S02]  /*22d0*/  LDG.E.U8 R4, [R4.64] ;  /* 0x0000002404047981 */ /* 0x000ee4000c1e1100 */
[----:B---3--:R-:W-:-:S04]  /*22e0*/  ISETP.NE.AND P0, PT, R4, RZ, PT ;  /* 0x000000ff0400720c */ /* 0x008fc80003f05270 */
[----:B------:R-:W-:Y:S01]  /*22f0*/  FSEL R18, RZ, 1, !P0 ;  /* 0x3f800000ff127808 */ /* 0x000fe20004000000 */
[----:B------:R-:W-:Y:S05]  /*2300*/  BRA `(.L_x_6903) ;  /* 0x0000094000007947 */ /* 0x000fea0003800000 */
.L_x_6912:
[----:B------:R-:W3:Y:S02]  /*2310*/  LDG.E.64 R4, [R4.64] ;  /* 0x0000002404047981 */ /* 0x000ee4000c1e1b00 */
[----:B---3--:R-:W0:Y:S01]  /*2320*/  F2F.F32.F64 R18, R4 ;  /* 0x0000000400127310 */ /* 0x008e220000301000 */
[----:B------:R-:W0:-:S14]  /*2330*/  DSETP.GEU.AND P0, PT, |R4|, c[0x2][0x0], PT ;  /* 0x008000000400762a */ /* 0x000e1c0003f0e200 */
[----:B0-----:R-:W-:Y:S01]  /*2340*/  @!P0 FMUL R18, R18, 1.175494350822287508e-38 ;  /* 0x0080000012128820 */ /* 0x001fe20000400000 */
[----:B------:R-:W-:Y:S05]  /*2350*/  BRA `(.L_x_6903) ;  /* 0x000008f000007947 */ /* 0x000fea0003800000 */
.L_x_6911:
[----:B------:R-:W-:-:S13]  /*2360*/  ISETP.NE.AND P0, PT, R0, 0xf, PT ;  /* 0x0000000f0000780c */ /* 0x000fda0003f05270 */
[----:B------:R-:W-:Y:S05]  /*2370*/  @!P0 BRA `(.L_x_6913) ;  /* 0x0000025000008947 */ /* 0x000fea0003800000 */
[----:B------:R-:W-:-:S13]  /*2380*/  ISETP.NE.AND P0, PT, R0, 0x17, PT ;  /* 0x000000170000780c */ /* 0x000fda0003f05270 */
[----:B------:R-:W-:Y:S05]  /*2390*/  @!P0 BRA `(.L_x_6914) ;  /* 0x0000016000008947 */ /* 0x000fea0003800000 */
[----:B------:R-:W-:-:S13]  /*23a0*/  ISETP.NE.AND P0, PT, R0, 0x18, PT ;  /* 0x000000180000780c */ /* 0x000fda0003f05270 */
[----:B------:R-:W-:Y:S05]  /*23b0*/  @P0 BRA `(.L_x_6902) ;  /* 0x000006f000000947 */ /* 0x000fea0003800000 */
[----:B------:R-:W3:Y:S01]  /*23c0*/  LDG.E.U8 R18, [R4.64] ;  /* 0x0000002404127981 */ /* 0x000ee2000c1e1100 */
[----:B------:R-:W-:Y:S02]  /*23d0*/  IMAD.MOV.U32 R8, RZ, RZ, -0x800000 ;  /* 0xff800000ff087424 */ /* 0x000fe400078e00ff */
[----:B---3--:R-:W-:-:S05]  /*23e0*/  IMAD.SHL.U32 R18, R18, 0x1000000, RZ ;  /* 0x0100000012127824 */ /* 0x008fca00078e00ff */
[----:B------:R-:W-:-:S04]  /*23f0*/  LOP3.LUT R0, R18, 0x7f000000, RZ, 0xc0, !PT ;  /* 0x7f00000012007812 */ /* 0x000fc800078ec0ff */
[----:B------:R-:W0:Y:S01]  /*2400*/  FLO.U32 R3, R0 ;  /* 0x0000000000037300 */ /* 0x000e2200000e0000 */
[----:B--2---:R-:W-:-:S04]  /*2410*/  IADD3 R6, R0, 0x1000000, RZ ;  /* 0x0100000000067810 */ /* 0x004fc80007ffe0ff */
        /* <DEDUP_REMOVED lines=14> */
.L_x_6914:
[----:B------:R-:W3:Y:S02]  /*2500*/  LDG.E.U8 R4, [R4.64] ;  /* 0x0000002404047981 */ /* 0x000ee4000c1e1100 */
[----:B---3--:R-:W-:-:S05]  /*2510*/  IMAD.SHL.U32 R0, R4, 0x2000000, RZ ;  /* 0x0200000004007824 */ /* 0x008fca00078e00ff */
        /* <DEDUP_REMOVED lines=11> */
.L_x_6913:
[----:B------:R-:W3:Y:S02]  /*25d0*/  LDG.E.U16 R4, [R4.64] ;  /* 0x0000002404047981 */ /* 0x000ee4000c1e1500 */
[----:B---3--:R-:W-:Y:S01]  /*25e0*/  PRMT R18, RZ, 0x5410, R4 ;  /* 0x00005410ff127816 */ /* 0x008fe20000000004 */
[----:B------:R-:W-:Y:S05]  /*25f0*/  BRA `(.L_x_6903) ;  /* 0x0000065000007947 */ /* 0x000fea0003800000 */
.L_x_6910:
        /* <DEDUP_REMOVED lines=8> */
[----:B------:R-:W3:Y:S02]  /*2680*/  LDG.E.U16 R4, [R4.64] ;  /* 0x0000002404047981 */ /* 0x000ee4000c1e1500 */
[----:B---3--:R0:W1:Y:S01]  /*2690*/  I2F.U16 R18, R4 ;  /* 0x0000000400127306 */ /* 0x0080620000101000 */
[----:B------:R-:W-:Y:S05]  /*26a0*/  BRA `(.L_x_6903) ;  /* 0x000005a000007947 */ /* 0x000fea0003800000 */
.L_x_6917:
[----:B------:R-:W3:Y:S01]  /*26b0*/  LDG.E.U8 R3, [R4.64] ;  /* 0x0000002404037981 */ /* 0x000ee2000c1e1100 */
[----:B------:R-:W-:Y:S01]  /*26c0*/  IMAD.MOV.U32 R18, RZ, RZ, RZ ;  /* 0x000000ffff127224 */ /* 0x000fe200078e00ff */
[----:B---3--:R-:W-:-:S13]  /*26d0*/  ISETP.NE.AND P0, PT, R3, RZ, PT ;  /* 0x000000ff0300720c */ /* 0x008fda0003f05270 */
        /* <DEDUP_REMOVED lines=17> */
.L_x_6919:
[----:B------:R-:W-:Y:S05]  /*27f0*/  BSYNC B0 ;  /* 0x0000000000007941 */ /* 0x000fea0003800000 */
.L_x_6918:
[----:B------:R-:W-:Y:S01]  /*2800*/  IMAD.SHL.U32 R3, R3, 0x100000, RZ ;  /* 0x0010000003037824 */ /* 0x000fe200078e00ff */
[----:B------:R-:W-:-:S04]  /*2810*/  LEA R5, R0, 0x3b800000, 0x17 ;  /* 0x3b80000000057811 */ /* 0x000fc800078eb8ff */
[----:B------:R-:W-:Y:S01]  /*2820*/  LOP3.LUT R18, R5, R3, R18, 0xfe, !PT ;  /* 0x0000000305127212 */ /* 0x000fe200078efe12 */
[----:B------:R-:W-:Y:S05]  /*2830*/  BRA `(.L_x_6903) ;  /* 0x0000041000007947 */ /* 0x000fea0003800000 */
.L_x_6916:
        /* <DEDUP_REMOVED lines=20> */
.L_x_6921:
[----:B------:R-:W-:Y:S05]  /*2980*/  BSYNC B0 ;  /* 0x0000000000007941 */ /* 0x000fea0003800000 */
.L_x_6920:
[----:B------:R-:W-:Y:S01]  /*2990*/  IMAD.SHL.U32 R3, R3, 0x200000, RZ ;  /* 0x0020000003037824 */ /* 0x000fe200078e00ff */
[----:B------:R-:W-:-:S04]  /*29a0*/  LEA R5, R0, 0x37800000, 0x17 ;  /* 0x3780000000057811 */ /* 0x000fc800078eb8ff */
[----:B------:R-:W-:Y:S01]  /*29b0*/  LOP3.LUT R18, R5, R3, R18, 0xfe, !PT ;  /* 0x0000000305127212 */ /* 0x000fe200078efe12 */
[----:B------:R-:W-:Y:S05]  /*29c0*/  BRA `(.L_x_6903) ;  /* 0x0000028000007947 */ /* 0x000fea0003800000 */
.L_x_6915:
[----:B------:R-:W-:-:S13]  /*29d0*/  ISETP.NE.AND P0, PT, R0, 0x1c, PT ;  /* 0x0000001c0000780c */ /* 0x000fda0003f05270 */
[----:B------:R-:W-:Y:S05]  /*29e0*/  @!P0 BRA `(.L_x_6922) ;  /* 0x0000024000008947 */ /* 0x000fea0003800000 */
[----:B------:R-:W-:-:S13]  /*29f0*/  ISETP.NE.AND P0, PT, R0, 0x1d, PT ;  /* 0x0000001d0000780c */ /* 0x000fda0003f05270 */
[----:B------:R-:W-:Y:S05]  /*2a00*/  @!P0 BRA `(.L_x_6923) ;  /* 0x000001f000008947 */ /* 0x000fea0003800000 */
[----:B------:R-:W-:-:S13]  /*2a10*/  ISETP.NE.AND P0, PT, R0, 0x2c, PT ;  /* 0x0000002c0000780c */ /* 0x000fda0003f05270 */
[----:B------:R-:W-:Y:S05]  /*2a20*/  @P0 BRA `(.L_x_6902) ;  /* 0x0000008000000947 */ /* 0x000fea0003800000 */
[----:B------:R-:W3:Y:S01]  /*2a30*/  LDG.E.U8 R4, [R4.64] ;  /* 0x0000002404047981 */ /* 0x000ee2000c1e1100 */
[----:B------:R-:W-:Y:S01]  /*2a40*/  IMAD.MOV.U32 R18, RZ, RZ, 0x400000 ;  /* 0x00400000ff127424 */ /* 0x000fe200078e00ff */
[----:B---3--:R-:W-:-:S13]  /*2a50*/  ISETP.NE.AND P0, PT, R4, RZ, PT ;  /* 0x000000ff0400720c */ /* 0x008fda0003f05270 */
[----:B------:R-:W-:Y:S05]  /*2a60*/  @!P0 BRA `(.L_x_6903) ;  /* 0x000001e000008947 */ /* 0x000fea0003800000 */
[----:B------:R-:W-:-:S13]  /*2a70*/  ISETP.NE.AND P0, PT, R4, 0xff, PT ;  /* 0x000000ff0400780c */ /* 0x000fda0003f05270 */
[----:B------:R-:W-:Y:S02]  /*2a80*/  @!P0 IMAD.MOV.U32 R18, RZ, RZ, 0x7f800001 ;  /* 0x7f800001ff128424 */ /* 0x000fe400078e00ff */
[----:B------:R-:W-:Y:S01]  /*2a90*/  @P0 IMAD.SHL.U32 R18, R4, 0x800000, RZ ;  /* 0x0080000004120824 */ /* 0x000fe200078e00ff */
[----:B------:R-:W-:Y:S05]  /*2aa0*/  BRA `(.L_x_6903) ;  /* 0x000001a000007947 */ /* 0x000fea0003800000 */
.L_x_6902:
[----:B------:R-:W-:Y:S01]  /*2ab0*/  MOV R14, 0x180 ;  /* 0x00000180000e7802 */ /* 0x000fe20000000f00 */
[----:B------:R-:W-:Y:S02]  /*2ac0*/  IMAD.MOV.U32 R4, RZ, RZ, c[0x4][0x170] ;  /* 0x01005c00ff047624 */ /* 0x000fe400078e00ff */
[----:B------:R-:W-:Y:S02]  /*2ad0*/  IMAD.MOV.U32 R5, RZ, RZ, c[0x4][0x174] ;  /* 0x01005d00ff057624 */ /* 0x000fe400078e00ff */
[----:B--2---:R-:W-:Y:S01]  /*2ae0*/  IMAD.MOV.U32 R6, RZ, RZ, c[0x4][0x178] ;  /* 0x01005e00ff067624 */ /* 0x004fe200078e00ff */
        /* <DEDUP_REMOVED lines=15> */
[----:B------:R-:W-:Y:S01]  /*2be0*/  IMAD.MOV.U32 R18, RZ, RZ, RZ ;  /* 0x000000ffff127224 */ /* 0x000fe200078e00ff */
[----:B------:R-:W-:Y:S05]  /*2bf0*/  BRA `(.L_x_6903) ;  /* 0x0000005000007947 */ /* 0x000fea0003800000 */
.L_x_6923:
[----:B------:R-:W3:Y:S02]  /*2c00*/  LDG.E.64 R18, [R4.64] ;  /* 0x0000002404127981 */ /* 0x000ee4000c1e1b00 */
[----:B---3--:R0:W1:Y:S01]  /*2c10*/  I2F.U64 R18, R18 ;  /* 0x0000001200127312 */ /* 0x0080620000301000 */
[----:B------:R-:W-:Y:S05]  /*2c20*/  BRA `(.L_x_6903) ;  /* 0x0000002000007947 */ /* 0x000fea0003800000 */
.L_x_6922:
[----:B------:R-:W3:Y:S02]  /*2c30*/  LDG.E R4, [R4.64] ;  /* 0x0000002404047981 */ /* 0x000ee4000c1e1900 */
[----:B---3--:R0:W1:Y:S02]  /*2c40*/  I2F.U32 R18, R4 ;  /* 0x0000000400127306 */ /* 0x0080640000201000 */
.L_x_6903:
[----:B------:R-:W-:Y:S05]  /*2c50*/  BSYNC B6 ;  /* 0x0000000000067941 */ /* 0x000fea0003800000 */
.L_x_6897:
[----:B------:R-:W-:Y:S01]  /*2c60*/  PRMT R0, R26, 0x9910, RZ ;  /* 0x000099101a007816 */ /* 0x000fe200000000ff */
[----:B--2---:R-:W-:-:S03]  /*2c70*/  IMAD R6, R17, c[0x0][0x19c], RZ ;  /* 0x0000670011067a24 */ /* 0x004fc600078e02ff */
        /* <DEDUP_REMOVED lines=12> */
[----:B0-----:R0:W5:Y:S01]  /*2d40*/  LDG.E.U8 R19, [R6.64] ;  /* 0x0000002406137981 */ /* 0x001162000c1e1100 */
[----:B------:R-:W-:Y:S05]  /*2d50*/  BRA `(.L_x_6929) ;  /* 0x00000de000007947 */ /* 0x000fea0003800000 */
.L_x_6927:
[----:B0-----:R0:W5:Y:S01]  /*2d60*/  LDG.E.U8 R19, [R6.64] ;  /* 0x0000002406137981 */ /* 0x001162000c1e1100 */
[----:B------:R-:W-:Y:S05]  /*2d70*/  BRA `(.L_x_6929) ;  /* 0x00000dc000007947 */ /* 0x000fea0003800000 */
.L_x_6926:
[----:B------:R-:W-:-:S13]  /*2d80*/  ISETP.NE.AND P0, PT, R0, 0x2, PT ;  /* 0x000000020000780c */ /* 0x000fda0003f05270 */
[----:B------:R-:W-:Y:S05]  /*2d90*/  @!P0 BRA `(.L_x_6930) ;  /* 0x0000008000008947 */ /* 0x000fea0003800000 */
[----:B------:R-:W-:-:S13]  /*2da0*/  ISETP.NE.AND P0, PT, R0, 0x3, PT ;  /* 0x000000030000780c */ /* 0x000fda0003f05270 */
[----:B------:R-:W-:Y:S05]  /*2db0*/  @!P0 BRA `(.L_x_6931) ;  /* 0x0000004000008947 */ /* 0x000fea0003800000 */
[----:B------:R-:W-:-:S13]  /*2dc0*/  ISETP.NE.AND P0, PT, R0, 0x4, PT ;  /* 0x000000040000780c */ /* 0x000fda0003f05270 */
[----:B------:R-:W-:Y:S05]  /*2dd0*/  @P0 BRA `(.L_x_6928) ;  /* 0x00000be000000947 */ /* 0x000fea0003800000 */
[----:B0-----:R0:W5:Y:S01]  /*2de0*/  LDG.E.U8 R19, [R6.64] ;  /* 0x0000002406137981 */ /* 0x001162000c1e1100 */
[----:B------:R-:W-:Y:S05]  /*2df0*/  BRA `(.L_x_6929) ;  /* 0x00000d4000007947 */ /* 0x000fea0003800000 */
.L_x_6931:
[----:B0-----:R0:W5:Y:S01]  /*2e00*/  LDG.E.U8 R19, [R6.64] ;  /* 0x0000002406137981 */ /* 0x001162000c1e1100 */
[----:B------:R-:W-:Y:S05]  /*2e10*/  BRA `(.L_x_6929) ;  /* 0x00000d2000007947 */ /* 0x000fea0003800000 */
.L_x_6930:
[----:B0-----:R0:W5:Y:S01]  /*2e20*/  LDG.E.U16 R19, [R6.64] ;  /* 0x0000002406137981 */ /* 0x001162000c1e1500 */
[----:B------:R-:W-:Y:S05]  /*2e30*/  BRA `(.L_x_6929) ;  /* 0x00000d0000007947 */ /* 0x000fea0003800000 */
.L_x_6925:
        /* <DEDUP_REMOVED lines=10> */
.L_x_6933:
[----:B0-----:R-:W2:Y:S02]  /*2ee0*/  LDG.E.U16 R4, [R6.64] ;  /* 0x0000002406047981 */ /* 0x001ea4000c1e1500 */
[----:B--2---:R-:W-:-:S06]  /*2ef0*/  HADD2.F32 R4, -RZ, R4.H0_H0 ;  /* 0x20000004ff047230 */ /* 0x004fcc0000004100 */
[----:B------:R-:W0:Y:S02]  /*2f00*/  F2I.S64.TRUNC R4, R4 ;  /* 0x0000000400047311 */ /* 0x000e24000020d900 */
[----:B0-----:R-:W-:Y:S01]  /*2f10*/  PRMT R19, R4, 0x7610, R19 ;  /* 0x0000761004137816 */ /* 0x001fe20000000013 */
[----:B------:R-:W-:Y:S05]  /*2f20*/  BRA `(.L_x_6929) ;  /* 0x00000c1000007947 */ /* 0x000fea0003800000 */
.L_x_6932:
        /* <DEDUP_REMOVED lines=10> */
.L_x_6935:
[----:B------:R-:W2:Y:S02]  /*2fd0*/  LDG.E.U16 R6, [R6.64] ;  /* 0x0000002406067981 */ /* 0x000ea4000c1e1500 */
[----:B0-2---:R-:W-:-:S06]  /*2fe0*/  HADD2.F32 R4, -RZ, R6.H0_H0 ;  /* 0x20000006ff047230 */ /* 0x005fcc0000004100 */
[----:B------:R-:W0:Y:S02]  /*2ff0*/  F2I.S64.TRUNC R4, R4 ;  /* 0x0000000400047311 */ /* 0x000e24000020d900 */
[----:B0-----:R-:W-:Y:S01]  /*3000*/  PRMT R19, R4, 0x7610, R19 ;  /* 0x0000761004137816 */ /* 0x001fe20000000013 */
[----:B------:R-:W-:Y:S05]  /*3010*/  BRA `(.L_x_6929) ;  /* 0x00000b2000007947 */ /* 0x000fea0003800000 */
.L_x_6934:
[----:B0-----:R-:W2:Y:S02]  /*3020*/  LDG.E.64 R4, [R6.64] ;  /* 0x0000002406047981 */ /* 0x001ea4000c1e1b00 */
[----:B--2---:R-:W0:Y:S02]  /*3030*/  F2I.S64.F64.TRUNC R4, R4 ;  /* 0x0000000400047311 */ /* 0x004e24000030d900 */
[----:B0-----:R-:W-:Y:S01]  /*3040*/  PRMT R19, R4, 0x7610, R19 ;  /* 0x0000761004137816 */ /* 0x001fe20000000013 */
[----:B------:R-:W-:Y:S05]  /*3050*/  BRA `(.L_x_6929) ;  /* 0x00000ae000007947 */ /* 0x000fea0003800000 */
.L_x_6924:
        /* <DEDUP_REMOVED lines=10> */
[----:B0-----:R-:W-:Y:S01]  /*3100*/  SEL R19, RZ, 0x1, !P0 ;  /* 0x00000001ff137807 */ /* 0x001fe20004000000 */
[----:B------:R-:W-:Y:S05]  /*3110*/  BRA `(.L_x_6929) ;  /* 0x00000a2000007947 */ /* 0x000fea0003800000 */
.L_x_6938:
[----:B------:R-:W2:Y:S02]  /*3120*/  LDG.E.64 R6, [R6.64] ;  /* 0x0000002406067981 */ /* 0x000ea4000c1e1b00 */
[----:B0-2---:R-:W0:Y:S02]  /*3130*/  F2I.S64.F64.TRUNC R4, R6 ;  /* 0x0000000600047311 */ /* 0x005e24000030d900 */
[----:B0-----:R-:W-:Y:S01]  /*3140*/  PRMT R19, R4, 0x7610, R19 ;  /* 0x0000761004137816 */ /* 0x001fe20000000013 */
[----:B------:R-:W-:Y:S05]  /*3150*/  BRA `(.L_x_6929) ;  /* 0x000009e000007947 */ /* 0x000fea0003800000 */
.L_x_6937:
        /* <DEDUP_REMOVED lines=28> */
.L_x_6940:
        /* <DEDUP_REMOVED lines=15> */
.L_x_6939:
[----:B0-----:R-:W2:Y:S02]  /*3410*/  LDG.E.U16 R4, [R6.64] ;  /* 0x0000002406047981 */ /* 0x001ea4000c1e1500 */
[----:B--2---:R-:W-:-:S06]  /*3420*/  PRMT R4, RZ, 0x5410, R4 ;  /* 0x00005410ff047816 */ /* 0x004fcc0000000004 */
[----:B------:R-:W0:Y:S02]  /*3430*/  F2I.S64.TRUNC R4, R4 ;  /* 0x0000000400047311 */ /* 0x000e24000020d900 */
[----:B0-----:R-:W-:Y:S01]  /*3440*/  PRMT R19, R4, 0x7610, R19 ;  /* 0x0000761004137816 */ /* 0x001fe20000000013 */
[----:B------:R-:W-:Y:S05]  /*3450*/  BRA `(.L_x_6929) ;  /* 0x000006e000007947 */ /* 0x000fea0003800000 */
.L_x_6936:
        /* <DEDUP_REMOVED lines=8> */
[----:B0-----:R0:W5:Y:S01]  /*34e0*/  LDG.E.U16 R19, [R6.64] ;  /* 0x0000002406137981 */ /* 0x001162000c1e1500 */
[----:B------:R-:W-:Y:S05]  /*34f0*/  BRA `(.L_x_6929) ;  /* 0x0000064000007947 */ /* 0x000fea0003800000 */
.L_x_6943:
        /* <DEDUP_REMOVED lines=21> */
.L_x_6947:
[----:B------:R-:W-:Y:S05]  /*3650*/  BSYNC B1 ;  /* 0x0000000000017941 */ /* 0x000fea0003800000 */
.L_x_6946:
[----:B------:R-:W-:Y:S01]  /*3660*/  IMAD.SHL.U32 R3, R3, 0x100000, RZ ;  /* 0x0010000003037824 */ /* 0x000fe200078e00ff */
[----:B------:R-:W-:-:S04]  /*3670*/  LEA R5, R0, 0x3b800000, 0x17 ;  /* 0x3b80000000057811 */ /* 0x000fc800078eb8ff */
[----:B------:R-:W-:Y:S02]  /*3680*/  LOP3.LUT R4, R5, R3, R6, 0xfe, !PT ;  /* 0x0000000305047212 */ /* 0x000fe400078efe06 */
.L_x_6945:
[----:B------:R-:W-:Y:S05]  /*3690*/  BSYNC B0 ;  /* 0x0000000000007941 */ /* 0x000fea0003800000 */
.L_x_6944:
[----:B------:R-:W0:Y:S02]  /*36a0*/  F2I.S64.TRUNC R4, R4 ;  /* 0x0000000400047311 */ /* 0x000e24000020d900 */
[----:B0-----:R-:W-:Y:S01]  /*36b0*/  PRMT R19, R4, 0x7610, R19 ;  /* 0x0000761004137816 */ /* 0x001fe20000000013 */
[----:B------:R-:W-:Y:S05]  /*36c0*/  BRA `(.L_x_6929) ;  /* 0x0000047000007947 */ /* 0x000fea0003800000 */
.L_x_6942:
        /* <DEDUP_REMOVED lines=21> */
.L_x_6951:
[----:B------:R-:W-:Y:S05]  /*3820*/  BSYNC B1 ;  /* 0x0000000000017941 */ /* 0x000fea0003800000 */
.L_x_6950:
[----:B------:R-:W-:Y:S01]  /*3830*/  IMAD.SHL.U32 R3, R3, 0x200000, RZ ;  /* 0x0020000003037824 */ /* 0x000fe200078e00ff */
[----:B------:R-:W-:-:S04]  /*3840*/  LEA R5, R0, 0x37800000, 0x17 ;  /* 0x3780000000057811 */ /* 0x000fc800078eb8ff */
[----:B------:R-:W-:Y:S02]  /*3850*/  LOP3.LUT R4, R5, R3, R6, 0xfe, !PT ;  /* 0x0000000305047212 */ /* 0x000fe400078efe06 */
.L_x_6949:
[----:B------:R-:W-:Y:S05]  /*3860*/  BSYNC B0 ;  /* 0x0000000000007941 */ /* 0x000fea0003800000 */
.L_x_6948:
[----:B------:R-:W0:Y:S02]  /*3870*/  F2I.S64.TRUNC R4, R4 ;  /* 0x0000000400047311 */ /* 0x000e24000020d900 */
[----:B0-----:R-:W-:Y:S01]  /*3880*/  PRMT R19, R4, 0x7610, R19 ;  /* 0x0000761004137816 */ /* 0x001fe20000000013 */
[----:B------:R-:W-:Y:S05]  /*3890*/  BRA `(.L_x_6929) ;  /* 0x000002a000007947 */ /* 0x000fea0003800000 */
.L_x_6941:
        /* <DEDUP_REMOVED lines=14> */
.L_x_6955:
[----:B------:R-:W-:Y:S05]  /*3980*/  BSYNC B0 ;  /* 0x0000000000007941 */ /* 0x000fea0003800000 */
.L_x_6954:
[----:B------:R-:W0:Y:S02]  /*3990*/  F2I.S64.TRUNC R4, R4 ;  /* 0x0000000400047311 */ /* 0x000e24000020d900 */
[----:B0-----:R-:W-:Y:S01]  /*39a0*/  PRMT R19, R4, 0x7610, R19 ;  /* 0x0000761004137816 */ /* 0x001fe20000000013 */
[----:B------:R-:W-:Y:S05]  /*39b0*/  BRA `(.L_x_6929) ;  /* 0x0000018000007947 */ /* 0x000fea0003800000 */
.L_x_6928:
        /* <DEDUP_REMOVED lines=21> */
.L_x_6953:
[----:B0-----:R0:W5:Y:S01]  /*3b10*/  LDG.E.U8 R19, [R6.64] ;  /* 0x0000002406137981 */ /* 0x001162000c1e1100 */
[----:B------:R-:W-:Y:S05]  /*3b20*/  BRA `(.L_x_6929) ;  /* 0x0000001000007947 */ /* 0x000fea0003800000 */
.L_x_6952:
[----:B0-----:R0:W5:Y:S02]  /*3b30*/  LDG.E.U8 R19, [R6.64] ;  /* 0x0000002406137981 */ /* 0x001164000c1e1100 */
.L_x_6929:
[----:B------:R-:W-:-:S03]  /*3b40*/  IADD3 R29, R29, 0x80, RZ ;  /* 0x000000801d1d7810 */ /* 0x000fc60007ffe0ff */
.L_x_6896:
[----:B------:R-:W-:Y:S05]  /*3b50*/  BSYNC B7 ;  /* 0x0000000000077941 */ /* 0x000fea0003800000 */
.L_x_6895:
[----:B------:R-:W-:Y:S01]  /*3b60*/  ISETP.GE.AND P0, PT, R29, R16, PT ;  /* 0x000000101d00720c */ /* 0x000fe20003f06270 */
[----:B------:R-:W-:Y:S01]  /*3b70*/  BSSY B7, `(.L_x_6956) ;  /* 0x00001d6000077945 */ /* 0x000fe20003800000 */
[----:B------:R-:W-:Y:S01]  /*3b80*/  PRMT R17, RZ, 0x7610, R17 ;  /* 0x00007610ff117816 */ /* 0x000fe20000000011 */
[----:B0-----:R-:W-:Y:S01]  /*3b90*/  IMAD.MOV.U32 R23, RZ, RZ, RZ ;  /* 0x000000ffff177224 */ /* 0x001fe200078e00ff */
[----:B------:R-:W-:Y:S01]  /*3ba0*/  PRMT R28, RZ, 0x7610, R28 ;  /* 0x00007610ff1c7816 */ /* 0x000fe2000000001c */
[----:B------:R-:W-:-:S08]  /*3bb0*/  IMAD.MOV.U32 R24, RZ, RZ, RZ ;  /* 0x000000ffff187224 */ /* 0x000fd000078e00ff */
[----:B------:R-:W-:Y:S05]  /*3bc0*/  @P0 BRA `(.L_x_6957) ;  /* 0x00001d0000000947 */ /* 0x000fea0003800000 */
[----:B------:R-:W-:Y:S01]  /*3bd0*/  PRMT R0, R27, 0x9910, RZ ;  /* 0x000099101b007816 */ /* 0x000fe200000000ff */
        /* <DEDUP_REMOVED lines=16> */
[----:B---3--:R0:W3:Y:S01]  /*3ce0*/  I2F.S16 R24, R4 ;  /* 0x0000000400187306 */ /* 0x0080e20000101400 */
[----:B------:R-:W-:Y:S05]  /*3cf0*/  BRA `(.L_x_6964) ;  /* 0x00000cd000007947 */ /* 0x000fea0003800000 */
.L_x_6962:
[----:B------:R-:W3:Y:S02]  /*3d00*/  LDG.E.U8 R4, [R4.64] ;  /* 0x0000002404047981 */ /* 0x000ee4000c1e1100 */
[----:B---3--:R0:W3:Y:S01]  /*3d10*/  I2F.U16 R24, R4 ;  /* 0x0000000400187306 */ /* 0x0080e20000101000 */
[----:B------:R-:W-:Y:S05]  /*3d20*/  BRA `(.L_x_6964) ;  /* 0x00000ca000007947 */ /* 0x000fea0003800000 */
.L_x_6961:
[----:B------:R-:W-:-:S13]  /*3d30*/  ISETP.NE.AND P0, PT, R0, 0x2, PT ;  /* 0x000000020000780c */ /* 0x000fda0003f05270 */
[----:B------:R-:W-:Y:S05]  /*3d40*/  @!P0 BRA `(.L_x_6965) ;  /* 0x000000a000008947 */ /* 0x000fea0003800000 */
[----:B------:R-:W-:-:S13]  /*3d50*/  ISETP.NE.AND P0, PT, R0, 0x3, PT ;  /* 0x000000030000780c */ /* 0x000fda0003f05270 */
[----:B------:R-:W-:Y:S05]  /*3d60*/  @!P0 BRA `(.L_x_6966) ;  /* 0x0000005000008947 */ /* 0x000fea0003800000 */
[----:B------:R-:W-:-:S13]  /*3d70*/  ISETP.NE.AND P0, PT, R0, 0x4, PT ;  /* 0x000000040000780c */ /* 0x000fda0003f05270 */
[----:B------:R-:W-:Y:S05]  /*3d80*/  @P0 BRA `(.L_x_6963) ;  /* 0x00000aa000000947 */ /* 0x000fea0003800000 */
[----:B------:R-:W3:Y:S02]  /*3d90*/  LDG.E.64 R4, [R4.64] ;  /* 0x0000002404047981 */ /* 0x000ee4000c1e1b00 */
[----:B---3--:R0:W3:Y:S01]  /*3da0*/  I2F.S64 R24, R4 ;  /* 0x0000000400187312 */ /* 0x0080e20000301400 */
[----:B------:R-:W-:Y:S05]  /*3db0*/  BRA `(.L_x_6964) ;  /* 0x00000c1000007947 */ /* 0x000fea0003800000 */
.L_x_6966:
[----:B------:R-:W3:Y:S02]  /*3dc0*/  LDG.E R4, [R4.64] ;  /* 0x0000002404047981 */ /* 0x000ee4000c1e1900 */
[----:B---3--:R0:W3:Y:S01]  /*3dd0*/  I2F R24, R4 ;  /* 0x0000000400187306 */ /* 0x0080e20000201400 */
[----:B------:R-:W-:Y:S05]  /*3de0*/  BRA `(.L_x_6964) ;  /* 0x00000be000007947 */ /* 0x000fea0003800000 */
.L_x_6965:
[----:B------:R-:W3:Y:S02]  /*3df0*/  LDG.E.U16 R4, [R4.64] ;  /* 0x0000002404047981 */ /* 0x000ee4000c1e1500 */
[----:B---3--:R0:W3:Y:S01]  /*3e00*/  I2F.S16 R24, R4 ;  /* 0x0000000400187306 */ /* 0x0080e20000101400 */
[----:B------:R-:W-:Y:S05]  /*3e10*/  BRA `(.L_x_6964) ;  /* 0x00000bb000007947 */ /* 0x000fea0003800000 */
.L_x_6960:
        /* <DEDUP_REMOVED lines=8> */
.L_x_6968:
[----:B------:R-:W3:Y:S02]  /*3ea0*/  LDG.E.U16 R4, [R4.64] ;  /* 0x0000002404047981 */ /* 0x000ee4000c1e1500 */
[----:B---3--:R-:W-:Y:S01]  /*3eb0*/  HADD2.F32 R24, -RZ, R4.H0_H0 ;  /* 0x20000004ff187230 */ /* 0x008fe20000004100 */
[----:B------:R-:W-:Y:S05]  /*3ec0*/  BRA `(.L_x_6964) ;  /* 0x00000b0000007947 */ /* 0x000fea0003800000 */
.L_x_6967:
        /* <DEDUP_REMOVED lines=8> */
.L_x_6970:
[----:B------:R-:W3:Y:S02]  /*3f50*/  LDG.E.U16 R4, [R4.64] ;  /* 0x0000002404047981 */ /* 0x000ee4000c1e1500 */
[----:B---3--:R-:W-:Y:S01]  /*3f60*/  HADD2.F32 R24, -RZ, R4.H0_H0 ;  /* 0x20000004ff187230 */ /* 0x008fe20000004100 */
[----:B------:R-:W-:Y:S05]  /*3f70*/  BRA `(.L_x_6964) ;  /* 0x00000a5000007947 */ /* 0x000fea0003800000 */
.L_x_6969:
[----:B------:R-:W3:Y:S02]  /*3f80*/  LDG.E.64 R4, [R4.64] ;  /* 0x0000002404047981 */ /* 0x000ee4000c1e1b00 */
[----:B---3--:R-:W0:Y:S01]  /*3f90*/  F2F.F32.F64 R24, R4 ;  /* 0x0000000400187310 */ /* 0x008e220000301000 */
[----:B------:R-:W0:-:S14]  /*3fa0*/  DSETP.GEU.AND P0, PT, |R4|, c[0x2][0x0], PT ;  /* 0x008000000400762a */ /* 0x000e1c0003f0e200 */
[----:B0-----:R-:W-:Y:S01]  /*3fb0*/  @!P0 FMUL R24, R24, 1.175494350822287508e-38 ;  /* 0x0080000018188820 */ /* 0x001fe20000400000 */
[----:B------:R-:W-:Y:S05]  /*3fc0*/  BRA `(.L_x_6964) ;  /* 0x00000a0000007947 */ /* 0x000fea0003800000 */
.L_x_6959:
        /* <DEDUP_REMOVED lines=12> */
.L_x_6973:
[----:B------:R-:W3:Y:S02]  /*4090*/  LDG.E.64 R4, [R4.64] ;  /* 0x0000002404047981 */ /* 0x000ee4000c1e1b00 */
[----:B---3--:R-:W0:Y:S01]  /*40a0*/  F2F.F32.F64 R24, R4 ;  /* 0x0000000400187310 */ /* 0x008e220000301000 */
[----:B------:R-:W0:-:S14]  /*40b0*/  DSETP.GEU.AND P0, PT, |R4|, c[0x2][0x0], PT ;  /* 0x008000000400762a */ /* 0x000e1c0003f0e200 */
[----:B0-----:R-:W-:Y:S01]  /*40c0*/  @!P0 FMUL R24, R24, 1.175494350822287508e-38 ;  /* 0x0080000018188820 */ /* 0x001fe20000400000 */
[----:B------:R-:W-:Y:S05]  /*40d0*/  BRA `(.L_x_6964) ;  /* 0x000008f000007947 */ /* 0x000fea0003800000 */
.L_x_6972:
        /* <DEDUP_REMOVED lines=26> */
.L_x_6975:
        /* <DEDUP_REMOVED lines=13> */
.L_x_6974:
[----:B------:R-:W3:Y:S02]  /*4350*/  LDG.E.U16 R4, [R4.64] ;  /* 0x0000002404047981 */ /* 0x000ee4000c1e1500 */
[----:B---3--:R-:W-:Y:S01]  /*4360*/  PRMT R24, RZ, 0x5410, R4 ;  /* 0x00005410ff187816 */ /* 0x008fe20000000004 */
[----:B------:R-:W-:Y:S05]  /*4370*/  BRA `(.L_x_6964) ;  /* 0x0000065000007947 */ /* 0x000fea0003800000 */
.L_x_6971:
        /* <DEDUP_REMOVED lines=9> */
[----:B---3--:R0:W3:Y:S01]  /*4410*/  I2F.U16 R24, R4 ;  /* 0x0000000400187306 */ /* 0x0080e20000101000 */
[----:B------:R-:W-:Y:S05]  /*4420*/  BRA `(.L_x_6964) ;  /* 0x000005a000007947 */ /* 0x000fea0003800000 */
.L_x_6978:
        /* <DEDUP_REMOVED lines=20> */
.L_x_6980:
[----:B------:R-:W-:Y:S05]  /*4570*/  BSYNC B0 ;  /* 0x0000000000007941 */ /* 0x000fea0003800000 */
.L_x_6979:
[----:B------:R-:W-:Y:S01]  /*4580*/  IMAD.SHL.U32 R3, R3, 0x100000, RZ ;  /* 0x0010000003037824 */ /* 0x000fe200078e00ff */
[----:B------:R-:W-:-:S04]  /*4590*/  LEA R5, R0, 0x3b800000, 0x17 ;  /* 0x3b80000000057811 */ /* 0x000fc800078eb8ff */
[----:B------:R-:W-:Y:S01]  /*45a0*/  LOP3.LUT R24, R5, R3, R24, 0xfe, !PT ;  /* 0x0000000305187212 */ /* 0x000fe200078efe18 */
[----:B------:R-:W-:Y:S05]  /*45b0*/  BRA `(.L_x_6964) ;  /* 0x0000041000007947 */ /* 0x000fea0003800000 */
.L_x_6977:
        /* <DEDUP_REMOVED lines=20> */
.L_x_6982:
[----:B------:R-:W-:Y:S05]  /*4700*/  BSYNC B0 ;  /* 0x0000000000007941 */ /* 0x000fea0003800000 */
.L_x_6981:
[----:B------:R-:W-:Y:S01]  /*4710*/  IMAD.SHL.U32 R3, R3, 0x200000, RZ ;  /* 0x0020000003037824 */ /* 0x000fe200078e00ff */
[----:B------:R-:W-:-:S04]  /*4720*/  LEA R5, R0, 0x37800000, 0x17 ;  /* 0x3780000000057811 */ /* 0x000fc800078eb8ff */
[----:B------:R-:W-:Y:S01]  /*4730*/  LOP3.LUT R24, R5, R3, R24, 0xfe, !PT ;  /* 0x0000000305187212 */ /* 0x000fe200078efe18 */
[----:B------:R-:W-:Y:S05]  /*4740*/  BRA `(.L_x_6964) ;  /* 0x0000028000007947 */ /* 0x000fea0003800000 */
.L_x_6976:
        /* <DEDUP_REMOVED lines=14> */
.L_x_6963:
        /* <DEDUP_REMOVED lines=19> */
[----:B------:R-:W-:Y:S01]  /*4960*/  IMAD.MOV.U32 R24, RZ, RZ, RZ ;  /* 0x000000ffff187224 */ /* 0x000fe200078e00ff */
[----:B------:R-:W-:Y:S05]  /*4970*/  BRA `(.L_x_6964) ;  /* 0x0000005000007947 */ /* 0x000fea0003800000 */
.L_x_6984:
[----:B------:R-:W3:Y:S02]  /*4980*/  LDG.E.64 R4, [R4.64] ;  /* 0x0000002404047981 */ /* 0x000ee4000c1e1b00 */
[----:B---3--:R0:W3:Y:S01]  /*4990*/  I2F.U64 R24, R4 ;  /* 0x0000000400187312 */ /* 0x0080e20000301000 */
[----:B------:R-:W-:Y:S05]  /*49a0*/  BRA `(.L_x_6964) ;  /* 0x0000002000007947 */ /* 0x000fea0003800000 */
.L_x_6983:
[----:B------:R-:W3:Y:S02]  /*49b0*/  LDG.E R4, [R4.64] ;  /* 0x0000002404047981 */ /* 0x000ee4000c1e1900 */
[----:B---3--:R0:W3:Y:S02]  /*49c0*/  I2F.U32 R24, R4 ;  /* 0x0000000400187306 */ /* 0x0080e40000201000 */
.L_x_6964:
[----:B------:R-:W-:Y:S05]  /*49d0*/  BSYNC B6 ;  /* 0x0000000000067941 */ /* 0x000fea0003800000 */
.L_x_6958:
        /* <DEDUP_REMOVED lines=16> */
.L_x_6988:
[----:B------:R2:W5:Y:S01]  /*4ae0*/  LDG.E.U8 R28, [R6.64] ;  /* 0x00000024061c7981 */ /* 0x000562000c1e1100 */
[----:B------:R-:W-:Y:S05]  /*4af0*/  BRA `(.L_x_6990) ;  /* 0x00000dc000007947 */ /* 0x000fea0003800000 */
.L_x_6987:
        /* <DEDUP_REMOVED lines=8> */
.L_x_6992:
[----:B------:R2:W5:Y:S01]  /*4b80*/  LDG.E.U8 R28, [R6.64] ;  /* 0x00000024061c7981 */ /* 0x000562000c1e1100 */
[----:B------:R-:W-:Y:S05]  /*4b90*/  BRA `(.L_x_6990) ;  /* 0x00000d2000007947 */ /* 0x000fea0003800000 */
.L_x_6991:
[----:B------:R2:W5:Y:S01]  /*4ba0*/  LDG.E.U16 R28, [R6.64] ;  /* 0x00000024061c7981 */ /* 0x000562000c1e1500 */
[----:B------:R-:W-:Y:S05]  /*4bb0*/  BRA `(.L_x_6990) ;  /* 0x00000d0000007947 */ /* 0x000fea0003800000 */
.L_x_6986:
        /* <DEDUP_REMOVED lines=10> */
.L_x_6994:
[----:B0-----:R-:W2:Y:S02]  /*4c60*/  LDG.E.U16 R4, [R6.64] ;  /* 0x0000002406047981 */ /* 0x001ea4000c1e1500 */
[----:B--2---:R-:W-:-:S06]  /*4c70*/  HADD2.F32 R4, -RZ, R4.H0_H0 ;  /* 0x20000004ff047230 */ /* 0x004fcc0000004100 */
[----:B------:R-:W0:Y:S02]  /*4c80*/  F2I.S64.TRUNC R4, R4 ;  /* 0x0000000400047311 */ /* 0x000e24000020d900 */
[----:B0-----:R-:W-:Y:S01]  /*4c90*/  PRMT R28, R4, 0x7610, R28 ;  /* 0x00007610041c7816 */ /* 0x001fe2000000001c */
[----:B------:R-:W-:Y:S05]  /*4ca0*/  BRA `(.L_x_6990) ;  /* 0x00000c1000007947 */ /* 0x000fea0003800000 */
.L_x_6993:
        /* <DEDUP_REMOVED lines=10> */
.L_x_6996:
[----:B------:R-:W2:Y:S02]  /*4d50*/  LDG.E.U16 R6, [R6.64] ;  /* 0x0000002406067981 */ /* 0x000ea4000c1e1500 */
[----:B0-2---:R-:W-:-:S06]  /*4d60*/  HADD2.F32 R4, -RZ, R6.H0_H0 ;  /* 0x20000006ff047230 */ /* 0x005fcc0000004100 */
[----:B------:R-:W0:Y:S02]  /*4d70*/  F2I.S64.TRUNC R4, R4 ;  /* 0x0000000400047311 */ /* 0x000e24000020d900 */
[----:B0-----:R-:W-:Y:S01]  /*4d80*/  PRMT R28, R4, 0x7610, R28 ;  /* 0x00007610041c7816 */ /* 0x001fe2000000001c */
[----:B------:R-:W-:Y:S05]  /*4d90*/  BRA `(.L_x_6990) ;  /* 0x00000b2000007947 */ /* 0x000fea0003800000 */
.L_x_6995:
[----:B0-----:R-:W2:Y:S02]  /*4da0*/  LDG.E.64 R4, [R6.64] ;  /* 0x0000002406047981 */ /* 0x001ea4000c1e1b00 */
[----:B--2---:R-:W0:Y:S02]  /*4db0*/  F2I.S64.F64.TRUNC R4, R4 ;  /* 0x0000000400047311 */ /* 0x004e24000030d900 */
[----:B0-----:R-:W-:Y:S01]  /*4dc0*/  PRMT R28, R4, 0x7610, R28 ;  /* 0x00007610041c7816 */ /* 0x001fe2000000001c */
[----:B------:R-:W-:Y:S05]  /*4dd0*/  BRA `(.L_x_6990) ;  /* 0x00000ae000007947 */ /* 0x000fea0003800000 */
.L_x_6985:
        /* <DEDUP_REMOVED lines=12> */
.L_x_6999:
[----:B------:R-:W2:Y:S02]  /*4ea0*/  LDG.E.64 R6, [R6.64] ;  /* 0x0000002406067981 */ /* 0x000ea4000c1e1b00 */
[----:B0-2---:R-:W0:Y:S02]  /*4eb0*/  F2I.S64.F64.TRUNC R4, R6 ;  /* 0x0000000600047311 */ /* 0x005e24000030d900 */
[----:B0-----:R-:W-:Y:S01]  /*4ec0*/  PRMT R28, R4, 0x7610, R28 ;  /* 0x00007610041c7816 */ /* 0x001fe2000000001c */
[----:B------:R-:W-:Y:S05]  /*4ed0*/  BRA `(.L_x_6990) ;  /* 0x000009e000007947 */ /* 0x000fea0003800000 */
.L_x_6998:
        /* <DEDUP_REMOVED lines=28> */
.L_x_7001:
        /* <DEDUP_REMOVED lines=15> */
.L_x_7000:
[----:B0-----:R-:W2:Y:S02]  /*5190*/  LDG.E.U16 R4, [R6.64] ;  /* 0x0000002406047981 */ /* 0x001ea4000c1e1500 */
[----:B--2---:R-:W-:-:S06]  /*51a0*/  PRMT R4, RZ, 0x5410, R4 ;  /* 0x00005410ff047816 */ /* 0x004fcc0000000004 */
[----:B------:R-:W0:Y:S02]  /*51b0*/  F2I.S64.TRUNC R4, R4 ;  /* 0x0000000400047311 */ /* 0x000e24000020d900 */
[----:B0-----:R-:W-:Y:S01]  /*51c0*/  PRMT R28, R4, 0x7610, R28 ;  /* 0x00007610041c7816 */ /* 0x001fe2000000001c */
[----:B------:R-:W-:Y:S05]  /*51d0*/  BRA `(.L_x_6990) ;  /* 0x000006e000007947 */ /* 0x000fea0003800000 */
.L_x_6997:
        /* <DEDUP_REMOVED lines=10> */
.L_x_7004:
        /* <DEDUP_REMOVED lines=21> */
.L_x_7008:
[----:B------:R-:W-:Y:S05]  /*53d0*/  BSYNC B1 ;  /* 0x0000000000017941 */ /* 0x000fea0003800000 */
.L_x_7007:
[----:B------:R-:W-:Y:S01]  /*53e0*/  IMAD.SHL.U32 R3, R3, 0x100000, RZ ;  /* 0x0010000003037824 */ /* 0x000fe200078e00ff */
[----:B------:R-:W-:-:S04]  /*53f0*/  LEA R5, R0, 0x3b800000, 0x17 ;  /* 0x3b80000000057811 */ /* 0x000fc800078eb8ff */
[----:B------:R-:W-:Y:S02]  /*5400*/  LOP3.LUT R4, R5, R3, R6, 0xfe, !PT ;  /* 0x0000000305047212 */ /* 0x000fe400078efe06 */
.L_x_7006:
[----:B------:R-:W-:Y:S05]  /*5410*/  BSYNC B0 ;  /* 0x0000000000007941 */ /* 0x000fea0003800000 */
.L_x_7005:
[----:B------:R-:W0:Y:S02]  /*5420*/  F2I.S64.TRUNC R4, R4 ;  /* 0x0000000400047311 */ /* 0x000e24000020d900 */
[----:B0-----:R-:W-:Y:S01]  /*5430*/  PRMT R28, R4, 0x7610, R28 ;  /* 0x00007610041c7816 */ /* 0x001fe2000000001c */
[----:B------:R-:W-:Y:S05]  /*5440*/  BRA `(.L_x_6990) ;  /* 0x0000047000007947 */ /* 0x000fea0003800000 */
.L_x_7003:
        /* <DEDUP_REMOVED lines=21> */
.L_x_7012:
[----:B------:R-:W-:Y:S05]  /*55a0*/  BSYNC B1 ;  /* 0x0000000000017941 */ /* 0x000fea0003800000 */
.L_x_7011:
[----:B------:R-:W-:Y:S01]  /*55b0*/  IMAD.SHL.U32 R3, R3, 0x200000, RZ ;  /* 0x0020000003037824 */ /* 0x000fe200078e00ff */
[----:B------:R-:W-:-:S04]  /*55c0*/  LEA R5, R0, 0x37800000, 0x17 ;  /* 0x3780000000057811 */ /* 0x000fc800078eb8ff */
[----:B------:R-:W-:Y:S02]  /*55d0*/  LOP3.LUT R4, R5, R3, R6, 0xfe, !PT ;  /* 0x0000000305047212 */ /* 0x000fe400078efe06 */
.L_x_7010:
[----:B------:R-:W-:Y:S05]  /*55e0*/  BSYNC B0 ;  /* 0x0000000000007941 */ /* 0x000fea0003800000 */
.L_x_7009:
[----:B------:R-:W0:Y:S02]  /*55f0*/  F2I.S64.TRUNC R4, R4 ;  /* 0x0000000400047311 */ /* 0x000e24000020d900 */
[----:B0-----:R-:W-:Y:S01]  /*5600*/  PRMT R28, R4, 0x7610, R28 ;  /* 0x00007610041c7816 */ /* 0x001fe2000000001c */
[----:B------:R-:W-:Y:S05]  /*5610*/  BRA `(.L_x_6990) ;  /* 0x000002a000007947 */ /* 0x000fea0003800000 */
.L_x_7002:
        /* <DEDUP_REMOVED lines=14> */
.L_x_7016:
[----:B------:R-:W-:Y:S05]  /*5700*/  BSYNC B0 ;  /* 0x0000000000007941 */ /* 0x000fea0003800000 */
.L_x_7015:
[----:B------:R-:W0:Y:S02]  /*5710*/  F2I.S64.TRUNC R4, R4 ;  /* 0x0000000400047311 */ /* 0x000e24000020d900 */
[----:B0-----:R-:W-:Y:S01]  /*5720*/  PRMT R28, R4, 0x7610, R28 ;  /* 0x00007610041c7816 */ /* 0x001fe2000000001c */
[----:B------:R-:W-:Y:S05]  /*5730*/  BRA `(.L_x_6990) ;  /* 0x0000018000007947 */ /* 0x000fea0003800000 */
.L_x_6989:
        /* <DEDUP_REMOVED lines=18> */
[----:B01-3-5:R-:W-:Y:S05]  /*5860*/  CALL.ABS.NOINC R14 ;  /* 0x000000000e007343 */ /* 0x02bfea0003c00000 */
[----:B------:R-:W-:Y:S01]  /*5870*/  PRMT R28, RZ, 0x7610, R28 ;  /* 0x00007610ff1c7816 */ /* 0x000fe2000000001c */
[----:B------:R-:W-:Y:S05]  /*5880*/  BRA `(.L_x_6990) ;  /* 0x0000003000007947 */ /* 0x000fea0003800000 */
.L_x_7014:
[----:B------:R2:W5:Y:S01]  /*5890*/  LDG.E.U8 R28, [R6.64] ;  /* 0x00000024061c7981 */ /* 0x000562000c1e1100 */
[----:B------:R-:W-:Y:S05]  /*58a0*/  BRA `(.L_x_6990) ;  /* 0x0000001000007947 */ /* 0x000fea0003800000 */
.L_x_7013:
[----:B------:R2:W5:Y:S02]  /*58b0*/  LDG.E.U8 R28, [R6.64] ;  /* 0x00000024061c7981 */ /* 0x000564000c1e1100 */
.L_x_6990:
[----:B------:R-:W-:-:S03]  /*58c0*/  IADD3 R29, R29, 0x80, RZ ;  /* 0x000000801d1d7810 */ /* 0x000fc60007ffe0ff */
.L_x_6957:
[----:B------:R-:W-:Y:S05]  /*58d0*/  BSYNC B7 ;  /* 0x0000000000077941 */ /* 0x000fea0003800000 */
.L_x_6956:
        /* <DEDUP_REMOVED lines=19> */
[----:B------:R-:W4:Y:S02]  /*5a10*/  LDG.E.S8 R4, [R4.64] ;  /* 0x0000002404047981 */ /* 0x000f24000c1e1300 */
[----:B----4-:R0:W4:Y:S01]  /*5a20*/  I2F.S16 R23, R4 ;  /* 0x0000000400177306 */ /* 0x0101220000101400 */
[----:B------:R-:W-:Y:S05]  /*5a30*/  BRA `(.L_x_7025) ;  /* 0x00000cd000007947 */ /* 0x000fea0003800000 */
.L_x_7023:
[----:B------:R-:W4:Y:S02]  /*5a40*/  LDG.E.U8 R4, [R4.64] ;  /* 0x0000002404047981 */ /* 0x000f24000c1e1100 */
[----:B----4-:R0:W4:Y:S01]  /*5a50*/  I2F.U16 R23, R4 ;  /* 0x0000000400177306 */ /* 0x0101220000101000 */
[----:B------:R-:W-:Y:S05]  /*5a60*/  BRA `(.L_x_7025) ;  /* 0x00000ca000007947 */ /* 0x000fea0003800000 */
.L_x_7022:
[----:B------:R-:W-:-:S13]  /*5a70*/  ISETP.NE.AND P0, PT, R0, 0x2, PT ;  /* 0x000000020000780c */ /* 0x000fda0003f05270 */
[----:B------:R-:W-:Y:S05]  /*5a80*/  @!P0 BRA `(.L_x_7026) ;  /* 0x000000a000008947 */ /* 0x000fea0003800000 */
[----:B------:R-:W-:-:S13]  /*5a90*/  ISETP.NE.AND P0, PT, R0, 0x3, PT ;  /* 0x000000030000780c */ /* 0x000fda0003f05270 */
[----:B------:R-:W-:Y:S05]  /*5aa0*/  @!P0 BRA `(.L_x_7027) ;  /* 0x0000005000008947 */ /* 0x000fea0003800000 */
[----:B------:R-:W-:-:S13]  /*5ab0*/  ISETP.NE.AND P0, PT, R0, 0x4, PT ;  /* 0x000000040000780c */ /* 0x000fda0003f05270 */
[----:B------:R-:W-:Y:S05]  /*5ac0*/  @P0 BRA `(.L_x_7024) ;  /* 0x00000aa000000947 */ /* 0x000fea0003800000 */
[----:B------:R-:W4:Y:S02]  /*5ad0*/  LDG.E.64 R4, [R4.64] ;  /* 0x0000002404047981 */ /* 0x000f24000c1e1b00 */
[----:B----4-:R0:W4:Y:S01]  /*5ae0*/  I2F.S64 R23, R4 ;  /* 0x0000000400177312 */ /* 0x0101220000301400 */
[----:B------:R-:W-:Y:S05]  /*5af0*/  BRA `(.L_x_7025) ;  /* 0x00000c1000007947 */ /* 0x000fea0003800000 */
.L_x_7027:
[----:B------:R-:W4:Y:S02]  /*5b00*/  LDG.E R4, [R4.64] ;  /* 0x0000002404047981 */ /* 0x000f24000c1e1900 */
[----:B----4-:R0:W4:Y:S01]  /*5b10*/  I2F R23, R4 ;  /* 0x0000000400177306 */ /* 0x0101220000201400 */
[----:B------:R-:W-:Y:S05]  /*5b20*/  BRA `(.L_x_7025) ;  /* 0x00000be000007947 */ /* 0x000fea0003800000 */
.L_x_7026:
[----:B------:R-:W4:Y:S02]  /*5b30*/  LDG.E.U16 R4, [R4.64] ;  /* 0x0000002404047981 */ /* 0x000f24000c1e1500 */
[----:B----4-:R0:W4:Y:S01]  /*5b40*/  I2F.S16 R23, R4 ;  /* 0x0000000400177306 */ /* 0x0101220000101400 */
[----:B------:R-:W-:Y:S05]  /*5b50*/  BRA `(.L_x_7025) ;  /* 0x00000bb000007947 */ /* 0x000fea0003800000 */
.L_x_7021:
        /* <DEDUP_REMOVED lines=8> */
.L_x_7029:
[----:B------:R-:W4:Y:S02]  /*5be0*/  LDG.E.U16 R4, [R4.64] ;  /* 0x0000002404047981 */ /* 0x000f24000c1e1500 */
[----:B----4-:R-:W-:Y:S01]  /*5bf0*/  HADD2.F32 R23, -RZ, R4.H0_H0 ;  /* 0x20000004ff177230 */ /* 0x010fe20000004100 */
[----:B------:R-:W-:Y:S05]  /*5c00*/  BRA `(.L_x_7025) ;  /* 0x00000b0000007947 */ /* 0x000fea0003800000 */
.L_x_7028:
        /* <DEDUP_REMOVED lines=8> */
.L_x_7031:
[----:B------:R-:W4:Y:S02]  /*5c90*/  LDG.E.U16 R4, [R4.64] ;  /* 0x0000002404047981 */ /* 0x000f24000c1e1500 */
[----:B----4-:R-:W-:Y:S01]  /*5ca0*/  HADD2.F32 R23, -RZ, R4.H0_H0 ;  /* 0x20000004ff177230 */ /* 0x010fe20000004100 */
[----:B------:R-:W-:Y:S05]  /*5cb0*/  BRA `(.L_x_7025) ;  /* 0x00000a5000007947 */ /* 0x000fea0003800000 */
.L_x_7030:
[----:B------:R-:W4:Y:S02]  /*5cc0*/  LDG.E.64 R4, [R4.64] ;  /* 0x0000002404047981 */ /* 0x000f24000c1e1b00 */
[----:B----4-:R-:W0:Y:S01]  /*5cd0*/  F2F.F32.F64 R23, R4 ;  /* 0x0000000400177310 */ /* 0x010e220000301000 */
[----:B------:R-:W0:-:S14]  /*5ce0*/  DSETP.GEU.AND P0, PT, |R4|, c[0x2][0x0], PT ;  /* 0x008000000400762a */ /* 0x000e1c0003f0e200 */
[----:B0-----:R-:W-:Y:S01]  /*5cf0*/  @!P0 FMUL R23, R23, 1.175494350822287508e-38 ;  /* 0x0080000017178820 */ /* 0x001fe20000400000 */
[----:B------:R-:W-:Y:S05]  /*5d00*/  BRA `(.L_x_7025) ;  /* 0x00000a0000007947 */ /* 0x000fea0003800000 */
.L_x_7020:
        /* <DEDUP_REMOVED lines=8> */
[----:B------:R-:W4:Y:S02]  /*5d90*/  LDG.E.U8 R4, [R4.64] ;  /* 0x0000002404047981 */ /* 0x000f24000c1e1100 */
[----:B----4-:R-:W-:-:S04]  /*5da0*/  ISETP.NE.AND P0, PT, R4, RZ, PT ;  /* 0x000000ff0400720c */ /* 0x010fc80003f05270 */
[----:B------:R-:W-:Y:S01]  /*5db0*/  FSEL R23, RZ, 1, !P0 ;  /* 0x3f800000ff177808 */ /* 0x000fe20004000000 */
[----:B------:R-:W-:Y:S05]  /*5dc0*/  BRA `(.L_x_7025) ;  /* 0x0000094000007947 */ /* 0x000fea0003800000 */
.L_x_7034:
[----:B------:R-:W4:Y:S02]  /*5dd0*/  LDG.E.64 R4, [R4.64] ;  /* 0x0000002404047981 */ /* 0x000f24000c1e1b00 */
[----:B----4-:R-:W0:Y:S01]  /*5de0*/  F2F.F32.F64 R23, R4 ;  /* 0x0000000400177310 */ /* 0x010e220000301000 */
[----:B------:R-:W0:-:S14]  /*5df0*/  DSETP.GEU.AND P0, PT, |R4|, c[0x2][0x0], PT ;  /* 0x008000000400762a */ /* 0x000e1c0003f0e200 */
[----:B0-----:R-:W-:Y:S01]  /*5e00*/  @!P0 FMUL R23, R23, 1.175494350822287508e-38 ;  /* 0x0080000017178820 */ /* 0x001fe20000400000 */
[----:B------:R-:W-:Y:S05]  /*5e10*/  BRA `(.L_x_7025) ;  /* 0x000008f000007947 */ /* 0x000fea0003800000 */
.L_x_7033:
[----:B------:R-:W-:-:S13]  /*5e20*/  ISETP.NE.AND P0, PT, R0, 0xf, PT ;  /* 0x0000000f0000780c */ /* 0x000fda0003f05270 */
[----:B------:R-:W-:Y:S05]  /*5e30*/  @!P0 BRA `(.L_x_7035) ;  /* 0x0000025000008947 */ /* 0x000fea0003800000 */
[----:B------:R-:W-:-:S13]  /*5e40*/  ISETP.NE.AND P0, PT, R0, 0x17, PT ;  /* 0x000000170000780c */ /* 0x000fda0003f05270 */
[----:B------:R-:W-:Y:S05]  /*5e50*/  @!P0 BRA `(.L_x_7036) ;  /* 0x0000016000008947 */ /* 0x000fea0003800000 */
[----:B------:R-:W-:-:S13]  /*5e60*/  ISETP.NE.AND P0, PT, R0, 0x18, PT ;  /* 0x000000180000780c */ /* 0x000fda0003f05270 */
[----:B------:R-:W-:Y:S05]  /*5e70*/  @P0 BRA `(.L_x_7024) ;  /* 0x000006f000000947 */ /* 0x000fea0003800000 */
[----:B------:R-:W4:Y:S01]  /*5e80*/  LDG.E.U8 R23, [R4.64] ;  /* 0x0000002404177981 */ /* 0x000f22000c1e1100 */
[----:B------:R-:W-:Y:S02]  /*5e90*/  IMAD.MOV.U32 R8, RZ, RZ, -0x800000 ;  /* 0xff800000ff087424 */ /* 0x000fe400078e00ff */
[----:B----4-:R-:W-:-:S05]  /*5ea0*/  IMAD.SHL.U32 R23, R23, 0x1000000, RZ ;  /* 0x0100000017177824 */ /* 0x010fca00078e00ff */
        /* <DEDUP_REMOVED lines=17> */
.L_x_7036:
[----:B------:R-:W4:Y:S02]  /*5fc0*/  LDG.E.U8 R4, [R4.64] ;  /* 0x0000002404047981 */ /* 0x000f24000c1e1100 */
[----:B----4-:R-:W-:-:S05]  /*5fd0*/  IMAD.SHL.U32 R0, R4, 0x2000000, RZ ;  /* 0x0200000004007824 */ /* 0x010fca00078e00ff */
        /* <DEDUP_REMOVED lines=11> */
.L_x_7035:
[----:B------:R-:W4:Y:S02]  /*6090*/  LDG.E.U16 R4, [R4.64] ;  /* 0x0000002404047981 */ /* 0x000f24000c1e1500 */
[----:B----4-:R-:W-:Y:S01]  /*60a0*/  PRMT R23, RZ, 0x5410, R4 ;  /* 0x00005410ff177816 */ /* 0x010fe20000000004 */
[----:B------:R-:W-:Y:S05]  /*60b0*/  BRA `(.L_x_7025) ;  /* 0x0000065000007947 */ /* 0x000fea0003800000 */
.L_x_7032:
        /* <DEDUP_REMOVED lines=8> */
[----:B------:R-:W4:Y:S02]  /*6140*/  LDG.E.U16 R4, [R4.64] ;  /* 0x0000002404047981 */ /* 0x000f24000c1e1500 */
[----:B----4-:R0:W4:Y:S01]  /*6150*/  I2F.U16 R23, R4 ;  /* 0x0000000400177306 */ /* 0x0101220000101000 */
[----:B------:R-:W-:Y:S05]  /*6160*/  BRA `(.L_x_7025) ;  /* 0x000005a000007947 */ /* 0x000fea0003800000 */
.L_x_7039:
[----:B------:R-:W4:Y:S01]  /*6170*/  LDG.E.U8 R3, [R4.64] ;  /* 0x0000002404037981 */ /* 0x000f22000c1e1100 */
[----:B------:R-:W-:Y:S01]  /*6180*/  IMAD.MOV.U32 R23, RZ, RZ, RZ ;  /* 0x000000ffff177224 */ /* 0x000fe200078e00ff */
[----:B----4-:R-:W-:-:S13]  /*6190*/  ISETP.NE.AND P0, PT, R3, RZ, PT ;  /* 0x000000ff0300720c */ /* 0x010fda0003f05270 */
        /* <DEDUP_REMOVED lines=17> */
.L_x_7041:
[----:B------:R-:W-:Y:S05]  /*62b0*/  BSYNC B0 ;  /* 0x0000000000007941 */ /* 0x000fea0003800000 */
.L_x_7040:
[----:B------:R-:W-:Y:S01]  /*62c0*/  IMAD.SHL.U32 R3, R3, 0x100000, RZ ;  /* 0x0010000003037824 */ /* 0x000fe200078e00ff */
[----:B------:R-:W-:-:S04]  /*62d0*/  LEA R0, R0, 0x3b800000, 0x17 ;  /* 0x3b80000000007811 */ /* 0x000fc800078eb8ff */
[----:B------:R-:W-:Y:S01]  /*62e0*/  LOP3.LUT R23, R0, R3, R23, 0xfe, !PT ;  /* 0x0000000300177212 */ /* 0x000fe200078efe17 */
[----:B------:R-:W-:Y:S05]  /*62f0*/  BRA `(.L_x_7025) ;  /* 0x0000041000007947 */ /* 0x000fea0003800000 */
.L_x_7038:
        /* <DEDUP_REMOVED lines=20> */
.L_x_7043:
[----:B------:R-:W-:Y:S05]  /*6440*/  BSYNC B0 ;  /* 0x0000000000007941 */ /* 0x000fea0003800000 */
.L_x_7042:
[----:B------:R-:W-:Y:S01]  /*6450*/  IMAD.SHL.U32 R3, R3, 0x200000, RZ ;  /* 0x0020000003037824 */ /* 0x000fe200078e00ff */
[----:B------:R-:W-:-:S04]  /*6460*/  LEA R0, R0, 0x37800000, 0x17 ;  /* 0x3780000000007811 */ /* 0x000fc800078eb8ff */
[----:B------:R-:W-:Y:S01]  /*6470*/  LOP3.LUT R23, R0, R3, R23, 0xfe, !PT ;  /* 0x0000000300177212 */ /* 0x000fe200078efe17 */
[----:B------:R-:W-:Y:S05]  /*6480*/  BRA `(.L_x_7025) ;  /* 0x0000028000007947 */ /* 0x000fea0003800000 */
.L_x_7037:
[----:B------:R-:W-:-:S13]  /*6490*/  ISETP.NE.AND P0, PT, R0, 0x1c, PT ;  /* 0x0000001c0000780c */ /* 0x000fda0003f05270 */
[----:B------:R-:W-:Y:S05]  /*64a0*/  @!P0 BRA `(.L_x_7044) ;  /* 0x0000024000008947 */ /* 0x000fea0003800000 */
[----:B------:R-:W-:-:S13]  /*64b0*/  ISETP.NE.AND P0, PT, R0, 0x1d, PT ;  /* 0x0000001d0000780c */ /* 0x000fda0003f05270 */
[----:B------:R-:W-:Y:S05]  /*64c0*/  @!P0 BRA `(.L_x_7045) ;  /* 0x000001f000008947 */ /* 0x000fea0003800000 */
[----:B------:R-:W-:-:S13]  /*64d0*/  ISETP.NE.AND P0, PT, R0, 0x2c, PT ;  /* 0x0000002c0000780c */ /* 0x000fda0003f05270 */
[----:B------:R-:W-:Y:S05]  /*64e0*/  @P0 BRA `(.L_x_7024) ;  /* 0x0000008000000947 */ /* 0x000fea0003800000 */
[----:B------:R-:W4:Y:S01]  /*64f0*/  LDG.E.U8 R4, [R4.64] ;  /* 0x0000002404047981 */ /* 0x000f22000c1e1100 */
[----:B------:R-:W-:Y:S01]  /*6500*/  IMAD.MOV.U32 R23, RZ, RZ, 0x400000 ;  /* 0x00400000ff177424 */ /* 0x000fe200078e00ff */
[----:B----4-:R-:W-:-:S13]  /*6510*/  ISETP.NE.AND P0, PT, R4, RZ, PT ;  /* 0x000000ff0400720c */ /* 0x010fda0003f05270 */
[----:B------:R-:W-:Y:S05]  /*6520*/  @!P0 BRA `(.L_x_7025) ;  /* 0x000001e000008947 */ /* 0x000fea0003800000 */
[----:B------:R-:W-:-:S13]  /*6530*/  ISETP.NE.AND P0, PT, R4, 0xff, PT ;  /* 0x000000ff0400780c */ /* 0x000fda0003f05270 */
[----:B------:R-:W-:Y:S02]  /*6540*/  @!P0 IMAD.MOV.U32 R23, RZ, RZ, 0x7f800001 ;  /* 0x7f800001ff178424 */ /* 0x000fe400078e00ff */
[----:B------:R-:W-:Y:S01]  /*6550*/  @P0 IMAD.SHL.U32 R23, R4, 0x800000, RZ ;  /* 0x0080000004170824 */ /* 0x000fe200078e00ff */
[----:B------:R-:W-:Y:S05]  /*6560*/  BRA `(.L_x_7025) ;  /* 0x000001a000007947 */ /* 0x000fea0003800000 */
.L_x_7024:
        /* <DEDUP_REMOVED lines=19> */
[----:B------:R-:W-:Y:S01]  /*66a0*/  IMAD.MOV.U32 R23, RZ, RZ, RZ ;  /* 0x000000ffff177224 */ /* 0x000fe200078e00ff */
[----:B------:R-:W-:Y:S05]  /*66b0*/  BRA `(.L_x_7025) ;  /* 0x0000005000007947 */ /* 0x000fea0003800000 */
.L_x_7045:
[----:B------:R-:W4:Y:S02]  /*66c0*/  LDG.E.64 R4, [R4.64] ;  /* 0x0000002404047981 */ /* 0x000f24000c1e1b00 */
[----:B----4-:R0:W4:Y:S01]  /*66d0*/  I2F.U64 R23, R4 ;  /* 0x0000000400177312 */ /* 0x0101220000301000 */
[----:B------:R-:W-:Y:S05]  /*66e0*/  BRA `(.L_x_7025) ;  /* 0x0000002000007947 */ /* 0x000fea0003800000 */
.L_x_7044:
[----:B------:R-:W4:Y:S02]  /*66f0*/  LDG.E R4, [R4.64] ;  /* 0x0000002404047981 */ /* 0x000f24000c1e1900 */
[----:B----4-:R0:W4:Y:S02]  /*6700*/  I2F.U32 R23, R4 ;  /* 0x0000000400177306 */ /* 0x0101240000201000 */
.L_x_7025:
[----:B------:R-:W-:Y:S05]  /*6710*/  BSYNC B6 ;  /* 0x0000000000067941 */ /* 0x000fea0003800000 */
.L_x_7019:
        /* <DEDUP_REMOVED lines=16> */
.L_x_7049:
[----:B------:R2:W5:Y:S01]  /*6820*/  LDG.E.U8 R17, [R6.64] ;  /* 0x0000002406117981 */ /* 0x000562000c1e1100 */
[----:B------:R-:W-:Y:S05]  /*6830*/  BRA `(.L_x_7018) ;  /* 0x00000db000007947 */ /* 0x000fea0003800000 */
.L_x_7048:
        /* <DEDUP_REMOVED lines=8> */
.L_x_7052:
[----:B------:R2:W5:Y:S01]  /*68c0*/  LDG.E.U8 R17, [R6.64] ;  /* 0x0000002406117981 */ /* 0x000562000c1e1100 */
[----:B------:R-:W-:Y:S05]  /*68d0*/  BRA `(.L_x_7018) ;  /* 0x00000d1000007947 */ /* 0x000fea0003800000 */
.L_x_7051:
[----:B------:R2:W5:Y:S01]  /*68e0*/  LDG.E.U16 R17, [R6.64] ;  /* 0x0000002406117981 */ /* 0x000562000c1e1500 */
[----:B------:R-:W-:Y:S05]  /*68f0*/  BRA `(.L_x_7018) ;  /* 0x00000cf000007947 */ /* 0x000fea0003800000 */
.L_x_7047:
        /* <DEDUP_REMOVED lines=10> */
.L_x_7054:
[----:B0-----:R-:W2:Y:S02]  /*69a0*/  LDG.E.U16 R4, [R6.64] ;  /* 0x0000002406047981 */ /* 0x001ea4000c1e1500 */
[----:B--2---:R-:W-:-:S06]  /*69b0*/  HADD2.F32 R4, -RZ, R4.H0_H0 ;  /* 0x20000004ff047230 */ /* 0x004fcc0000004100 */
[----:B------:R-:W0:Y:S02]  /*69c0*/  F2I.S64.TRUNC R4, R4 ;  /* 0x0000000400047311 */ /* 0x000e24000020d900 */
[----:B0-----:R-:W-:Y:S01]  /*69d0*/  PRMT R17, R4, 0x7610, R17 ;  /* 0x0000761004117816 */ /* 0x001fe20000000011 */
[----:B------:R-:W-:Y:S05]  /*69e0*/  BRA `(.L_x_7018) ;  /* 0x00000c0000007947 */ /* 0x000fea0003800000 */
.L_x_7053:
        /* <DEDUP_REMOVED lines=10> */
.L_x_7056:
[----:B------:R-:W2:Y:S02]  /*6a90*/  LDG.E.U16 R6, [R6.64] ;  /* 0x0000002406067981 */ /* 0x000ea4000c1e1500 */
[----:B0-2---:R-:W-:-:S06]  /*6aa0*/  HADD2.F32 R4, -RZ, R6.H0_H0 ;  /* 0x20000006ff047230 */ /* 0x005fcc0000004100 */
[----:B------:R-:W0:Y:S02]  /*6ab0*/  F2I.S64.TRUNC R4, R4 ;  /* 0x0000000400047311 */ /* 0x000e24000020d900 */
[----:B0-----:R-:W-:Y:S01]  /*6ac0*/  PRMT R17, R4, 0x7610, R17 ;  /* 0x0000761004117816 */ /* 0x001fe20000000011 */
[----:B------:R-:W-:Y:S05]  /*6ad0*/  BRA `(.L_x_7018) ;  /* 0x00000b1000007947 */ /* 0x000fea0003800000 */
.L_x_7055:
[----:B0-----:R-:W2:Y:S02]  /*6ae0*/  LDG.E.64 R4, [R6.64] ;  /* 0x0000002406047981 */ /* 0x001ea4000c1e1b00 */
[----:B--2---:R-:W0:Y:S02]  /*6af0*/  F2I.S64.F64.TRUNC R4, R4 ;  /* 0x0000000400047311 */ /* 0x004e24000030d900 */
[----:B0-----:R-:W-:Y:S01]  /*6b00*/  PRMT R17, R4, 0x7610, R17 ;  /* 0x0000761004117816 */ /* 0x001fe20000000011 */
[----:B------:R-:W-:Y:S05]  /*6b10*/  BRA `(.L_x_7018) ;  /* 0x00000ad000007947 */ /* 0x000fea0003800000 */
.L_x_7046:
        /* <DEDUP_REMOVED lines=12> */
.L_x_7059:
[----:B------:R-:W2:Y:S02]  /*6be0*/  LDG.E.64 R6, [R6.64] ;  /* 0x0000002406067981 */ /* 0x000ea4000c1e1b00 */
[----:B0-2---:R-:W0:Y:S02]  /*6bf0*/  F2I.S64.F64.TRUNC R4, R6 ;  /* 0x0000000600047311 */ /* 0x005e24000030d900 */
[----:B0-----:R-:W-:Y:S01]  /*6c00*/  PRMT R17, R4, 0x7610, R17 ;  /* 0x0000761004117816 */ /* 0x001fe20000000011 */
[----:B------:R-:W-:Y:S05]  /*6c10*/  BRA `(.L_x_7018) ;  /* 0x000009d000007947 */ /* 0x000fea0003800000 */
.L_x_7058:
        /* <DEDUP_REMOVED lines=28> */
.L_x_7061:
        /* <DEDUP_REMOVED lines=15> */
.L_x_7060:
[----:B0-----:R-:W2:Y:S02]  /*6ed0*/  LDG.E.U16 R4, [R6.64] ;  /* 0x0000002406047981 */ /* 0x001ea4000c1e1500 */
[----:B--2---:R-:W-:-:S06]  /*6ee0*/  PRMT R4, RZ, 0x5410, R4 ;  /* 0x00005410ff047816 */ /* 0x004fcc0000000004 */
[----:B------:R-:W0:Y:S02]  /*6ef0*/  F2I.S64.TRUNC R4, R4 ;  /* 0x0000000400047311 */ /* 0x000e24000020d900 */
[----:B0-----:R-:W-:Y:S01]  /*6f00*/  PRMT R17, R4, 0x7610, R17 ;  /* 0x0000761004117816 */ /* 0x001fe20000000011 */
[----:B------:R-:W-:Y:S05]  /*6f10*/  BRA `(.L_x_7018) ;  /* 0x000006d000007947 */ /* 0x000fea0003800000 */
.L_x_7057:
        /* <DEDUP_REMOVED lines=10> */
.L_x_7064:
        /* <DEDUP_REMOVED lines=21> */
.L_x_7068:
[----:B------:R-:W-:Y:S05]  /*7110*/  BSYNC B1 ;  /* 0x0000000000017941 */ /* 0x000fea0003800000 */
.L_x_7067:
[----:B------:R-:W-:Y:S01]  /*7120*/  IMAD.SHL.U32 R3, R3, 0x100000, RZ ;  /* 0x0010000003037824 */ /* 0x000fe200078e00ff */
[----:B------:R-:W-:-:S04]  /*7130*/  LEA R5, R0, 0x3b800000, 0x17 ;  /* 0x3b80000000057811 */ /* 0x000fc800078eb8ff */
[----:B------:R-:W-:Y:S02]  /*7140*/  LOP3.LUT R4, R5, R3, R6, 0xfe, !PT ;  /* 0x0000000305047212 */ /* 0x000fe400078efe06 */
.L_x_7066:
[----:B------:R-:W-:Y:S05]  /*7150*/  BSYNC B0 ;  /* 0x0000000000007941 */ /* 0x000fea0003800000 */
.L_x_7065:
[----:B------:R-:W0:Y:S02]  /*7160*/  F2I.S64.TRUNC R4, R4 ;  /* 0x0000000400047311 */ /* 0x000e24000020d900 */
[----:B0-----:R-:W-:Y:S01]  /*7170*/  PRMT R17, R4, 0x7610, R17 ;  /* 0x0000761004117816 */ /* 0x001fe20000000011 */
[----:B------:R-:W-:Y:S05]  /*7180*/  BRA `(.L_x_7018) ;  /* 0x0000046000007947 */ /* 0x000fea0003800000 */
.L_x_7063:
        /* <DEDUP_REMOVED lines=21> */
.L_x_7072:
[----:B------:R-:W-:Y:S05]  /*72e0*/  BSYNC B1 ;  /* 0x0000000000017941 */ /* 0x000fea0003800000 */
.L_x_7071:
[----:B------:R-:W-:Y:S01]  /*72f0*/  IMAD.SHL.U32 R3, R3, 0x200000, RZ ;  /* 0x0020000003037824 */ /* 0x000fe200078e00ff */
[----:B------:R-:W-:-:S04]  /*7300*/  LEA R5, R0, 0x37800000, 0x17 ;  /* 0x3780000000057811 */ /* 0x000fc800078eb8ff */
[----:B------:R-:W-:Y:S02]  /*7310*/  LOP3.LUT R4, R5, R3, R6, 0xfe, !PT ;  /* 0x0000000305047212 */ /* 0x000fe400078efe06 */
.L_x_7070:
[----:B------:R-:W-:Y:S05]  /*7320*/  BSYNC B0 ;  /* 0x0000000000007941 */ /* 0x000fea0003800000 */
.L_x_7069:
[----:B------:R-:W0:Y:S02]  /*7330*/  F2I.S64.TRUNC R4, R4 ;  /* 0x0000000400047311 */ /* 0x000e24000020d900 */
[----:B0-----:R-:W-:Y:S01]  /*7340*/  PRMT R17, R4, 0x7610, R17 ;  /* 0x0000761004117816 */ /* 0x001fe20000000011 */
[----:B------:R-:W-:Y:S05]  /*7350*/  BRA `(.L_x_7018) ;  /* 0x0000029000007947 */ /* 0x000fea0003800000 */
.L_x_7062:
        /* <DEDUP_REMOVED lines=14> */
.L_x_7076:
[----:B------:R-:W-:Y:S05]  /*7440*/  BSYNC B0 ;  /* 0x0000000000007941 */ /* 0x000fea0003800000 */
.L_x_7075:
[----:B------:R-:W0:Y:S02]  /*7450*/  F2I.S64.TRUNC R4, R4 ;  /* 0x0000000400047311 */ /* 0x000e24000020d900 */
[----:B0-----:R-:W-:Y:S01]  /*7460*/  PRMT R17, R4, 0x7610, R17 ;  /* 0x0000761004117816 */ /* 0x001fe20000000011 */
[----:B------:R-:W-:Y:S05]  /*7470*/  BRA `(.L_x_7018) ;  /* 0x0000017000007947 */ /* 0x000fea0003800000 */
.L_x_7050:
        /* <DEDUP_REMOVED lines=18> */
[----:B01-345:R-:W-:Y:S05]  /*75a0*/  CALL.ABS.NOINC R14 ;  /* 0x000000000e007343 */ /* 0x03bfea0003c00000 */
[----:B------:R-:W-:Y:S05]  /*75b0*/  BRA `(.L_x_7018) ;  /* 0x0000003000007947 */ /* 0x000fea0003800000 */
.L_x_7074:
[----:B------:R2:W5:Y:S01]  /*75c0*/  LDG.E.U8 R17, [R6.64] ;  /* 0x0000002406117981 */ /* 0x000562000c1e1100 */
[----:B------:R-:W-:Y:S05]  /*75d0*/  BRA `(.L_x_7018) ;  /* 0x0000001000007947 */ /* 0x000fea0003800000 */
.L_x_7073:
[----:B------:R2:W5:Y:S02]  /*75e0*/  LDG.E.U8 R17, [R6.64] ;  /* 0x0000002406117981 */ /* 0x000564000c1e1100 */
.L_x_7018:
[----:B------:R-:W-:Y:S05]  /*75f0*/  BSYNC B7 ;  /* 0x0000000000077941 */ /* 0x000fea0003800000 */
.L_x_7017:
[----:B-----5:R-:W-:Y:S01]  /*7600*/  LOP3.LUT R0, R19, 0xff, RZ, 0xc0, !PT ;  /* 0x000000ff13007812 */ /* 0x020fe200078ec0ff */
[----:B------:R-:W-:Y:S01]  /*7610*/  BSSY B6, `(.L_x_7077) ;  /* 0x00000ff000067945 */ /* 0x000fe20003800000 */
[----:B------:R-:W0:Y:S01]  /*7620*/  S2R R19, SR_TID.X ;  /* 0x0000000000137919 */ /* 0x000e220000002100 */
[----:B--2---:R-:W-:Y:S01]  /*7630*/  LOP3.LUT R6, R17, 0xff, RZ, 0xc0, !PT ;  /* 0x000000ff11067812 */ /* 0x004fe200078ec0ff */
[----:B------:R-:W2:Y:S01]  /*7640*/  I2F.U16 R3, R0 ;  /* 0x0000000000037306 */ /* 0x000ea20000101000 */
[----:B------:R-:W-:Y:S01]  /*7650*/  LOP3.LUT R28, R28, 0xff, RZ, 0xc0, !PT ;  /* 0x000000ff1c1c7812 */ /* 0x000fe200078ec0ff */
[----:B------:R-:W4:Y:S01]  /*7660*/  LDC.U8 R17, c[0x0][0x1a0] ;  /* 0x00006800ff117b82 */ /* 0x000f220000000000 */
[----:B------:R-:W-:-:S05]  /*7670*/  LOP3.LUT R25, R25, 0xff, RZ, 0xc0, !PT ;  /* 0x000000ff19197812 */ /* 0x000fca00078ec0ff */
[----:B0-----:R-:W0:Y:S08]  /*7680*/  I2F.U16 R5, R28 ;  /* 0x0000001c00057306 */ /* 0x001e300000101000 */
[----:B------:R-:W3:Y:S01]  /*7690*/  I2F.U16 R6, R6 ;  /* 0x0000000600067306 */ /* 0x000ee20000101000 */
[----:B-12---:R-:W-:Y:S01]  /*76a0*/  FMUL.FTZ R3, R3, R18 ;  /* 0x0000001203037220 */ /* 0x006fe20000410000 */
[----:B------:R-:W-:-:S06]  /*76b0*/  ISETP.GE.AND P0, PT, R19, R16, PT ;  /* 0x000000101300720c */ /* 0x000fcc0003f06270 */
[----:B------:R-:W1:Y:S01]  /*76c0*/  I2F.U16 R25, R25 ;  /* 0x0000001900197306 */ /* 0x000e620000101000 */
[----:B0--3--:R-:W-:-:S04]  /*76d0*/  FMUL.FTZ R24, R5, R24 ;  /* 0x0000001805187220 */ /* 0x009fc80000410000 */
[----:B------:R-:W-:Y:S02]  /*76e0*/  FMUL.FTZ R24, R24, c[0x0][0x168] ;  /* 0x00005a0018187a20 */ /* 0x000fe40000410000 */
[----:B----4-:R-:W-:-:S04]  /*76f0*/  FMUL.FTZ R18, R6, R23 ;  /* 0x0000001706127220 */ /* 0x010fc80000410000 */
[----:B------:R-:W-:Y:S02]  /*7700*/  FMUL.FTZ R18, R18, c[0x0][0x168] ;  /* 0x00005a0012127a20 */ /* 0x000fe40000410000 */
[----:B-1----:R-:W-:Y:S02]  /*7710*/  FMUL.FTZ R4, R25, R22 ;  /* 0x0000001619047220 */ /* 0x002fe40000410000 */
[----:B------:R-:W-:Y:S01]  /*7720*/  FMUL.FTZ R22, R3, c[0x0][0x168] ;  /* 0x00005a0003167a20 */ /* 0x000fe20000410000 */
[----:B------:R-:W-:Y:S05]  /*7730*/  @P0 BRA `(.L_x_7078) ;  /* 0x00000ec000000947 */ /* 0x000fea0003800000 */
[----:B------:R-:W-:Y:S01]  /*7740*/  IMAD R0, R2, 0x200, R19 ;  /* 0x0000020002007824 */ /* 0x000fe200078e0213 */
[----:B------:R-:W-:Y:S01]  /*7750*/  PRMT R3, R17, 0x9910, RZ ;  /* 0x0000991011037816 */ /* 0x000fe200000000ff */
[----:B------:R-:W-:Y:S01]  /*7760*/  FMUL.FTZ R4, R4, c[0x0][0x168] ;  /* 0x00005a0004047a20 */ /* 0x000fe20000410000 */
[----:B------:R-:W-:Y:S01]  /*7770*/  IADD3 R19, R19, 0x80, RZ ;  /* 0x0000008013137810 */ /* 0x000fe20007ffe0ff */
        /* <DEDUP_REMOVED lines=17> */
.L_x_7082:
[----:B------:R-:W0:Y:S02]  /*7890*/  F2I.S64.TRUNC R4, R4 ;  /* 0x0000000400047311 */ /* 0x000e24000020d900 */
[----:B0-----:R-:W-:-:S05]  /*78a0*/  IMAD.MOV.U32 R3, RZ, RZ, R4 ;  /* 0x000000ffff037224 */ /* 0x001fca00078e0004 */
[----:B------:R0:W-:Y:S01]  /*78b0*/  STG.E.U8 [R8.64], R3 ;  /* 0x0000000308007986 */ /* 0x0001e2000c101124 */
[----:B------:R-:W-:Y:S05]  /*78c0*/  BRA `(.L_x_7078) ;  /* 0x00000d3000007947 */ /* 0x000fea0003800000 */
.L_x_7081:
        /* <DEDUP_REMOVED lines=9> */
.L_x_7085:
[----:B------:R-:W0:Y:S02]  /*7960*/  F2I.FTZ.TRUNC.NTZ R3, R4 ;  /* 0x0000000400037305 */ /* 0x000e24000021f100 */
[----:B0-----:R0:W-:Y:S01]  /*7970*/  STG.E [R8.64], R3 ;  /* 0x0000000308007986 */ /* 0x0011e2000c101924 */
[----:B------:R-:W-:Y:S05]  /*7980*/  BRA `(.L_x_7078) ;  /* 0x00000c7000007947 */ /* 0x000fea0003800000 */
.L_x_7084:
[----:B------:R-:W0:Y:S02]  /*7990*/  F2I.FTZ.TRUNC.NTZ R3, R4 ;  /* 0x0000000400037305 */ /* 0x000e24000021f100 */
[----:B0-----:R0:W-:Y:S01]  /*79a0*/  STG.E.U16 [R8.64], R3 ;  /* 0x0000000308007986 */ /* 0x0011e2000c101524 */
[----:B------:R-:W-:Y:S05]  /*79b0*/  BRA `(.L_x_7078) ;  /* 0x00000c4000007947 */ /* 0x000fea0003800000 */
.L_x_7080:
        /* <DEDUP_REMOVED lines=8> */
.L_x_7087:
[----:B------:R-:W-:-:S05]  /*7a40*/  F2FP.PACK_AB R4, RZ, R4 ;  /* 0x00000004ff04723e */ /* 0x000fca00000000ff */
[----:B------:R0:W-:Y:S01]  /*7a50*/  STG.E.U16 [R8.64], R4 ;  /* 0x0000000408007986 */ /* 0x0001e2000c101524 */
[----:B------:R-:W-:Y:S05]  /*7a60*/  BRA `(.L_x_7078) ;  /* 0x00000b9000007947 */ /* 0x000fea0003800000 */
.L_x_7086:
        /* <DEDUP_REMOVED lines=9> */
.L_x_7089:
[----:B------:R-:W-:-:S04]  /*7b00*/  F2FP.PACK_AB R3, RZ, R4 ;  /* 0x00000004ff03723e */ /* 0x000fc800000000ff */
[----:B------:R-:W-:-:S05]  /*7b10*/  PRMT R3, R3, 0x5410, RZ ;  /* 0x0000541003037816 */ /* 0x000fca00000000ff */
[----:B------:R0:W-:Y:S01]  /*7b20*/  STG.E [R8.64], R3 ;  /* 0x0000000308007986 */ /* 0x0001e2000c101924 */
[----:B------:R-:W-:Y:S05]  /*7b30*/  BRA `(.L_x_7078) ;  /* 0x00000ac000007947 */ /* 0x000fea0003800000 */
.L_x_7088:
[----:B------:R-:W-:-:S06]  /*7b40*/  FMUL.FTZ R4, R4, 1 ;  /* 0x3f80000004047820 */ /* 0x000fcc0000410000 */
[----:B------:R-:W0:Y:S02]  /*7b50*/  F2F.F64.F32 R4, R4 ;  /* 0x0000000400047310 */ /* 0x000e240000201800 */
[----:B0-----:R0:W-:Y:S01]  /*7b60*/  STG.E.64 [R8.64], R4 ;  /* 0x0000000408007986 */ /* 0x0011e2000c101b24 */
[----:B------:R-:W-:Y:S05]  /*7b70*/  BRA `(.L_x_7078) ;  /* 0x00000a8000007947 */ /* 0x000fea0003800000 */
.L_x_7079:
        /* <DEDUP_REMOVED lines=12> */
.L_x_7092:
[----:B------:R-:W-:Y:S01]  /*7c40*/  FMUL.FTZ R4, R4, 1 ;  /* 0x3f80000004047820 */ /* 0x000fe20000410000 */
[----:B------:R-:W-:-:S05]  /*7c50*/  CS2R R6, SRZ ;  /* 0x0000000000067805 */ /* 0x000fca000001ff00 */
[----:B------:R-:W0:Y:S02]  /*7c60*/  F2F.F64.F32 R4, R4 ;  /* 0x0000000400047310 */ /* 0x000e240000201800 */
[----:B0-----:R0:W-:Y:S01]  /*7c70*/  STG.E.128 [R8.64], R4 ;  /* 0x0000000408007986 */ /* 0x0011e2000c101d24 */
[----:B------:R-:W-:Y:S05]  /*7c80*/  BRA `(.L_x_7078) ;  /* 0x0000097000007947 */ /* 0x000fea0003800000 */
.L_x_7091:
        /* <DEDUP_REMOVED lines=20> */
.L_x_7096:
[----:B------:R-:W-:Y:S05]  /*7dd0*/  BSYNC B0 ;  /* 0x0000000000007941 */ /* 0x000fea0003800000 */
.L_x_7095:
[----:B------:R-:W-:-:S05]  /*7de0*/  LOP3.LUT R5, R0, R5, RZ, 0xfc, !PT ;  /* 0x0000000500057212 */ /* 0x000fca00078efcff */
[----:B------:R0:W-:Y:S01]  /*7df0*/  STG.E.U8 [R8.64], R5 ;  /* 0x0000000508007986 */ /* 0x0001e2000c101124 */
[----:B------:R-:W-:Y:S05]  /*7e00*/  BRA `(.L_x_7078) ;  /* 0x000007f000007947 */ /* 0x000fea0003800000 */
.L_x_7094:
        /* <DEDUP_REMOVED lines=12> */
.L_x_7098:
[----:B------:R-:W-:Y:S01]  /*7ed0*/  IMAD.MOV.U32 R0, RZ, RZ, 0x7f ;  /* 0x0000007fff007424 */ /* 0x000fe200078e00ff */
[----:B------:R-:W-:-:S04]  /*7ee0*/  ISETP.GT.U32.AND P0, PT, R5, 0x7f800000, PT ;  /* 0x7f8000000500780c */ /* 0x000fc80003f04070 */
[----:B------:R-:W-:-:S04]  /*7ef0*/  SEL R0, R0, 0x7c, P0 ;  /* 0x0000007c00007807 */ /* 0x000fc80000000000 */
.L_x_7099:
[----:B------:R-:W-:Y:S05]  /*7f00*/  BSYNC B0 ;  /* 0x0000000000007941 */ /* 0x000fea0003800000 */
.L_x_7097:
[----:B------:R-:W-:-:S04]  /*7f10*/  LOP3.LUT R4, R4, 0x80000000, RZ, 0xc0, !PT ;  /* 0x8000000004047812 */ /* 0x000fc800078ec0ff */
[----:B------:R-:W-:-:S04]  /*7f20*/  SHF.R.U32.HI R3, RZ, 0x18, R4 ;  /* 0x00000018ff037819 */ /* 0x000fc80000011604 */
[----:B------:R-:W-:-:S05]  /*7f30*/  LOP3.LUT R3, R0, R3, RZ, 0xfc, !PT ;  /* 0x0000000300037212 */ /* 0x000fca00078efcff */
[----:B------:R0:W-:Y:S01]  /*7f40*/  STG.E.U8 [R8.64], R3 ;  /* 0x0000000308007986 */ /* 0x0001e2000c101124 */
[----:B------:R-:W-:Y:S05]  /*7f50*/  BRA `(.L_x_7078) ;  /* 0x000006a000007947 */ /* 0x000fea0003800000 */
.L_x_7093:
[----:B------:R-:W-:-:S05]  /*7f60*/  F2FP.BF16.PACK_AB R4, RZ, R4 ;  /* 0x00000004ff04723e */ /* 0x000fca00000010ff */
[----:B------:R0:W-:Y:S01]  /*7f70*/  STG.E.U16 [R8.64], R4 ;  /* 0x0000000408007986 */ /* 0x0001e2000c101524 */
[----:B------:R-:W-:Y:S05]  /*7f80*/  BRA `(.L_x_7078) ;  /* 0x0000067000007947 */ /* 0x000fea0003800000 */
.L_x_7090:
        /* <DEDUP_REMOVED lines=11> */
.L_x_7102:
        /* <DEDUP_REMOVED lines=16> */
.L_x_7105:
[----:B------:R-:W-:-:S04]  /*8140*/  LOP3.LUT R4, R4, 0x80000000, RZ, 0xc0, !PT ;  /* 0x8000000004047812 */ /* 0x000fc800078ec0ff */
[----:B------:R-:W-:-:S04]  /*8150*/  SHF.R.U32.HI R4, RZ, 0x18, R4 ;  /* 0x00000018ff047819 */ /* 0x000fc80000011604 */
[----:B------:R-:W-:-:S04]  /*8160*/  LOP3.LUT R3, R3, R4, RZ, 0xfc, !PT ;  /* 0x0000000403037212 */ /* 0x000fc800078efcff */
[----:B------:R-:W-:Y:S02]  /*8170*/  PRMT R0, R3, 0x7610, R0 ;  /* 0x0000761003007816 */ /* 0x000fe40000000000 */
.L_x_7104:
[----:B------:R-:W-:Y:S05]  /*8180*/  BSYNC B0 ;  /* 0x0000000000007941 */ /* 0x000fea0003800000 */
.L_x_7103:
[----:B------:R0:W-:Y:S01]  /*8190*/  STG.E.U8 [R8.64], R0 ;  /* 0x0000000008007986 */ /* 0x0001e2000c101124 */
[----:B------:R-:W-:Y:S05]  /*81a0*/  BRA `(.L_x_7078) ;  /* 0x0000045000007947 */ /* 0x000fea0003800000 */
.L_x_7101:
        /* <DEDUP_REMOVED lines=16> */
.L_x_7108:
[----:B------:R-:W-:-:S04]  /*82b0*/  LOP3.LUT R4, R4, 0x80000000, RZ, 0xc0, !PT ;  /* 0x8000000004047812 */ /* 0x000fc800078ec0ff */
[----:B------:R-:W-:-:S04]  /*82c0*/  SHF.R.U32.HI R4, RZ, 0x18, R4 ;  /* 0x00000018ff047819 */ /* 0x000fc80000011604 */
[----:B------:R-:W-:-:S04]  /*82d0*/  LOP3.LUT R3, R3, R4, RZ, 0xfc, !PT ;  /* 0x0000000403037212 */ /* 0x000fc800078efcff */
[----:B------:R-:W-:Y:S02]  /*82e0*/  PRMT R0, R3, 0x7610, R0 ;  /* 0x0000761003007816 */ /* 0x000fe40000000000 */
.L_x_7107:
[----:B------:R-:W-:Y:S05]  /*82f0*/  BSYNC B0 ;  /* 0x0000000000007941 */ /* 0x000fea0003800000 */
.L_x_7106:
[----:B------:R0:W-:Y:S01]  /*8300*/  STG.E.U8 [R8.64], R0 ;  /* 0x0000000008007986 */ /* 0x0001e2000c101124 */
[----:B------:R-:W-:Y:S05]  /*8310*/  BRA `(.L_x_7078) ;  /* 0x000002e000007947 */ /* 0x000fea0003800000 */
.L_x_7100:
        /* <DEDUP_REMOVED lines=21> */
.L_x_7083:
        /* <DEDUP_REMOVED lines=20> */
.L_x_7110:
[----:B------:R-:W0:Y:S02]  /*85b0*/  F2I.U64.TRUNC R4, R4 ;  /* 0x0000000400047311 */ /* 0x000e24000020d800 */
[----:B0-----:R0:W-:Y:S01]  /*85c0*/  STG.E.64 [R8.64], R4 ;  /* 0x0000000408007986 */ /* 0x0011e2000c101b24 */
[----:B------:R-:W-:Y:S05]  /*85d0*/  BRA `(.L_x_7078) ;  /* 0x0000002000007947 */ /* 0x000fea0003800000 */
.L_x_7109:
[----:B------:R-:W0:Y:S02]  /*85e0*/  F2I.FTZ.U32.TRUNC.NTZ R3, R4 ;  /* 0x0000000400037305 */ /* 0x000e24000021f000 */
[----:B0-----:R0:W-:Y:S02]  /*85f0*/  STG.E [R8.64], R3 ;  /* 0x0000000308007986 */ /* 0x0011e4000c101924 */
.L_x_7078:
[----:B------:R-:W-:Y:S05]  /*8600*/  BSYNC B6 ;  /* 0x0000000000067941 */ /* 0x000fea0003800000 */
.L_x_7077:
        /* <DEDUP_REMOVED lines=22> */
.L_x_7116:
[----:B------:R-:W0:Y:S02]  /*8770*/  F2I.S64.TRUNC R22, R22 ;  /* 0x0000001600167311 */ /* 0x000e24000020d900 */
[----:B0-----:R-:W-:-:S05]  /*8780*/  IMAD.MOV.U32 R3, RZ, RZ, R22 ;  /* 0x000000ffff037224 */ /* 0x001fca00078e0016 */
[----:B------:R0:W-:Y:S01]  /*8790*/  STG.E.U8 [R8.64], R3 ;  /* 0x0000000308007986 */ /* 0x0001e2000c101124 */
[----:B------:R-:W-:Y:S05]  /*87a0*/  BRA `(.L_x_7118) ;  /* 0x00000d3000007947 */ /* 0x000fea0003800000 */
.L_x_7115:
        /* <DEDUP_REMOVED lines=9> */
.L_x_7120:
[----:B------:R-:W0:Y:S02]  /*8840*/  F2I.FTZ.TRUNC.NTZ R3, R22 ;  /* 0x0000001600037305 */ /* 0x000e24000021f100 */
[----:B0-----:R0:W-:Y:S01]  /*8850*/  STG.E [R8.64], R3 ;  /* 0x0000000308007986 */ /* 0x0011e2000c101924 */
[----:B------:R-:W-:Y:S05]  /*8860*/  BRA `(.L_x_7118) ;  /* 0x00000c7000007947 */ /* 0x000fea0003800000 */
.L_x_7119:
[----:B------:R-:W0:Y:S02]  /*8870*/  F2I.FTZ.TRUNC.NTZ R3, R22 ;  /* 0x0000001600037305 */ /* 0x000e24000021f100 */
[----:B0-----:R0:W-:Y:S01]  /*8880*/  STG.E.U16 [R8.64], R3 ;  /* 0x0000000308007986 */ /* 0x0011e2000c101524 */
[----:B------:R-:W-:Y:S05]  /*8890*/  BRA `(.L_x_7118) ;  /* 0x00000c4000007947 */ /* 0x000fea0003800000 */
.L_x_7114:
        /* <DEDUP_REMOVED lines=8> */
.L_x_7122:
[----:B------:R-:W-:-:S05]  /*8920*/  F2FP.PACK_AB R22, RZ, R22 ;  /* 0x00000016ff16723e */ /* 0x000fca00000000ff */
[----:B------:R0:W-:Y:S01]  /*8930*/  STG.E.U16 [R8.64], R22 ;  /* 0x0000001608007986 */ /* 0x0001e2000c101524 */
[----:B------:R-:W-:Y:S05]  /*8940*/  BRA `(.L_x_7118) ;  /* 0x00000b9000007947 */ /* 0x000fea0003800000 */
.L_x_7121:
        /* <DEDUP_REMOVED lines=9> */
.L_x_7124:
[----:B------:R-:W-:-:S04]  /*89e0*/  F2FP.PACK_AB R3, RZ, R22 ;  /* 0x00000016ff03723e */ /* 0x000fc800000000ff */
[----:B------:R-:W-:-:S05]  /*89f0*/  PRMT R3, R3, 0x5410, RZ ;  /* 0x0000541003037816 */ /* 0x000fca00000000ff */
[----:B------:R0:W-:Y:S01]  /*8a00*/  STG.E [R8.64], R3 ;  /* 0x0000000308007986 */ /* 0x0001e2000c101924 */
[----:B------:R-:W-:Y:S05]  /*8a10*/  BRA `(.L_x_7118) ;  /* 0x00000ac000007947 */ /* 0x000fea0003800000 */
.L_x_7123:
[----:B------:R-:W-:-:S06]  /*8a20*/  FMUL.FTZ R4, R22, 1 ;  /* 0x3f80000016047820 */ /* 0x000fcc0000410000 */
[----:B------:R-:W0:Y:S02]  /*8a30*/  F2F.F64.F32 R4, R4 ;  /* 0x0000000400047310 */ /* 0x000e240000201800 */
[----:B0-----:R0:W-:Y:S01]  /*8a40*/  STG.E.64 [R8.64], R4 ;  /* 0x0000000408007986 */ /* 0x0011e2000c101b24 */
[----:B------:R-:W-:Y:S05]  /*8a50*/  BRA `(.L_x_7118) ;  /* 0x00000a8000007947 */ /* 0x000fea0003800000 */
.L_x_7113:
        /* <DEDUP_REMOVED lines=12> */
.L_x_7127:
[----:B------:R-:W-:Y:S01]  /*8b20*/  FMUL.FTZ R4, R22, 1 ;  /* 0x3f80000016047820 */ /* 0x000fe20000410000 */
[----:B------:R-:W-:-:S05]  /*8b30*/  CS2R R6, SRZ ;  /* 0x0000000000067805 */ /* 0x000fca000001ff00 */
[----:B------:R-:W0:Y:S02]  /*8b40*/  F2F.F64.F32 R4, R4 ;  /* 0x0000000400047310 */ /* 0x000e240000201800 */
[----:B0-----:R0:W-:Y:S01]  /*8b50*/  STG.E.128 [R8.64], R4 ;  /* 0x0000000408007986 */ /* 0x0011e2000c101d24 */
[----:B------:R-:W-:Y:S05]  /*8b60*/  BRA `(.L_x_7118) ;  /* 0x0000097000007947 */ /* 0x000fea0003800000 */
.L_x_7126:
        /* <DEDUP_REMOVED lines=20> */
.L_x_7131:
[----:B------:R-:W-:Y:S05]  /*8cb0*/  BSYNC B0 ;  /* 0x0000000000007941 */ /* 0x000fea0003800000 */
.L_x_7130:
[----:B------:R-:W-:-:S05]  /*8cc0*/  LOP3.LUT R5, R0, R5, RZ, 0xfc, !PT ;  /* 0x0000000500057212 */ /* 0x000fca00078efcff */
[----:B------:R0:W-:Y:S01]  /*8cd0*/  STG.E.U8 [R8.64], R5 ;  /* 0x0000000508007986 */ /* 0x0001e2000c101124 */
[----:B------:R-:W-:Y:S05]  /*8ce0*/  BRA `(.L_x_7118) ;  /* 0x000007f000007947 */ /* 0x000fea0003800000 */
.L_x_7129:
        /* <DEDUP_REMOVED lines=12> */
.L_x_7133:
[----:B------:R-:W-:Y:S01]  /*8db0*/  IMAD.MOV.U32 R0, RZ, RZ, 0x7f ;  /* 0x0000007fff007424 */ /* 0x000fe200078e00ff */
[----:B------:R-:W-:-:S04]  /*8dc0*/  ISETP.GT.U32.AND P0, PT, R4, 0x7f800000, PT ;  /* 0x7f8000000400780c */ /* 0x000fc80003f04070 */
[----:B------:R-:W-:-:S04]  /*8dd0*/  SEL R0, R0, 0x7c, P0 ;  /* 0x0000007c00007807 */ /* 0x000fc80000000000 */
.L_x_7134:
[----:B------:R-:W-:Y:S05]  /*8de0*/  BSYNC B0 ;  /* 0x0000000000007941 */ /* 0x000fea0003800000 */
.L_x_7132:
[----:B------:R-:W-:-:S04]  /*8df0*/  LOP3.LUT R22, R22, 0x80000000, RZ, 0xc0, !PT ;  /* 0x8000000016167812 */ /* 0x000fc800078ec0ff */
[----:B------:R-:W-:-:S04]  /*8e00*/  SHF.R.U32.HI R3, RZ, 0x18, R22 ;  /* 0x00000018ff037819 */ /* 0x000fc80000011616 */
[----:B------:R-:W-:-:S05]  /*8e10*/  LOP3.LUT R3, R0, R3, RZ, 0xfc, !PT ;  /* 0x0000000300037212 */ /* 0x000fca00078efcff */
[----:B------:R0:W-:Y:S01]  /*8e20*/  STG.E.U8 [R8.64], R3 ;  /* 0x0000000308007986 */ /* 0x0001e2000c101124 */
[----:B------:R-:W-:Y:S05]  /*8e30*/  BRA `(.L_x_7118) ;  /* 0x000006a000007947 */ /* 0x000fea0003800000 */
.L_x_7128:
[----:B------:R-:W-:-:S05]  /*8e40*/  F2FP.BF16.PACK_AB R22, RZ, R22 ;  /* 0x00000016ff16723e */ /* 0x000fca00000010ff */
[----:B------:R0:W-:Y:S01]  /*8e50*/  STG.E.U16 [R8.64], R22 ;  /* 0x0000001608007986 */ /* 0x0001e2000c101524 */
[----:B------:R-:W-:Y:S05]  /*8e60*/  BRA `(.L_x_7118) ;  /* 0x0000067000007947 */ /* 0x000fea0003800000 */
.L_x_7125:
        /* <DEDUP_REMOVED lines=11> */
.L_x_7137:
        /* <DEDUP_REMOVED lines=16> */
.L_x_7140:
[----:B------:R-:W-:-:S04]  /*9020*/  LOP3.LUT R22, R22, 0x80000000, RZ, 0xc0, !PT ;  /* 0x8000000016167812 */ /* 0x000fc800078ec0ff */
[----:B------:R-:W-:-:S04]  /*9030*/  SHF.R.U32.HI R3, RZ, 0x18, R22 ;  /* 0x00000018ff037819 */ /* 0x000fc80000011616 */
[----:B------:R-:W-:-:S04]  /*9040*/  LOP3.LUT R0, R0, R3, RZ, 0xfc, !PT ;  /* 0x0000000300007212 */ /* 0x000fc800078efcff */
[----:B------:R-:W-:Y:S02]  /*9050*/  PRMT R4, R0, 0x7610, R4 ;  /* 0x0000761000047816 */ /* 0x000fe40000000004 */
.L_x_7139:
[----:B------:R-:W-:Y:S05]  /*9060*/  BSYNC B0 ;  /* 0x0000000000007941 */ /* 0x000fea0003800000 */
.L_x_7138:
[----:B------:R0:W-:Y:S01]  /*9070*/  STG.E.U8 [R8.64], R4 ;  /* 0x0000000408007986 */ /* 0x0001e2000c101124 */
[----:B------:R-:W-:Y:S05]  /*9080*/  BRA `(.L_x_7118) ;  /* 0x0000045000007947 */ /* 0x000fea0003800000 */
.L_x_7136:
        /* <DEDUP_REMOVED lines=16> */
.L_x_7143:
[----:B------:R-:W-:-:S04]  /*9190*/  LOP3.LUT R22, R22, 0x80000000, RZ, 0xc0, !PT ;  /* 0x8000000016167812 */ /* 0x000fc800078ec0ff */
[----:B------:R-:W-:-:S04]  /*91a0*/  SHF.R.U32.HI R3, RZ, 0x18, R22 ;  /* 0x00000018ff037819 */ /* 0x000fc80000011616 */
[----:B------:R-:W-:-:S04]  /*91b0*/  LOP3.LUT R0, R0, R3, RZ, 0xfc, !PT ;  /* 0x0000000300007212 */ /* 0x000fc800078efcff */
[----:B------:R-:W-:Y:S02]  /*91c0*/  PRMT R4, R0, 0x7610, R4 ;  /* 0x0000761000047816 */ /* 0x000fe40000000004 */
.L_x_7142:
[----:B------:R-:W-:Y:S05]  /*91d0*/  BSYNC B0 ;  /* 0x0000000000007941 */ /* 0x000fea0003800000 */
.L_x_7141:
[----:B------:R0:W-:Y:S01]  /*91e0*/  STG.E.U8 [R8.64], R4 ;  /* 0x0000000408007986 */ /* 0x0001e2000c101124 */
[----:B------:R-:W-:Y:S05]  /*91f0*/  BRA `(.L_x_7118) ;  /* 0x000002e000007947 */ /* 0x000fea0003800000 */
.L_x_7135:
        /* <DEDUP_REMOVED lines=21> */
.L_x_7117:
        /* <DEDUP_REMOVED lines=20> */
.L_x_7145:
[----:B------:R-:W0:Y:S02]  /*9490*/  F2I.U64.TRUNC R22, R22 ;  /* 0x0000001600167311 */ /* 0x000e24000020d800 */
[----:B0-----:R0:W-:Y:S01]  /*94a0*/  STG.E.64 [R8.64], R22 ;  /* 0x0000001608007986 */ /* 0x0011e2000c101b24 */
[----:B------:R-:W-:Y:S05]  /*94b0*/  BRA `(.L_x_7118) ;  /* 0x0000002000007947 */ /* 0x000fea0003800000 */
.L_x_7144:
[----:B------:R-:W0:Y:S02]  /*94c0*/  F2I.FTZ.U32.TRUNC.NTZ R3, R22 ;  /* 0x0000001600037305 */ /* 0x000e24000021f000 */
[----:B0-----:R0:W-:Y:S02]  /*94d0*/  STG.E [R8.64], R3 ;  /* 0x0000000308007986 */ /* 0x0011e4000c101924 */
.L_x_7118:
[----:B------:R-:W-:-:S04]  /*94e0*/  IADD3 R19, R19, 0x80, RZ ;  /* 0x0000008013137810 */ /* 0x000fc80007ffe0ff */
[----:B------:R-:W-:-:S13]  /*94f0*/  ISETP.GE.AND P0, PT, R19, R16, PT ;  /* 0x000000101300720c */ /* 0x000fda0003f06270 */
[----:B------:R-:W-:Y:S05]  /*9500*/  @P0 BRA `(.L_x_7112) ;  /* 0x00000eb000000947 */ /* 0x000fea0003800000 */
[----:B------:R-:W-:Y:S01]  /*9510*/  IMAD R0, R2, 0x200, R19 ;  /* 0x0000020002007824 */ /* 0x000fe200078e0213 */
[----:B0-----:R-:W-:-:S03]  /*9520*/  PRMT R3, R17, 0x9910, RZ ;  /* 0x0000991011037816 */ /* 0x001fc600000000ff */
        /* <DEDUP_REMOVED lines=17> */
.L_x_7149:
[----:B------:R-:W0:Y:S02]  /*9640*/  F2I.S64.TRUNC R24, R24 ;  /* 0x0000001800187311 */ /* 0x000e24000020d900 */
[----:B0-----:R-:W-:-:S05]  /*9650*/  IMAD.MOV.U32 R3, RZ, RZ, R24 ;  /* 0x000000ffff037224 */ /* 0x001fca00078e0018 */
[----:B------:R0:W-:Y:S01]  /*9660*/  STG.E.U8 [R8.64], R3 ;  /* 0x0000000308007986 */ /* 0x0001e2000c101124 */
[----:B------:R-:W-:Y:S05]  /*9670*/  BRA `(.L_x_7151) ;  /* 0x00000d3000007947 */ /* 0x000fea0003800000 */
.L_x_7148:
        /* <DEDUP_REMOVED lines=9> */
.L_x_7153:
[----:B------:R-:W0:Y:S02]  /*9710*/  F2I.FTZ.TRUNC.NTZ R3, R24 ;  /* 0x0000001800037305 */ /* 0x000e24000021f100 */
[----:B0-----:R0:W-:Y:S01]  /*9720*/  STG.E [R8.64], R3 ;  /* 0x0000000308007986 */ /* 0x0011e2000c101924 */
[----:B------:R-:W-:Y:S05]  /*9730*/  BRA `(.L_x_7151) ;  /* 0x00000c7000007947 */ /* 0x000fea0003800000 */
.L_x_7152:
[----:B------:R-:W0:Y:S02]  /*9740*/  F2I.FTZ.TRUNC.NTZ R3, R24 ;  /* 0x0000001800037305 */ /* 0x000e24000021f100 */
[----:B0-----:R0:W-:Y:S01]  /*9750*/  STG.E.U16 [R8.64], R3 ;  /* 0x0000000308007986 */ /* 0x0011e2000c101524 */
[----:B------:R-:W-:Y:S05]  /*9760*/  BRA `(.L_x_7151) ;  /* 0x00000c4000007947 */ /* 0x000fea0003800000 */
.L_x_7147:
        /* <DEDUP_REMOVED lines=8> */
.L_x_7155:
[----:B------:R-:W-:-:S05]  /*97f0*/  F2FP.PACK_AB R24, RZ, R24 ;  /* 0x00000018ff18723e */ /* 0x000fca00000000ff */
[----:B------:R0:W-:Y:S01]  /*9800*/  STG.E.U16 [R8.64], R24 ;  /* 0x0000001808007986 */ /* 0x0001e2000c101524 */
[----:B------:R-:W-:Y:S05]  /*9810*/  BRA `(.L_x_7151) ;  /* 0x00000b9000007947 */ /* 0x000fea0003800000 */
.L_x_7154:
        /* <DEDUP_REMOVED lines=9> */
.L_x_7157:
[----:B------:R-:W-:-:S04]  /*98b0*/  F2FP.PACK_AB R3, RZ, R24 ;  /* 0x00000018ff03723e */ /* 0x000fc800000000ff */
[----:B------:R-:W-:-:S05]  /*98c0*/  PRMT R3, R3, 0x5410, RZ ;  /* 0x0000541003037816 */ /* 0x000fca00000000ff */
[----:B------:R0:W-:Y:S01]  /*98d0*/  STG.E [R8.64], R3 ;  /* 0x0000000308007986 */ /* 0x0001e2000c101924 */
[----:B------:R-:W-:Y:S05]  /*98e0*/  BRA `(.L_x_7151) ;  /* 0x00000ac000007947 */ /* 0x000fea0003800000 */
.L_x_7156:
[----:B------:R-:W-:-:S06]  /*98f0*/  FMUL.FTZ R4, R24, 1 ;  /* 0x3f80000018047820 */ /* 0x000fcc0000410000 */
[----:B------:R-:W0:Y:S02]  /*9900*/  F2F.F64.F32 R4, R4 ;  /* 0x0000000400047310 */ /* 0x000e240000201800 */
[----:B0-----:R0:W-:Y:S01]  /*9910*/  STG.E.64 [R8.64], R4 ;  /* 0x0000000408007986 */ /* 0x0011e2000c101b24 */
[----:B------:R-:W-:Y:S05]  /*9920*/  BRA `(.L_x_7151) ;  /* 0x00000a8000007947 */ /* 0x000fea0003800000 */
.L_x_7146:
        /* <DEDUP_REMOVED lines=12> */
.L_x_7160:
[----:B------:R-:W-:Y:S01]  /*99f0*/  FMUL.FTZ R4, R24, 1 ;  /* 0x3f80000018047820 */ /* 0x000fe20000410000 */
[----:B------:R-:W-:-:S05]  /*9a00*/  CS2R R6, SRZ ;  /* 0x0000000000067805 */ /* 0x000fca000001ff00 */
[----:B------:R-:W0:Y:S02]  /*9a10*/  F2F.F64.F32 R4, R4 ;  /* 0x0000000400047310 */ /* 0x000e240000201800 */
[----:B0-----:R0:W-:Y:S01]  /*9a20*/  STG.E.128 [R8.64], R4 ;  /* 0x0000000408007986 */ /* 0x0011e2000c101d24 */
[----:B------:R-:W-:Y:S05]  /*9a30*/  BRA `(.L_x_7151) ;  /* 0x0000097000007947 */ /* 0x000fea0003800000 */
.L_x_7159:
        /* <DEDUP_REMOVED lines=20> */
.L_x_7164:
[----:B------:R-:W-:Y:S05]  /*9b80*/  BSYNC B0 ;  /* 0x0000000000007941 */ /* 0x000fea0003800000 */
.L_x_7163:
[----:B------:R-:W-:-:S05]  /*9b90*/  LOP3.LUT R5, R0, R5, RZ, 0xfc, !PT ;  /* 0x0000000500057212 */ /* 0x000fca00078efcff */
[----:B------:R0:W-:Y:S01]  /*9ba0*/  STG.E.U8 [R8.64], R5 ;  /* 0x0000000508007986 */ /* 0x0001e2000c101124 */
[----:B------:R-:W-:Y:S05]  /*9bb0*/  BRA `(.L_x_7151) ;  /* 0x000007f000007947 */ /* 0x000fea0003800000 */
.L_x_7162:
        /* <DEDUP_REMOVED lines=12> */
.L_x_7166:
[----:B------:R-:W-:Y:S01]  /*9c80*/  IMAD.MOV.U32 R0, RZ, RZ, 0x7f ;  /* 0x0000007fff007424 */ /* 0x000fe200078e00ff */
[----:B------:R-:W-:-:S04]  /*9c90*/  ISETP.GT.U32.AND P0, PT, R4, 0x7f800000, PT ;  /* 0x7f8000000400780c */ /* 0x000fc80003f04070 */
[----:B------:R-:W-:-:S04]  /*9ca0*/  SEL R0, R0, 0x7c, P0 ;  /* 0x0000007c00007807 */ /* 0x000fc80000000000 */
.L_x_7167:
[----:B------:R-:W-:Y:S05]  /*9cb0*/  BSYNC B0 ;  /* 0x0000000000007941 */ /* 0x000fea0003800000 */
.L_x_7165:
[----:B------:R-:W-:-:S04]  /*9cc0*/  LOP3.LUT R24, R24, 0x80000000, RZ, 0xc0, !PT ;  /* 0x8000000018187812 */ /* 0x000fc800078ec0ff */
[----:B------:R-:W-:-:S04]  /*9cd0*/  SHF.R.U32.HI R3, RZ, 0x18, R24 ;  /* 0x00000018ff037819 */ /* 0x000fc80000011618 */
[----:B------:R-:W-:-:S05]  /*9ce0*/  LOP3.LUT R3, R0, R3, RZ, 0xfc, !PT ;  /* 0x0000000300037212 */ /* 0x000fca00078efcff */
[----:B------:R0:W-:Y:S01]  /*9cf0*/  STG.E.U8 [R8.64], R3 ;  /* 0x0000000308007986 */ /* 0x0001e2000c101124 */
[----:B------:R-:W-:Y:S05]  /*9d00*/  BRA `(.L_x_7151) ;  /* 0x000006a000007947 */ /* 0x000fea0003800000 */
.L_x_7161:
[----:B------:R-:W-:-:S05]  /*9d10*/  F2FP.BF16.PACK_AB R24, RZ, R24 ;  /* 0x00000018ff18723e */ /* 0x000fca00000010ff */
[----:B------:R0:W-:Y:S01]  /*9d20*/  STG.E.U16 [R8.64], R24 ;  /* 0x0000001808007986 */ /* 0x0001e2000c101524 */
[----:B------:R-:W-:Y:S05]  /*9d30*/  BRA `(.L_x_7151) ;  /* 0x0000067000007947 */ /* 0x000fea0003800000 */
.L_x_7158:
        /* <DEDUP_REMOVED lines=11> */
.L_x_7170:
        /* <DEDUP_REMOVED lines=16> */
.L_x_7173:
[----:B------:R-:W-:-:S04]  /*9ef0*/  LOP3.LUT R24, R24, 0x80000000, RZ, 0xc0, !PT ;  /* 0x8000000018187812 */ /* 0x000fc800078ec0ff */
[----:B------:R-:W-:-:S04]  /*9f00*/  SHF.R.U32.HI R3, RZ, 0x18, R24 ;  /* 0x00000018ff037819 */ /* 0x000fc80000011618 */
[----:B------:R-:W-:-:S04]  /*9f10*/  LOP3.LUT R0, R0, R3, RZ, 0xfc, !PT ;  /* 0x0000000300007212 */ /* 0x000fc800078efcff */
[----:B------:R-:W-:Y:S02]  /*9f20*/  PRMT R4, R0, 0x7610, R4 ;  /* 0x0000761000047816 */ /* 0x000fe40000000004 */
.L_x_7172:
[----:B------:R-:W-:Y:S05]  /*9f30*/  BSYNC B0 ;  /* 0x0000000000007941 */ /* 0x000fea0003800000 */
.L_x_7171:
[----:B------:R0:W-:Y:S01]  /*9f40*/  STG.E.U8 [R8.64], R4 ;  /* 0x0000000408007986 */ /* 0x0001e2000c101124 */
[----:B------:R-:W-:Y:S05]  /*9f50*/  BRA `(.L_x_7151) ;  /* 0x0000045000007947 */ /* 0x000fea0003800000 */
.L_x_7169:
        /* <DEDUP_REMOVED lines=16> */
.L_x_7176:
[----:B------:R-:W-:-:S04]  /*a060*/  LOP3.LUT R24, R24, 0x80000000, RZ, 0xc0, !PT ;  /* 0x8000000018187812 */ /* 0x000fc800078ec0ff */
[----:B------:R-:W-:-:S04]  /*a070*/  SHF.R.U32.HI R3, RZ, 0x18, R24 ;  /* 0x00000018ff037819 */ /* 0x000fc80000011618 */
[----:B------:R-:W-:-:S04]  /*a080*/  LOP3.LUT R0, R0, R3, RZ, 0xfc, !PT ;  /* 0x0000000300007212 */ /* 0x000fc800078efcff */
[----:B------:R-:W-:Y:S02]  /*a090*/  PRMT R4, R0, 0x7610, R4 ;  /* 0x0000761000047816 */ /* 0x000fe40000000004 */
.L_x_7175:
[----:B------:R-:W-:Y:S05]  /*a0a0*/  BSYNC B0 ;  /* 0x0000000000007941 */ /* 0x000fea0003800000 */
.L_x_7174:
[----:B------:R0:W-:Y:S01]  /*a0b0*/  STG.E.U8 [R8.64], R4 ;  /* 0x0000000408007986 */ /* 0x0001e2000c101124 */
[----:B------:R-:W-:Y:S05]  /*a0c0*/  BRA `(.L_x_7151) ;  /* 0x000002e000007947 */ /* 0x000fea0003800000 */
.L_x_7168:
        /* <DEDUP_REMOVED lines=21> */
.L_x_7150:
        /* <DEDUP_REMOVED lines=20> */
.L_x_7178:
[----:B------:R-:W0:Y:S02]  /*a360*/  F2I.U64.TRUNC R24, R24 ;  /* 0x0000001800187311 */ /* 0x000e24000020d800 */
[----:B0-----:R0:W-:Y:S01]  /*a370*/  STG.E.64 [R8.64], R24 ;  /* 0x0000001808007986 */ /* 0x0011e2000c101b24 */
[----:B------:R-:W-:Y:S05]  /*a380*/  BRA `(.L_x_7151) ;  /* 0x0000002000007947 */ /* 0x000fea0003800000 */
.L_x_7177:
[----:B------:R-:W0:Y:S02]  /*a390*/  F2I.FTZ.U32.TRUNC.NTZ R3, R24 ;  /* 0x0000001800037305 */ /* 0x000e24000021f000 */
[----:B0-----:R0:W-:Y:S02]  /*a3a0*/  STG.E [R8.64], R3 ;  /* 0x0000000308007986 */ /* 0x0011e4000c101924 */
.L_x_7151:
[----:B------:R-:W-:Y:S02]  /*a3b0*/  IADD3 R19, R19, 0x80, RZ ;  /* 0x0000008013137810 */ /* 0x000fe40007ffe0ff */
.L_x_7112:
[----:B------:R-:W-:Y:S05]  /*a3c0*/  BSYNC B6 ;  /* 0x0000000000067941 */ /* 0x000fea0003800000 */
.L_x_7111:
        /* <DEDUP_REMOVED lines=20> */
.L_x_7182:
[----:B------:R-:W0:Y:S02]  /*a510*/  F2I.S64.TRUNC R18, R18 ;  /* 0x0000001200127311 */ /* 0x000e24000020d900 */
[----:B0-----:R-:W-:-:S05]  /*a520*/  IMAD.MOV.U32 R5, RZ, RZ, R18 ;  /* 0x000000ffff057224 */ /* 0x001fca00078e0012 */
[----:B------:R-:W-:Y:S01]  /*a530*/  STG.E.U8 [R2.64], R5 ;  /* 0x0000000502007986 */ /* 0x000fe2000c101124 */
[----:B------:R-:W-:Y:S05]  /*a540*/  EXIT ;  /* 0x000000000000794d */ /* 0x000fea0003800000 */
.L_x_7181:
        /* <DEDUP_REMOVED lines=9> */
.L_x_7185:
[----:B------:R-:W0:Y:S02]  /*a5e0*/  F2I.FTZ.TRUNC.NTZ R5, R18 ;  /* 0x0000001200057305 */ /* 0x000e24000021f100 */
[----:B0-----:R-:W-:Y:S01]  /*a5f0*/  STG.E [R2.64], R5 ;  /* 0x0000000502007986 */ /* 0x001fe2000c101924 */
[----:B------:R-:W-:Y:S05]  /*a600*/  EXIT ;  /* 0x000000000000794d */ /* 0x000fea0003800000 */
.L_x_7184:
[----:B------:R-:W0:Y:S02]  /*a610*/  F2I.FTZ.TRUNC.NTZ R5, R18 ;  /* 0x0000001200057305 */ /* 0x000e24000021f100 */
[----:B0-----:R-:W-:Y:S01]  /*a620*/  STG.E.U16 [R2.64], R5 ;  /* 0x0000000502007986 */ /* 0x001fe2000c101524 */
[----:B------:R-:W-:Y:S05]  /*a630*/  EXIT ;  /* 0x000000000000794d */ /* 0x000fea0003800000 */
.L_x_7180:
        /* <DEDUP_REMOVED lines=8> */
.L_x_7187:
[----:B------:R-:W-:-:S05]  /*a6c0*/  F2FP.PACK_AB R18, RZ, R18 ;  /* 0x00000012ff12723e */ /* 0x000fca00000000ff */
[----:B------:R-:W-:Y:S01]  /*a6d0*/  STG.E.U16 [R2.64], R18 ;  /* 0x0000001202007986 */ /* 0x000fe2000c101524 */
[----:B------:R-:W-:Y:S05]  /*a6e0*/  EXIT ;  /* 0x000000000000794d */ /* 0x000fea0003800000 */
.L_x_7186:
        /* <DEDUP_REMOVED lines=9> */
.L_x_7189:
[----:B------:R-:W-:-:S04]  /*a780*/  F2FP.PACK_AB R5, RZ, R18 ;  /* 0x00000012ff05723e */ /* 0x000fc800000000ff */
[----:B------:R-:W-:-:S05]  /*a790*/  PRMT R5, R5, 0x5410, RZ ;  /* 0x0000541005057816 */ /* 0x000fca00000000ff */
[----:B------:R-:W-:Y:S01]  /*a7a0*/  STG.E [R2.64], R5 ;  /* 0x0000000502007986 */ /* 0x000fe2000c101924 */
[----:B------:R-:W-:Y:S05]  /*a7b0*/  EXIT ;  /* 0x000000000000794d */ /* 0x000fea0003800000 */
.L_x_7188:
[----:B------:R-:W-:-:S06]  /*a7c0*/  FMUL.FTZ R4, R18, 1 ;  /* 0x3f80000012047820 */ /* 0x000fcc0000410000 */
[----:B------:R-:W0:Y:S02]  /*a7d0*/  F2F.F64.F32 R4, R4 ;  /* 0x0000000400047310 */ /* 0x000e240000201800 */
[----:B0-----:R-:W-:Y:S01]  /*a7e0*/  STG.E.64 [R2.64], R4 ;  /* 0x0000000402007986 */ /* 0x001fe2000c101b24 */
[----:B------:R-:W-:Y:S05]  /*a7f0*/  EXIT ;  /* 0x000000000000794d */ /* 0x000fea0003800000 */
.L_x_7179:
        /* <DEDUP_REMOVED lines=12> */
.L_x_7192:
[----:B------:R-:W-:Y:S01]  /*a8c0*/  FMUL.FTZ R4, R18, 1 ;  /* 0x3f80000012047820 */ /* 0x000fe20000410000 */
[----:B------:R-:W-:-:S05]  /*a8d0*/  CS2R R6, SRZ ;  /* 0x0000000000067805 */ /* 0x000fca000001ff00 */
[----:B------:R-:W0:Y:S02]  /*a8e0*/  F2F.F64.F32 R4, R4 ;  /* 0x0000000400047310 */ /* 0x000e240000201800 */
[----:B0-----:R-:W-:Y:S01]  /*a8f0*/  STG.E.128 [R2.64], R4 ;  /* 0x0000000402007986 */ /* 0x001fe2000c101d24 */
[----:B------:R-:W-:Y:S05]  /*a900*/  EXIT ;  /* 0x000000000000794d */ /* 0x000fea0003800000 */
.L_x_7191:
        /* <DEDUP_REMOVED lines=20> */
.L_x_7196:
[----:B------:R-:W-:Y:S05]  /*aa50*/  BSYNC B0 ;  /* 0x0000000000007941 */ /* 0x000fea0003800000 */
.L_x_7195:
[----:B------:R-:W-:-:S05]  /*aa60*/  LOP3.LUT R7, R0, R7, RZ, 0xfc, !PT ;  /* 0x0000000700077212 */ /* 0x000fca00078efcff */
[----:B------:R-:W-:Y:S01]  /*aa70*/  STG.E.U8 [R2.64], R7 ;  /* 0x0000000702007986 */ /* 0x000fe2000c101124 */
[----:B------:R-:W-:Y:S05]  /*aa80*/  EXIT ;  /* 0x000000000000794d */ /* 0x000fea0003800000 */
.L_x_7194:
[----:B------:R-:W-:Y:S01]  /*aa90*/  LOP3.LUT R4, R18, 0x7fffffff, RZ, 0xc0, !PT ;  /* 0x7fffffff12047812 */ /* 0x000fe200078ec0ff */
[----:B------:R-:W-:Y:S03]  /*aaa0*/  BSSY B0, `(.L_x_7197) ;  /* 0x000000e000007945 */ /* 0x000fe60003800000 */
        /* <DEDUP_REMOVED lines=10> */
.L_x_7198:
[----:B------:R-:W-:Y:S01]  /*ab50*/  IMAD.MOV.U32 R0, RZ, RZ, 0x7f ;  /* 0x0000007fff007424 */ /* 0x000fe200078e00ff */
[----:B------:R-:W-:-:S04]  /*ab60*/  ISETP.GT.U32.AND P0, PT, R4, 0x7f800000, PT ;  /* 0x7f8000000400780c */ /* 0x000fc80003f04070 */
[----:B------:R-:W-:-:S04]  /*ab70*/  SEL R0, R0, 0x7c, P0 ;  /* 0x0000007c00007807 */ /* 0x000fc80000000000 */
.L_x_7199:
[----:B------:R-:W-:Y:S05]  /*ab80*/  BSYNC B0 ;  /* 0x0000000000007941 */ /* 0x000fea0003800000 */
.L_x_7197:
[----:B------:R-:W-:-:S04]  /*ab90*/  LOP3.LUT R18, R18, 0x80000000, RZ, 0xc0, !PT ;  /* 0x8000000012127812 */ /* 0x000fc800078ec0ff */
[----:B------:R-:W-:-:S04]  /*aba0*/  SHF.R.U32.HI R5, RZ, 0x18, R18 ;  /* 0x00000018ff057819 */ /* 0x000fc80000011612 */
[----:B------:R-:W-:-:S05]  /*abb0*/  LOP3.LUT R5, R0, R5, RZ, 0xfc, !PT ;  /* 0x0000000500057212 */ /* 0x000fca00078efcff */
[----:B------:R-:W-:Y:S01]  /*abc0*/  STG.E.U8 [R2.64], R5 ;  /* 0x0000000502007986 */ /* 0x000fe2000c101124 */
[----:B------:R-:W-:Y:S05]  /*abd0*/  EXIT ;  /* 0x000000000000794d */ /* 0x000fea0003800000 */
.L_x_7193:
[----:B------:R-:W-:-:S05]  /*abe0*/  F2FP.BF16.PACK_AB R18, RZ, R18 ;  /* 0x00000012ff12723e */ /* 0x000fca00000010ff */
[----:B------:R-:W-:Y:S01]  /*abf0*/  STG.E.U16 [R2.64], R18 ;  /* 0x0000001202007986 */ /* 0x000fe2000c101524 */
[----:B------:R-:W-:Y:S05]  /*ac00*/  EXIT ;  /* 0x000000000000794d */ /* 0x000fea0003800000 */
.L_x_7190:
        /* <DEDUP_REMOVED lines=11> */
.L_x_7202:
        /* <DEDUP_REMOVED lines=16> */
.L_x_7205:
[----:B------:R-:W-:-:S04]  /*adc0*/  LOP3.LUT R18, R18, 0x80000000, RZ, 0xc0, !PT ;  /* 0x8000000012127812 */ /* 0x000fc800078ec0ff */
[----:B------:R-:W-:-:S04]  /*add0*/  SHF.R.U32.HI R5, RZ, 0x18, R18 ;  /* 0x00000018ff057819 */ /* 0x000fc80000011612 */
[----:B------:R-:W-:-:S04]  /*ade0*/  LOP3.LUT R4, R4, R5, RZ, 0xfc, !PT ;  /* 0x0000000504047212 */ /* 0x000fc800078efcff */
[----:B------:R-:W-:Y:S02]  /*adf0*/  PRMT R0, R4, 0x7610, R0 ;  /* 0x0000761004007816 */ /* 0x000fe40000000000 */
.L_x_7204:
[----:B------:R-:W-:Y:S05]  /*ae00*/  BSYNC B0 ;  /* 0x0000000000007941 */ /* 0x000fea0003800000 */
.L_x_7203:
[----:B------:R-:W-:Y:S01]  /*ae10*/  STG.E.U8 [R2.64], R0 ;  /* 0x0000000002007986 */ /* 0x000fe2000c101124 */
[----:B------:R-:W-:Y:S05]  /*ae20*/  EXIT ;  /* 0x000000000000794d */ /* 0x000fea0003800000 */
.L_x_7201:
        /* <DEDUP_REMOVED lines=16> */
.L_x_7208:
[----:B------:R-:W-:-:S04]  /*af30*/  LOP3.LUT R18, R18, 0x80000000, RZ, 0xc0, !PT ;  /* 0x8000000012127812 */ /* 0x000fc800078ec0ff */
[----:B------:R-:W-:-:S04]  /*af40*/  SHF.R.U32.HI R5, RZ, 0x18, R18 ;  /* 0x00000018ff057819 */ /* 0x000fc80000011612 */
[----:B------:R-:W-:-:S04]  /*af50*/  LOP3.LUT R4, R4, R5, RZ, 0xfc, !PT ;  /* 0x0000000504047212 */ /* 0x000fc800078efcff */
[----:B------:R-:W-:Y:S02]  /*af60*/  PRMT R0, R4, 0x7610, R0 ;  /* 0x0000761004007816 */ /* 0x000fe40000000000 */
.L_x_7207:
[----:B------:R-:W-:Y:S05]  /*af70*/  BSYNC B0 ;  /* 0x0000000000007941 */ /* 0x000fea0003800000 */
.L_x_7206:
[----:B------:R-:W-:Y:S01]  /*af80*/  STG.E.U8 [R2.64], R0 ;  /* 0x0000000002007986 */ /* 0x000fe2000c101124 */
[----:B------:R-:W-:Y:S05]  /*af90*/  EXIT ;  /* 0x000000000000794d */ /* 0x000fea0003800000 */
.L_x_7200:
        /* <DEDUP_REMOVED lines=21> */
.L_x_7183:
        /* <DEDUP_REMOVED lines=20> */
.L_x_7210:
[----:B------:R-:W0:Y:S02]  /*b230*/  F2I.U64.TRUNC R18, R18 ;  /* 0x0000001200127311 */ /* 0x000e24000020d800 */
[----:B0-----:R-:W-:Y:S01]  /*b240*/  STG.E.64 [R2.64], R18 ;  /* 0x0000001202007986 */ /* 0x001fe2000c101b24 */
[----:B------:R-:W-:Y:S05]  /*b250*/  EXIT ;  /* 0x000000000000794d */ /* 0x000fea0003800000 */
.L_x_7209:
[----:B------:R-:W0:Y:S02]  /*b260*/  F2I.FTZ.U32.TRUNC.NTZ R5, R18 ;  /* 0x0000001200057305 */ /* 0x000e24000021f000 */
[----:B0-----:R-:W-:Y:S01]  /*b270*/  STG.E [R2.64], R5 ;  /* 0x0000000502007986 */ /* 0x001fe2000c101924 */
[----:B------:R-:W-:Y:S05]  /*b280*/  EXIT ;  /* 0x000000000000794d */ /* 0x000fea0003800000 */
.L_x_7211:
        /* <DEDUP_REMOVED lines=15> */
.L_x_11579:


//--------------------- .text._ZN2at6native18elementwise_kernelILi128ELi2EZNS0_22gpu_kernel_impl_nocastIZNS0_43_GLOBAL__N__7cc8d1ed_10_Dropout_cu_0e96ed3819masked_scale_kernelIhffEEvRNS_6TensorERKS5_S8_T1_EUlfhE_EEvRNS_18TensorIteratorBaseERKT_EUliE_EEviS9_ --------------------------
	.section	.text._ZN2at6native18elementwise_kernelILi128ELi2EZNS0_22gpu_kernel_impl_nocastIZNS0_43_GLOBAL__N__7cc8d1ed_10_Dropout_cu_0e96ed3819masked_scale_kernelIhffEEvRNS_6TensorERKS5_S8_T1_EUlfhE_EEvRNS_18TensorIteratorBaseERKT_EUliE_EEviS9_,"ax",@progbits
	.sectioninfo	@"SHI_REGISTERS=14"
	.align	128
        .global         _ZN2at6native18elementwise_kernelILi128ELi2EZNS0_22gpu_kernel_impl_nocastIZNS0_43_GLOBAL__N__7cc8d1ed_10_Dropout_cu_0e96ed3819masked_scale_kernelIhffEEvRNS_6TensorERKS5_S8_T1_EUlfhE_EEvRNS_18TensorIteratorBaseERKT_EUliE_EEviS9_
        .type           _ZN2at6native18elementwise_kernelILi128ELi2EZNS0_22gpu_kernel_impl_nocastIZNS0_43_GLOBAL__N__7cc8d1ed_10_Dropout_cu_0e96ed3819masked_scale_kernelIhffEEvRNS_6TensorERKS5_S8_T1_EUlfhE_EEvRNS_18TensorIteratorBaseERKT_EUliE_EEviS9_,@function
        .size           _ZN2at6native18elementwise_kernelILi128ELi2EZNS0_22gpu_kernel_impl_nocastIZNS0_43_GLOBAL__N__7cc8d1ed_10_Dropout_cu_0e96ed3819masked_scale_kernelIhffEEvRNS_6TensorERKS5_S8_T1_EUlfhE_EEvRNS_18TensorIteratorBaseERKT_EUliE_EEviS9_,(.L_x_11580 - _ZN2at6native18elementwise_kernelILi128ELi2EZNS0_22gpu_kernel_impl_nocastIZNS0_43_GLOBAL__N__7cc8d1ed_10_Dropout_cu_0e96ed3819masked_scale_kernelIhffEEvRNS_6TensorERKS5_S8_T1_EUlfhE_EEvRNS_18TensorIteratorBaseERKT_EUliE_EEviS9_)
        .other          _ZN2at6native18elementwise_kernelILi128ELi2EZNS0_22gpu_kernel_impl_nocastIZNS0_43_GLOBAL__N__7cc8d1ed_10_Dropout_cu_0e96ed3819masked_scale_kernelIhffEEvRNS_6TensorERKS5_S8_T1_EUlfhE_EEvRNS_18TensorIteratorBaseERKT_EUliE_EEviS9_,@"STO_CUDA_ENTRY STV_DEFAULT"
_ZN2at6native18elementwise_kernelILi128ELi2EZNS0_22gpu_kernel_impl_nocastIZNS0_43_GLOBAL__N__7cc8d1ed_10_Dropout_cu_0e96ed3819masked_scale_kernelIhffEEvRNS_6TensorERKS5_S8_T1_EUlfhE_EEvRNS_18TensorIteratorBaseERKT_EUliE_EEviS9_:
.text._ZN2at6native18elementwise_kernelILi128ELi2EZNS0_22gpu_kernel_impl_nocastIZNS0_43_GLOBAL__N__7cc8d1ed_10_Dropout_cu_0e96ed3819masked_scale_kernelIhffEEvRNS_6TensorERKS5_S8_T1_EUlfhE_EEvRNS_18TensorIteratorBaseERKT_EUliE_EEviS9_:
[----:B------:R-:W-:Y:S02]  /*0000*/  MOV R1, c[0x0][0x28] ;  /* 0x00000a0000017a02 */ /* 0x000fe40000000f00 */
[----:B------:R-:W0:Y:S01]  /*0010*/  S2R R0, SR_CTAID.X ;  /* 0x0000000000007919 */ /* 0x000e220000002500 */
[----:B------:R-:W-:Y:S01]  /*0020*/  ULDC.64 UR4, c[0x0][0x118] ;  /* 0x0000460000047ab9 */ /* 0x000fe20000000a00 */
[----:B------:R-:W-:Y:S02]  /*0030*/  BSSY B0, `(.L_x_7212) ;  /* 0x0000110000007945 */ /* 0x000fe40003800000 */
[----:B------:R-:W0:Y:S02]  /*0040*/  S2R R3, SR_TID.X ;  /* 0x0000000000037919 */ /* 0x000e240000002100 */
[----:B0-----:R-:W-:-:S04]  /*0050*/  LEA R0, R0, R3, 0x8 ;  /* 0x0000000300007211 */ /* 0x001fc800078e40ff */
[----:B------:R-:W-:Y:S02]  /*0060*/  ISETP.GE.AND P0, PT, R0, c[0x0][0x160], PT ;  /* 0x0000580000007a0c */ /* 0x000fe40003f06270 */
[----:B------:R-:W-:-:S11]  /*0070*/  MOV R9, R0 ;  /* 0x0000000000097202 */ /* 0x000fd60000000f00 */
        /* <DEDUP_REMOVED lines=254> */
.L_x_7214:
[----:B------:R-:W-:-:S04]  /*1060*/  IADD3 R4, P0, R4, c[0x0][0x3d8], RZ ;  /* 0x0000f60004047a10 */ /* 0x000fc80007f1e0ff */
[----:B------:R-:W-:-:S05]  /*1070*/  IADD3.X R5, RZ, c[0x0][0x3dc], RZ, P0, !PT ;  /* 0x0000f700ff057a10 */ /* 0x000fca00007fe4ff */
[----:B------:R-:W2:Y:S01]  /*1080*/  LDG.E.U8 R4, [R4.64] ;  /* 0x0000000404047981 */ /* 0x000ea2000c1e1100 */
[----:B------:R-:W-:-:S04]  /*1090*/  IADD3 R6, P0, R3, c[0x0][0x3d0], RZ ;  /* 0x0000f40003067a10 */ /* 0x000fc80007f1e0ff */
[----:B------:R-:W-:-:S05]  /*10a0*/  IADD3.X R7, RZ, c[0x0][0x3d4], RZ, P0, !PT ;  /* 0x0000f500ff077a10 */ /* 0x000fca00007fe4ff */
[----:B------:R-:W3:Y:S01]  /*10b0*/  LDG.E R6, [R6.64] ;  /* 0x0000000406067981 */ /* 0x000ee2000c1e1900 */
[----:B------:R-:W-:Y:S02]  /*10c0*/  IADD3 R2, P0, R2, c[0x0][0x3c8], RZ ;  /* 0x0000f20002027a10 */ /* 0x000fe40007f1e0ff */
[----:B------:R-:W-:Y:S01]  /*10d0*/  IADD3 R9, R0, 0x80, RZ ;  /* 0x0000008000097810 */ /* 0x000fe20007ffe0ff */
[----:B--2---:R-:W3:Y:S02]  /*10e0*/  I2F.U16 R3, R4 ;  /* 0x0000000400037306 */ /* 0x004ee40000101000 */
[----:B---3--:R-:W-:Y:S01]  /*10f0*/  FMUL.FTZ R8, R3, R6 ;  /* 0x0000000603087220 */ /* 0x008fe20000410000 */
[----:B------:R-:W-:-:S03]  /*1100*/  IADD3.X R3, RZ, c[0x0][0x3cc], RZ, P0, !PT ;  /* 0x0000f300ff037a10 */ /* 0x000fc600007fe4ff */
[----:B------:R-:W-:-:S05]  /*1110*/  FMUL.FTZ R11, R8, c[0x0][0x3e0] ;  /* 0x0000f800080b7a20 */ /* 0x000fca0000410000 */
[----:B------:R0:W-:Y:S02]  /*1120*/  STG.E [R2.64], R11 ;  /* 0x0000000b02007986 */ /* 0x0001e4000c101904 */
.L_x_7213:
[----:B------:R-:W-:Y:S05]  /*1130*/  BSYNC B0 ;  /* 0x0000000000007941 */ /* 0x000fea0003800000 */
.L_x_7212:
        /* <DEDUP_REMOVED lines=255> */
.L_x_7215:
[----:B------:R-:W-:-:S04]  /*2130*/  IADD3 R4, P0, R3, c[0x0][0x3d8], RZ ;  /* 0x0000f60003047a10 */ /* 0x000fc80007f1e0ff */
[----:B------:R-:W-:-:S05]  /*2140*/  IADD3.X R5, RZ, c[0x0][0x3dc], RZ, P0, !PT ;  /* 0x0000f700ff057a10 */ /* 0x000fca00007fe4ff */
[----:B------:R-:W2:Y:S01]  /*2150*/  LDG.E.U8 R4, [R4.64] ;  /* 0x0000000404047981 */ /* 0x000ea2000c1e1100 */
[----:B------:R-:W-:-:S04]  /*2160*/  IADD3 R2, P0, R2, c[0x0][0x3d0], RZ ;  /* 0x0000f40002027a10 */ /* 0x000fc80007f1e0ff */
[----:B------:R-:W-:-:S05]  /*2170*/  IADD3.X R3, RZ, c[0x0][0x3d4], RZ, P0, !PT ;  /* 0x0000f500ff037a10 */ /* 0x000fca00007fe4ff */
[----:B------:R-:W3:Y:S01]  /*2180*/  LDG.E R2, [R2.64] ;  /* 0x0000000402027981 */ /* 0x000ee2000c1e1900 */
[----:B------:R-:W-:Y:S01]  /*2190*/  IADD3 R6, P0, R0, c[0x0][0x3c8], RZ ;  /* 0x0000f20000067a10 */ /* 0x000fe20007f1e0ff */
[----:B--2---:R-:W3:Y:S02]  /*21a0*/  I2F.U16 R7, R4 ;  /* 0x0000000400077306 */ /* 0x004ee40000101000 */
[----:B---3--:R-:W-:Y:S01]  /*21b0*/  FMUL.FTZ R0, R7, R2 ;  /* 0x0000000207007220 */ /* 0x008fe20000410000 */
[----:B------:R-:W-:-:S03]  /*21c0*/  IADD3.X R7, RZ, c[0x0][0x3cc], RZ, P0, !PT ;  /* 0x0000f300ff077a10 */ /* 0x000fc600007fe4ff */
[----:B------:R-:W-:-:S05]  /*21d0*/  FMUL.FTZ R9, R0, c[0x0][0x3e0] ;  /* 0x0000f80000097a20 */ /* 0x000fca0000410000 */
[----:B------:R-:W-:Y:S01]  /*21e0*/  STG.E [R6.64], R9 ;  /* 0x0000000906007986 */ /* 0x000fe2000c101904 */
[----:B------:R-:W-:Y:S05]  /*21f0*/  EXIT ;  /* 0x000000000000794d */ /* 0x000fea0003800000 */
.L_x_7216:
        /* <DEDUP_REMOVED lines=16> */
.L_x_11580:


//--------------------- .text._ZN2at6native27unrolled_elementwise_kernelIZNS0_43_GLOBAL__N__7cc8d1ed_10_Dropout_cu_0e96ed3819masked_scale_kernelIhffEEvRNS_6TensorERKS4_S7_T1_EUlfhE_St5arrayIPcLm3EELi4E23TrivialOffsetCalculatorILi2EjESD_ILi1EjENS0_6memory15LoadWithoutCastENSG_16StoreWithoutCastEEEviT_T0_T2_T3_T4_T5_ --------------------------
	.section	.text._ZN2at6native27unrolled_elementwise_kernelIZNS0_43_GLOBAL__N__7cc8d1ed_10_Dropout_cu_0e96ed3819masked_scale_kernelIhffEEvRNS_6TensorERKS4_S7_T1_EUlfhE_St5arrayIPcLm3EELi4E23TrivialOffsetCalculatorILi2EjESD_ILi1EjENS0_6memory15LoadWithoutCastENSG_16StoreWithoutCastEEEviT_T0_T2_T3_T4_T5_,"ax",@progbits
	.sectioninfo	@"SHI_REGISTERS=27"
	.align	128
        .global         _ZN2at6native27unrolled_elementwise_kernelIZNS0_43_GLOBAL__N__7cc8d1ed_10_Dropout_cu_0e96ed3819masked_scale_kernelIhffEEvRNS_6TensorERKS4_S7_T1_EUlfhE_St5arrayIPcLm3EELi4E23TrivialOffsetCalculatorILi2EjESD_ILi1EjENS0_6memory15LoadWithoutCastENSG_16StoreWithoutCastEEEviT_T0_T2_T3_T4_T5_
        .type           _ZN2at6native27unrolled_elementwise_kernelIZNS0_43_GLOBAL__N__7cc8d1ed_10_Dropout_cu_0e96ed3819masked_scale_kernelIhffEEvRNS_6TensorERKS4_S7_T1_EUlfhE_St5arrayIPcLm3EELi4E23TrivialOffsetCalculatorILi2EjESD_ILi1EjENS0_6memory15LoadWithoutCastENSG_16StoreWithoutCastEEEviT_T0_T2_T3_T4_T5_,@function
        .size           _ZN2at6native27unrolled_elementwise_kernelIZNS0_43_GLOBAL__N__7cc8d1ed_10_Dropout_cu_0e96ed3819masked_scale_kernelIhffEEvRNS_6TensorERKS4_S7_T1_EUlfhE_St5arrayIPcLm3EELi4E23TrivialOffsetCalculatorILi2EjESD_ILi1EjENS0_6memory15LoadWithoutCastENSG_16StoreWithoutCastEEEviT_T0_T2_T3_T4_T5_,(.L_x_11581 - _ZN2at6native27unrolled_elementwise_kernelIZNS0_43_GLOBAL__N__7cc8d1ed_10_Dropout_cu_0e96ed3819masked_scale_kernelIhffEEvRNS_6TensorERKS4_S7_T1_EUlfhE_St5arrayIPcLm3EELi4E23TrivialOffsetCalculatorILi2EjESD_ILi1EjENS0_6memory15LoadWithoutCastENSG_16StoreWithoutCastEEEviT_T0_T2_T3_T4_T5_)
        .other          _ZN2at6native27unrolled_elementwise_kernelIZNS0_43_GLOBAL__N__7cc8d1ed_10_Dropout_cu_0e96ed3819masked_scale_kernelIhffEEvRNS_6TensorERKS4_S7_T1_EUlfhE_St5arrayIPcLm3EELi4E23TrivialOffsetCalculatorILi2EjESD_ILi1EjENS0_6memory15LoadWithoutCastENSG_16StoreWithoutCastEEEviT_T0_T2_T3_T4_T5_,@"STO_CUDA_ENTRY STV_DEFAULT"
_ZN2at6native27unrolled_elementwise_kernelIZNS0_43_GLOBAL__N__7cc8d1ed_10_Dropout_cu_0e96ed3819masked_scale_kernelIhffEEvRNS_6TensorERKS4_S7_T1_EUlfhE_St5arrayIPcLm3EELi4E23TrivialOffsetCalculatorILi2EjESD_ILi1EjENS0_6memory15LoadWithoutCastENSG_16StoreWithoutCastEEEviT_T0_T2_T3_T4_T5_:
.text._ZN2at6native27unrolled_elementwise_kernelIZNS0_43_GLOBAL__N__7cc8d1ed_10_Dropout_cu_0e96ed3819masked_scale_kernelIhffEEvRNS_6TensorERKS4_S7_T1_EUlfhE_St5arrayIPcLm3EELi4E23TrivialOffsetCalculatorILi2EjESD_ILi1EjENS0_6memory15LoadWithoutCastENSG_16StoreWithoutCastEEEviT_T0_T2_T3_T4_T5_:
[----:B------:R-:W-:Y:S02]  /*0000*/  IMAD.MOV.U32 R1, RZ, RZ, c[0x0][0x28] ;  /* 0x00000a00ff017624 */ /* 0x000fe400078e00ff */
[----:B------:R-:W0:Y:S01]  /*0010*/  S2R R0, SR_CTAID.X ;  /* 0x0000000000007919 */ /* 0x000e220000002500 */
[----:B------:R-:W-:Y:S01]  /*0020*/  IMAD.MOV.U32 R5, RZ, RZ, -0x200 ;  /* 0xfffffe00ff057424 */ /* 0x000fe200078e00ff */
[----:B------:R-:W-:Y:S02]  /*0030*/  ULDC.64 UR4, c[0x0][0x118] ;  /* 0x0000460000047ab9 */ /* 0x000fe40000000a00 */
[----:B------:R-:W1:Y:S01]  /*0040*/  S2R R3, SR_TID.X ;  /* 0x0000000000037919 */ /* 0x000e620000002100 */
[----:B0-----:R-:W-:Y:S01]  /*0050*/  IMAD R2, R0, R5, c[0x0][0x160] ;  /* 0x0000580000027624 */ /* 0x001fe200078e0205 */
[----:B-1----:R-:W-:-:S04]  /*0060*/  MOV R5, R3 ;  /* 0x0000000300057202 */ /* 0x002fc80000000f00 */
[----:B------:R-:W-:-:S13]  /*0070*/  ISETP.GE.AND P0, PT, R3, R2, PT ;  /* 0x000000020300720c */ /* 0x000fda0003f06270 */
[----:B------:R-:W-:Y:S01]  /*0080*/  @!P0 IMAD R16, R0, 0x200, R5 ;  /* 0x0000020000108824 */ /* 0x000fe200078e0205 */
[----:B------:R-:W-:-:S04]  /*0090*/  @!P0 IADD3 R5, R5, 0x80, RZ ;  /* 0x0000008005058810 */ /* 0x000fc80007ffe0ff */
[----:B------:R-:W-:Y:S02]  /*00a0*/  ISETP.GE.AND P2, PT, R5, R2, PT ;  /* 0x000000020500720c */ /* 0x000fe40003f46270 */
[----:B------:R-:W-:-:S04]  /*00b0*/  @!P0 IADD3 R14, P4, R16, c[0x0][0x188], RZ ;  /* 0x00006200100e8a10 */ /* 0x000fc80007f9e0ff */
[----:B------:R-:W-:-:S05]  /*00c0*/  @!P0 IADD3.X R15, RZ, c[0x0][0x18c], RZ, P4, !PT ;  /* 0x00006300ff0f8a10 */ /* 0x000fca00027fe4ff */
[----:B------:R0:W2:Y:S02]  /*00d0*/  @!P0 LDG.E.U8 R4, [R14.64] ;  /* 0x000000040e048981 */ /* 0x0000a4000c1e1100 */
[----:B------:R-:W-:Y:S02]  /*00e0*/  @!P2 LEA R18, R0, R5, 0x9 ;  /* 0x000000050012a211 */ /* 0x000fe400078e48ff */
[----:B------:R-:W-:Y:S01]  /*00f0*/  @!P2 IADD3 R5, R5, 0x80, RZ ;  /* 0x000000800505a810 */ /* 0x000fe20007ffe0ff */
[----:B------:R-:W-:Y:S01]  /*0100*/  @!P0 IMAD.MOV.U32 R17, RZ, RZ, 0x4 ;  /* 0x00000004ff118424 */ /* 0x000fe200078e00ff */
[----:B------:R-:W-:Y:S02]  /*0110*/  @!P2 IADD3 R8, P5, R18, c[0x0][0x188], RZ ;  /* 0x000062001208aa10 */ /* 0x000fe40007fbe0ff */
[----:B------:R-:W-:Y:S01]  /*0120*/  ISETP.GE.AND P1, PT, R5, R2, PT ;  /* 0x000000020500720c */ /* 0x000fe20003f26270 */
[----:B------:R-:W-:-:S04]  /*0130*/  @!P0 IMAD.WIDE.U32 R16, R16, R17, c[0x0][0x180] ;  /* 0x0000600010108625 */ /* 0x000fc800078e0011 */
[----:B------:R-:W-:-:S05]  /*0140*/  @!P2 IMAD.X R9, RZ, RZ, c[0x0][0x18c], P5 ;  /* 0x00006300ff09a624 */ /* 0x000fca00028e06ff */
[----:B------:R1:W3:Y:S03]  /*0150*/  @!P2 LDG.E.U8 R8, [R8.64] ;  /* 0x000000040808a981 */ /* 0x0002e6000c1e1100 */
[----:B------:R-:W-:Y:S01]  /*0160*/  @!P1 IMAD R6, R0, 0x200, R5 ;  /* 0x0000020000069824 */ /* 0x000fe200078e0205 */
[----:B------:R-:W-:-:S04]  /*0170*/  @!P1 IADD3 R5, R5, 0x80, RZ ;  /* 0x0000008005059810 */ /* 0x000fc80007ffe0ff */
[----:B------:R-:W-:Y:S02]  /*0180*/  ISETP.GE.AND P3, PT, R5, R2, PT ;  /* 0x000000020500720c */ /* 0x000fe40003f66270 */
[----:B------:R-:W-:-:S11]  /*0190*/  @!P1 IADD3 R10, P4, R6, c[0x0][0x188], RZ ;  /* 0x00006200060a9a10 */ /* 0x000fd60007f9e0ff */
[----:B------:R-:W-:Y:S01]  /*01a0*/  @!P3 LEA R20, R0, R5, 0x9 ;  /* 0x000000050014b211 */ /* 0x000fe200078e48ff */
[----:B------:R-:W-:-:S06]  /*01b0*/  IMAD.MOV.U32 R5, RZ, RZ, RZ ;  /* 0x000000ffff057224 */ /* 0x000fcc00078e00ff */
[----:B------:R4:W3:Y:S01]  /*01c0*/  @!P0 LDG.E R5, [R16.64] ;  /* 0x0000000410058981 */ /* 0x0008e2000c1e1900 */
[----:B------:R-:W-:Y:S02]  /*01d0*/  @!P1 IADD3.X R11, RZ, c[0x0][0x18c], RZ, P4, !PT ;  /* 0x00006300ff0b9a10 */ /* 0x000fe400027fe4ff */
[----:B------:R-:W-:-:S03]  /*01e0*/  @!P3 IADD3 R12, P4, R20, c[0x0][0x188], RZ ;  /* 0x00006200140cba10 */ /* 0x000fc60007f9e0ff */
[----:B------:R4:W3:Y:S01]  /*01f0*/  @!P1 LDG.E.U8 R10, [R10.64] ;  /* 0x000000040a0a9981 */ /* 0x0008e2000c1e1100 */
[----:B------:R-:W-:Y:S01]  /*0200*/  @!P3 IADD3.X R13, RZ, c[0x0][0x18c], RZ, P4, !PT ;  /* 0x00006300ff0dba10 */ /* 0x000fe200027fe4ff */
[----:B0-----:R-:W-:Y:S01]  /*0210*/  @!P2 IMAD.MOV.U32 R15, RZ, RZ, 0x4 ;  /* 0x00000004ff0fa424 */ /* 0x001fe200078e00ff */
[----:B------:R-:W-:Y:S01]  /*0220*/  @!P1 MOV R19, 0x4 ;  /* 0x0000000400139802 */ /* 0x000fe20000000f00 */
[----:B------:R-:W-:Y:S02]  /*0230*/  HFMA2.MMA R7, -RZ, RZ, 0, 0 ;  /* 0x00000000ff077435 */ /* 0x000fe400000001ff */
[----:B------:R0:W3:Y:S01]  /*0240*/  @!P3 LDG.E.U8 R12, [R12.64] ;  /* 0x000000040c0cb981 */ /* 0x0000e2000c1e1100 */
[----:B-1----:R-:W-:Y:S02]  /*0250*/  IMAD.MOV.U32 R9, RZ, RZ, RZ ;  /* 0x000000ffff097224 */ /* 0x002fe400078e00ff */
[----:B------:R-:W-:-:S04]  /*0260*/  @!P2 IMAD.WIDE.U32 R14, R18, R15, c[0x0][0x180] ;  /* 0x00006000120ea625 */ /* 0x000fc800078e000f */
[----:B------:R-:W-:Y:S01]  /*0270*/  @!P1 IMAD.WIDE.U32 R18, R6, R19, c[0x0][0x180] ;  /* 0x0000600006129625 */ /* 0x000fe200078e0013 */
[----:B------:R1:W3:Y:S04]  /*0280*/  @!P2 LDG.E R9, [R14.64] ;  /* 0x000000040e09a981 */ /* 0x0002e8000c1e1900 */
[----:B------:R-:W3:Y:S01]  /*0290*/  @!P1 LDG.E R7, [R18.64] ;  /* 0x0000000412079981 */ /* 0x000ee2000c1e1900 */
[----:B----4-:R-:W-:-:S04]  /*02a0*/  @!P3 IMAD.MOV.U32 R11, RZ, RZ, 0x4 ;  /* 0x00000004ff0bb424 */ /* 0x010fc800078e00ff */
[----:B------:R-:W-:-:S04]  /*02b0*/  @!P3 IMAD.WIDE.U32 R16, R20, R11, c[0x0][0x180] ;  /* 0x000060001410b625 */ /* 0x000fc800078e000b */
[----:B------:R-:W-:Y:S01]  /*02c0*/  IMAD.MOV.U32 R20, RZ, RZ, RZ ;  /* 0x000000ffff147224 */ /* 0x000fe200078e00ff */
[----:B-1----:R-:W-:Y:S02]  /*02d0*/  IADD3 R14, R3, 0x80, RZ ;  /* 0x00000080030e7810 */ /* 0x002fe40007ffe0ff */
[----:B------:R-:W-:Y:S02]  /*02e0*/  MOV R11, R3 ;  /* 0x00000003000b7202 */ /* 0x000fe40000000f00 */
[----:B------:R-:W-:Y:S01]  /*02f0*/  @!P0 MOV R11, R14 ;  /* 0x0000000e000b8202 */ /* 0x000fe20000000f00 */
[----:B------:R-:W-:Y:S01]  /*0300*/  @!P0 IMAD R3, R0, 0x200, R3 ;  /* 0x0000020000038824 */ /* 0x000fe200078e0203 */
[----:B------:R-:W-:Y:S01]  /*0310*/  @!P0 MOV R14, 0x4 ;  /* 0x00000004000e8802 */ /* 0x000fe20000000f00 */
[----:B------:R-:W-:Y:S01]  /*0320*/  HFMA2.MMA R22, -RZ, RZ, 0, 0 ;  /* 0x00000000ff167435 */ /* 0x000fe200000001ff */
[----:B------:R-:W-:Y:S01]  /*0330*/  MOV R6, RZ ;  /* 0x000000ff00067202 */ /* 0x000fe20000000f00 */
[----:B------:R-:W-:-:S02]  /*0340*/  IMAD.MOV.U32 R24, RZ, RZ, RZ ;  /* 0x000000ffff187224 */ /* 0x000fc400078e00ff */
[----:B0-----:R-:W-:-:S03]  /*0350*/  IMAD.MOV.U32 R13, RZ, RZ, RZ ;  /* 0x000000ffff0d7224 */ /* 0x001fc600078e00ff */
[----:B------:R0:W5:Y:S01]  /*0360*/  @!P3 LDG.E R6, [R16.64] ;  /* 0x000000041006b981 */ /* 0x000162000c1e1900 */
[----:B------:R-:W-:Y:S01]  /*0370*/  BSSY B0, `(.L_x_7217) ;  /* 0x0000019000007945 */ /* 0x000fe20003800000 */
[----:B--2---:R-:W1:Y:S08]  /*0380*/  @!P0 I2F.U16 R20, R4 ;  /* 0x0000000400148306 */ /* 0x004e700000101000 */
[----:B---3--:R-:W2:Y:S01]  /*0390*/  @!P2 I2F.U16 R22, R8 ;  /* 0x000000080016a306 */ /* 0x008ea20000101000 */
[----:B-1----:R-:W-:-:S02]  /*03a0*/  FMUL.FTZ R20, R20, R5 ;  /* 0x0000000514147220 */ /* 0x002fc40000410000 */
[----:B------:R-:W-:-:S04]  /*03b0*/  @!P0 IMAD.WIDE.U32 R4, R3, R14, c[0x0][0x178] ;  /* 0x00005e0003048625 */ /* 0x000fc800078e000e */
[----:B------:R-:W-:Y:S01]  /*03c0*/  FMUL.FTZ R3, R20, c[0x0][0x168] ;  /* 0x00005a0014037a20 */ /* 0x000fe20000410000 */
[----:B------:R-:W1:Y:S04]  /*03d0*/  @!P1 I2F.U16 R24, R10 ;  /* 0x0000000a00189306 */ /* 0x000e680000101000 */
[----:B------:R0:W-:Y:S01]  /*03e0*/  @!P0 STG.E [R4.64], R3 ;  /* 0x0000000304008986 */ /* 0x0001e2000c101904 */
[----:B------:R-:W-:-:S03]  /*03f0*/  ISETP.GE.AND P1, PT, R11, R2, PT ;  /* 0x000000020b00720c */ /* 0x000fc60003f26270 */
[----:B------:R0:W3:Y:S01]  /*0400*/  @!P3 I2F.U16 R13, R12 ;  /* 0x0000000c000db306 */ /* 0x0000e20000101000 */
[----:B--2---:R-:W-:Y:S02]  /*0410*/  FMUL.FTZ R9, R22, R9 ;  /* 0x0000000916097220 */ /* 0x004fe40000410000 */
[----:B-1----:R-:W-:-:S07]  /*0420*/  FMUL.FTZ R7, R24, R7 ;  /* 0x0000000718077220 */ /* 0x002fce0000410000 */
[----:B------:R-:W-:Y:S05]  /*0430*/  @P1 BRA `(.L_x_7218) ;  /* 0x000000c000001947 */ /* 0x000fea0003800000 */
[----:B0-----:R-:W-:Y:S01]  /*0440*/  IMAD R4, R0, 0x200, R11 ;  /* 0x0000020000047824 */ /* 0x001fe200078e020b */
[----:B------:R-:W-:Y:S01]  /*0450*/  IADD3 R11, R11, 0x80, RZ ;  /* 0x000000800b0b7810 */ /* 0x000fe20007ffe0ff */
[----:B------:R-:W-:Y:S01]  /*0460*/  FMUL.FTZ R3, R9, c[0x0][0x168] ;  /* 0x00005a0009037a20 */ /* 0x000fe20000410000 */
[----:B------:R-:W-:Y:S01]  /*0470*/  MOV R15, 0x4 ;  /* 0x00000004000f7802 */ /* 0x000fe20000000f00 */
[----:B------:R-:W-:Y:S01]  /*0480*/  FMUL.FTZ R7, R7, c[0x0][0x168] ;  /* 0x00005a0007077a20 */ /* 0x000fe20000410000 */
[----:B------:R-:W-:-:S03]  /*0490*/  ISETP.GE.AND P0, PT, R11, R2, PT ;  /* 0x000000020b00720c */ /* 0x000fc60003f06270 */
[----:B------:R-:W-:-:S05]  /*04a0*/  IMAD.WIDE.U32 R4, R4, R15, c[0x0][0x178] ;  /* 0x00005e0004047625 */ /* 0x000fca00078e000f */
[----:B------:R0:W-:Y:S05]  /*04b0*/  STG.E [R4.64], R3 ;  /* 0x0000000304007986 */ /* 0x0001ea000c101904 */
[----:B------:R-:W-:Y:S01]  /*04c0*/  @!P0 IMAD R8, R0, 0x200, R11 ;  /* 0x0000020000088824 */ /* 0x000fe200078e020b */
[----:B------:R-:W-:-:S03]  /*04d0*/  @!P0 IADD3 R11, R11, 0x80, RZ ;  /* 0x000000800b0b8810 */ /* 0x000fc60007ffe0ff */
[----:B------:R-:W-:-:S05]  /*04e0*/  @!P0 IMAD.WIDE.U32 R8, R8, R15, c[0x0][0x178] ;  /* 0x00005e0008088625 */ /* 0x000fca00078e000f */
[----:B------:R0:W-:Y:S02]  /*04f0*/  @!P0 STG.E [R8.64], R7 ;  /* 0x0000000708008986 */ /* 0x0001e4000c101904 */
.L_x_7218:
[----:B0-----:R-:W-:Y:S05]  /*0500*/  BSYNC B0 ;  /* 0x0000000000007941 */ /* 0x001fea0003800000 */
.L_x_7217:
[----:B------:R-:W-:Y:S01]  /*0510*/  ISETP.GE.AND P0, PT, R11, R2, PT ;  /* 0x000000020b00720c */ /* 0x000fe20003f06270 */
[----:B---3-5:R-:W-:-:S12]  /*0520*/  FMUL.FTZ R6, R13, R6 ;  /* 0x000000060d067220 */ /* 0x028fd80000410000 */
[----:B------:R-:W-:Y:S05]  /*0530*/  @P0 EXIT ;  /* 0x000000000000094d */ /* 0x000fea0003800000 */
[----:B------:R-:W-:Y:S01]  /*0540*/  HFMA2.MMA R3, -RZ, RZ, 0, 2.384185791015625e-07 ;  /* 0x00000004ff037435 */ /* 0x000fe200000001ff */
[----:B------:R-:W-:Y:S01]  /*0550*/  LEA R2, R0, R11, 0x9 ;  /* 0x0000000b00027211 */ /* 0x000fe200078e48ff */
[----:B------:R-:W-:-:S08]  /*0560*/  FMUL.FTZ R5, R6, c[0x0][0x168] ;  /* 0x00005a0006057a20 */ /* 0x000fd00000410000 */
[----:B------:R-:W-:-:S05]  /*0570*/  IMAD.WIDE.U32 R2, R2, R3, c[0x0][0x178] ;  /* 0x00005e0002027625 */ /* 0x000fca00078e0003 */
[----:B------:R-:W-:Y:S01]  /*0580*/  STG.E [R2.64], R5 ;  /* 0x0000000502007986 */ /* 0x000fe2000c101904 */
[----:B------:R-:W-:Y:S05]  /*0590*/  EXIT ;  /* 0x000000000000794d */ /* 0x000fea0003800000 */
.L_x_7219:
        /* <DEDUP_REMOVED lines=14> */
.L_x_11581:


//--------------------- .text._ZN2at6native29vectorized_elementwise_kernelILi2EZNS0_43_GLOBAL__N__7cc8d1ed_10_Dropout_cu_0e96ed3819masked_scale_kernelIhffEEvRNS_6TensorERKS4_S7_T1_EUlfhE_St5arrayIPcLm3EEEEviT0_S8_ --------------------------
	.section	.text._ZN2at6native29vectorized_elementwise_kernelILi2EZNS0_43_GLOBAL__N__7cc8d1ed_10_Dropout_cu_0e96ed3819masked_scale_kernelIhffEEvRNS_6TensorERKS4_S7_T1_EUlfhE_St5arrayIPcLm3EEEEviT0_S8_,"ax",@progbits
	.sectioninfo	@"SHI_REGISTERS=32"
	.align	128
        .global         _ZN2at6native29vectorized_elementwise_kernelILi2EZNS0_43_GLOBAL__N__7cc8d1ed_10_Dropout_cu_0e96ed3819masked_scale_kernelIhffEEvRNS_6TensorERKS4_S7_T1_EUlfhE_St5arrayIPcLm3EEEEviT0_S8_
        .type           _ZN2at6native29vectorized_elementwise_kernelILi2EZNS0_43_GLOBAL__N__7cc8d1ed_10_Dropout_cu_0e96ed3819masked_scale_kernelIhffEEvRNS_6TensorERKS4_S7_T1_EUlfhE_St5arrayIPcLm3EEEEviT0_S8_,@function
        .size           _ZN2at6native29vectorized_elementwise_kernelILi2EZNS0_43_GLOBAL__N__7cc8d1ed_10_Dropout_cu_0e96ed3819masked_scale_kernelIhffEEvRNS_6TensorERKS4_S7_T1_EUlfhE_St5arrayIPcLm3EEEEviT0_S8_,(.L_x_11582 - _ZN2at6native29vectorized_elementwise_kernelILi2EZNS0_43_GLOBAL__N__7cc8d1ed_10_Dropout_cu_0e96ed3819masked_scale_kernelIhffEEvRNS_6TensorERKS4_S7_T1_EUlfhE_St5arrayIPcLm3EEEEviT0_S8_)
        .other          _ZN2at6native29vectorized_elementwise_kernelILi2EZNS0_43_GLOBAL__N__7cc8d1ed_10_Dropout_cu_0e96ed3819masked_scale_kernelIhffEEvRNS_6TensorERKS4_S7_T1_EUlfhE_St5arrayIPcLm3EEEEviT0_S8_,@"STO_CUDA_ENTRY STV_DEFAULT"
_ZN2at6native29vectorized_elementwise_kernelILi2EZNS0_43_GLOBAL__N__7cc8d1ed_10_Dropout_cu_0e96ed3819masked_scale_kernelIhffEEvRNS_6TensorERKS4_S7_T1_EUlfhE_St5arrayIPcLm3EEEEviT0_S8_:
.text._ZN2at6native29vectorized_elementwise_kernelILi2EZNS0_43_GLOBAL__N__7cc8d1ed_10_Dropout_cu_0e96ed3819masked_scale_kernelIhffEEvRNS_6TensorERKS4_S7_T1_EUlfhE_St5arrayIPcLm3EEEEviT0_S8_:
[----:B------:R-:W-:Y:S02]  /*0000*/  MOV R1, c[0x0][0x28] ;  /* 0x00000a0000017a02 */ /* 0x000fe40000000f00 */
        /* <DEDUP_REMOVED lines=8> */
[----:B------:R-:W-:-:S03]  /*0090*/  HFMA2.MMA R17, -RZ, RZ, 0, 2.384185791015625e-07 ;  /* 0x00000004ff117435 */ /* 0x000fc600000001ff */
[----:B------:R-:W-:-:S07]  /*00a0*/  LEA.HI.X.SX32 R13, R0, c[0x0][0x18c], 0x1, P0 ;  /* 0x00006300000d7a11 */ /* 0x000fce00000f0eff */
[----:B------:R-:W-:-:S04]  /*00b0*/  IMAD.WIDE R2, R0, R17, c[0x0][0x180] ;  /* 0x0000600000027625 */ /* 0x000fc800078e0211 */
[----:B0-----:R-:W-:-:S05]  /*00c0*/  IMAD.WIDE.U32 R12, R10, 0x2, R12 ;  /* 0x000000020a0c7825 */ /* 0x001fca00078e000c */
[----:B------:R-:W2:Y:S04]  /*00d0*/  LDG.E.U16 R24, [R12.64] ;  /* 0x000000040c187981 */ /* 0x000ea8000c1e1500 */
[----:B------:R-:W3:Y:S04]  /*00e0*/  LDG.E.U16 R25, [R12.64+0x100] ;  /* 0x000100040c197981 */ /* 0x000ee8000c1e1500 */
[----:B------:R-:W4:Y:S04]  /*00f0*/  LDG.E.U16 R26, [R12.64+0x200] ;  /* 0x000200040c1a7981 */ /* 0x000f28000c1e1500 */
[----:B------:R-:W5:Y:S01]  /*0100*/  LDG.E.U16 R27, [R12.64+0x300] ;  /* 0x000300040c1b7981 */ /* 0x000f62000c1e1500 */
[----:B------:R-:W-:-:S05]  /*0110*/  IMAD.WIDE.U32 R14, R10, 0x8, R2 ;  /* 0x000000080a0e7825 */ /* 0x000fca00078e0002 */
[----:B------:R-:W4:Y:S04]  /*0120*/  LDG.E.64 R8, [R14.64] ;  /* 0x000000040e087981 */ /* 0x000f28000c1e1b00 */
[----:B------:R-:W5:Y:S04]  /*0130*/  LDG.E.64 R4, [R14.64+0x400] ;  /* 0x000400040e047981 */ /* 0x000f68000c1e1b00 */
[----:B------:R-:W5:Y:S04]  /*0140*/  LDG.E.64 R2, [R14.64+0x800] ;  /* 0x000800040e027981 */ /* 0x000f68000c1e1b00 */
[----:B------:R-:W5:Y:S01]  /*0150*/  LDG.E.64 R6, [R14.64+0xc00] ;  /* 0x000c00040e067981 */ /* 0x000f62000c1e1b00 */
[----:B------:R-:W-:-:S06]  /*0160*/  IMAD.WIDE.U32 R16, R0, R17, c[0x0][0x178] ;  /* 0x00005e0000107625 */ /* 0x000fcc00078e0011 */
[----:B------:R-:W-:Y:S01]  /*0170*/  IMAD.WIDE R10, R10, 0x8, R16 ;  /* 0x000000080a0a7825 */ /* 0x000fe200078e0210 */
[----:B--2---:R-:W4:Y:S08]  /*0180*/  I2F.U8 R19, R24 ;  /* 0x0000001800137306 */ /* 0x004f300000001000 */
[----:B------:R-:W0:Y:S08]  /*0190*/  I2F.U8 R18, R24.B1 ;  /* 0x1000001800127306 */ /* 0x000e300000001000 */
[----:B---3--:R-:W5:Y:S01]  /*01a0*/  I2F.U8 R21, R25 ;  /* 0x0000001900157306 */ /* 0x008f620000001000 */
[----:B----4-:R-:W-:-:S04]  /*01b0*/  FMUL.FTZ R8, R8, R19 ;  /* 0x0000001308087220 */ /* 0x010fc80000410000 */
[----:B------:R-:W-:-:S03]  /*01c0*/  FMUL.FTZ R8, R8, c[0x0][0x168] ;  /* 0x00005a0008087a20 */ /* 0x000fc60000410000 */
[----:B------:R-:W1:Y:S01]  /*01d0*/  I2F.U8 R20, R25.B1 ;  /* 0x1000001900147306 */ /* 0x000e620000001000 */
[----:B0-----:R-:W-:-:S04]  /*01e0*/  FMUL.FTZ R9, R9, R18 ;  /* 0x0000001209097220 */ /* 0x001fc80000410000 */
[----:B------:R-:W-:-:S03]  /*01f0*/  FMUL.FTZ R9, R9, c[0x0][0x168] ;  /* 0x00005a0009097a20 */ /* 0x000fc60000410000 */
[----:B------:R-:W0:Y:S01]  /*0200*/  I2F.U8 R23, R26 ;  /* 0x0000001a00177306 */ /* 0x000e220000001000 */
[----:B-----5:R-:W-:Y:S01]  /*0210*/  FMUL.FTZ R4, R4, R21 ;  /* 0x0000001504047220 */ /* 0x020fe20000410000 */
[----:B------:R-:W-:Y:S03]  /*0220*/  STG.E.64 [R10.64], R8 ;  /* 0x000000080a007986 */ /* 0x000fe6000c101b04 */
[----:B------:R-:W-:-:S03]  /*0230*/  FMUL.FTZ R4, R4, c[0x0][0x168] ;  /* 0x00005a0004047a20 */ /* 0x000fc60000410000 */
[----:B------:R-:W2:Y:S01]  /*0240*/  I2F.U8 R22, R26.B1 ;  /* 0x1000001a00167306 */ /* 0x000ea20000001000 */
[----:B-1----:R-:W-:-:S04]  /*0250*/  FMUL.FTZ R5, R5, R20 ;  /* 0x0000001405057220 */ /* 0x002fc80000410000 */
[----:B------:R-:W-:-:S03]  /*0260*/  FMUL.FTZ R5, R5, c[0x0][0x168] ;  /* 0x00005a0005057a20 */ /* 0x000fc60000410000 */
[----:B------:R-:W1:Y:S01]  /*0270*/  I2F.U8 R13, R27 ;  /* 0x0000001b000d7306 */ /* 0x000e620000001000 */
[----:B0-----:R-:W-:Y:S01]  /*0280*/  FMUL.FTZ R2, R2, R23 ;  /* 0x0000001702027220 */ /* 0x001fe20000410000 */
[----:B------:R-:W-:Y:S03]  /*0290*/  STG.E.64 [R10.64+0x400], R4 ;  /* 0x000400040a007986 */ /* 0x000fe6000c101b04 */
[----:B------:R-:W-:-:S03]  /*02a0*/  FMUL.FTZ R2, R2, c[0x0][0x168] ;  /* 0x00005a0002027a20 */ /* 0x000fc60000410000 */
[----:B------:R-:W0:Y:S01]  /*02b0*/  I2F.U8 R12, R27.B1 ;  /* 0x1000001b000c7306 */ /* 0x000e220000001000 */
[----:B--2---:R-:W-:-:S04]  /*02c0*/  FMUL.FTZ R3, R3, R22 ;  /* 0x0000001603037220 */ /* 0x004fc80000410000 */
[----:B------:R-:W-:Y:S02]  /*02d0*/  FMUL.FTZ R3, R3, c[0x0][0x168] ;  /* 0x00005a0003037a20 */ /* 0x000fe40000410000 */
[----:B-1----:R-:W-:-:S03]  /*02e0*/  FMUL.FTZ R6, R6, R13 ;  /* 0x0000000d06067220 */ /* 0x002fc60000410000 */
[----:B------:R-:W-:Y:S01]  /*02f0*/  STG.E.64 [R10.64+0x800], R2 ;  /* 0x000800020a007986 */ /* 0x000fe2000c101b04 */
[----:B------:R-:W-:Y:S02]  /*0300*/  FMUL.FTZ R6, R6, c[0x0][0x168] ;  /* 0x00005a0006067a20 */ /* 0x000fe40000410000 */
[----:B0-----:R-:W-:-:S04]  /*0310*/  FMUL.FTZ R7, R7, R12 ;  /* 0x0000000c07077220 */ /* 0x001fc80000410000 */
[----:B------:R-:W-:-:S05]  /*0320*/  FMUL.FTZ R7, R7, c[0x0][0x168] ;  /* 0x00005a0007077a20 */ /* 0x000fca0000410000 */
[----:B------:R-:W-:Y:S01]  /*0330*/  STG.E.64 [R10.64+0xc00], R6 ;  /* 0x000c00060a007986 */ /* 0x000fe2000c101b04 */
[----:B------:R-:W-:Y:S05]  /*0340*/  EXIT ;  /* 0x000000000000794d */ /* 0x000fea0003800000 */
.L_x_7220:
[----:B------:R-:W0:Y:S02]  /*0350*/  S2R R3, SR_TID.X ;  /* 0x0000000000037919 */ /* 0x000e240000002100 */
[----:B0-----:R-:W-:Y:S01]  /*0360*/  ISETP.GE.AND P0, PT, R3, R2, PT ;  /* 0x000000020300720c */ /* 0x001fe20003f06270 */
[----:B------:R-:W-:-:S12]  /*0370*/  IMAD.MOV.U32 R17, RZ, RZ, R3 ;  /* 0x000000ffff117224 */ /* 0x000fd800078e0003 */
[----:B------:R-:W-:Y:S02]  /*0380*/  @!P0 IADD3 R23, R0, R17, RZ ;  /* 0x0000001100178210 */ /* 0x000fe40007ffe0ff */
[----:B------:R-:W-:-:S04]  /*0390*/  @!P0 IADD3 R17, R17, 0x80, RZ ;  /* 0x0000008011118810 */ /* 0x000fc80007ffe0ff */
[----:B------:R-:W-:-:S13]  /*03a0*/  ISETP.GE.AND P2, PT, R17, R2, PT ;  /* 0x000000021100720c */ /* 0x000fda0003f46270 */
[----:B------:R-:W-:-:S05]  /*03b0*/  @!P2 IMAD.IADD R6, R0, 0x1, R17 ;  /* 0x000000010006a824 */ /* 0x000fca00078e0211 */
[----:B------:R-:W-:-:S04]  /*03c0*/  @!P2 IADD3 R4, P1, R6, c[0x0][0x188], RZ ;  /* 0x000062000604aa10 */ /* 0x000fc80007f3e0ff */
[----:B------:R-:W-:-:S05]  /*03d0*/  @!P2 IADD3.X R5, RZ, c[0x0][0x18c], RZ, P1, !PT ;  /* 0x00006300ff05aa10 */ /* 0x000fca0000ffe4ff */
[----:B------:R0:W2:Y:S01]  /*03e0*/  @!P2 LDG.E.U8 R16, [R4.64] ;  /* 0x000000040410a981 */ /* 0x0000a2000c1e1100 */
[----:B------:R-:W-:Y:S01]  /*03f0*/  @!P2 IADD3 R17, R17, 0x80, RZ ;  /* 0x000000801111a810 */ /* 0x000fe20007ffe0ff */
[----:B------:R-:W-:Y:S01]  /*0400*/  CS2R R20, SRZ ;  /* 0x0000000000147805 */ /* 0x000fe2000001ff00 */
[----:B------:R-:W-:Y:S02]  /*0410*/  @!P0 IADD3 R28, P1, R23, c[0x0][0x188], RZ ;  /* 0x00006200171c8a10 */ /* 0x000fe40007f3e0ff */
[----:B------:R-:W-:Y:S02]  /*0420*/  ISETP.GE.AND P6, PT, R17, R2, PT ;  /* 0x000000021100720c */ /* 0x000fe40003fc6270 */
[----:B------:R-:W-:Y:S01]  /*0430*/  @!P2 MOV R7, 0x4 ;  /* 0x000000040007a802 */ /* 0x000fe20000000f00 */
[----:B------:R-:W-:Y:S01]  /*0440*/  @!P0 IMAD.X R29, RZ, RZ, c[0x0][0x18c], P1 ;  /* 0x00006300ff1d8624 */ /* 0x000fe200008e06ff */
[----:B------:R-:W-:-:S03]  /*0450*/  P2R R24, PR, RZ, 0x1 ;  /* 0x00000001ff187803 */ /* 0x000fc60000000000 */
[----:B------:R-:W-:-:S05]  /*0460*/  @!P2 IMAD.WIDE.U32 R6, R6, R7, c[0x0][0x180] ;  /* 0x000060000606a625 */ /* 0x000fca00078e0007 */
[----:B------:R1:W3:Y:S01]  /*0470*/  @!P2 LDG.E R21, [R6.64] ;  /* 0x000000040615a981 */ /* 0x0002e2000c1e1900 */
        /* <DEDUP_REMOVED lines=9> */
[----:B------:R-:W-:Y:S01]  /*0510*/  ISETP.GE.AND P3, PT, R17, R2, PT ;  /* 0x000000021100720c */ /* 0x000fe20003f66270 */
[----:B------:R-:W-:Y:S01]  /*0520*/  @!P6 IMAD.X R9, RZ, RZ, c[0x0][0x18c], P1 ;  /* 0x00006300ff09e624 */ /* 0x000fe200008e06ff */
[----:B------:R-:W-:-:S11]  /*0530*/  @!P5 IADD3 R18, P1, R27, c[0x0][0x188], RZ ;  /* 0x000062001b12da10 */ /* 0x000fd60007f3e0ff */
[----:B0-----:R-:W-:Y:S01]  /*0540*/  @!P3 IADD3 R4, R0, R17, RZ ;  /* 0x000000110004b210 */ /* 0x001fe20007ffe0ff */
[----:B------:R0:W4:Y:S01]  /*0550*/  @!P6 LDG.E.U8 R9, [R8.64] ;  /* 0x000000040809e981 */ /* 0x000122000c1e1100 */
[----:B------:R-:W-:Y:S02]  /*0560*/  @!P3 IADD3 R17, R17, 0x80, RZ ;  /* 0x000000801111b810 */ /* 0x000fe40007ffe0ff */
[----:B------:R-:W-:Y:S02]  /*0570*/  @!P5 IADD3.X R19, RZ, c[0x0][0x18c], RZ, P1, !PT ;  /* 0x00006300ff13da10 */ /* 0x000fe40000ffe4ff */
[----:B------:R-:W-:-:S05]  /*0580*/  @!P4 IADD3 R10, P1, R25, c[0x0][0x188], RZ ;  /* 0x00006200190aca10 */ /* 0x000fca0007f3e0ff */
[----:B------:R-:W-:Y:S01]  /*0590*/  @!P4 IMAD.X R11, RZ, RZ, c[0x0][0x18c], P1 ;  /* 0x00006300ff0bc624 */ /* 0x000fe200008e06ff */
[----:B------:R-:W-:Y:S01]  /*05a0*/  @!P3 IADD3 R12, P1, R4, c[0x0][0x188], RZ ;  /* 0x00006200040cba10 */ /* 0x000fe20007f3e0ff */
[----:B0-----:R0:W5:Y:S04]  /*05b0*/  @!P5 LDG.E.U8 R8, [R18.64] ;  /* 0x000000041208d981 */ /* 0x001168000c1e1100 */
[----:B------:R-:W-:Y:S01]  /*05c0*/  @!P3 IMAD.X R13, RZ, RZ, c[0x0][0x18c], P1 ;  /* 0x00006300ff0db624 */ /* 0x000fe200008e06ff */
[----:B------:R0:W3:Y:S02]  /*05d0*/  @!P4 LDG.E.U8 R26, [R10.64] ;  /* 0x000000040a1ac981 */ /* 0x0000e4000c1e1100 */
[----:B0-----:R-:W-:-:S04]  /*05e0*/  @!P5 IMAD.MOV.U32 R10, RZ, RZ, 0x4 ;  /* 0x00000004ff0ad424 */ /* 0x001fc800078e00ff */
[----:B------:R-:W-:Y:S01]  /*05f0*/  @!P5 IMAD.WIDE.U32 R10, R27, R10, c[0x0][0x180] ;  /* 0x000060001b0ad625 */ /* 0x000fe200078e000a */
[----:B--2---:R0:W3:Y:S01]  /*0600*/  @!P2 I2F.U16 R20, R16 ;  /* 0x000000100014a306 */ /* 0x0040e20000101000 */
[----:B------:R-:W-:-:S13]  /*0610*/  ISETP.GE.AND P2, PT, R17, R2, PT ;  /* 0x000000021100720c */ /* 0x000fda0003f46270 */
[----:B------:R-:W-:Y:S02]  /*0620*/  @!P2 IADD3 R5, R0, R17, RZ ;  /* 0x000000110005a210 */ /* 0x000fe40007ffe0ff */
[----:B------:R-:W-:Y:S02]  /*0630*/  @!P2 IADD3 R17, R17, 0x80, RZ ;  /* 0x000000801111a810 */ /* 0x000fe40007ffe0ff */
[----:B------:R-:W-:-:S04]  /*0640*/  @!P2 IADD3 R14, P1, R5, c[0x0][0x188], RZ ;  /* 0x00006200050eaa10 */ /* 0x000fc80007f3e0ff */
[----:B------:R-:W-:Y:S02]  /*0650*/  @!P2 IADD3.X R15, RZ, c[0x0][0x18c], RZ, P1, !PT ;  /* 0x00006300ff0faa10 */ /* 0x000fe40000ffe4ff */
[----:B------:R-:W-:-:S03]  /*0660*/  ISETP.GE.AND P1, PT, R17, R2, PT ;  /* 0x000000021100720c */ /* 0x000fc60003f26270 */
[----:B------:R0:W2:Y:S10]  /*0670*/  @!P2 LDG.E.U8 R14, [R14.64] ;  /* 0x000000040e0ea981 */ /* 0x0000b4000c1e1100 */
[----:B-1----:R-:W-:-:S05]  /*0680*/  @!P1 IMAD.IADD R6, R0, 0x1, R17 ;  /* 0x0000000100069824 */ /* 0x002fca00078e0211 */
[----:B0-----:R-:W-:-:S04]  /*0690*/  @!P1 IADD3 R16, P0, R6, c[0x0][0x188], RZ ;  /* 0x0000620006109a10 */ /* 0x001fc80007f1e0ff */
[----:B------:R-:W-:Y:S02]  /*06a0*/  @!P1 IADD3.X R17, RZ, c[0x0][0x18c], RZ, P0, !PT ;  /* 0x00006300ff119a10 */ /* 0x000fe400007fe4ff */
[----:B------:R-:W-:Y:S01]  /*06b0*/  ISETP.NE.AND P0, PT, R24, RZ, PT ;  /* 0x000000ff1800720c */ /* 0x000fe20003f05270 */
[----:B------:R-:W-:Y:S02]  /*06c0*/  HFMA2.MMA R15, -RZ, RZ, 0, 0 ;  /* 0x00000000ff0f7435 */ /* 0x000fe400000001ff */
[----:B------:R0:W2:Y:S01]  /*06d0*/  @!P1 LDG.E.U8 R16, [R16.64] ;  /* 0x0000000410109981 */ /* 0x0000a2000c1e1100 */
[----:B------:R-:W-:-:S07]  /*06e0*/  @!P2 MOV R27, 0x4 ;  /* 0x00000004001ba802 */ /* 0x000fce0000000f00 */
[----:B------:R1:W2:Y:S02]  /*06f0*/  @!P5 LDG.E R15, [R10.64] ;  /* 0x000000040a0fd981 */ /* 0x0002a4000c1e1900 */
[----:B------:R-:W-:Y:S02]  /*0700*/  @!P0 IMAD.MOV.U32 R24, RZ, RZ, 0x4 ;  /* 0x00000004ff188424 */ /* 0x000fe400078e00ff */
[----:B------:R0:W2:Y:S02]  /*0710*/  @!P0 LDG.E.U8 R7, [R28.64] ;  /* 0x000000041c078981 */ /* 0x0000a4000c1e1100 */
[----:B------:R-:W-:Y:S01]  /*0720*/  @!P0 IMAD.WIDE.U32 R18, R23, R24, c[0x0][0x180] ;  /* 0x0000600017128625 */ /* 0x000fe200078e0018 */
[----:B------:R-:W-:-:S03]  /*0730*/  HFMA2.MMA R24, -RZ, RZ, 0, 0 ;  /* 0x00000000ff187435 */ /* 0x000fc600000001ff */
[----:B------:R-:W-:Y:S01]  /*0740*/  @!P6 IMAD.MOV.U32 R23, RZ, RZ, 0x4 ;  /* 0x00000004ff17e424 */ /* 0x000fe200078e00ff */
[----:B-1----:R-:W-:Y:S01]  /*0750*/  @!P1 MOV R11, 0x4 ;  /* 0x00000004000b9802 */ /* 0x002fe20000000f00 */
[----:B0-----:R0:W2:Y:S05]  /*0760*/  @!P3 LDG.E.U8 R29, [R12.64] ;  /* 0x000000040c1db981 */ /* 0x0010aa000c1e1100 */
[----:B------:R1:W2:Y:S01]  /*0770*/  @!P0 LDG.E R24, [R18.64] ;  /* 0x0000000412188981 */ /* 0x0002a2000c1e1900 */
[----:B------:R-:W-:Y:S01]  /*0780*/  MOV R28, RZ ;  /* 0x000000ff001c7202 */ /* 0x000fe20000000f00 */
[----:B------:R-:W-:-:S04]  /*0790*/  @!P6 IMAD.WIDE.U32 R22, R22, R23, c[0x0][0x180] ;  /* 0x000060001616e625 */ /* 0x000fc800078e0017 */
[----:B------:R-:W-:Y:S01]  /*07a0*/  @!P1 IMAD.WIDE.U32 R10, R6, R11, c[0x0][0x180] ;  /* 0x00006000060a9625 */ /* 0x000fe200078e000b */
[----:B------:R-:W-:Y:S01]  /*07b0*/  HFMA2.MMA R6, -RZ, RZ, 0, 0 ;  /* 0x00000000ff067435 */ /* 0x000fe200000001ff */
[----:B------:R3:W2:Y:S01]  /*07c0*/  @!P6 LDG.E R28, [R22.64] ;  /* 0x00000004161ce981 */ /* 0x0006a2000c1e1900 */
[----:B-1----:R-:W-:Y:S01]  /*07d0*/  @!P4 MOV R18, 0x4 ;  /* 0x000000040012c802 */ /* 0x002fe20000000f00 */
[----:B0-----:R-:W-:-:S04]  /*07e0*/  @!P3 IMAD.MOV.U32 R13, RZ, RZ, 0x4 ;  /* 0x00000004ff0db424 */ /* 0x001fc800078e00ff */
[----:B------:R-:W-:-:S03]  /*07f0*/  @!P4 IMAD.WIDE.U32 R18, R25, R18, c[0x0][0x180] ;  /* 0x000060001912c625 */ /* 0x000fc600078e0012 */
[----:B------:R0:W2:Y:S01]  /*0800*/  @!P1 LDG.E R6, [R10.64] ;  /* 0x000000040a069981 */ /* 0x0000a2000c1e1900 */
[----:B---3--:R-:W-:Y:S01]  /*0810*/  CS2R R22, SRZ ;  /* 0x0000000000167805 */ /* 0x008fe2000001ff00 */
[----:B------:R-:W-:Y:S02]  /*0820*/  IMAD.MOV.U32 R25, RZ, RZ, RZ ;  /* 0x000000ffff197224 */ /* 0x000fe400078e00ff */
[----:B------:R-:W-:-:S03]  /*0830*/  @!P3 IMAD.WIDE.U32 R12, R4, R13, c[0x0][0x180] ;  /* 0x00006000040cb625 */ /* 0x000fc600078e000d */
[----:B------:R1:W3:Y:S01]  /*0840*/  @!P4 LDG.E R22, [R18.64] ;  /* 0x000000041216c981 */ /* 0x0002e2000c1e1900 */
[----:B------:R-:W-:-:S03]  /*0850*/  @!P2 IMAD.WIDE.U32 R4, R5, R27, c[0x0][0x180] ;  /* 0x000060000504a625 */ /* 0x000fc600078e001b */
[----:B------:R0:W3:Y:S04]  /*0860*/  @!P3 LDG.E R23, [R12.64] ;  /* 0x000000040c17b981 */ /* 0x0000e8000c1e1900 */
[----:B------:R4:W3:Y:S01]  /*0870*/  @!P2 LDG.E R25, [R4.64] ;  /* 0x000000040419a981 */ /* 0x0008e2000c1e1900 */
[----:B------:R-:W-:Y:S01]  /*0880*/  MOV R27, RZ ;  /* 0x000000ff001b7202 */ /* 0x000fe20000000f00 */
[----:B-1----:R-:W-:Y:S01]  /*0890*/  CS2R R18, SRZ ;  /* 0x0000000000127805 */ /* 0x002fe2000001ff00 */
[----:B------:R-:W-:Y:S01]  /*08a0*/  IMAD.MOV.U32 R17, RZ, RZ, RZ ;  /* 0x000000ffff117224 */ /* 0x000fe200078e00ff */
[----:B0-----:R-:W-:Y:S01]  /*08b0*/  HFMA2.MMA R12, -RZ, RZ, 0, 0 ;  /* 0x00000000ff0c7435 */ /* 0x001fe200000001ff */
[----:B------:R-:W-:-:S03]  /*08c0*/  MOV R10, RZ ;  /* 0x000000ff000a7202 */ /* 0x000fc60000000f00 */
[----:B-----5:R0:W-:Y:S01]  /*08d0*/  @!P5 I2F.U16 R18, R8 ;  /* 0x000000080012d306 */ /* 0x0201e20000101000 */
[----:B----4-:R-:W-:Y:S01]  /*08e0*/  @!P0 MOV R5, 0x4 ;  /* 0x0000000400058802 */ /* 0x010fe20000000f00 */
[----:B------:R-:W-:Y:S01]  /*08f0*/  @!P0 IMAD.IADD R4, R0, 0x1, R3 ;  /* 0x0000000100048824 */ /* 0x000fe200078e0203 */
[----:B0-----:R-:W-:-:S05]  /*0900*/  IADD3 R8, R3, 0x80, RZ ;  /* 0x0000008003087810 */ /* 0x001fca0007ffe0ff */
[----:B------:R-:W-:Y:S01]  /*0910*/  @!P6 I2F.U16 R17, R9 ;  /* 0x000000090011e306 */ /* 0x000fe20000101000 */
[----:B------:R-:W-:-:S04]  /*0920*/  @!P0 IMAD.WIDE.U32 R4, R4, R5, c[0x0][0x178] ;  /* 0x00005e0004048625 */ /* 0x000fc800078e0005 */
[----:B------:R-:W-:-:S03]  /*0930*/  @!P0 IMAD.MOV.U32 R3, RZ, RZ, R8 ;  /* 0x000000ffff038224 */ /* 0x000fc600078e0008 */
[----:B------:R-:W-:Y:S01]  /*0940*/  @!P4 I2F.U16 R19, R26 ;  /* 0x0000001a0013c306 */ /* 0x000fe20000101000 */
[----:B------:R-:W-:Y:S01]  /*0950*/  BSSY B0, `(.L_x_7221) ;  /* 0x0000043000007945 */ /* 0x000fe20003800000 */
[----:B------:R-:W-:Y:S01]  /*0960*/  BSSY B1, `(.L_x_7222) ;  /* 0x000003b000017945 */ /* 0x000fe20003800000 */
[----:B------:R-:W-:-:S05]  /*0970*/  FMUL.FTZ R20, R20, R21 ;  /* 0x0000001514147220 */ /* 0x000fca0000410000 */
[----:B--2---:R-:W-:Y:S08]  /*0980*/  @!P2 I2F.U16 R10, R14 ;  /* 0x0000000e000aa306 */ /* 0x004ff00000101000 */
[----:B------:R0:W1:Y:S02]  /*0990*/  @!P0 I2F.U16 R27, R7 ;  /* 0x00000007001b8306 */ /* 0x0000640000101000 */
[----:B0-----:R-:W-:-:S06]  /*09a0*/  HFMA2.MMA R7, -RZ, RZ, 0, 0 ;  /* 0x00000000ff077435 */ /* 0x001fcc00000001ff */
[----:B------:R-:W-:Y:S01]  /*09b0*/  @!P3 I2F.U16 R12, R29 ;  /* 0x0000001d000cb306 */ /* 0x000fe20000101000 */
[----:B-1----:R-:W-:-:S07]  /*09c0*/  FMUL.FTZ R24, R27, R24 ;  /* 0x000000181b187220 */ /* 0x002fce0000410000 */
[----:B------:R-:W0:Y:S01]  /*09d0*/  @!P1 I2F.U16 R7, R16 ;  /* 0x0000001000079306 */ /* 0x000e220000101000 */
[----:B------:R-:W-:-:S05]  /*09e0*/  FMUL.FTZ R9, R24, c[0x0][0x168] ;  /* 0x00005a0018097a20 */ /* 0x000fca0000410000 */
[----:B------:R0:W-:Y:S01]  /*09f0*/  @!P0 STG.E [R4.64], R9 ;  /* 0x0000000904008986 */ /* 0x0001e2000c101904 */
[----:B------:R-:W-:Y:S01]  /*0a00*/  ISETP.GE.AND P0, PT, R3, R2, PT ;  /* 0x000000020300720c */ /* 0x000fe20003f06270 */
[----:B------:R-:W-:Y:S02]  /*0a10*/  FMUL.FTZ R15, R18, R15 ;  /* 0x0000000f120f7220 */ /* 0x000fe40000410000 */
[----:B------:R-:W-:Y:S02]  /*0a20*/  FMUL.FTZ R17, R17, R28 ;  /* 0x0000001c11117220 */ /* 0x000fe40000410000 */
[----:B------:R-:W-:Y:S02]  /*0a30*/  FMUL.FTZ R15, R15, c[0x0][0x168] ;  /* 0x00005a000f0f7a20 */ /* 0x000fe40000410000 */
[----:B0-----:R-:W-:Y:S02]  /*0a40*/  FMUL.FTZ R4, R7, R6 ;  /* 0x0000000607047220 */ /* 0x001fe40000410000 */
[----:B---3--:R-:W-:-:S02]  /*0a50*/  FMUL.FTZ R19, R19, R22 ;  /* 0x0000001613137220 */ /* 0x008fc40000410000 */
[----:B------:R-:W-:Y:S02]  /*0a60*/  FMUL.FTZ R12, R12, R23 ;  /* 0x000000170c0c7220 */ /* 0x000fe40000410000 */
[----:B------:R-:W-:Y:S02]  /*0a70*/  FMUL.FTZ R10, R10, R25 ;  /* 0x000000190a0a7220 */ /* 0x000fe40000410000 */
[----:B------:R-:W-:Y:S02]  /*0a80*/  FMUL.FTZ R7, R19, c[0x0][0x168] ;  /* 0x00005a0013077a20 */ /* 0x000fe40000410000 */
[----:B------:R-:W-:Y:S02]  /*0a90*/  FMUL.FTZ R6, R12, c[0x0][0x168] ;  /* 0x00005a000c067a20 */ /* 0x000fe40000410000 */
[----:B------:R-:W-:Y:S02]  /*0aa0*/  FMUL.FTZ R5, R10, c[0x0][0x168] ;  /* 0x00005a000a057a20 */ /* 0x000fe40000410000 */
[----:B------:R-:W-:Y:S01]  /*0ab0*/  FMUL.FTZ R4, R4, c[0x0][0x168] ;  /* 0x00005a0004047a20 */ /* 0x000fe20000410000 */
[----:B------:R-:W-:Y:S05]  /*0ac0*/  @P0 BRA `(.L_x_7223) ;  /* 0x000000e000000947 */ /* 0x000fea0003800000 */
[----:B------:R-:W-:Y:S01]  /*0ad0*/  IADD3 R8, R0, R3, RZ ;  /* 0x0000000300087210 */ /* 0x000fe20007ffe0ff */
[----:B------:R-:W-:Y:S01]  /*0ae0*/  FMUL.FTZ R11, R20, c[0x0][0x168] ;  /* 0x00005a00140b7a20 */ /* 0x000fe20000410000 */
[----:B------:R-:W-:-:S02]  /*0af0*/  MOV R9, 0x4 ;  /* 0x0000000400097802 */ /* 0x000fc40000000f00 */
[----:B------:R-:W-:-:S03]  /*0b00*/  IADD3 R3, R3, 0x80, RZ ;  /* 0x0000008003037810 */ /* 0x000fc60007ffe0ff */
[----:B------:R-:W-:Y:S01]  /*0b10*/  IMAD.WIDE.U32 R8, R8, R9, c[0x0][0x178] ;  /* 0x00005e0008087625 */ /* 0x000fe200078e0009 */
[----:B------:R-:W-:-:S04]  /*0b20*/  ISETP.GE.AND P0, PT, R3, R2, PT ;  /* 0x000000020300720c */ /* 0x000fc80003f06270 */
[----:B------:R0:W-:Y:S09]  /*0b30*/  STG.E [R8.64], R11 ;  /* 0x0000000b08007986 */ /* 0x0001f2000c101904 */
[----:B------:R-:W-:Y:S05]  /*0b40*/  @P0 BRA `(.L_x_7224) ;  /* 0x000000d000000947 */ /* 0x000fea0003800000 */
[----:B0-----:R-:W-:Y:S01]  /*0b50*/  MOV R9, 0x4 ;  /* 0x0000000400097802 */ /* 0x001fe20000000f00 */
[----:B------:R-:W-:Y:S01]  /*0b60*/  IMAD.IADD R8, R0, 0x1, R3 ;  /* 0x0000000100087824 */ /* 0x000fe200078e0203 */
[----:B------:R-:W-:Y:S01]  /*0b70*/  IADD3 R3, R3, 0x80, RZ ;  /* 0x0000008003037810 */ /* 0x000fe20007ffe0ff */
[----:B------:R-:W-:-:S02]  /*0b80*/  FMUL.FTZ R17, R17, c[0x0][0x168] ;  /* 0x00005a0011117a20 */ /* 0x000fc40000410000 */
[----:B------:R-:W-:-:S05]  /*0b90*/  IMAD.WIDE.U32 R8, R8, R9, c[0x0][0x178] ;  /* 0x00005e0008087625 */ /* 0x000fca00078e0009 */
[----:B------:R0:W-:Y:S02]  /*0ba0*/  STG.E [R8.64], R17 ;  /* 0x0000001108007986 */ /* 0x0001e4000c101904 */
.L_x_7223:
[----:B------:R-:W-:-:S13]  /*0bb0*/  ISETP.GE.AND P0, PT, R3, R2, PT ;  /* 0x000000020300720c */ /* 0x000fda0003f06270 */
[----:B------:R-:W-:Y:S05]  /*0bc0*/  @P0 BRA `(.L_x_7225) ;  /* 0x000000c000000947 */ /* 0x000fea0003800000 */
[----:B0-----:R-:W-:Y:S01]  /*0bd0*/  IADD3 R8, R0, R3, RZ ;  /* 0x0000000300087210 */ /* 0x001fe20007ffe0ff */
[----:B------:R-:W-:Y:S01]  /*0be0*/  IMAD.MOV.U32 R9, RZ, RZ, 0x4 ;  /* 0x00000004ff097424 */ /* 0x000fe200078e00ff */
[----:B------:R-:W-:-:S03]  /*0bf0*/  IADD3 R3, R3, 0x80, RZ ;  /* 0x0000008003037810 */ /* 0x000fc60007ffe0ff */
[----:B------:R-:W-:-:S05]  /*0c00*/  IMAD.WIDE.U32 R8, R8, R9, c[0x0][0x178] ;  /* 0x00005e0008087625 */ /* 0x000fca00078e0009 */
[----:B------:R0:W-:Y:S02]  /*0c10*/  STG.E [R8.64], R15 ;  /* 0x0000000f08007986 */ /* 0x0001e4000c101904 */
.L_x_7224:
[----:B------:R-:W-:-:S13]  /*0c20*/  ISETP.GE.AND P0, PT, R3, R2, PT ;  /* 0x000000020300720c */ /* 0x000fda0003f06270 */
[----:B------:R-:W-:Y:S05]  /*0c30*/  @P0 BRA `(.L_x_7226) ;  /* 0x000000d000000947 */ /* 0x000fea0003800000 */
[----:B0-----:R-:W-:Y:S01]  /*0c40*/  HFMA2.MMA R9, -RZ, RZ, 0, 2.384185791015625e-07 ;  /* 0x00000004ff097435 */ /* 0x001fe200000001ff */
[----:B------:R-:W-:Y:S02]  /*0c50*/  IADD3 R8, R0, R3, RZ ;  /* 0x0000000300087210 */ /* 0x000fe40007ffe0ff */
[----:B------:R-:W-:-:S07]  /*0c60*/  IADD3 R3, R3, 0x80, RZ ;  /* 0x0000008003037810 */ /* 0x000fce0007ffe0ff */
[----:B------:R-:W-:-:S05]  /*0c70*/  IMAD.WIDE.U32 R8, R8, R9, c[0x0][0x178] ;  /* 0x00005e0008087625 */ /* 0x000fca00078e0009 */
[----:B------:R0:W-:Y:S02]  /*0c80*/  STG.E [R8.64], R7 ;  /* 0x0000000708007986 */ /* 0x0001e4000c101904 */
.L_x_7225:
[----:B------:R-:W-:-:S13]  /*0c90*/  ISETP.GE.AND P0, PT, R3, R2, PT ;  /* 0x000000020300720c */ /* 0x000fda0003f06270 */
[----:B------:R-:W-:Y:S01]  /*0ca0*/  @P0 BREAK B1 ;  /* 0x0000000000010942 */ /* 0x000fe20003800000 */
[----:B------:R-:W-:Y:S05]  /*0cb0*/  @P0 BRA `(.L_x_7227) ;  /* 0x000000c000000947 */ /* 0x000fea0003800000 */
[----:B0-----:R-:W-:Y:S01]  /*0cc0*/  MOV R9, 0x4 ;  /* 0x0000000400097802 */ /* 0x001fe20000000f00 */
[----:B------:R-:W-:Y:S01]  /*0cd0*/  IMAD.IADD R8, R0, 0x1, R3 ;  /* 0x0000000100087824 */ /* 0x000fe200078e0203 */
[----:B------:R-:W-:-:S03]  /*0ce0*/  IADD3 R3, R3, 0x80, RZ ;  /* 0x0000008003037810 */ /* 0x000fc60007ffe0ff */
[----:B------:R-:W-:-:S05]  /*0cf0*/  IMAD.WIDE.U32 R8, R8, R9, c[0x0][0x178] ;  /* 0x00005e0008087625 */ /* 0x000fca00078e0009 */
[----:B------:R0:W-:Y:S02]  /*0d00*/  STG.E [R8.64], R6 ;  /* 0x0000000608007986 */ /* 0x0001e4000c101904 */
.L_x_7226:
[----:B------:R-:W-:Y:S05]  /*0d10*/  BSYNC B1 ;  /* 0x0000000000017941 */ /* 0x000fea0003800000 */
.L_x_7222:
[----:B------:R-:W-:-:S13]  /*0d20*/  ISETP.GE.AND P0, PT, R3, R2, PT ;  /* 0x000000020300720c */ /* 0x000fda0003f06270 */
[----:B0-----:R-:W-:Y:S01]  /*0d30*/  @!P0 IADD3 R6, R0, R3, RZ ;  /* 0x0000000300068210 */ /* 0x001fe20007ffe0ff */
[----:B------:R-:W-:Y:S01]  /*0d40*/  @!P0 IMAD.MOV.U32 R7, RZ, RZ, 0x4 ;  /* 0x00000004ff078424 */ /* 0x000fe200078e00ff */
[----:B------:R-:W-:-:S03]  /*0d50*/  @!P0 IADD3 R3, R3, 0x80, RZ ;  /* 0x0000008003038810 */ /* 0x000fc60007ffe0ff */
[----:B------:R-:W-:-:S05]  /*0d60*/  @!P0 IMAD.WIDE.U32 R6, R6, R7, c[0x0][0x178] ;  /* 0x00005e0006068625 */ /* 0x000fca00078e0007 */
[----:B------:R0:W-:Y:S02]  /*0d70*/  @!P0 STG.E [R6.64], R5 ;  /* 0x0000000506008986 */ /* 0x0001e4000c101904 */
.L_x_7227:
[----:B------:R-:W-:Y:S05]  /*0d80*/  BSYNC B0 ;  /* 0x0000000000007941 */ /* 0x000fea0003800000 */
.L_x_7221:
[----:B------:R-:W-:Y:S01]  /*0d90*/  WARPSYNC 0xffffffff ;  /* 0xffffffff00007948 */ /* 0x000fe20003800000 */
[----:B------:R-:W-:-:S13]  /*0da0*/  ISETP.GE.AND P0, PT, R3, R2, PT ;  /* 0x000000020300720c */ /* 0x000fda0003f06270 */
[----:B------:R-:W-:Y:S05]  /*0db0*/  @P0 EXIT ;  /* 0x000000000000094d */ /* 0x000fea0003800000 */
[----:B------:R-:W-:Y:S01]  /*0dc0*/  HFMA2.MMA R2, -RZ, RZ, 0, 2.384185791015625e-07 ;  /* 0x00000004ff027435 */ /* 0x000fe200000001ff */
[----:B------:R-:W-:-:S09]  /*0dd0*/  IADD3 R3, R0, R3, RZ ;  /* 0x0000000300037210 */ /* 0x000fd20007ffe0ff */
[----:B------:R-:W-:-:S05]  /*0de0*/  IMAD.WIDE.U32 R2, R3, R2, c[0x0][0x178] ;  /* 0x00005e0003027625 */ /* 0x000fca00078e0002 */
[----:B------:R-:W-:Y:S01]  /*0df0*/  STG.E [R2.64], R4 ;  /* 0x0000000402007986 */ /* 0x000fe2000c101904 */
[----:B------:R-:W-:Y:S05]  /*0e00*/  EXIT ;  /* 0x000000000000794d */ /* 0x000fea0003800000 */
.L_x_7228:
        /* <DEDUP_REMOVED lines=15> */
.L_x_11582:


//--------------------- .text._ZN2at6native29vectorized_elementwise_kernelILi4EZNS0_43_GLOBAL__N__7cc8d1ed_10_Dropout_cu_0e96ed3819masked_scale_kernelIhffEEvRNS_6TensorERKS4_S7_T1_EUlfhE_St5arrayIPcLm3EEEEviT0_S8_ --------------------------
	.section	.text._ZN2at6native29vectorized_elementwise_kernelILi4EZNS0_43_GLOBAL__N__7cc8d1ed_10_Dropout_cu_0e96ed3819masked_scale_kernelIhffEEvRNS_6TensorERKS4_S7_T1_EUlfhE_St5arrayIPcLm3EEEEviT0_S8_,"ax",@progbits
	.sectioninfo	@"SHI_REGISTERS=32"
	.align	128
        .global         _ZN2at6native29vectorized_elementwise_kernelILi4EZNS0_43_GLOBAL__N__7cc8d1ed_10_Dropout_cu_0e96ed3819masked_scale_kernelIhffEEvRNS_6TensorERKS4_S7_T1_EUlfhE_St5arrayIPcLm3EEEEviT0_S8_
        .type           _ZN2at6native29vectorized_elementwise_kernelILi4EZNS0_43_GLOBAL__N__7cc8d1ed_10_Dropout_cu_0e96ed3819masked_scale_kernelIhffEEvRNS_6TensorERKS4_S7_T1_EUlfhE_St5arrayIPcLm3EEEEviT0_S8_,@function
        .size           _ZN2at6native29vectorized_elementwise_kernelILi4EZNS0_43_GLOBAL__N__7cc8d1ed_10_Dropout_cu_0e96ed3819masked_scale_kernelIhffEEvRNS_6TensorERKS4_S7_T1_EUlfhE_St5arrayIPcLm3EEEEviT0_S8_,(.L_x_11583 - _ZN2at6native29vectorized_elementwise_kernelILi4EZNS0_43_GLOBAL__N__7cc8d1ed_10_Dropout_cu_0e96ed3819masked_scale_kernelIhffEEvRNS_6TensorERKS4_S7_T1_EUlfhE_St5arrayIPcLm3EEEEviT0_S8_)
        .other          _ZN2at6native29vectorized_elementwise_kernelILi4EZNS0_43_GLOBAL__N__7cc8d1ed_10_Dropout_cu_0e96ed3819masked_scale_kernelIhffEEvRNS_6TensorERKS4_S7_T1_EUlfhE_St5arrayIPcLm3EEEEviT0_S8_,@"STO_CUDA_ENTRY STV_DEFAULT"
_ZN2at6native29vectorized_elementwise_kernelILi4EZNS0_43_GLOBAL__N__7cc8d1ed_10_Dropout_cu_0e96ed3819masked_scale_kernelIhffEEvRNS_6TensorERKS4_S7_T1_EUlfhE_St5arrayIPcLm3EEEEviT0_S8_:
.text._ZN2at6native29vectorized_elementwise_kernelILi4EZNS0_43_GLOBAL__N__7cc8d1ed_10_Dropout_cu_0e96ed3819masked_scale_kernelIhffEEvRNS_6TensorERKS4_S7_T1_EUlfhE_St5arrayIPcLm3EEEEviT0_S8_:
        /* <DEDUP_REMOVED lines=13> */
[----:B------:R-:W2:Y:S04]  /*00d0*/  LDG.E R24, [R12.64] ;  /* 0x000000040c187981 */ /* 0x000ea8000c1e1900 */
[----:B------:R-:W3:Y:S01]  /*00e0*/  LDG.E R25, [R12.64+0x200] ;  /* 0x000200040c197981 */ /* 0x000ee2000c1e1900 */
[----:B------:R-:W-:-:S05]  /*00f0*/  IMAD.WIDE.U32 R14, R2, 0x10, R4 ;  /* 0x00000010020e7825 */ /* 0x000fca00078e0004 */
[----:B------:R-:W4:Y:S04]  /*0100*/  LDG.E.128 R8, [R14.64] ;  /* 0x000000040e087981 */ /* 0x000f28000c1e1d00 */
[----:B------:R-:W5:Y:S01]  /*0110*/  LDG.E.128 R4, [R14.64+0x800] ;  /* 0x000800040e047981 */ /* 0x000f62000c1e1d00 */
[----:B------:R-:W-:-:S06]  /*0120*/  IMAD.WIDE.U32 R16, R0, R17, c[0x0][0x178] ;  /* 0x00005e0000107625 */ /* 0x000fcc00078e0011 */
[----:B------:R-:W-:Y:S01]  /*0130*/  IMAD.WIDE R2, R2, 0x10, R16 ;  /* 0x0000001002027825 */ /* 0x000fe200078e0210 */
[----:B--2---:R-:W4:Y:S08]  /*0140*/  I2F.U8 R19, R24 ;  /* 0x0000001800137306 */ /* 0x004f300000001000 */
[----:B------:R-:W0:Y:S08]  /*0150*/  I2F.U8 R18, R24.B1 ;  /* 0x1000001800127306 */ /* 0x000e300000001000 */
[----:B------:R-:W1:Y:S01]  /*0160*/  I2F.U8 R21, R24.B2 ;  /* 0x2000001800157306 */ /* 0x000e620000001000 */
[----:B----4-:R-:W-:-:S07]  /*0170*/  FMUL.FTZ R8, R8, R19 ;  /* 0x0000001308087220 */ /* 0x010fce0000410000 */
[----:B------:R-:W2:Y:S01]  /*0180*/  I2F.U8 R20, R24.B3 ;  /* 0x3000001800147306 */ /* 0x000ea20000001000 */
[----:B0-----:R-:W-:-:S07]  /*0190*/  FMUL.FTZ R9, R9, R18 ;  /* 0x0000001209097220 */ /* 0x001fce0000410000 */
[----:B---3--:R-:W5:Y:S01]  /*01a0*/  I2F.U8 R23, R25 ;  /* 0x0000001900177306 */ /* 0x008f620000001000 */
[----:B-1----:R-:W-:-:S07]  /*01b0*/  FMUL.FTZ R10, R10, R21 ;  /* 0x000000150a0a7220 */ /* 0x002fce0000410000 */
[----:B------:R-:W0:Y:S01]  /*01c0*/  I2F.U8 R22, R25.B1 ;  /* 0x1000001900167306 */ /* 0x000e220000001000 */
[----:B--2---:R-:W-:-:S07]  /*01d0*/  FMUL.FTZ R11, R11, R20 ;  /* 0x000000140b0b7220 */ /* 0x004fce0000410000 */
[----:B------:R-:W1:Y:S01]  /*01e0*/  I2F.U8 R13, R25.B2 ;  /* 0x20000019000d7306 */ /* 0x000e620000001000 */
[----:B-----5:R-:W-:Y:S02]  /*01f0*/  FMUL.FTZ R23, R4, R23 ;  /* 0x0000001704177220 */ /* 0x020fe40000410000 */
[----:B------:R-:W-:Y:S02]  /*0200*/  FMUL.FTZ R4, R8, c[0x0][0x168] ;  /* 0x00005a0008047a20 */ /* 0x000fe40000410000 */
[----:B------:R-:W-:-:S03]  /*0210*/  FMUL.FTZ R8, R23, c[0x0][0x168] ;  /* 0x00005a0017087a20 */ /* 0x000fc60000410000 */
[----:B------:R-:W2:Y:S01]  /*0220*/  I2F.U8 R12, R25.B3 ;  /* 0x30000019000c7306 */ /* 0x000ea20000001000 */
[----:B0-----:R-:W-:Y:S02]  /*0230*/  FMUL.FTZ R22, R5, R22 ;  /* 0x0000001605167220 */ /* 0x001fe40000410000 */
[----:B------:R-:W-:Y:S02]  /*0240*/  FMUL.FTZ R5, R9, c[0x0][0x168] ;  /* 0x00005a0009057a20 */ /* 0x000fe40000410000 */
[----:B------:R-:W-:Y:S02]  /*0250*/  FMUL.FTZ R9, R22, c[0x0][0x168] ;  /* 0x00005a0016097a20 */ /* 0x000fe40000410000 */
[----:B-1----:R-:W-:Y:S02]  /*0260*/  FMUL.FTZ R13, R6, R13 ;  /* 0x0000000d060d7220 */ /* 0x002fe40000410000 */
[----:B------:R-:W-:Y:S02]  /*0270*/  FMUL.FTZ R6, R10, c[0x0][0x168] ;  /* 0x00005a000a067a20 */ /* 0x000fe40000410000 */
[----:B------:R-:W-:-:S02]  /*0280*/  FMUL.FTZ R10, R13, c[0x0][0x168] ;  /* 0x00005a000d0a7a20 */ /* 0x000fc40000410000 */
[----:B--2---:R-:W-:Y:S02]  /*0290*/  FMUL.FTZ R12, R7, R12 ;  /* 0x0000000c070c7220 */ /* 0x004fe40000410000 */
[----:B------:R-:W-:Y:S02]  /*02a0*/  FMUL.FTZ R7, R11, c[0x0][0x168] ;  /* 0x00005a000b077a20 */ /* 0x000fe40000410000 */
[----:B------:R-:W-:-:S03]  /*02b0*/  FMUL.FTZ R11, R12, c[0x0][0x168] ;  /* 0x00005a000c0b7a20 */ /* 0x000fc60000410000 */
[----:B------:R-:W-:Y:S04]  /*02c0*/  STG.E.128 [R2.64], R4 ;  /* 0x0000000402007986 */ /* 0x000fe8000c101d04 */
[----:B------:R-:W-:Y:S01]  /*02d0*/  STG.E.128 [R2.64+0x800], R8 ;  /* 0x0008000802007986 */ /* 0x000fe2000c101d04 */
[----:B------:R-:W-:Y:S05]  /*02e0*/  EXIT ;  /* 0x000000000000794d */ /* 0x000fea0003800000 */
.L_x_7229:
        /* <DEDUP_REMOVED lines=134> */
.L_x_7232:
[----:B------:R-:W-:-:S13]  /*0b50*/  ISETP.GE.AND P0, PT, R3, R2, PT ;  /* 0x000000020300720c */ /* 0x000fda0003f06270 */
[----:B------:R-:W-:Y:S05]  /*0b60*/  @P0 BRA `(.L_x_7234) ;  /* 0x000000c000000947 */ /* 0x000fea0003800000 */
[----:B0-----:R-:W-:Y:S01]  /*0b70*/  IADD3 R8, R0, R3, RZ ;  /* 0x0000000300087210 */ /* 0x001fe20007ffe0ff */
[----:B------:R-:W-:Y:S01]  /*0b80*/  IMAD.MOV.U32 R9, RZ, RZ, 0x4 ;  /* 0x00000004ff097424 */ /* 0x000fe200078e00ff */
[----:B------:R-:W-:-:S03]  /*0b90*/  IADD3 R3, R3, 0x80, RZ ;  /* 0x0000008003037810 */ /* 0x000fc60007ffe0ff */
[----:B------:R-:W-:-:S05]  /*0ba0*/  IMAD.WIDE.U32 R8, R8, R9, c[0x0][0x178] ;  /* 0x00005e0008087625 */ /* 0x000fca00078e0009 */
[----:B------:R0:W-:Y:S02]  /*0bb0*/  STG.E [R8.64], R15 ;  /* 0x0000000f08007986 */ /* 0x0001e4000c101904 */
.L_x_7233:
[----:B------:R-:W-:-:S13]  /*0bc0*/  ISETP.GE.AND P0, PT, R3, R2, PT ;  /* 0x000000020300720c */ /* 0x000fda0003f06270 */
[----:B------:R-:W-:Y:S05]  /*0bd0*/  @P0 BRA `(.L_x_7235) ;  /* 0x000000d000000947 */ /* 0x000fea0003800000 */
[----:B0-----:R-:W-:Y:S01]  /*0be0*/  HFMA2.MMA R9, -RZ, RZ, 0, 2.384185791015625e-07 ;  /* 0x00000004ff097435 */ /* 0x001fe200000001ff */
[----:B------:R-:W-:Y:S02]  /*0bf0*/  IADD3 R8, R0, R3, RZ ;  /* 0x0000000300087210 */ /* 0x000fe40007ffe0ff */
[----:B------:R-:W-:-:S07]  /*0c00*/  IADD3 R3, R3, 0x80, RZ ;  /* 0x0000008003037810 */ /* 0x000fce0007ffe0ff */
[----:B------:R-:W-:-:S05]  /*0c10*/  IMAD.WIDE.U32 R8, R8, R9, c[0x0][0x178] ;  /* 0x00005e0008087625 */ /* 0x000fca00078e0009 */
[----:B------:R0:W-:Y:S02]  /*0c20*/  STG.E [R8.64], R7 ;  /* 0x0000000708007986 */ /* 0x0001e4000c101904 */
.L_x_7234:
        /* <DEDUP_REMOVED lines=8> */
.L_x_7235:
[----:B------:R-:W-:Y:S05]  /*0cb0*/  BSYNC B1 ;  /* 0x0000000000017941 */ /* 0x000fea0003800000 */
.L_x_7231:
[----:B------:R-:W-:-:S13]  /*0cc0*/  ISETP.GE.AND P0, PT, R3, R2, PT ;  /* 0x000000020300720c */ /* 0x000fda0003f06270 */
[----:B0-----:R-:W-:Y:S01]  /*0cd0*/  @!P0 IADD3 R6, R0, R3, RZ ;  /* 0x0000000300068210 */ /* 0x001fe20007ffe0ff */
[----:B------:R-:W-:Y:S01]  /*0ce0*/  @!P0 IMAD.MOV.U32 R7, RZ, RZ, 0x4 ;  /* 0x00000004ff078424 */ /* 0x000fe200078e00ff */
[----:B------:R-:W-:-:S03]  /*0cf0*/  @!P0 IADD3 R3, R3, 0x80, RZ ;  /* 0x0000008003038810 */ /* 0x000fc60007ffe0ff */
[----:B------:R-:W-:-:S05]  /*0d00*/  @!P0 IMAD.WIDE.U32 R6, R6, R7, c[0x0][0x178] ;  /* 0x00005e0006068625 */ /* 0x000fca00078e0007 */
[----:B------:R0:W-:Y:S02]  /*0d10*/  @!P0 STG.E [R6.64], R5 ;  /* 0x0000000506008986 */ /* 0x0001e4000c101904 */
.L_x_7236:
[----:B------:R-:W-:Y:S05]  /*0d20*/  BSYNC B0 ;  /* 0x0000000000007941 */ /* 0x000fea0003800000 */
.L_x_7230:
        /* <DEDUP_REMOVED lines=8> */
.L_x_7237:
        /* <DEDUP_REMOVED lines=13> */
.L_x_11583:


//--------------------- .text._ZN2at6native29vectorized_elementwise_kernelILi8EZNS0_43_GLOBAL__N__7cc8d1ed_10_Dropout_cu_0e96ed3819masked_scale_kernelIhffEEvRNS_6TensorERKS4_S7_T1_EUlfhE_St5arrayIPcLm3EEEEviT0_S8_ --------------------------
	.section	.text._ZN2at6native29vectorized_elementwise_kernelILi8EZNS0_43_GLOBAL__N__7cc8d1ed_10_Dropout_cu_0e96ed3819masked_scale_kernelIhffEEvRNS_6TensorERKS4_S7_T1_EUlfhE_St5arrayIPcLm3EEEEviT0_S8_,"ax",@progbits
	.sectioninfo	@"SHI_REGISTERS=4"
	.align	128
        .global         _ZN2at6native29vectorized_elementwise_kernelILi8EZNS0_43_GLOBAL__N__7cc8d1ed_10_Dropout_cu_0e96ed3819masked_scale_kernelIhffEEvRNS_6TensorERKS4_S7_T1_EUlfhE_St5arrayIPcLm3EEEEviT0_S8_
        .type           _ZN2at6native29vectorized_elementwise_kernelILi8EZNS0_43_GLOBAL__N__7cc8d1ed_10_Dropout_cu_0e96ed3819masked_scale_kernelIhffEEvRNS_6TensorERKS4_S7_T1_EUlfhE_St5arrayIPcLm3EEEEviT0_S8_,@function
        .size           _ZN2at6native29vectorized_elementwise_kernelILi8EZNS0_43_GLOBAL__N__7cc8d1ed_10_Dropout_cu_0e96ed3819masked_scale_kernelIhffEEvRNS_6TensorERKS4_S7_T1_EUlfhE_St5arrayIPcLm3EEEEviT0_S8_,(.L_x_11584 - _ZN2at6native29vectorized_elementwise_kernelILi8EZNS0_43_GLOBAL__N__7cc8d1ed_10_Dropout_cu_0e96ed3819masked_scale_kernelIhffEEvRNS_6TensorERKS4_S7_T1_EUlfhE_St5arrayIPcLm3EEEEviT0_S8_)
        .other          _ZN2at6native29vectorized_elementwise_kernelILi8EZNS0_43_GLOBAL__N__7cc8d1ed_10_Dropout_cu_0e96ed3819masked_scale_kernelIhffEEvRNS_6TensorERKS4_S7_T1_EUlfhE_St5arrayIPcLm3EEEEviT0_S8_,@"STO_CUDA_ENTRY STV_DEFAULT"
_ZN2at6native29vectorized_elementwise_kernelILi8EZNS0_43_GLOBAL__N__7cc8d1ed_10_Dropout_cu_0e96ed3819masked_scale_kernelIhffEEvRNS_6TensorERKS4_S7_T1_EUlfhE_St5arrayIPcLm3EEEEviT0_S8_:
.text._ZN2at6native29vectorized_elementwise_kernelILi8EZNS0_43_GLOBAL__N__7cc8d1ed_10_Dropout_cu_0e96ed3819masked_scale_kernelIhffEEvRNS_6TensorERKS4_S7_T1_EUlfhE_St5arrayIPcLm3EEEEviT0_S8_:
[----:B------:R-:W-:Y:S02]  /*0000*/  MOV R1, c[0x0][0x28] ;  /* 0x00000a0000017a02 */ /* 0x000fe40000000f00 */
[----:B------:R-:W-:Y:S05]  /*0010*/  EXIT ;  /* 0x000000000000794d */ /* 0x000fea0003800000 */
.L_x_7238:
        /* <DEDUP_REMOVED lines=14> */
.L_x_11584:


//--------------------- .text._ZN2at6native18elementwise_kernelILi128ELi4EZNS0_15gpu_kernel_implIZNS0_43_GLOBAL__N__7cc8d1ed_10_Dropout_cu_0e96ed3819masked_scale_kernelIhddEEvRNS_6TensorERKS5_S8_T1_EUldhE_EEvRNS_18TensorIteratorBaseERKT_EUliE_EEviS9_ --------------------------
	.section	.text._ZN2at6native18elementwise_kernelILi128ELi4EZNS0_15gpu_kernel_implIZNS0_43_GLOBAL__N__7cc8d1ed_10_Dropout_cu_0e96ed3819masked_scale_kernelIhddEEvRNS_6TensorERKS5_S8_T1_EUldhE_EEvRNS_18TensorIteratorBaseERKT_EUliE_EEviS9_,"ax",@progbits
	.sectioninfo	@"SHI_REGISTERS=28"
	.align	128
        .global         _ZN2at6native18elementwise_kernelILi128ELi4EZNS0_15gpu_kernel_implIZNS0_43_GLOBAL__N__7cc8d1ed_10_Dropout_cu_0e96ed3819masked_scale_kernelIhddEEvRNS_6TensorERKS5_S8_T1_EUldhE_EEvRNS_18TensorIteratorBaseERKT_EUliE_EEviS9_
        .type           _ZN2at6native18elementwise_kernelILi128ELi4EZNS0_15gpu_kernel_implIZNS0_43_GLOBAL__N__7cc8d1ed_10_Dropout_cu_0e96ed3819masked_scale_kernelIhddEEvRNS_6TensorERKS5_S8_T1_EUldhE_EEvRNS_18TensorIteratorBaseERKT_EUliE_EEviS9_,@function
        .size           _ZN2at6native18elementwise_kernelILi128ELi4EZNS0_15gpu_kernel_implIZNS0_43_GLOBAL__N__7cc8d1ed_10_Dropout_cu_0e96ed3819masked_scale_kernelIhddEEvRNS_6TensorERKS5_S8_T1_EUldhE_EEvRNS_18TensorIteratorBaseERKT_EUliE_EEviS9_,(.L_x_11585 - _ZN2at6native18elementwise_kernelILi128ELi4EZNS0_15gpu_kernel_implIZNS0_43_GLOBAL__N__7cc8d1ed_10_Dropout_cu_0e96ed3819masked_scale_kernelIhddEEvRNS_6TensorERKS5_S8_T1_EUldhE_EEvRNS_18TensorIteratorBaseERKT_EUliE_EEviS9_)
        .other          _ZN2at6native18elementwise_kernelILi128ELi4EZNS0_15gpu_kernel_implIZNS0_43_GLOBAL__N__7cc8d1ed_10_Dropout_cu_0e96ed3819masked_scale_kernelIhddEEvRNS_6TensorERKS5_S8_T1_EUldhE_EEvRNS_18TensorIteratorBaseERKT_EUliE_EEviS9_,@"STO_CUDA_ENTRY STV_DEFAULT"
_ZN2at6native18elementwise_kernelILi128ELi4EZNS0_15gpu_kernel_implIZNS0_43_GLOBAL__N__7cc8d1ed_10_Dropout_cu_0e96ed3819masked_scale_kernelIhddEEvRNS_6TensorERKS5_S8_T1_EUldhE_EEvRNS_18TensorIteratorBaseERKT_EUliE_EEviS9_:
.text._ZN2at6native18elementwise_kernelILi128ELi4EZNS0_15gpu_kernel_implIZNS0_43_GLOBAL__N__7cc8d1ed_10_Dropout_cu_0e96ed3819masked_scale_kernelIhddEEvRNS_6TensorERKS5_S8_T1_EUldhE_EEvRNS_18TensorIteratorBaseERKT_EUliE_EEviS9_:
        /* <DEDUP_REMOVED lines=14> */
[----:B------:R-:W-:Y:S02]  /*00e0*/  IMAD.MOV.U32 R3, RZ, RZ, R23 ;  /* 0x000000ffff037224 */ /* 0x000fe400078e0017 */
        /* <DEDUP_REMOVED lines=249> */
.L_x_7241:
        /* <DEDUP_REMOVED lines=17> */
[----:B--2---:R0:W1:Y:S01]  /*1190*/  I2F.F64.S16 R18, R2 ;  /* 0x0000000200127312 */ /* 0x0040620000101c00 */
[----:B------:R-:W-:Y:S05]  /*11a0*/  BRA `(.L_x_7247) ;  /* 0x00000e2000007947 */ /* 0x000fea0003800000 */
.L_x_7245:
[----:B------:R-:W2:Y:S02]  /*11b0*/  LDG.E.U8 R2, [R2.64] ;  /* 0x0000002402027981 */ /* 0x000ea4000c1e1100 */
[----:B--2---:R0:W1:Y:S01]  /*11c0*/  I2F.F64.U16 R18, R2 ;  /* 0x0000000200127312 */ /* 0x0040620000101800 */
[----:B------:R-:W-:Y:S05]  /*11d0*/  BRA `(.L_x_7247) ;  /* 0x00000df000007947 */ /* 0x000fea0003800000 */
.L_x_7244:
[----:B------:R-:W-:-:S13]  /*11e0*/  ISETP.NE.AND P0, PT, R4, 0x2, PT ;  /* 0x000000020400780c */ /* 0x000fda0003f05270 */
[----:B------:R-:W-:Y:S05]  /*11f0*/  @!P0 BRA `(.L_x_7248) ;  /* 0x000000a000008947 */ /* 0x000fea0003800000 */
[----:B------:R-:W-:-:S13]  /*1200*/  ISETP.NE.AND P0, PT, R4, 0x3, PT ;  /* 0x000000030400780c */ /* 0x000fda0003f05270 */
[----:B------:R-:W-:Y:S05]  /*1210*/  @!P0 BRA `(.L_x_7249) ;  /* 0x0000005000008947 */ /* 0x000fea0003800000 */
[----:B------:R-:W-:-:S13]  /*1220*/  ISETP.NE.AND P0, PT, R4, 0x4, PT ;  /* 0x000000040400780c */ /* 0x000fda0003f05270 */
[----:B------:R-:W-:Y:S05]  /*1230*/  @P0 BRA `(.L_x_7246) ;  /* 0x00000bf000000947 */ /* 0x000fea0003800000 */
[----:B------:R-:W2:Y:S02]  /*1240*/  LDG.E.64 R18, [R2.64] ;  /* 0x0000002402127981 */ /* 0x000ea4000c1e1b00 */
[----:B--2---:R-:W0:Y:S01]  /*1250*/  I2F.F64.S64 R18, R18 ;  /* 0x0000001200127312 */ /* 0x004e220000301c00 */
[----:B------:R-:W-:Y:S05]  /*1260*/  BRA `(.L_x_7247) ;  /* 0x00000d6000007947 */ /* 0x000fea0003800000 */
.L_x_7249:
[----:B------:R-:W2:Y:S02]  /*1270*/  LDG.E R2, [R2.64] ;  /* 0x0000002402027981 */ /* 0x000ea4000c1e1900 */
[----:B--2---:R0:W1:Y:S01]  /*1280*/  I2F.F64 R18, R2 ;  /* 0x0000000200127312 */ /* 0x0040620000201c00 */
[----:B------:R-:W-:Y:S05]  /*1290*/  BRA `(.L_x_7247) ;  /* 0x00000d3000007947 */ /* 0x000fea0003800000 */
.L_x_7248:
[----:B------:R-:W2:Y:S02]  /*12a0*/  LDG.E.U16 R2, [R2.64] ;  /* 0x0000002402027981 */ /* 0x000ea4000c1e1500 */
[----:B--2---:R0:W1:Y:S01]  /*12b0*/  I2F.F64.S16 R18, R2 ;  /* 0x0000000200127312 */ /* 0x0040620000101c00 */
[----:B------:R-:W-:Y:S05]  /*12c0*/  BRA `(.L_x_7247) ;  /* 0x00000d0000007947 */ /* 0x000fea0003800000 */
.L_x_7243:
[----:B------:R-:W-:-:S13]  /*12d0*/  ISETP.GT.AND P0, PT, R4, 0x6, PT ;  /* 0x000000060400780c */ /* 0x000fda0003f04270 */
[----:B------:R-:W-:Y:S05]  /*12e0*/  @P0 BRA `(.L_x_7250) ;  /* 0x000000d000000947 */ /* 0x000fea0003800000 */
[----:B------:R-:W-:-:S13]  /*12f0*/  ISETP.NE.AND P0, PT, R4, 0x5, PT ;  /* 0x000000050400780c */ /* 0x000fda0003f05270 */
[----:B------:R-:W-:Y:S05]  /*1300*/  @!P0 BRA `(.L_x_7251) ;  /* 0x0000006000008947 */ /* 0x000fea0003800000 */
[----:B------:R-:W-:-:S13]  /*1310*/  ISETP.NE.AND P0, PT, R4, 0x6, PT ;  /* 0x000000060400780c */ /* 0x000fda0003f05270 */
[----:B------:R-:W-:Y:S05]  /*1320*/  @P0 BRA `(.L_x_7246) ;  /* 0x00000b0000000947 */ /* 0x000fea0003800000 */
[----:B------:R-:W2:Y:S02]  /*1330*/  LDG.E R18, [R2.64] ;  /* 0x0000002402127981 */ /* 0x000ea4000c1e1900 */
[----:B--2---:R-:W-:-:S06]  /*1340*/  FMUL.FTZ R18, R18, 1 ;  /* 0x3f80000012127820 */ /* 0x004fcc0000410000 */
[----:B------:R-:W0:Y:S01]  /*1350*/  F2F.F64.F32 R18, R18 ;  /* 0x0000001200127310 */ /* 0x000e220000201800 */
[----:B------:R-:W-:Y:S05]  /*1360*/  BRA `(.L_x_7247) ;  /* 0x00000c6000007947 */ /* 0x000fea0003800000 */
.L_x_7251:
[----:B------:R-:W2:Y:S02]  /*1370*/  LDG.E.U16 R0, [R2.64] ;  /* 0x0000002402007981 */ /* 0x000ea4000c1e1500 */
[----:B--2---:R-:W-:-:S05]  /*1380*/  HADD2.F32 R0, -RZ, R0.H0_H0 ;  /* 0x20000000ff007230 */ /* 0x004fca0000004100 */
[----:B------:R-:W-:-:S04]  /*1390*/  FMUL.FTZ R0, R0, 1 ;  /* 0x3f80000000007820 */ /* 0x000fc80000410000 */
[----:B------:R0:W1:Y:S01]  /*13a0*/  F2F.F64.F32 R18, R0 ;  /* 0x0000000000127310 */ /* 0x0000620000201800 */
[----:B------:R-:W-:Y:S05]  /*13b0*/  BRA `(.L_x_7247) ;  /* 0x00000c1000007947 */ /* 0x000fea0003800000 */
.L_x_7250:
[----:B------:R-:W-:-:S13]  /*13c0*/  ISETP.NE.AND P0, PT, R4, 0x7, PT ;  /* 0x000000070400780c */ /* 0x000fda0003f05270 */
[----:B------:R-:W-:Y:S05]  /*13d0*/  @!P0 BRA `(.L_x_7252) ;  /* 0x000000d000008947 */ /* 0x000fea0003800000 */
        /* <DEDUP_REMOVED lines=8> */
.L_x_7253:
[----:B------:R-:W2:Y:S02]  /*1460*/  LDG.E.U16 R2, [R2.64] ;  /* 0x0000002402027981 */ /* 0x000ea4000c1e1500 */
[----:B--2---:R-:W-:-:S05]  /*1470*/  HADD2.F32 R0, -RZ, R2.H0_H0 ;  /* 0x20000002ff007230 */ /* 0x004fca0000004100 */
[----:B------:R-:W-:-:S04]  /*1480*/  FMUL.FTZ R0, R0, 1 ;  /* 0x3f80000000007820 */ /* 0x000fc80000410000 */
[----:B------:R0:W1:Y:S01]  /*1490*/  F2F.F64.F32 R18, R0 ;  /* 0x0000000000127310 */ /* 0x0000620000201800 */
[----:B------:R-:W-:Y:S05]  /*14a0*/  BRA `(.L_x_7247) ;  /* 0x00000b2000007947 */ /* 0x000fea0003800000 */
.L_x_7252:
[----:B------:R0:W5:Y:S01]  /*14b0*/  LDG.E.64 R18, [R2.64] ;  /* 0x0000002402127981 */ /* 0x000162000c1e1b00 */
[----:B------:R-:W-:Y:S05]  /*14c0*/  BRA `(.L_x_7247) ;  /* 0x00000b0000007947 */ /* 0x000fea0003800000 */
.L_x_7242:
        /* <DEDUP_REMOVED lines=8> */
[----:B------:R-:W2:Y:S01]  /*1550*/  LDG.E.U8 R2, [R2.64] ;  /* 0x0000002402027981 */ /* 0x000ea2000c1e1100 */
[----:B------:R-:W-:Y:S01]  /*1560*/  IMAD.MOV.U32 R18, RZ, RZ, RZ ;  /* 0x000000ffff127224 */ /* 0x000fe200078e00ff */
[----:B--2---:R-:W-:-:S04]  /*1570*/  ISETP.NE.AND P0, PT, R2, RZ, PT ;  /* 0x000000ff0200720c */ /* 0x004fc80003f05270 */
[----:B------:R-:W-:Y:S01]  /*1580*/  FSEL R19, RZ, 1.875, !P0 ;  /* 0x3ff00000ff137808 */ /* 0x000fe20004000000 */
[----:B------:R-:W-:Y:S05]  /*1590*/  BRA `(.L_x_7247) ;  /* 0x00000a3000007947 */ /* 0x000fea0003800000 */
.L_x_7256:
[----:B------:R0:W5:Y:S01]  /*15a0*/  LDG.E.64 R18, [R2.64] ;  /* 0x0000002402127981 */ /* 0x000162000c1e1b00 */
[----:B------:R-:W-:Y:S05]  /*15b0*/  BRA `(.L_x_7247) ;  /* 0x00000a1000007947 */ /* 0x000fea0003800000 */
.L_x_7255:
        /* <DEDUP_REMOVED lines=24> */
[----:B------:R-:W-:-:S05]  /*1740*/  LOP3.LUT R5, R5, 0x80000000, R0, 0xf8, !PT ;  /* 0x8000000005057812 */ /* 0x000fca00078ef800 */
[----:B------:R-:W-:-:S04]  /*1750*/  FMUL.FTZ R5, R5, 1 ;  /* 0x3f80000005057820 */ /* 0x000fc80000410000 */
[----:B------:R0:W1:Y:S01]  /*1760*/  F2F.F64.F32 R18, R5 ;  /* 0x0000000500127310 */ /* 0x0000620000201800 */
[----:B------:R-:W-:Y:S05]  /*1770*/  BRA `(.L_x_7247) ;  /* 0x0000085000007947 */ /* 0x000fea0003800000 */
.L_x_7258:
        /* <DEDUP_REMOVED lines=11> */
[----:B------:R-:W-:-:S05]  /*1830*/  LOP3.LUT R4, R4, 0x80000000, R5, 0xf8, !PT ;  /* 0x8000000004047812 */ /* 0x000fca00078ef805 */
[----:B------:R-:W-:-:S04]  /*1840*/  FMUL.FTZ R4, R4, 1 ;  /* 0x3f80000004047820 */ /* 0x000fc80000410000 */
[----:B------:R0:W1:Y:S01]  /*1850*/  F2F.F64.F32 R18, R4 ;  /* 0x0000000400127310 */ /* 0x0000620000201800 */
[----:B------:R-:W-:Y:S05]  /*1860*/  BRA `(.L_x_7247) ;  /* 0x0000076000007947 */ /* 0x000fea0003800000 */
.L_x_7257:
[----:B------:R-:W2:Y:S02]  /*1870*/  LDG.E.U16 R0, [R2.64] ;  /* 0x0000002402007981 */ /* 0x000ea4000c1e1500 */
[----:B--2---:R-:W-:-:S05]  /*1880*/  PRMT R0, RZ, 0x5410, R0 ;  /* 0x00005410ff007816 */ /* 0x004fca0000000000 */
[----:B------:R-:W-:-:S04]  /*1890*/  FMUL.FTZ R0, R0, 1 ;  /* 0x3f80000000007820 */ /* 0x000fc80000410000 */
[----:B------:R0:W1:Y:S01]  /*18a0*/  F2F.F64.F32 R18, R0 ;  /* 0x0000000000127310 */ /* 0x0000620000201800 */
[----:B------:R-:W-:Y:S05]  /*18b0*/  BRA `(.L_x_7247) ;  /* 0x0000071000007947 */ /* 0x000fea0003800000 */
.L_x_7254:
        /* <DEDUP_REMOVED lines=9> */
[----:B--2---:R0:W1:Y:S01]  /*1950*/  I2F.F64.U16 R18, R2 ;  /* 0x0000000200127312 */ /* 0x0040620000101800 */
[----:B------:R-:W-:Y:S05]  /*1960*/  BRA `(.L_x_7247) ;  /* 0x0000066000007947 */ /* 0x000fea0003800000 */
.L_x_7261:
        /* <DEDUP_REMOVED lines=21> */
.L_x_7265:
[----:B------:R-:W-:Y:S05]  /*1ac0*/  BSYNC B1 ;  /* 0x0000000000017941 */ /* 0x000fea0003800000 */
.L_x_7264:
[----:B------:R-:W-:Y:S01]  /*1ad0*/  LEA R3, R0, 0x3b800000, 0x17 ;  /* 0x3b80000000037811 */ /* 0x000fe200078eb8ff */
[----:B------:R-:W-:-:S05]  /*1ae0*/  IMAD.SHL.U32 R0, R2, 0x100000, RZ ;  /* 0x0010000002007824 */ /* 0x000fca00078e00ff */
[----:B------:R-:W-:Y:S02]  /*1af0*/  LOP3.LUT R0, R3, R0, R4, 0xfe, !PT ;  /* 0x0000000003007212 */ /* 0x000fe400078efe04 */
.L_x_7263:
[----:B------:R-:W-:Y:S05]  /*1b00*/  BSYNC B0 ;  /* 0x0000000000007941 */ /* 0x000fea0003800000 */
.L_x_7262:
[----:B------:R-:W-:-:S04]  /*1b10*/  FMUL.FTZ R0, R0, 1 ;  /* 0x3f80000000007820 */ /* 0x000fc80000410000 */
[----:B------:R0:W1:Y:S01]  /*1b20*/  F2F.F64.F32 R18, R0 ;  /* 0x0000000000127310 */ /* 0x0000620000201800 */
[----:B------:R-:W-:Y:S05]  /*1b30*/  BRA `(.L_x_7247) ;  /* 0x0000049000007947 */ /* 0x000fea0003800000 */
.L_x_7260:
        /* <DEDUP_REMOVED lines=21> */
.L_x_7269:
[----:B------:R-:W-:Y:S05]  /*1c90*/  BSYNC B1 ;  /* 0x0000000000017941 */ /* 0x000fea0003800000 */
.L_x_7268:
[----:B------:R-:W-:Y:S01]  /*1ca0*/  LEA R3, R0, 0x37800000, 0x17 ;  /* 0x3780000000037811 */ /* 0x000fe200078eb8ff */
[----:B------:R-:W-:-:S05]  /*1cb0*/  IMAD.SHL.U32 R0, R2, 0x200000, RZ ;  /* 0x0020000002007824 */ /* 0x000fca00078e00ff */
[----:B------:R-:W-:Y:S02]  /*1cc0*/  LOP3.LUT R0, R3, R0, R4, 0xfe, !PT ;  /* 0x0000000003007212 */ /* 0x000fe400078efe04 */
.L_x_7267:
[----:B------:R-:W-:Y:S05]  /*1cd0*/  BSYNC B0 ;  /* 0x0000000000007941 */ /* 0x000fea0003800000 */
.L_x_7266:
[----:B------:R-:W-:-:S04]  /*1ce0*/  FMUL.FTZ R0, R0, 1 ;  /* 0x3f80000000007820 */ /* 0x000fc80000410000 */
[----:B------:R0:W1:Y:S01]  /*1cf0*/  F2F.F64.F32 R18, R0 ;  /* 0x0000000000127310 */ /* 0x0000620000201800 */
[----:B------:R-:W-:Y:S05]  /*1d00*/  BRA `(.L_x_7247) ;  /* 0x000002c000007947 */ /* 0x000fea0003800000 */
.L_x_7259:
        /* <DEDUP_REMOVED lines=14> */
.L_x_7273:
[----:B------:R-:W-:Y:S05]  /*1df0*/  BSYNC B0 ;  /* 0x0000000000007941 */ /* 0x000fea0003800000 */
.L_x_7272:
[----:B------:R-:W-:-:S04]  /*1e00*/  FMUL.FTZ R0, R0, 1 ;  /* 0x3f80000000007820 */ /* 0x000fc80000410000 */
[----:B------:R0:W1:Y:S01]  /*1e10*/  F2F.F64.F32 R18, R0 ;  /* 0x0000000000127310 */ /* 0x0000620000201800 */
[----:B------:R-:W-:Y:S05]  /*1e20*/  BRA `(.L_x_7247) ;  /* 0x000001a000007947 */ /* 0x000fea0003800000 */
.L_x_7246:
        /* <DEDUP_REMOVED lines=19> */
[----:B------:R-:W-:Y:S01]  /*1f60*/  CS2R R18, SRZ ;  /* 0x0000000000127805 */ /* 0x000fe2000001ff00 */
[----:B------:R-:W-:Y:S05]  /*1f70*/  BRA `(.L_x_7247) ;  /* 0x0000005000007947 */ /* 0x000fea0003800000 */
.L_x_7271:
[----:B------:R-:W2:Y:S02]  /*1f80*/  LDG.E.64 R18, [R2.64] ;  /* 0x0000002402127981 */ /* 0x000ea4000c1e1b00 */
[----:B--2---:R-:W0:Y:S01]  /*1f90*/  I2F.F64.U64 R18, R18 ;  /* 0x0000001200127312 */ /* 0x004e220000301800 */
[----:B------:R-:W-:Y:S05]  /*1fa0*/  BRA `(.L_x_7247) ;  /* 0x0000002000007947 */ /* 0x000fea0003800000 */
.L_x_7270:
[----:B------:R-:W2:Y:S02]  /*1fb0*/  LDG.E R2, [R2.64] ;  /* 0x0000002402027981 */ /* 0x000ea4000c1e1900 */
[----:B--2---:R0:W1:Y:S02]  /*1fc0*/  I2F.F64.U32 R18, R2 ;  /* 0x0000000200127312 */ /* 0x0040640000201800 */
.L_x_7247:
        /* <DEDUP_REMOVED lines=16> */
.L_x_7277:
[----:B------:R0:W5:Y:S01]  /*20d0*/  LDG.E.U8 R0, [R4.64] ;  /* 0x0000002404007981 */ /* 0x000162000c1e1100 */
[----:B------:R-:W-:Y:S05]  /*20e0*/  BRA `(.L_x_7279) ;  /* 0x00000dc000007947 */ /* 0x000fea0003800000 */
.L_x_7276:
        /* <DEDUP_REMOVED lines=8> */
.L_x_7281:
[----:B------:R0:W5:Y:S01]  /*2170*/  LDG.E.U8 R0, [R4.64] ;  /* 0x0000002404007981 */ /* 0x000162000c1e1100 */
[----:B------:R-:W-:Y:S05]  /*2180*/  BRA `(.L_x_7279) ;  /* 0x00000d2000007947 */ /* 0x000fea0003800000 */
.L_x_7280:
[----:B------:R0:W5:Y:S01]  /*2190*/  LDG.E.U16 R0, [R4.64] ;  /* 0x0000002404007981 */ /* 0x000162000c1e1500 */
[----:B------:R-:W-:Y:S05]  /*21a0*/  BRA `(.L_x_7279) ;  /* 0x00000d0000007947 */ /* 0x000fea0003800000 */
.L_x_7275:
        /* <DEDUP_REMOVED lines=10> */
.L_x_7283:
[----:B------:R-:W2:Y:S02]  /*2250*/  LDG.E.U16 R2, [R4.64] ;  /* 0x0000002404027981 */ /* 0x000ea4000c1e1500 */
[----:B--2---:R-:W-:-:S06]  /*2260*/  HADD2.F32 R2, -RZ, R2.H0_H0 ;  /* 0x20000002ff027230 */ /* 0x004fcc0000004100 */
[----:B------:R-:W0:Y:S02]  /*2270*/  F2I.S64.TRUNC R2, R2 ;  /* 0x0000000200027311 */ /* 0x000e24000020d900 */
[----:B0-----:R-:W-:Y:S01]  /*2280*/  PRMT R0, R2, 0x7610, R0 ;  /* 0x0000761002007816 */ /* 0x001fe20000000000 */
[----:B------:R-:W-:Y:S05]  /*2290*/  BRA `(.L_x_7279) ;  /* 0x00000c1000007947 */ /* 0x000fea0003800000 */
.L_x_7282:
        /* <DEDUP_REMOVED lines=10> */
.L_x_7285:
[----:B------:R-:W2:Y:S02]  /*2340*/  LDG.E.U16 R4, [R4.64] ;  /* 0x0000002404047981 */ /* 0x000ea4000c1e1500 */
[----:B--2---:R-:W-:-:S06]  /*2350*/  HADD2.F32 R2, -RZ, R4.H0_H0 ;  /* 0x20000004ff027230 */ /* 0x004fcc0000004100 */
[----:B------:R-:W0:Y:S02]  /*2360*/  F2I.S64.TRUNC R2, R2 ;  /* 0x0000000200027311 */ /* 0x000e24000020d900 */
[----:B0-----:R-:W-:Y:S01]  /*2370*/  PRMT R0, R2, 0x7610, R0 ;  /* 0x0000761002007816 */ /* 0x001fe20000000000 */
[----:B------:R-:W-:Y:S05]  /*2380*/  BRA `(.L_x_7279) ;  /* 0x00000b2000007947 */ /* 0x000fea0003800000 */
.L_x_7284:
[----:B------:R-:W2:Y:S02]  /*2390*/  LDG.E.64 R2, [R4.64] ;  /* 0x0000002404027981 */ /* 0x000ea4000c1e1b00 */
[----:B--2---:R-:W0:Y:S02]  /*23a0*/  F2I.S64.F64.TRUNC R2, R2 ;  /* 0x0000000200027311 */ /* 0x004e24000030d900 */
[----:B0-----:R-:W-:Y:S01]  /*23b0*/  PRMT R0, R2, 0x7610, R0 ;  /* 0x0000761002007816 */ /* 0x001fe20000000000 */
[----:B------:R-:W-:Y:S05]  /*23c0*/  BRA `(.L_x_7279) ;  /* 0x00000ae000007947 */ /* 0x000fea0003800000 */
.L_x_7274:
        /* <DEDUP_REMOVED lines=12> */
.L_x_7288:
[----:B------:R-:W2:Y:S02]  /*2490*/  LDG.E.64 R4, [R4.64] ;  /* 0x0000002404047981 */ /* 0x000ea4000c1e1b00 */
[----:B--2---:R-:W0:Y:S02]  /*24a0*/  F2I.S64.F64.TRUNC R2, R4 ;  /* 0x0000000400027311 */ /* 0x004e24000030d900 */
[----:B0-----:R-:W-:Y:S01]  /*24b0*/  PRMT R0, R2, 0x7610, R0 ;  /* 0x0000761002007816 */ /* 0x001fe20000000000 */
[----:B------:R-:W-:Y:S05]  /*24c0*/  BRA `(.L_x_7279) ;  /* 0x000009e000007947 */ /* 0x000fea0003800000 */
.L_x_7287:
        /* <DEDUP_REMOVED lines=28> */
.L_x_7290:
        /* <DEDUP_REMOVED lines=15> */
.L_x_7289:
[----:B------:R-:W2:Y:S02]  /*2780*/  LDG.E.U16 R2, [R4.64] ;  /* 0x0000002404027981 */ /* 0x000ea4000c1e1500 */
[----:B--2---:R-:W-:-:S06]  /*2790*/  PRMT R2, RZ, 0x5410, R2 ;  /* 0x00005410ff027816 */ /* 0x004fcc0000000002 */
[----:B------:R-:W0:Y:S02]  /*27a0*/  F2I.S64.TRUNC R2, R2 ;  /* 0x0000000200027311 */ /* 0x000e24000020d900 */
[----:B0-----:R-:W-:Y:S01]  /*27b0*/  PRMT R0, R2, 0x7610, R0 ;  /* 0x0000761002007816 */ /* 0x001fe20000000000 */
[----:B------:R-:W-:Y:S05]  /*27c0*/  BRA `(.L_x_7279) ;  /* 0x000006e000007947 */ /* 0x000fea0003800000 */
.L_x_7286:
        /* <DEDUP_REMOVED lines=10> */
.L_x_7293:
        /* <DEDUP_REMOVED lines=21> */
.L_x_7297:
[----:B------:R-:W-:Y:S05]  /*29c0*/  BSYNC B1 ;  /* 0x0000000000017941 */ /* 0x000fea0003800000 */
.L_x_7296:
[----:B------:R-:W-:Y:S01]  /*29d0*/  IMAD.SHL.U32 R2, R2, 0x100000, RZ ;  /* 0x0010000002027824 */ /* 0x000fe200078e00ff */
[----:B------:R-:W-:-:S04]  /*29e0*/  LEA R3, R0, 0x3b800000, 0x17 ;  /* 0x3b80000000037811 */ /* 0x000fc800078eb8ff */
[----:B------:R-:W-:Y:S02]  /*29f0*/  LOP3.LUT R2, R3, R2, R4, 0xfe, !PT ;  /* 0x0000000203027212 */ /* 0x000fe400078efe04 */
.L_x_7295:
[----:B------:R-:W-:Y:S05]  /*2a00*/  BSYNC B0 ;  /* 0x0000000000007941 */ /* 0x000fea0003800000 */
.L_x_7294:
[----:B------:R-:W0:Y:S02]  /*2a10*/  F2I.S64.TRUNC R2, R2 ;  /* 0x0000000200027311 */ /* 0x000e24000020d900 */
[----:B0-----:R-:W-:Y:S01]  /*2a20*/  PRMT R0, R2, 0x7610, R0 ;  /* 0x0000761002007816 */ /* 0x001fe20000000000 */
[----:B------:R-:W-:Y:S05]  /*2a30*/  BRA `(.L_x_7279) ;  /* 0x0000047000007947 */ /* 0x000fea0003800000 */
.L_x_7292:
        /* <DEDUP_REMOVED lines=21> */
.L_x_7301:
[----:B------:R-:W-:Y:S05]  /*2b90*/  BSYNC B1 ;  /* 0x0000000000017941 */ /* 0x000fea0003800000 */
.L_x_7300:
[----:B------:R-:W-:Y:S01]  /*2ba0*/  IMAD.SHL.U32 R2, R2, 0x200000, RZ ;  /* 0x0020000002027824 */ /* 0x000fe200078e00ff */
[----:B------:R-:W-:-:S04]  /*2bb0*/  LEA R3, R0, 0x37800000, 0x17 ;  /* 0x3780000000037811 */ /* 0x000fc800078eb8ff */
[----:B------:R-:W-:Y:S02]  /*2bc0*/  LOP3.LUT R2, R3, R2, R4, 0xfe, !PT ;  /* 0x0000000203027212 */ /* 0x000fe400078efe04 */
.L_x_7299:
[----:B------:R-:W-:Y:S05]  /*2bd0*/  BSYNC B0 ;  /* 0x0000000000007941 */ /* 0x000fea0003800000 */
.L_x_7298:
[----:B------:R-:W0:Y:S02]  /*2be0*/  F2I.S64.TRUNC R2, R2 ;  /* 0x0000000200027311 */ /* 0x000e24000020d900 */
[----:B0-----:R-:W-:Y:S01]  /*2bf0*/  PRMT R0, R2, 0x7610, R0 ;  /* 0x0000761002007816 */ /* 0x001fe20000000000 */
[----:B------:R-:W-:Y:S05]  /*2c00*/  BRA `(.L_x_7279) ;  /* 0x000002a000007947 */ /* 0x000fea0003800000 */
.L_x_7291:
        /* <DEDUP_REMOVED lines=14> */
.L_x_7305:
[----:B------:R-:W-:Y:S05]  /*2cf0*/  BSYNC B0 ;  /* 0x0000000000007941 */ /* 0x000fea0003800000 */
.L_x_7304:
[----:B------:R-:W0:Y:S02]  /*2d00*/  F2I.S64.TRUNC R2, R2 ;  /* 0x0000000200027311 */ /* 0x000e24000020d900 */
[----:B0-----:R-:W-:Y:S01]  /*2d10*/  PRMT R0, R2, 0x7610, R0 ;  /* 0x0000761002007816 */ /* 0x001fe20000000000 */
[----:B------:R-:W-:Y:S05]  /*2d20*/  BRA `(.L_x_7279) ;  /* 0x0000018000007947 */ /* 0x000fea0003800000 */
.L_x_7278:
        /* <DEDUP_REMOVED lines=21> */
.L_x_7303:
[----:B------:R0:W5:Y:S01]  /*2e80*/  LDG.E.U8 R0, [R4.64] ;  /* 0x0000002404007981 */ /* 0x000162000c1e1100 */
[----:B------:R-:W-:Y:S05]  /*2e90*/  BRA `(.L_x_7279) ;  /* 0x0000001000007947 */ /* 0x000fea0003800000 */
.L_x_7302:
[----:B------:R0:W5:Y:S02]  /*2ea0*/  LDG.E.U8 R0, [R4.64] ;  /* 0x0000002404007981 */ /* 0x000164000c1e1100 */
.L_x_7279:
[----:B-----5:R-:W-:Y:S01]  /*2eb0*/  LOP3.LUT R0, R0, 0xff, RZ, 0xc0, !PT ;  /* 0x000000ff00007812 */ /* 0x020fe200078ec0ff */
[----:B------:R-:W2:Y:S05]  /*2ec0*/  LDC.U8 R8, c[0x0][0x3f0] ;  /* 0x0000fc00ff087b82 */ /* 0x000eaa0000000000 */
[----:B------:R-:W3:Y:S02]  /*2ed0*/  I2F.U16 R0, R0 ;  /* 0x0000000000007306 */ /* 0x000ee40000101000 */
[----:B---3--:R-:W-:Y:S01]  /*2ee0*/  FMUL.FTZ R6, R0, 1 ;  /* 0x3f80000000067820 */ /* 0x008fe20000410000 */
[----:B--2---:R-:W-:-:S05]  /*2ef0*/  PRMT R7, R8, 0x9910, RZ ;  /* 0x0000991008077816 */ /* 0x004fca00000000ff */
[----:B------:R-:W2:Y:S01]  /*2f00*/  F2F.F64.F32 R2, R6 ;  /* 0x0000000600027310 */ /* 0x000ea20000201800 */
[----:B------:R-:W-:Y:S01]  /*2f10*/  ISETP.GT.AND P0, PT, R7, 0x9, PT ;  /* 0x000000090700780c */ /* 0x000fe20003f04270 */
[----:B-12---:R-:W1:-:S06]  /*2f20*/  DMUL R2, R2, R18 ;  /* 0x0000001202027228 */ /* 0x006e4c0000000000 */
[----:B01----:R0:W1:-:S06]  /*2f30*/  DMUL R4, R2, c[0x0][0x3e0] ;  /* 0x0000f80002047a28 */ /* 0x00304c0000000000 */
        /* <DEDUP_REMOVED lines=9> */
[----:B-1----:R-:W1:Y:S02]  /*2fd0*/  F2I.F64.TRUNC R5, R4 ;  /* 0x0000000400057311 */ /* 0x002e64000030d100 */
[----:B-1----:R1:W-:Y:S01]  /*2fe0*/  STG.E.U8 [R16.64], R5 ;  /* 0x0000000510007986 */ /* 0x0023e2000c101124 */
[----:B------:R-:W-:Y:S05]  /*2ff0*/  BRA `(.L_x_7311) ;  /* 0x00000f1000007947 */ /* 0x000fea0003800000 */
.L_x_7309:
[----:B-1----:R-:W1:Y:S02]  /*3000*/  F2I.S64.F64.TRUNC R4, R4 ;  /* 0x0000000400047311 */ /* 0x002e64000030d900 */
[----:B01----:R-:W-:-:S05]  /*3010*/  IMAD.MOV.U32 R3, RZ, RZ, R4 ;  /* 0x000000ffff037224 */ /* 0x003fca00078e0004 */
[----:B------:R0:W-:Y:S01]  /*3020*/  STG.E.U8 [R16.64], R3 ;  /* 0x0000000310007986 */ /* 0x0001e2000c101124 */
[----:B------:R-:W-:Y:S05]  /*3030*/  BRA `(.L_x_7311) ;  /* 0x00000ed000007947 */ /* 0x000fea0003800000 */
.L_x_7308:
[----:B------:R-:W-:-:S13]  /*3040*/  ISETP.NE.AND P0, PT, R7, 0x2, PT ;  /* 0x000000020700780c */ /* 0x000fda0003f05270 */
[----:B------:R-:W-:Y:S05]  /*3050*/  @!P0 BRA `(.L_x_7312) ;  /* 0x000000a000008947 */ /* 0x000fea0003800000 */
[----:B------:R-:W-:-:S13]  /*3060*/  ISETP.NE.AND P0, PT, R7, 0x3, PT ;  /* 0x000000030700780c */ /* 0x000fda0003f05270 */
[----:B------:R-:W-:Y:S05]  /*3070*/  @!P0 BRA `(.L_x_7313) ;  /* 0x0000005000008947 */ /* 0x000fea0003800000 */
[----:B------:R-:W-:-:S13]  /*3080*/  ISETP.NE.AND P0, PT, R7, 0x4, PT ;  /* 0x000000040700780c */ /* 0x000fda0003f05270 */
[----:B------:R-:W-:Y:S05]  /*3090*/  @P0 BRA `(.L_x_7310) ;  /* 0x00000ce000000947 */ /* 0x000fea0003800000 */
[----:B-1----:R-:W1:Y:S02]  /*30a0*/  F2I.S64.F64.TRUNC R4, R4 ;  /* 0x0000000400047311 */ /* 0x002e64000030d900 */
[----:B-1----:R1:W-:Y:S01]  /*30b0*/  STG.E.64 [R16.64], R4 ;  /* 0x0000000410007986 */ /* 0x0023e2000c101b24 */
[----:B------:R-:W-:Y:S05]  /*30c0*/  BRA `(.L_x_7311) ;  /* 0x00000e4000007947 */ /* 0x000fea0003800000 */
.L_x_7313:
[----:B-1----:R-:W1:Y:S02]  /*30d0*/  F2I.F64.TRUNC R5, R4 ;  /* 0x0000000400057311 */ /* 0x002e64000030d100 */
[----:B-1----:R1:W-:Y:S01]  /*30e0*/  STG.E [R16.64], R5 ;  /* 0x0000000510007986 */ /* 0x0023e2000c101924 */
[----:B------:R-:W-:Y:S05]  /*30f0*/  BRA `(.L_x_7311) ;  /* 0x00000e1000007947 */ /* 0x000fea0003800000 */
.L_x_7312:
[----:B-1----:R-:W1:Y:S02]  /*3100*/  F2I.F64.TRUNC R5, R4 ;  /* 0x0000000400057311 */ /* 0x002e64000030d100 */
[----:B-1----:R1:W-:Y:S01]  /*3110*/  STG.E.U16 [R16.64], R5 ;  /* 0x0000000510007986 */ /* 0x0023e2000c101524 */
[----:B------:R-:W-:Y:S05]  /*3120*/  BRA `(.L_x_7311) ;  /* 0x00000de000007947 */ /* 0x000fea0003800000 */
.L_x_7307:
[----:B------:R-:W-:-:S13]  /*3130*/  ISETP.GT.AND P0, PT, R7, 0x6, PT ;  /* 0x000000060700780c */ /* 0x000fda0003f04270 */
[----:B------:R-:W-:Y:S05]  /*3140*/  @P0 BRA `(.L_x_7314) ;  /* 0x000000f000000947 */ /* 0x000fea0003800000 */
[----:B------:R-:W-:-:S13]  /*3150*/  ISETP.NE.AND P0, PT, R7, 0x5, PT ;  /* 0x000000050700780c */ /* 0x000fda0003f05270 */
[----:B------:R-:W-:Y:S05]  /*3160*/  @!P0 BRA `(.L_x_7315) ;  /* 0x0000007000008947 */ /* 0x000fea0003800000 */
[----:B------:R-:W-:-:S13]  /*3170*/  ISETP.NE.AND P0, PT, R7, 0x6, PT ;  /* 0x000000060700780c */ /* 0x000fda0003f05270 */
[----:B------:R-:W-:Y:S05]  /*3180*/  @P0 BRA `(.L_x_7310) ;  /* 0x00000bf000000947 */ /* 0x000fea0003800000 */
[----:B01----:R-:W0:Y:S01]  /*3190*/  F2F.F32.F64 R3, R4 ;  /* 0x0000000400037310 */ /* 0x003e220000301000 */
[----:B------:R-:W0:-:S14]  /*31a0*/  DSETP.GEU.AND P0, PT, |R4|, c[0x2][0x0], PT ;  /* 0x008000000400762a */ /* 0x000e1c0003f0e200 */
[----:B0-----:R-:W-:-:S05]  /*31b0*/  @!P0 FMUL R3, R3, 1.175494350822287508e-38 ;  /* 0x0080000003038820 */ /* 0x001fca0000400000 */
[----:B------:R0:W-:Y:S01]  /*31c0*/  STG.E [R16.64], R3 ;  /* 0x0000000310007986 */ /* 0x0001e2000c101924 */
[----:B------:R-:W-:Y:S05]  /*31d0*/  BRA `(.L_x_7311) ;  /* 0x00000d3000007947 */ /* 0x000fea0003800000 */
.L_x_7315:
[----:B-1----:R-:W1:Y:S01]  /*31e0*/  F2F.F32.F64 R0, R4 ;  /* 0x0000000400007310 */ /* 0x002e620000301000 */
[----:B------:R-:W1:-:S14]  /*31f0*/  DSETP.GEU.AND P0, PT, |R4|, c[0x2][0x0], PT ;  /* 0x008000000400762a */ /* 0x000e5c0003f0e200 */
[----:B-1----:R-:W-:-:S05]  /*3200*/  @!P0 FMUL R0, R0, 1.175494350822287508e-38 ;  /* 0x0080000000008820 */ /* 0x002fca0000400000 */
[----:B------:R-:W-:-:S05]  /*3210*/  F2FP.PACK_AB R0, RZ, R0 ;  /* 0x00000000ff00723e */ /* 0x000fca00000000ff */
[----:B------:R1:W-:Y:S01]  /*3220*/  STG.E.U16 [R16.64], R0 ;  /* 0x0000000010007986 */ /* 0x0003e2000c101524 */
[----:B------:R-:W-:Y:S05]  /*3230*/  BRA `(.L_x_7311) ;  /* 0x00000cd000007947 */ /* 0x000fea0003800000 */
.L_x_7314:
[----:B------:R-:W-:-:S13]  /*3240*/  ISETP.NE.AND P0, PT, R7, 0x7, PT ;  /* 0x000000070700780c */ /* 0x000fda0003f05270 */
[----:B------:R-:W-:Y:S05]  /*3250*/  @!P0 BRA `(.L_x_7316) ;  /* 0x0000011000008947 */ /* 0x000fea0003800000 */
[----:B------:R-:W-:-:S13]  /*3260*/  ISETP.NE.AND P0, PT, R7, 0x8, PT ;  /* 0x000000080700780c */ /* 0x000fda0003f05270 */
[----:B------:R-:W-:Y:S05]  /*3270*/  @!P0 BRA `(.L_x_7317) ;  /* 0x0000008000008947 */ /* 0x000fea0003800000 */
[----:B------:R-:W-:-:S13]  /*3280*/  ISETP.NE.AND P0, PT, R7, 0x9, PT ;  /* 0x000000090700780c */ /* 0x000fda0003f05270 */
[----:B------:R-:W-:Y:S05]  /*3290*/  @P0 BRA `(.L_x_7310) ;  /* 0x00000ae000000947 */ /* 0x000fea0003800000 */
[----:B01----:R-:W0:Y:S01]  /*32a0*/  F2F.F32.F64 R2, R4 ;  /* 0x0000000400027310 */ /* 0x003e220000301000 */
[----:B------:R-:W0:Y:S01]  /*32b0*/  DSETP.GEU.AND P0, PT, |R4|, c[0x2][0x0], PT ;  /* 0x008000000400762a */ /* 0x000e220003f0e200 */
[----:B------:R-:W-:-:S13]  /*32c0*/  IMAD.MOV.U32 R3, RZ, RZ, RZ ;  /* 0x000000ffff037224 */ /* 0x000fda00078e00ff */
[----:B0-----:R-:W-:-:S05]  /*32d0*/  @!P0 FMUL R2, R2, 1.175494350822287508e-38 ;  /* 0x0080000002028820 */ /* 0x001fca0000400000 */
[----:B------:R0:W-:Y:S01]  /*32e0*/  STG.E.64 [R16.64], R2 ;  /* 0x0000000210007986 */ /* 0x0001e2000c101b24 */
[----:B------:R-:W-:Y:S05]  /*32f0*/  BRA `(.L_x_7311) ;  /* 0x00000c1000007947 */ /* 0x000fea0003800000 */
.L_x_7317:
[----:B-1----:R-:W1:Y:S01]  /*3300*/  F2F.F32.F64 R0, R4 ;  /* 0x0000000400007310 */ /* 0x002e620000301000 */
[----:B------:R-:W1:-:S14]  /*3310*/  DSETP.GEU.AND P0, PT, |R4|, c[0x2][0x0], PT ;  /* 0x008000000400762a */ /* 0x000e5c0003f0e200 */
[----:B-1----:R-:W-:-:S05]  /*3320*/  @!P0 FMUL R0, R0, 1.175494350822287508e-38 ;  /* 0x0080000000008820 */ /* 0x002fca0000400000 */
[----:B0-----:R-:W-:-:S04]  /*3330*/  F2FP.PACK_AB R3, RZ, R0 ;  /* 0x00000000ff03723e */ /* 0x001fc800000000ff */
[----:B------:R-:W-:-:S05]  /*3340*/  PRMT R3, R3, 0x5410, RZ ;  /* 0x0000541003037816 */ /* 0x000fca00000000ff */
[----:B------:R0:W-:Y:S01]  /*3350*/  STG.E [R16.64], R3 ;  /* 0x0000000310007986 */ /* 0x0001e2000c101924 */
[----:B------:R-:W-:Y:S05]  /*3360*/  BRA `(.L_x_7311) ;  /* 0x00000ba000007947 */ /* 0x000fea0003800000 */
.L_x_7316:
[----:B-1----:R1:W-:Y:S01]  /*3370*/  STG.E.64 [R16.64], R4 ;  /* 0x0000000410007986 */ /* 0x0023e2000c101b24 */
[----:B------:R-:W-:Y:S05]  /*3380*/  BRA `(.L_x_7311) ;  /* 0x00000b8000007947 */ /* 0x000fea0003800000 */
.L_x_7306:
        /* <DEDUP_REMOVED lines=8> */
[----:B-1----:R-:W1:-:S06]  /*3410*/  DSETP.NEU.AND P0, PT, R4, RZ, PT ;  /* 0x000000ff0400722a */ /* 0x002e4c0003f0d000 */
[----:B01----:R-:W-:-:S05]  /*3420*/  SEL R3, RZ, 0x1, !P0 ;  /* 0x00000001ff037807 */ /* 0x003fca0004000000 */
[----:B------:R0:W-:Y:S01]  /*3430*/  STG.E.U8 [R16.64], R3 ;  /* 0x0000000310007986 */ /* 0x0001e2000c101124 */
[----:B------:R-:W-:Y:S05]  /*3440*/  BRA `(.L_x_7311) ;  /* 0x00000ac000007947 */ /* 0x000fea0003800000 */
.L_x_7320:
[----:B------:R-:W-:-:S05]  /*3450*/  CS2R R6, SRZ ;  /* 0x0000000000067805 */ /* 0x000fca000001ff00 */
[----:B-1----:R1:W-:Y:S01]  /*3460*/  STG.E.128 [R16.64], R4 ;  /* 0x0000000410007986 */ /* 0x0023e2000c101d24 */
[----:B------:R-:W-:Y:S05]  /*3470*/  BRA `(.L_x_7311) ;  /* 0x00000a9000007947 */ /* 0x000fea0003800000 */
.L_x_7319:
[----:B------:R-:W-:-:S13]  /*3480*/  ISETP.NE.AND P0, PT, R7, 0xf, PT ;  /* 0x0000000f0700780c */ /* 0x000fda0003f05270 */
[----:B------:R-:W-:Y:S05]  /*3490*/  @!P0 BRA `(.L_x_7321) ;  /* 0x0000031000008947 */ /* 0x000fea0003800000 */
[----:B------:R-:W-:-:S13]  /*34a0*/  ISETP.NE.AND P0, PT, R7, 0x17, PT ;  /* 0x000000170700780c */ /* 0x000fda0003f05270 */
[----:B------:R-:W-:Y:S05]  /*34b0*/  @!P0 BRA `(.L_x_7322) ;  /* 0x0000017000008947 */ /* 0x000fea0003800000 */
[----:B------:R-:W-:-:S13]  /*34c0*/  ISETP.NE.AND P0, PT, R7, 0x18, PT ;  /* 0x000000180700780c */ /* 0x000fda0003f05270 */
[----:B------:R-:W-:Y:S05]  /*34d0*/  @P0 BRA `(.L_x_7310) ;  /* 0x000008a000000947 */ /* 0x000fea0003800000 */
[----:B-1----:R-:W1:Y:S01]  /*34e0*/  F2F.F32.F64 R7, R4 ;  /* 0x0000000400077310 */ /* 0x002e620000301000 */
[----:B------:R-:W1:Y:S01]  /*34f0*/  DSETP.GEU.AND P0, PT, |R4|, c[0x2][0x0], PT ;  /* 0x008000000400762a */ /* 0x000e620003f0e200 */
[----:B------:R-:W-:-:S13]  /*3500*/  BSSY B0, `(.L_x_7323) ;  /* 0x000000f000007945 */ /* 0x000fda0003800000 */
[----:B-1----:R-:W-:-:S05]  /*3510*/  @!P0 FMUL R7, R7, 1.175494350822287508e-38 ;  /* 0x0080000007078820 */ /* 0x002fca0000400000 */
[C---:B0-----:R-:W-:Y:S02]  /*3520*/  LOP3.LUT R2, R7.reuse, 0x7fffffff, RZ, 0xc0, !PT ;  /* 0x7fffffff07027812 */ /* 0x041fe400078ec0ff */
        /* <DEDUP_REMOVED lines=12> */
.L_x_7324:
[----:B------:R-:W-:Y:S05]  /*35f0*/  BSYNC B0 ;  /* 0x0000000000007941 */ /* 0x000fea0003800000 */
.L_x_7323:
[----:B------:R-:W-:-:S05]  /*3600*/  LOP3.LUT R3, R0, R3, RZ, 0xfc, !PT ;  /* 0x0000000300037212 */ /* 0x000fca00078efcff */
[----:B------:R0:W-:Y:S01]  /*3610*/  STG.E.U8 [R16.64], R3 ;  /* 0x0000000310007986 */ /* 0x0001e2000c101124 */
[----:B------:R-:W-:Y:S05]  /*3620*/  BRA `(.L_x_7311) ;  /* 0x000008e000007947 */ /* 0x000fea0003800000 */
.L_x_7322:
[----:B01----:R-:W0:Y:S01]  /*3630*/  F2F.F32.F64 R3, R4 ;  /* 0x0000000400037310 */ /* 0x003e220000301000 */
[----:B------:R-:W0:Y:S01]  /*3640*/  DSETP.GEU.AND P0, PT, |R4|, c[0x2][0x0], PT ;  /* 0x008000000400762a */ /* 0x000e220003f0e200 */
[----:B------:R-:W-:-:S13]  /*3650*/  BSSY B0, `(.L_x_7325) ;  /* 0x0000010000007945 */ /* 0x000fda0003800000 */
[----:B0-----:R-:W-:-:S05]  /*3660*/  @!P0 FMUL R3, R3, 1.175494350822287508e-38 ;  /* 0x0080000003038820 */ /* 0x001fca0000400000 */
        /* <DEDUP_REMOVED lines=11> */
.L_x_7326:
[----:B------:R-:W-:Y:S01]  /*3720*/  IMAD.MOV.U32 R0, RZ, RZ, 0x7f ;  /* 0x0000007fff007424 */ /* 0x000fe200078e00ff */
[----:B------:R-:W-:-:S04]  /*3730*/  ISETP.GT.U32.AND P0, PT, R2, 0x7f800000, PT ;  /* 0x7f8000000200780c */ /* 0x000fc80003f04070 */
[----:B------:R-:W-:-:S04]  /*3740*/  SEL R0, R0, 0x7c, P0 ;  /* 0x0000007c00007807 */ /* 0x000fc80000000000 */
.L_x_7327:
[----:B------:R-:W-:Y:S05]  /*3750*/  BSYNC B0 ;  /* 0x0000000000007941 */ /* 0x000fea0003800000 */
.L_x_7325:
[----:B------:R-:W-:-:S04]  /*3760*/  LOP3.LUT R2, R3, 0x80000000, RZ, 0xc0, !PT ;  /* 0x8000000003027812 */ /* 0x000fc800078ec0ff */
[----:B------:R-:W-:-:S04]  /*3770*/  SHF.R.U32.HI R3, RZ, 0x18, R2 ;  /* 0x00000018ff037819 */ /* 0x000fc80000011602 */
[----:B------:R-:W-:-:S05]  /*3780*/  LOP3.LUT R3, R0, R3, RZ, 0xfc, !PT ;  /* 0x0000000300037212 */ /* 0x000fca00078efcff */
[----:B------:R0:W-:Y:S01]  /*3790*/  STG.E.U8 [R16.64], R3 ;  /* 0x0000000310007986 */ /* 0x0001e2000c101124 */
[----:B------:R-:W-:Y:S05]  /*37a0*/  BRA `(.L_x_7311) ;  /* 0x0000076000007947 */ /* 0x000fea0003800000 */
.L_x_7321:
[----:B-1----:R-:W1:Y:S01]  /*37b0*/  F2F.F32.F64 R0, R4 ;  /* 0x0000000400007310 */ /* 0x002e620000301000 */
[----:B------:R-:W1:-:S14]  /*37c0*/  DSETP.GEU.AND P0, PT, |R4|, c[0x2][0x0], PT ;  /* 0x008000000400762a */ /* 0x000e5c0003f0e200 */
[----:B-1----:R-:W-:-:S05]  /*37d0*/  @!P0 FMUL R0, R0, 1.175494350822287508e-38 ;  /* 0x0080000000008820 */ /* 0x002fca0000400000 */
[----:B------:R-:W-:-:S05]  /*37e0*/  F2FP.BF16.PACK_AB R0, RZ, R0 ;  /* 0x00000000ff00723e */ /* 0x000fca00000010ff */
[----:B------:R1:W-:Y:S01]  /*37f0*/  STG.E.U16 [R16.64], R0 ;  /* 0x0000000010007986 */ /* 0x0003e2000c101524 */
[----:B------:R-:W-:Y:S05]  /*3800*/  BRA `(.L_x_7311) ;  /* 0x0000070000007947 */ /* 0x000fea0003800000 */
.L_x_7318:
        /* <DEDUP_REMOVED lines=8> */
[----:B-1----:R-:W1:Y:S02]  /*3890*/  F2I.U32.F64.TRUNC R5, R4 ;  /* 0x0000000400057311 */ /* 0x002e64000030d000 */
[----:B-1----:R1:W-:Y:S01]  /*38a0*/  STG.E.U16 [R16.64], R5 ;  /* 0x0000000510007986 */ /* 0x0023e2000c101524 */
[----:B------:R-:W-:Y:S05]  /*38b0*/  BRA `(.L_x_7311) ;  /* 0x0000065000007947 */ /* 0x000fea0003800000 */
.L_x_7330:
[----:B01----:R-:W0:Y:S01]  /*38c0*/  F2F.F32.F64 R3, R4 ;  /* 0x0000000400037310 */ /* 0x003e220000301000 */
[----:B------:R-:W0:Y:S01]  /*38d0*/  DSETP.GEU.AND P0, PT, |R4|, c[0x2][0x0], PT ;  /* 0x008000000400762a */ /* 0x000e220003f0e200 */
[----:B------:R-:W-:Y:S01]  /*38e0*/  BSSY B0, `(.L_x_7331) ;  /* 0x0000015000007945 */ /* 0x000fe20003800000 */
[----:B------:R-:W-:-:S12]  /*38f0*/  IMAD.MOV.U32 R8, RZ, RZ, 0x80 ;  /* 0x00000080ff087424 */ /* 0x000fd800078e00ff */
[----:B0-----:R-:W-:-:S05]  /*3900*/  @!P0 FMUL R3, R3, 1.175494350822287508e-38 ;  /* 0x0080000003038820 */ /* 0x001fca0000400000 */
        /* <DEDUP_REMOVED lines=14> */
.L_x_7333:
[----:B------:R-:W-:-:S04]  /*39f0*/  LOP3.LUT R2, R3, 0x80000000, RZ, 0xc0, !PT ;  /* 0x8000000003027812 */ /* 0x000fc800078ec0ff */
[----:B------:R-:W-:-:S04]  /*3a00*/  SHF.R.U32.HI R3, RZ, 0x18, R2 ;  /* 0x00000018ff037819 */ /* 0x000fc80000011602 */
[----:B------:R-:W-:-:S04]  /*3a10*/  LOP3.LUT R0, R0, R3, RZ, 0xfc, !PT ;  /* 0x0000000300007212 */ /* 0x000fc800078efcff */
[----:B------:R-:W-:Y:S02]  /*3a20*/  PRMT R8, R0, 0x7610, R8 ;  /* 0x0000761000087816 */ /* 0x000fe40000000008 */
.L_x_7332:
[----:B------:R-:W-:Y:S05]  /*3a30*/  BSYNC B0 ;  /* 0x0000000000007941 */ /* 0x000fea0003800000 */
.L_x_7331:
[----:B------:R0:W-:Y:S01]  /*3a40*/  STG.E.U8 [R16.64], R8 ;  /* 0x0000000810007986 */ /* 0x0001e2000c101124 */
[----:B------:R-:W-:Y:S05]  /*3a50*/  BRA `(.L_x_7311) ;  /* 0x000004b000007947 */ /* 0x000fea0003800000 */
.L_x_7329:
        /* <DEDUP_REMOVED lines=19> */
.L_x_7336:
[----:B------:R-:W-:-:S04]  /*3b90*/  LOP3.LUT R2, R3, 0x80000000, RZ, 0xc0, !PT ;  /* 0x8000000003027812 */ /* 0x000fc800078ec0ff */
[----:B------:R-:W-:-:S04]  /*3ba0*/  SHF.R.U32.HI R3, RZ, 0x18, R2 ;  /* 0x00000018ff037819 */ /* 0x000fc80000011602 */
[----:B------:R-:W-:-:S04]  /*3bb0*/  LOP3.LUT R0, R0, R3, RZ, 0xfc, !PT ;  /* 0x0000000300007212 */ /* 0x000fc800078efcff */
[----:B------:R-:W-:Y:S02]  /*3bc0*/  PRMT R8, R0, 0x7610, R8 ;  /* 0x0000761000087816 */ /* 0x000fe40000000008 */
.L_x_7335:
[----:B------:R-:W-:Y:S05]  /*3bd0*/  BSYNC B0 ;  /* 0x0000000000007941 */ /* 0x000fea0003800000 */
.L_x_7334:
[----:B------:R0:W-:Y:S01]  /*3be0*/  STG.E.U8 [R16.64], R8 ;  /* 0x0000000810007986 */ /* 0x0001e2000c101124 */
[----:B------:R-:W-:Y:S05]  /*3bf0*/  BRA `(.L_x_7311) ;  /* 0x0000031000007947 */ /* 0x000fea0003800000 */
.L_x_7328:
[----:B------:R-:W-:-:S13]  /*3c00*/  ISETP.NE.AND P0, PT, R7, 0x1c, PT ;  /* 0x0000001c0700780c */ /* 0x000fda0003f05270 */
[----:B------:R-:W-:Y:S05]  /*3c10*/  @!P0 BRA `(.L_x_7337) ;  /* 0x000002d000008947 */ /* 0x000fea0003800000 */
[----:B------:R-:W-:-:S13]  /*3c20*/  ISETP.NE.AND P0, PT, R7, 0x1d, PT ;  /* 0x0000001d0700780c */ /* 0x000fda0003f05270 */
[----:B------:R-:W-:Y:S05]  /*3c30*/  @!P0 BRA `(.L_x_7338) ;  /* 0x0000028000008947 */ /* 0x000fea0003800000 */
[----:B------:R-:W-:-:S13]  /*3c40*/  ISETP.NE.AND P0, PT, R7, 0x2c, PT ;  /* 0x0000002c0700780c */ /* 0x000fda0003f05270 */
[----:B------:R-:W-:Y:S05]  /*3c50*/  @P0 BRA `(.L_x_7310) ;  /* 0x0000012000000947 */ /* 0x000fea0003800000 */
[----:B-1----:R-:W1:Y:S01]  /*3c60*/  F2F.F32.F64 R6, R4 ;  /* 0x0000000400067310 */ /* 0x002e620000301000 */
[----:B------:R-:W1:-:S14]  /*3c70*/  DSETP.GEU.AND P0, PT, |R4|, c[0x2][0x0], PT ;  /* 0x008000000400762a */ /* 0x000e5c0003f0e200 */
[----:B-1----:R-:W-:Y:S01]  /*3c80*/  @!P0 FMUL R6, R6, 1.175494350822287508e-38 ;  /* 0x0080000006068820 */ /* 0x002fe20000400000 */
[----:B------:R-:W-:-:S04]  /*3c90*/  PLOP3.LUT P0, PT, PT, PT, PT, 0x80, 0x0 ;  /* 0x000000000000781c */ /* 0x000fc80003f0f070 */
[----:B0-----:R-:W-:-:S04]  /*3ca0*/  SHF.R.U32.HI R2, RZ, 0x17, R6 ;  /* 0x00000017ff027819 */ /* 0x001fc80000011606 */
        /* <DEDUP_REMOVED lines=13> */
.L_x_7310:
[----:B0-----:R-:W-:Y:S01]  /*3d80*/  MOV R2, 0x180 ;  /* 0x0000018000027802 */ /* 0x001fe20000000f00 */
[----:B-1----:R-:W-:Y:S02]  /*3d90*/  IMAD.MOV.U32 R4, RZ, RZ, c[0x4][0x170] ;  /* 0x01005c00ff047624 */ /* 0x002fe400078e00ff */
        /* <DEDUP_REMOVED lines=18> */
.L_x_7338:
[----:B-1----:R-:W1:Y:S02]  /*3ec0*/  F2I.U64.F64.TRUNC R4, R4 ;  /* 0x0000000400047311 */ /* 0x002e64000030d800 */
[----:B-1----:R1:W-:Y:S01]  /*3ed0*/  STG.E.64 [R16.64], R4 ;  /* 0x0000000410007986 */ /* 0x0023e2000c101b24 */
[----:B------:R-:W-:Y:S05]  /*3ee0*/  BRA `(.L_x_7311) ;  /* 0x0000002000007947 */ /* 0x000fea0003800000 */
.L_x_7337:
[----:B-1----:R-:W1:Y:S02]  /*3ef0*/  F2I.U32.F64.TRUNC R5, R4 ;  /* 0x0000000400057311 */ /* 0x002e64000030d000 */
[----:B-1----:R1:W-:Y:S02]  /*3f00*/  STG.E [R16.64], R5 ;  /* 0x0000000510007986 */ /* 0x0023e4000c101924 */
.L_x_7311:
[----:B------:R-:W-:-:S05]  /*3f10*/  IMAD R22, R22, 0x200, R25 ;  /* 0x0000020016167824 */ /* 0x000fca00078e0219 */
[----:B------:R-:W-:Y:S02]  /*3f20*/  IADD3 R23, R22, 0x80, RZ ;  /* 0x0000008016177810 */ /* 0x000fe40007ffe0ff */
.L_x_7240:
[----:B------:R-:W-:Y:S05]  /*3f30*/  BSYNC B6 ;  /* 0x0000000000067941 */ /* 0x000fea0003800000 */
.L_x_7239:
[----:B------:R-:W-:Y:S01]  /*3f40*/  ISETP.GE.AND P0, PT, R23, c[0x0][0x160], PT ;  /* 0x0000580017007a0c */ /* 0x000fe20003f06270 */
[----:B------:R-:W-:-:S12]  /*3f50*/  BSSY B6, `(.L_x_7339) ;  /* 0x00007d6000067945 */ /* 0x000fd80003800000 */
        /* <DEDUP_REMOVED lines=256> */
.L_x_7341:
        /* <DEDUP_REMOVED lines=19> */
.L_x_7345:
[----:B------:R-:W2:Y:S02]  /*5090*/  LDG.E.U8 R2, [R2.64] ;  /* 0x0000002402027981 */ /* 0x000ea4000c1e1100 */
[----:B--2---:R0:W1:Y:S01]  /*50a0*/  I2F.F64.U16 R18, R2 ;  /* 0x0000000200127312 */ /* 0x0040620000101800 */
[----:B------:R-:W-:Y:S05]  /*50b0*/  BRA `(.L_x_7347) ;  /* 0x00000df000007947 */ /* 0x000fea0003800000 */
.L_x_7344:
        /* <DEDUP_REMOVED lines=9> */
.L_x_7349:
[----:B------:R-:W2:Y:S02]  /*5150*/  LDG.E R2, [R2.64] ;  /* 0x0000002402027981 */ /* 0x000ea4000c1e1900 */
[----:B--2---:R0:W1:Y:S01]  /*5160*/  I2F.F64 R18, R2 ;  /* 0x0000000200127312 */ /* 0x0040620000201c00 */
[----:B------:R-:W-:Y:S05]  /*5170*/  BRA `(.L_x_7347) ;  /* 0x00000d3000007947 */ /* 0x000fea0003800000 */
.L_x_7348:
[----:B------:R-:W2:Y:S02]  /*5180*/  LDG.E.U16 R2, [R2.64] ;  /* 0x0000002402027981 */ /* 0x000ea4000c1e1500 */
[----:B--2---:R0:W1:Y:S01]  /*5190*/  I2F.F64.S16 R18, R2 ;  /* 0x0000000200127312 */ /* 0x0040620000101c00 */
[----:B------:R-:W-:Y:S05]  /*51a0*/  BRA `(.L_x_7347) ;  /* 0x00000d0000007947 */ /* 0x000fea0003800000 */
.L_x_7343:
        /* <DEDUP_REMOVED lines=10> */
.L_x_7351:
[----:B------:R-:W2:Y:S02]  /*5250*/  LDG.E.U16 R0, [R2.64] ;  /* 0x0000002402007981 */ /* 0x000ea4000c1e1500 */
[----:B--2---:R-:W-:-:S05]  /*5260*/  HADD2.F32 R0, -RZ, R0.H0_H0 ;  /* 0x20000000ff007230 */ /* 0x004fca0000004100 */
[----:B------:R-:W-:-:S04]  /*5270*/  FMUL.FTZ R0, R0, 1 ;  /* 0x3f80000000007820 */ /* 0x000fc80000410000 */
[----:B------:R0:W1:Y:S01]  /*5280*/  F2F.F64.F32 R18, R0 ;  /* 0x0000000000127310 */ /* 0x0000620000201800 */
[----:B------:R-:W-:Y:S05]  /*5290*/  BRA `(.L_x_7347) ;  /* 0x00000c1000007947 */ /* 0x000fea0003800000 */
.L_x_7350:
        /* <DEDUP_REMOVED lines=10> */
.L_x_7353:
[----:B------:R-:W2:Y:S02]  /*5340*/  LDG.E.U16 R2, [R2.64] ;  /* 0x0000002402027981 */ /* 0x000ea4000c1e1500 */
[----:B--2---:R-:W-:-:S05]  /*5350*/  HADD2.F32 R0, -RZ, R2.H0_H0 ;  /* 0x20000002ff007230 */ /* 0x004fca0000004100 */
[----:B------:R-:W-:-:S04]  /*5360*/  FMUL.FTZ R0, R0, 1 ;  /* 0x3f80000000007820 */ /* 0x000fc80000410000 */
[----:B------:R0:W1:Y:S01]  /*5370*/  F2F.F64.F32 R18, R0 ;  /* 0x0000000000127310 */ /* 0x0000620000201800 */
[----:B------:R-:W-:Y:S05]  /*5380*/  BRA `(.L_x_7347) ;  /* 0x00000b2000007947 */ /* 0x000fea0003800000 */
.L_x_7352:
[----:B------:R0:W5:Y:S01]  /*5390*/  LDG.E.64 R18, [R2.64] ;  /* 0x0000002402127981 */ /* 0x000162000c1e1b00 */
[----:B------:R-:W-:Y:S05]  /*53a0*/  BRA `(.L_x_7347) ;  /* 0x00000b0000007947 */ /* 0x000fea0003800000 */
.L_x_7342:
        /* <DEDUP_REMOVED lines=13> */
.L_x_7356:
[----:B------:R0:W5:Y:S01]  /*5480*/  LDG.E.64 R18, [R2.64] ;  /* 0x0000002402127981 */ /* 0x000162000c1e1b00 */
[----:B------:R-:W-:Y:S05]  /*5490*/  BRA `(.L_x_7347) ;  /* 0x00000a1000007947 */ /* 0x000fea0003800000 */
.L_x_7355:
        /* <DEDUP_REMOVED lines=28> */
.L_x_7358:
        /* <DEDUP_REMOVED lines=15> */
.L_x_7357:
[----:B------:R-:W2:Y:S02]  /*5750*/  LDG.E.U16 R0, [R2.64] ;  /* 0x0000002402007981 */ /* 0x000ea4000c1e1500 */
[----:B--2---:R-:W-:-:S05]  /*5760*/  PRMT R0, RZ, 0x5410, R0 ;  /* 0x00005410ff007816 */ /* 0x004fca0000000000 */
[----:B------:R-:W-:-:S04]  /*5770*/  FMUL.FTZ R0, R0, 1 ;  /* 0x3f80000000007820 */ /* 0x000fc80000410000 */
[----:B------:R0:W1:Y:S01]  /*5780*/  F2F.F64.F32 R18, R0 ;  /* 0x0000000000127310 */ /* 0x0000620000201800 */
[----:B------:R-:W-:Y:S05]  /*5790*/  BRA `(.L_x_7347) ;  /* 0x0000071000007947 */ /* 0x000fea0003800000 */
.L_x_7354:
        /* <DEDUP_REMOVED lines=11> */
.L_x_7361:
        /* <DEDUP_REMOVED lines=21> */
.L_x_7365:
[----:B------:R-:W-:Y:S05]  /*59a0*/  BSYNC B1 ;  /* 0x0000000000017941 */ /* 0x000fea0003800000 */
.L_x_7364:
[----:B------:R-:W-:Y:S01]  /*59b0*/  LEA R3, R0, 0x3b800000, 0x17 ;  /* 0x3b80000000037811 */ /* 0x000fe200078eb8ff */
[----:B------:R-:W-:-:S05]  /*59c0*/  IMAD.SHL.U32 R0, R2, 0x100000, RZ ;  /* 0x0010000002007824 */ /* 0x000fca00078e00ff */
[----:B------:R-:W-:Y:S02]  /*59d0*/  LOP3.LUT R0, R3, R0, R4, 0xfe, !PT ;  /* 0x0000000003007212 */ /* 0x000fe400078efe04 */
.L_x_7363:
[----:B------:R-:W-:Y:S05]  /*59e0*/  BSYNC B0 ;  /* 0x0000000000007941 */ /* 0x000fea0003800000 */
.L_x_7362:
[----:B------:R-:W-:-:S04]  /*59f0*/  FMUL.FTZ R0, R0, 1 ;  /* 0x3f80000000007820 */ /* 0x000fc80000410000 */
[----:B------:R0:W1:Y:S01]  /*5a00*/  F2F.F64.F32 R18, R0 ;  /* 0x0000000000127310 */ /* 0x0000620000201800 */
[----:B------:R-:W-:Y:S05]  /*5a10*/  BRA `(.L_x_7347) ;  /* 0x0000049000007947 */ /* 0x000fea0003800000 */
.L_x_7360:
        /* <DEDUP_REMOVED lines=21> */
.L_x_7369:
[----:B------:R-:W-:Y:S05]  /*5b70*/  BSYNC B1 ;  /* 0x0000000000017941 */ /* 0x000fea0003800000 */
.L_x_7368:
[----:B------:R-:W-:Y:S01]  /*5b80*/  LEA R3, R0, 0x37800000, 0x17 ;  /* 0x3780000000037811 */ /* 0x000fe200078eb8ff */
[----:B------:R-:W-:-:S05]  /*5b90*/  IMAD.SHL.U32 R0, R2, 0x200000, RZ ;  /* 0x0020000002007824 */ /* 0x000fca00078e00ff */
[----:B------:R-:W-:Y:S02]  /*5ba0*/  LOP3.LUT R0, R3, R0, R4, 0xfe, !PT ;  /* 0x0000000003007212 */ /* 0x000fe400078efe04 */
.L_x_7367:
[----:B------:R-:W-:Y:S05]  /*5bb0*/  BSYNC B0 ;  /* 0x0000000000007941 */ /* 0x000fea0003800000 */
.L_x_7366:
[----:B------:R-:W-:-:S04]  /*5bc0*/  FMUL.FTZ R0, R0, 1 ;  /* 0x3f80000000007820 */ /* 0x000fc80000410000 */
[----:B------:R0:W1:Y:S01]  /*5bd0*/  F2F.F64.F32 R18, R0 ;  /* 0x0000000000127310 */ /* 0x0000620000201800 */
[----:B------:R-:W-:Y:S05]  /*5be0*/  BRA `(.L_x_7347) ;  /* 0x000002c000007947 */ /* 0x000fea0003800000 */
.L_x_7359:
        /* <DEDUP_REMOVED lines=14> */
.L_x_7373:
[----:B------:R-:W-:Y:S05]  /*5cd0*/  BSYNC B0 ;  /* 0x0000000000007941 */ /* 0x000fea0003800000 */
.L_x_7372:
[----:B------:R-:W-:-:S04]  /*5ce0*/  FMUL.FTZ R0, R0, 1 ;  /* 0x3f80000000007820 */ /* 0x000fc80000410000 */
[----:B------:R0:W1:Y:S01]  /*5cf0*/  F2F.F64.F32 R18, R0 ;  /* 0x0000000000127310 */ /* 0x0000620000201800 */
[----:B------:R-:W-:Y:S05]  /*5d00*/  BRA `(.L_x_7347) ;  /* 0x000001a000007947 */ /* 0x000fea0003800000 */
.L_x_7346:
        /* <DEDUP_REMOVED lines=21> */
.L_x_7371:
[----:B------:R-:W2:Y:S02]  /*5e60*/  LDG.E.64 R18, [R2.64] ;  /* 0x0000002402127981 */ /* 0x000ea4000c1e1b00 */
[----:B--2---:R-:W0:Y:S01]  /*5e70*/  I2F.F64.U64 R18, R18 ;  /* 0x0000001200127312 */ /* 0x004e220000301800 */
[----:B------:R-:W-:Y:S05]  /*5e80*/  BRA `(.L_x_7347) ;  /* 0x0000002000007947 */ /* 0x000fea0003800000 */
.L_x_7370:
[----:B------:R-:W2:Y:S02]  /*5e90*/  LDG.E R2, [R2.64] ;  /* 0x0000002402027981 */ /* 0x000ea4000c1e1900 */
[----:B--2---:R0:W1:Y:S02]  /*5ea0*/  I2F.F64.U32 R18, R2 ;  /* 0x0000000200127312 */ /* 0x0040640000201800 */
.L_x_7347:
        /* <DEDUP_REMOVED lines=16> */
.L_x_7377:
[----:B------:R0:W5:Y:S01]  /*5fb0*/  LDG.E.U8 R0, [R4.64] ;  /* 0x0000002404007981 */ /* 0x000162000c1e1100 */
[----:B------:R-:W-:Y:S05]  /*5fc0*/  BRA `(.L_x_7379) ;  /* 0x00000dc000007947 */ /* 0x000fea0003800000 */
.L_x_7376:
        /* <DEDUP_REMOVED lines=8> */
.L_x_7381:
[----:B------:R0:W5:Y:S01]  /*6050*/  LDG.E.U8 R0, [R4.64] ;  /* 0x0000002404007981 */ /* 0x000162000c1e1100 */
[----:B------:R-:W-:Y:S05]  /*6060*/  BRA `(.L_x_7379) ;  /* 0x00000d2000007947 */ /* 0x000fea0003800000 */
.L_x_7380:
[----:B------:R0:W5:Y:S01]  /*6070*/  LDG.E.U16 R0, [R4.64] ;  /* 0x0000002404007981 */ /* 0x000162000c1e1500 */
[----:B------:R-:W-:Y:S05]  /*6080*/  BRA `(.L_x_7379) ;  /* 0x00000d0000007947 */ /* 0x000fea0003800000 */
.L_x_7375:
        /* <DEDUP_REMOVED lines=10> */
.L_x_7383:
[----:B------:R-:W2:Y:S02]  /*6130*/  LDG.E.U16 R2, [R4.64] ;  /* 0x0000002404027981 */ /* 0x000ea4000c1e1500 */
[----:B--2---:R-:W-:-:S06]  /*6140*/  HADD2.F32 R2, -RZ, R2.H0_H0 ;  /* 0x20000002ff027230 */ /* 0x004fcc0000004100 */
[----:B------:R-:W0:Y:S02]  /*6150*/  F2I.S64.TRUNC R2, R2 ;  /* 0x0000000200027311 */ /* 0x000e24000020d900 */
[----:B0-----:R-:W-:Y:S01]  /*6160*/  PRMT R0, R2, 0x7610, R0 ;  /* 0x0000761002007816 */ /* 0x001fe20000000000 */
[----:B------:R-:W-:Y:S05]  /*6170*/  BRA `(.L_x_7379) ;  /* 0x00000c1000007947 */ /* 0x000fea0003800000 */
.L_x_7382:
        /* <DEDUP_REMOVED lines=10> */
.L_x_7385:
[----:B------:R-:W2:Y:S02]  /*6220*/  LDG.E.U16 R4, [R4.64] ;  /* 0x0000002404047981 */ /* 0x000ea4000c1e1500 */
[----:B--2---:R-:W-:-:S06]  /*6230*/  HADD2.F32 R2, -RZ, R4.H0_H0 ;  /* 0x20000004ff027230 */ /* 0x004fcc0000004100 */
[----:B------:R-:W0:Y:S02]  /*6240*/  F2I.S64.TRUNC R2, R2 ;  /* 0x0000000200027311 */ /* 0x000e24000020d900 */
[----:B0-----:R-:W-:Y:S01]  /*6250*/  PRMT R0, R2, 0x7610, R0 ;  /* 0x0000761002007816 */ /* 0x001fe20000000000 */
[----:B------:R-:W-:Y:S05]  /*6260*/  BRA `(.L_x_7379) ;  /* 0x00000b2000007947 */ /* 0x000fea0003800000 */
.L_x_7384:
[----:B------:R-:W2:Y:S02]  /*6270*/  LDG.E.64 R2, [R4.64] ;  /* 0x0000002404027981 */ /* 0x000ea4000c1e1b00 */
[----:B--2---:R-:W0:Y:S02]  /*6280*/  F2I.S64.F64.TRUNC R2, R2 ;  /* 0x0000000200027311 */ /* 0x004e24000030d900 */
[----:B0-----:R-:W-:Y:S01]  /*6290*/  PRMT R0, R2, 0x7610, R0 ;  /* 0x0000761002007816 */ /* 0x001fe20000000000 */
[----:B------:R-:W-:Y:S05]  /*62a0*/  BRA `(.L_x_7379) ;  /* 0x00000ae000007947 */ /* 0x000fea0003800000 */
.L_x_7374:
        /* <DEDUP_REMOVED lines=12> */
.L_x_7388:
[----:B------:R-:W2:Y:S02]  /*6370*/  LDG.E.64 R4, [R4.64] ;  /* 0x0000002404047981 */ /* 0x000ea4000c1e1b00 */
[----:B--2---:R-:W0:Y:S02]  /*6380*/  F2I.S64.F64.TRUNC R2, R4 ;  /* 0x0000000400027311 */ /* 0x004e24000030d900 */
[----:B0-----:R-:W-:Y:S01]  /*6390*/  PRMT R0, R2, 0x7610, R0 ;  /* 0x0000761002007816 */ /* 0x001fe20000000000 */
[----:B------:R-:W-:Y:S05]  /*63a0*/  BRA `(.L_x_7379) ;  /* 0x000009e000007947 */ /* 0x000fea0003800000 */
.L_x_7387:
        /* <DEDUP_REMOVED lines=28> */
.L_x_7390:
        /* <DEDUP_REMOVED lines=15> */
.L_x_7389:
[----:B------:R-:W2:Y:S02]  /*6660*/  LDG.E.U16 R2, [R4.64] ;  /* 0x0000002404027981 */ /* 0x000ea4000c1e1500 */
[----:B--2---:R-:W-:-:S06]  /*6670*/  PRMT R2, RZ, 0x5410, R2 ;  /* 0x00005410ff027816 */ /* 0x004fcc0000000002 */
[----:B------:R-:W0:Y:S02]  /*6680*/  F2I.S64.TRUNC R2, R2 ;  /* 0x0000000200027311 */ /* 0x000e24000020d900 */
[----:B0-----:R-:W-:Y:S01]  /*6690*/  PRMT R0, R2, 0x7610, R0 ;  /* 0x0000761002007816 */ /* 0x001fe20000000000 */
[----:B------:R-:W-:Y:S05]  /*66a0*/  BRA `(.L_x_7379) ;  /* 0x000006e000007947 */ /* 0x000fea0003800000 */
.L_x_7386:
        /* <DEDUP_REMOVED lines=10> */
.L_x_7393:
        /* <DEDUP_REMOVED lines=21> */
.L_x_7397:
[----:B------:R-:W-:Y:S05]  /*68a0*/  BSYNC B1 ;  /* 0x0000000000017941 */ /* 0x000fea0003800000 */
.L_x_7396:
[----:B------:R-:W-:Y:S01]  /*68b0*/  IMAD.SHL.U32 R2, R2, 0x100000, RZ ;  /* 0x0010000002027824 */ /* 0x000fe200078e00ff */
[----:B------:R-:W-:-:S04]  /*68c0*/  LEA R3, R0, 0x3b800000, 0x17 ;  /* 0x3b80000000037811 */ /* 0x000fc800078eb8ff */
[----:B------:R-:W-:Y:S02]  /*68d0*/  LOP3.LUT R2, R3, R2, R4, 0xfe, !PT ;  /* 0x0000000203027212 */ /* 0x000fe400078efe04 */
.L_x_7395:
[----:B------:R-:W-:Y:S05]  /*68e0*/  BSYNC B0 ;  /* 0x0000000000007941 */ /* 0x000fea0003800000 */
.L_x_7394:
[----:B------:R-:W0:Y:S02]  /*68f0*/  F2I.S64.TRUNC R2, R2 ;  /* 0x0000000200027311 */ /* 0x000e24000020d900 */
[----:B0-----:R-:W-:Y:S01]  /*6900*/  PRMT R0, R2, 0x7610, R0 ;  /* 0x0000761002007816 */ /* 0x001fe20000000000 */
[----:B------:R-:W-:Y:S05]  /*6910*/  BRA `(.L_x_7379) ;  /* 0x0000047000007947 */ /* 0x000fea0003800000 */
.L_x_7392:
        /* <DEDUP_REMOVED lines=21> */
.L_x_7401:
[----:B------:R-:W-:Y:S05]  /*6a70*/  BSYNC B1 ;  /* 0x0000000000017941 */ /* 0x000fea0003800000 */
.L_x_7400:
[----:B------:R-:W-:Y:S01]  /*6a80*/  IMAD.SHL.U32 R2, R2, 0x200000, RZ ;  /* 0x0020000002027824 */ /* 0x000fe200078e00ff */
[----:B------:R-:W-:-:S04]  /*6a90*/  LEA R3, R0, 0x37800000, 0x17 ;  /* 0x3780000000037811 */ /* 0x000fc800078eb8ff */
[----:B------:R-:W-:Y:S02]  /*6aa0*/  LOP3.LUT R2, R3, R2, R4, 0xfe, !PT ;  /* 0x0000000203027212 */ /* 0x000fe400078efe04 */
.L_x_7399:
[----:B------:R-:W-:Y:S05]  /*6ab0*/  BSYNC B0 ;  /* 0x0000000000007941 */ /* 0x000fea0003800000 */
.L_x_7398:
[----:B------:R-:W0:Y:S02]  /*6ac0*/  F2I.S64.TRUNC R2, R2 ;  /* 0x0000000200027311 */ /* 0x000e24000020d900 */
[----:B0-----:R-:W-:Y:S01]  /*6ad0*/  PRMT R0, R2, 0x7610, R0 ;  /* 0x0000761002007816 */ /* 0x001fe20000000000 */
[----:B------:R-:W-:Y:S05]  /*6ae0*/  BRA `(.L_x_7379) ;  /* 0x000002a000007947 */ /* 0x000fea0003800000 */
.L_x_7391:
        /* <DEDUP_REMOVED lines=14> */
.L_x_7405:
[----:B------:R-:W-:Y:S05]  /*6bd0*/  BSYNC B0 ;  /* 0x0000000000007941 */ /* 0x000fea0003800000 */
.L_x_7404:
[----:B------:R-:W0:Y:S02]  /*6be0*/  F2I.S64.TRUNC R2, R2 ;  /* 0x0000000200027311 */ /* 0x000e24000020d900 */
[----:B0-----:R-:W-:Y:S01]  /*6bf0*/  PRMT R0, R2, 0x7610, R0 ;  /* 0x0000761002007816 */ /* 0x001fe20000000000 */
[----:B------:R-:W-:Y:S05]  /*6c00*/  BRA `(.L_x_7379) ;  /* 0x0000018000007947 */ /* 0x000fea0003800000 */
.L_x_7378:
        /* <DEDUP_REMOVED lines=21> */
.L_x_7403:
[----:B------:R0:W5:Y:S01]  /*6d60*/  LDG.E.U8 R0, [R4.64] ;  /* 0x0000002404007981 */ /* 0x000162000c1e1100 */
[----:B------:R-:W-:Y:S05]  /*6d70*/  BRA `(.L_x_7379) ;  /* 0x0000001000007947 */ /* 0x000fea0003800000 */
.L_x_7402:
[----:B------:R0:W5:Y:S02]  /*6d80*/  LDG.E.U8 R0, [R4.64] ;  /* 0x0000002404007981 */ /* 0x000164000c1e1100 */
.L_x_7379:
        /* <DEDUP_REMOVED lines=21> */
.L_x_7409:
[----:B-1----:R-:W1:Y:S02]  /*6ee0*/  F2I.S64.F64.TRUNC R4, R4 ;  /* 0x0000000400047311 */ /* 0x002e64000030d900 */
[----:B01----:R-:W-:-:S05]  /*6ef0*/  IMAD.MOV.U32 R3, RZ, RZ, R4 ;  /* 0x000000ffff037224 */ /* 0x003fca00078e0004 */
[----:B------:R0:W-:Y:S01]  /*6f00*/  STG.E.U8 [R16.64], R3 ;  /* 0x0000000310007986 */ /* 0x0001e2000c101124 */
[----:B------:R-:W-:Y:S05]  /*6f10*/  BRA `(.L_x_7411) ;  /* 0x00000ed000007947 */ /* 0x000fea0003800000 */
.L_x_7408:
        /* <DEDUP_REMOVED lines=9> */
.L_x_7413:
[----:B-1----:R-:W1:Y:S02]  /*6fb0*/  F2I.F64.TRUNC R5, R4 ;  /* 0x0000000400057311 */ /* 0x002e64000030d100 */
[----:B-1----:R1:W-:Y:S01]  /*6fc0*/  STG.E [R16.64], R5 ;  /* 0x0000000510007986 */ /* 0x0023e2000c101924 */
[----:B------:R-:W-:Y:S05]  /*6fd0*/  BRA `(.L_x_7411) ;  /* 0x00000e1000007947 */ /* 0x000fea0003800000 */
.L_x_7412:
[----:B-1----:R-:W1:Y:S02]  /*6fe0*/  F2I.F64.TRUNC R5, R4 ;  /* 0x0000000400057311 */ /* 0x002e64000030d100 */
[----:B-1----:R1:W-:Y:S01]  /*6ff0*/  STG.E.U16 [R16.64], R5 ;  /* 0x0000000510007986 */ /* 0x0023e2000c101524 */
[----:B------:R-:W-:Y:S05]  /*7000*/  BRA `(.L_x_7411) ;  /* 0x00000de000007947 */ /* 0x000fea0003800000 */
.L_x_7407:
        /* <DEDUP_REMOVED lines=11> */
.L_x_7415:
[----:B-1----:R-:W1:Y:S01]  /*70c0*/  F2F.F32.F64 R0, R4 ;  /* 0x0000000400007310 */ /* 0x002e620000301000 */
[----:B------:R-:W1:-:S14]  /*70d0*/  DSETP.GEU.AND P0, PT, |R4|, c[0x2][0x0], PT ;  /* 0x008000000400762a */ /* 0x000e5c0003f0e200 */
[----:B-1----:R-:W-:-:S05]  /*70e0*/  @!P0 FMUL R0, R0, 1.175494350822287508e-38 ;  /* 0x0080000000008820 */ /* 0x002fca0000400000 */
[----:B------:R-:W-:-:S05]  /*70f0*/  F2FP.PACK_AB R0, RZ, R0 ;  /* 0x00000000ff00723e */ /* 0x000fca00000000ff */
[----:B------:R1:W-:Y:S01]  /*7100*/  STG.E.U16 [R16.64], R0 ;  /* 0x0000000010007986 */ /* 0x0003e2000c101524 */
[----:B------:R-:W-:Y:S05]  /*7110*/  BRA `(.L_x_7411) ;  /* 0x00000cd000007947 */ /* 0x000fea0003800000 */
.L_x_7414:
        /* <DEDUP_REMOVED lines=12> */
.L_x_7417:
[----:B-1----:R-:W1:Y:S01]  /*71e0*/  F2F.F32.F64 R0, R4 ;  /* 0x0000000400007310 */ /* 0x002e620000301000 */
[----:B------:R-:W1:-:S14]  /*71f0*/  DSETP.GEU.AND P0, PT, |R4|, c[0x2][0x0], PT ;  /* 0x008000000400762a */ /* 0x000e5c0003f0e200 */
[----:B-1----:R-:W-:-:S05]  /*7200*/  @!P0 FMUL R0, R0, 1.175494350822287508e-38 ;  /* 0x0080000000008820 */ /* 0x002fca0000400000 */
[----:B0-----:R-:W-:-:S04]  /*7210*/  F2FP.PACK_AB R3, RZ, R0 ;  /* 0x00000000ff03723e */ /* 0x001fc800000000ff */
[----:B------:R-:W-:-:S05]  /*7220*/  PRMT R3, R3, 0x5410, RZ ;  /* 0x0000541003037816 */ /* 0x000fca00000000ff */
[----:B------:R0:W-:Y:S01]  /*7230*/  STG.E [R16.64], R3 ;  /* 0x0000000310007986 */ /* 0x0001e2000c101924 */
[----:B------:R-:W-:Y:S05]  /*7240*/  BRA `(.L_x_7411) ;  /* 0x00000ba000007947 */ /* 0x000fea0003800000 */
.L_x_7416:
[----:B-1----:R1:W-:Y:S01]  /*7250*/  STG.E.64 [R16.64], R4 ;  /* 0x0000000410007986 */ /* 0x0023e2000c101b24 */
[----:B------:R-:W-:Y:S05]  /*7260*/  BRA `(.L_x_7411) ;  /* 0x00000b8000007947 */ /* 0x000fea0003800000 */
.L_x_7406:
        /* <DEDUP_REMOVED lines=12> */
.L_x_7420:
[----:B------:R-:W-:-:S05]  /*7330*/  CS2R R6, SRZ ;  /* 0x0000000000067805 */ /* 0x000fca000001ff00 */
[----:B-1----:R1:W-:Y:S01]  /*7340*/  STG.E.128 [R16.64], R4 ;  /* 0x0000000410007986 */ /* 0x0023e2000c101d24 */
[----:B------:R-:W-:Y:S05]  /*7350*/  BRA `(.L_x_7411) ;  /* 0x00000a9000007947 */ /* 0x000fea0003800000 */
.L_x_7419:
        /* <DEDUP_REMOVED lines=23> */
.L_x_7424:
[----:B------:R-:W-:Y:S05]  /*74d0*/  BSYNC B0 ;  /* 0x0000000000007941 */ /* 0x000fea0003800000 */
.L_x_7423:
[----:B------:R-:W-:-:S05]  /*74e0*/  LOP3.LUT R3, R0, R3, RZ, 0xfc, !PT ;  /* 0x0000000300037212 */ /* 0x000fca00078efcff */
[----:B------:R0:W-:Y:S01]  /*74f0*/  STG.E.U8 [R16.64], R3 ;  /* 0x0000000310007986 */ /* 0x0001e2000c101124 */
[----:B------:R-:W-:Y:S05]  /*7500*/  BRA `(.L_x_7411) ;  /* 0x000008e000007947 */ /* 0x000fea0003800000 */
.L_x_7422:
        /* <DEDUP_REMOVED lines=15> */
.L_x_7426:
[----:B------:R-:W-:Y:S01]  /*7600*/  IMAD.MOV.U32 R0, RZ, RZ, 0x7f ;  /* 0x0000007fff007424 */ /* 0x000fe200078e00ff */
[----:B------:R-:W-:-:S04]  /*7610*/  ISETP.GT.U32.AND P0, PT, R2, 0x7f800000, PT ;  /* 0x7f8000000200780c */ /* 0x000fc80003f04070 */
[----:B------:R-:W-:-:S04]  /*7620*/  SEL R0, R0, 0x7c, P0 ;  /* 0x0000007c00007807 */ /* 0x000fc80000000000 */
.L_x_7427:
[----:B------:R-:W-:Y:S05]  /*7630*/  BSYNC B0 ;  /* 0x0000000000007941 */ /* 0x000fea0003800000 */
.L_x_7425:
[----:B------:R-:W-:-:S04]  /*7640*/  LOP3.LUT R2, R3, 0x80000000, RZ, 0xc0, !PT ;  /* 0x8000000003027812 */ /* 0x000fc800078ec0ff */
[----:B------:R-:W-:-:S04]  /*7650*/  SHF.R.U32.HI R3, RZ, 0x18, R2 ;  /* 0x00000018ff037819 */ /* 0x000fc80000011602 */
[----:B------:R-:W-:-:S05]  /*7660*/  LOP3.LUT R3, R0, R3, RZ, 0xfc, !PT ;  /* 0x0000000300037212 */ /* 0x000fca00078efcff */
[----:B------:R0:W-:Y:S01]  /*7670*/  STG.E.U8 [R16.64], R3 ;  /* 0x0000000310007986 */ /* 0x0001e2000c101124 */
[----:B------:R-:W-:Y:S05]  /*7680*/  BRA `(.L_x_7411) ;  /* 0x0000076000007947 */ /* 0x000fea0003800000 */
.L_x_7421:
[----:B-1----:R-:W1:Y:S01]  /*7690*/  F2F.F32.F64 R0, R4 ;  /* 0x0000000400007310 */ /* 0x002e620000301000 */
[----:B------:R-:W1:-:S14]  /*76a0*/  DSETP.GEU.AND P0, PT, |R4|, c[0x2][0x0], PT ;  /* 0x008000000400762a */ /* 0x000e5c0003f0e200 */
[----:B-1----:R-:W-:-:S05]  /*76b0*/  @!P0 FMUL R0, R0, 1.175494350822287508e-38 ;  /* 0x0080000000008820 */ /* 0x002fca0000400000 */
[----:B------:R-:W-:-:S05]  /*76c0*/  F2FP.BF16.PACK_AB R0, RZ, R0 ;  /* 0x00000000ff00723e */ /* 0x000fca00000010ff */
[----:B------:R1:W-:Y:S01]  /*76d0*/  STG.E.U16 [R16.64], R0 ;  /* 0x0000000010007986 */ /* 0x0003e2000c101524 */
[----:B------:R-:W-:Y:S05]  /*76e0*/  BRA `(.L_x_7411) ;  /* 0x0000070000007947 */ /* 0x000fea0003800000 */
.L_x_7418:
        /* <DEDUP_REMOVED lines=11> */
.L_x_7430:
        /* <DEDUP_REMOVED lines=19> */
.L_x_7433:
[----:B------:R-:W-:-:S04]  /*78d0*/  LOP3.LUT R2, R3, 0x80000000, RZ, 0xc0, !PT ;  /* 0x8000000003027812 */ /* 0x000fc800078ec0ff */
[----:B------:R-:W-:-:S04]  /*78e0*/  SHF.R.U32.HI R3, RZ, 0x18, R2 ;  /* 0x00000018ff037819 */ /* 0x000fc80000011602 */
[----:B------:R-:W-:-:S04]  /*78f0*/  LOP3.LUT R0, R0, R3, RZ, 0xfc, !PT ;  /* 0x0000000300007212 */ /* 0x000fc800078efcff */
[----:B------:R-:W-:Y:S02]  /*7900*/  PRMT R8, R0, 0x7610, R8 ;  /* 0x0000761000087816 */ /* 0x000fe40000000008 */
.L_x_7432:
[----:B------:R-:W-:Y:S05]  /*7910*/  BSYNC B0 ;  /* 0x0000000000007941 */ /* 0x000fea0003800000 */
.L_x_7431:
[----:B------:R0:W-:Y:S01]  /*7920*/  STG.E.U8 [R16.64], R8 ;  /* 0x0000000810007986 */ /* 0x0001e2000c101124 */
[----:B------:R-:W-:Y:S05]  /*7930*/  BRA `(.L_x_7411) ;  /* 0x000004b000007947 */ /* 0x000fea0003800000 */
.L_x_7429:
        /* <DEDUP_REMOVED lines=19> */
.L_x_7436:
[----:B------:R-:W-:-:S04]  /*7a70*/  LOP3.LUT R2, R3, 0x80000000, RZ, 0xc0, !PT ;  /* 0x8000000003027812 */ /* 0x000fc800078ec0ff */
[----:B------:R-:W-:-:S04]  /*7a80*/  SHF.R.U32.HI R3, RZ, 0x18, R2 ;  /* 0x00000018ff037819 */ /* 0x000fc80000011602 */
[----:B------:R-:W-:-:S04]  /*7a90*/  LOP3.LUT R0, R0, R3, RZ, 0xfc, !PT ;  /* 0x0000000300007212 */ /* 0x000fc800078efcff */
[----:B------:R-:W-:Y:S02]  /*7aa0*/  PRMT R8, R0, 0x7610, R8 ;  /* 0x0000761000087816 */ /* 0x000fe40000000008 */
.L_x_7435:
[----:B------:R-:W-:Y:S05]  /*7ab0*/  BSYNC B0 ;  /* 0x0000000000007941 */ /* 0x000fea0003800000 */
.L_x_7434:
[----:B------:R0:W-:Y:S01]  /*7ac0*/  STG.E.U8 [R16.64], R8 ;  /* 0x0000000810007986 */ /* 0x0001e2000c101124 */
[----:B------:R-:W-:Y:S05]  /*7ad0*/  BRA `(.L_x_7411) ;  /* 0x0000031000007947 */ /* 0x000fea0003800000 */
.L_x_7428:
        /* <DEDUP_REMOVED lines=24> */
.L_x_7410:
        /* <DEDUP_REMOVED lines=20> */
.L_x_7438:
[----:B-1----:R-:W1:Y:S02]  /*7da0*/  F2I.U64.F64.TRUNC R4, R4 ;  /* 0x0000000400047311 */ /* 0x002e64000030d800 */
[----:B-1----:R1:W-:Y:S01]  /*7db0*/  STG.E.64 [R16.64], R4 ;  /* 0x0000000410007986 */ /* 0x0023e2000c101b24 */
[----:B------:R-:W-:Y:S05]  /*7dc0*/  BRA `(.L_x_7411) ;  /* 0x0000002000007947 */ /* 0x000fea0003800000 */
.L_x_7437:
[----:B-1----:R-:W1:Y:S02]  /*7dd0*/  F2I.U32.F64.TRUNC R5, R4 ;  /* 0x0000000400057311 */ /* 0x002e64000030d000 */
[----:B-1----:R1:W-:Y:S02]  /*7de0*/  STG.E [R16.64], R5 ;  /* 0x0000000510007986 */ /* 0x0023e4000c101924 */
.L_x_7411:
        /* <DEDUP_REMOVED lines=258> */
.L_x_7439:
        /* <DEDUP_REMOVED lines=19> */
.L_x_7443:
[----:B------:R-:W2:Y:S02]  /*8f40*/  LDG.E.U8 R2, [R2.64] ;  /* 0x0000002402027981 */ /* 0x000ea4000c1e1100 */
[----:B--2---:R0:W1:Y:S01]  /*8f50*/  I2F.F64.U16 R18, R2 ;  /* 0x0000000200127312 */ /* 0x0040620000101800 */
[----:B------:R-:W-:Y:S05]  /*8f60*/  BRA `(.L_x_7445) ;  /* 0x00000df000007947 */ /* 0x000fea0003800000 */
.L_x_7442:
        /* <DEDUP_REMOVED lines=9> */
.L_x_7447:
[----:B------:R-:W2:Y:S02]  /*9000*/  LDG.E R2, [R2.64] ;  /* 0x0000002402027981 */ /* 0x000ea4000c1e1900 */
[----:B--2---:R0:W1:Y:S01]  /*9010*/  I2F.F64 R18, R2 ;  /* 0x0000000200127312 */ /* 0x0040620000201c00 */
[----:B------:R-:W-:Y:S05]  /*9020*/  BRA `(.L_x_7445) ;  /* 0x00000d3000007947 */ /* 0x000fea0003800000 */
.L_x_7446:
[----:B------:R-:W2:Y:S02]  /*9030*/  LDG.E.U16 R2, [R2.64] ;  /* 0x0000002402027981 */ /* 0x000ea4000c1e1500 */
[----:B--2---:R0:W1:Y:S01]  /*9040*/  I2F.F64.S16 R18, R2 ;  /* 0x0000000200127312 */ /* 0x0040620000101c00 */
[----:B------:R-:W-:Y:S05]  /*9050*/  BRA `(.L_x_7445) ;  /* 0x00000d0000007947 */ /* 0x000fea0003800000 */
.L_x_7441:
        /* <DEDUP_REMOVED lines=10> */
.L_x_7449:
[----:B------:R-:W2:Y:S02]  /*9100*/  LDG.E.U16 R0, [R2.64] ;  /* 0x0000002402007981 */ /* 0x000ea4000c1e1500 */
[----:B--2---:R-:W-:-:S05]  /*9110*/  HADD2.F32 R0, -RZ, R0.H0_H0 ;  /* 0x20000000ff007230 */ /* 0x004fca0000004100 */
[----:B------:R-:W-:-:S04]  /*9120*/  FMUL.FTZ R0, R0, 1 ;  /* 0x3f80000000007820 */ /* 0x000fc80000410000 */
[----:B------:R0:W1:Y:S01]  /*9130*/  F2F.F64.F32 R18, R0 ;  /* 0x0000000000127310 */ /* 0x0000620000201800 */
[----:B------:R-:W-:Y:S05]  /*9140*/  BRA `(.L_x_7445) ;  /* 0x00000c1000007947 */ /* 0x000fea0003800000 */
.L_x_7448:
        /* <DEDUP_REMOVED lines=10> */
.L_x_7451:
[----:B------:R-:W2:Y:S02]  /*91f0*/  LDG.E.U16 R2, [R2.64] ;  /* 0x0000002402027981 */ /* 0x000ea4000c1e1500 */
[----:B--2---:R-:W-:-:S05]  /*9200*/  HADD2.F32 R0, -RZ, R2.H0_H0 ;  /* 0x20000002ff007230 */ /* 0x004fca0000004100 */
[----:B------:R-:W-:-:S04]  /*9210*/  FMUL.FTZ R0, R0, 1 ;  /* 0x3f80000000007820 */ /* 0x000fc80000410000 */
[----:B------:R0:W1:Y:S01]  /*9220*/  F2F.F64.F32 R18, R0 ;  /* 0x0000000000127310 */ /* 0x0000620000201800 */
[----:B------:R-:W-:Y:S05]  /*9230*/  BRA `(.L_x_7445) ;  /* 0x00000b2000007947 */ /* 0x000fea0003800000 */
.L_x_7450:
[----:B------:R0:W5:Y:S01]  /*9240*/  LDG.E.64 R18, [R2.64] ;  /* 0x0000002402127981 */ /* 0x000162000c1e1b00 */
[----:B------:R-:W-:Y:S05]  /*9250*/  BRA `(.L_x_7445) ;  /* 0x00000b0000007947 */ /* 0x000fea0003800000 */
.L_x_7440:
        /* <DEDUP_REMOVED lines=13> */
.L_x_7454:
[----:B------:R0:W5:Y:S01]  /*9330*/  LDG.E.64 R18, [R2.64] ;  /* 0x0000002402127981 */ /* 0x000162000c1e1b00 */
[----:B------:R-:W-:Y:S05]  /*9340*/  BRA `(.L_x_7445) ;  /* 0x00000a1000007947 */ /* 0x000fea0003800000 */
.L_x_7453:
        /* <DEDUP_REMOVED lines=28> */
.L_x_7456:
        /* <DEDUP_REMOVED lines=15> */
.L_x_7455:
[----:B------:R-:W2:Y:S02]  /*9600*/  LDG.E.U16 R0, [R2.64] ;  /* 0x0000002402007981 */ /* 0x000ea4000c1e1500 */
[----:B--2---:R-:W-:-:S05]  /*9610*/  PRMT R0, RZ, 0x5410, R0 ;  /* 0x00005410ff007816 */ /* 0x004fca0000000000 */
[----:B------:R-:W-:-:S04]  /*9620*/  FMUL.FTZ R0, R0, 1 ;  /* 0x3f80000000007820 */ /* 0x000fc80000410000 */
[----:B------:R0:W1:Y:S01]  /*9630*/  F2F.F64.F32 R18, R0 ;  /* 0x0000000000127310 */ /* 0x0000620000201800 */
[----:B------:R-:W-:Y:S05]  /*9640*/  BRA `(.L_x_7445) ;  /* 0x0000071000007947 */ /* 0x000fea0003800000 */
.L_x_7452:
        /* <DEDUP_REMOVED lines=11> */
.L_x_7459:
        /* <DEDUP_REMOVED lines=21> */
.L_x_7463:
[----:B------:R-:W-:Y:S05]  /*9850*/  BSYNC B1 ;  /* 0x0000000000017941 */ /* 0x000fea0003800000 */
.L_x_7462:
[----:B------:R-:W-:Y:S01]  /*9860*/  LEA R3, R0, 0x3b800000, 0x17 ;  /* 0x3b80000000037811 */ /* 0x000fe200078eb8ff */
[----:B------:R-:W-:-:S05]  /*9870*/  IMAD.SHL.U32 R0, R2, 0x100000, RZ ;  /* 0x0010000002007824 */ /* 0x000fca00078e00ff */
[----:B------:R-:W-:Y:S02]  /*9880*/  LOP3.LUT R0, R3, R0, R4, 0xfe, !PT ;  /* 0x0000000003007212 */ /* 0x000fe400078efe04 */
.L_x_7461:
[----:B------:R-:W-:Y:S05]  /*9890*/  BSYNC B0 ;  /* 0x0000000000007941 */ /* 0x000fea0003800000 */
.L_x_7460:
[----:B------:R-:W-:-:S04]  /*98a0*/  FMUL.FTZ R0, R0, 1 ;  /* 0x3f80000000007820 */ /* 0x000fc80000410000 */
[----:B------:R0:W1:Y:S01]  /*98b0*/  F2F.F64.F32 R18, R0 ;  /* 0x0000000000127310 */ /* 0x0000620000201800 */
[----:B------:R-:W-:Y:S05]  /*98c0*/  BRA `(.L_x_7445) ;  /* 0x0000049000007947 */ /* 0x000fea0003800000 */
.L_x_7458:
        /* <DEDUP_REMOVED lines=21> */
.L_x_7467:
[----:B------:R-:W-:Y:S05]  /*9a20*/  BSYNC B1 ;  /* 0x0000000000017941 */ /* 0x000fea0003800000 */
.L_x_7466:
[----:B------:R-:W-:Y:S01]  /*9a30*/  LEA R3, R0, 0x37800000, 0x17 ;  /* 0x3780000000037811 */ /* 0x000fe200078eb8ff */
[----:B------:R-:W-:-:S05]  /*9a40*/  IMAD.SHL.U32 R0, R2, 0x200000, RZ ;  /* 0x0020000002007824 */ /* 0x000fca00078e00ff */
[----:B------:R-:W-:Y:S02]  /*9a50*/  LOP3.LUT R0, R3, R0, R4, 0xfe, !PT ;  /* 0x0000000003007212 */ /* 0x000fe400078efe04 */
.L_x_7465:
[----:B------:R-:W-:Y:S05]  /*9a60*/  BSYNC B0 ;  /* 0x0000000000007941 */ /* 0x000fea0003800000 */
.L_x_7464:
[----:B------:R-:W-:-:S04]  /*9a70*/  FMUL.FTZ R0, R0, 1 ;  /* 0x3f80000000007820 */ /* 0x000fc80000410000 */
[----:B------:R0:W1:Y:S01]  /*9a80*/  F2F.F64.F32 R18, R0 ;  /* 0x0000000000127310 */ /* 0x0000620000201800 */
[----:B------:R-:W-:Y:S05]  /*9a90*/  BRA `(.L_x_7445) ;  /* 0x000002c000007947 */ /* 0x000fea0003800000 */
.L_x_7457:
        /* <DEDUP_REMOVED lines=14> */
.L_x_7471:
[----:B------:R-:W-:Y:S05]  /*9b80*/  BSYNC B0 ;  /* 0x0000000000007941 */ /* 0x000fea0003800000 */
.L_x_7470:
[----:B------:R-:W-:-:S04]  /*9b90*/  FMUL.FTZ R0, R0, 1 ;  /* 0x3f80000000007820 */ /* 0x000fc80000410000 */
[----:B------:R0:W1:Y:S01]  /*9ba0*/  F2F.F64.F32 R18, R0 ;  /* 0x0000000000127310 */ /* 0x0000620000201800 */
[----:B------:R-:W-:Y:S05]  /*9bb0*/  BRA `(.L_x_7445) ;  /* 0x000001a000007947 */ /* 0x000fea0003800000 */
.L_x_7444:
        /* <DEDUP_REMOVED lines=21> */
.L_x_7469:
[----:B------:R-:W2:Y:S02]  /*9d10*/  LDG.E.64 R18, [R2.64] ;  /* 0x0000002402127981 */ /* 0x000ea4000c1e1b00 */
[----:B--2---:R-:W0:Y:S01]  /*9d20*/  I2F.F64.U64 R18, R18 ;  /* 0x0000001200127312 */ /* 0x004e220000301800 */
[----:B------:R-:W-:Y:S05]  /*9d30*/  BRA `(.L_x_7445) ;  /* 0x0000002000007947 */ /* 0x000fea0003800000 */
.L_x_7468:
[----:B------:R-:W2:Y:S02]  /*9d40*/  LDG.E R2, [R2.64] ;  /* 0x0000002402027981 */ /* 0x000ea4000c1e1900 */
[----:B--2---:R0:W1:Y:S02]  /*9d50*/  I2F.F64.U32 R18, R2 ;  /* 0x0000000200127312 */ /* 0x0040640000201800 */
.L_x_7445:
        /* <DEDUP_REMOVED lines=16> */
.L_x_7475:
[----:B------:R0:W5:Y:S01]  /*9e60*/  LDG.E.U8 R0, [R4.64] ;  /* 0x0000002404007981 */ /* 0x000162000c1e1100 */
[----:B------:R-:W-:Y:S05]  /*9e70*/  BRA `(.L_x_7477) ;  /* 0x00000dc000007947 */ /* 0x000fea0003800000 */
.L_x_7474:
        /* <DEDUP_REMOVED lines=8> */
.L_x_7479:
[----:B------:R0:W5:Y:S01]  /*9f00*/  LDG.E.U8 R0, [R4.64] ;  /* 0x0000002404007981 */ /* 0x000162000c1e1100 */
[----:B------:R-:W-:Y:S05]  /*9f10*/  BRA `(.L_x_7477) ;  /* 0x00000d2000007947 */ /* 0x000fea0003800000 */
.L_x_7478:
[----:B------:R0:W5:Y:S01]  /*9f20*/  LDG.E.U16 R0, [R4.64] ;  /* 0x0000002404007981 */ /* 0x000162000c1e1500 */
[----:B------:R-:W-:Y:S05]  /*9f30*/  BRA `(.L_x_7477) ;  /* 0x00000d0000007947 */ /* 0x000fea0003800000 */
.L_x_7473:
        /* <DEDUP_REMOVED lines=10> */
.L_x_7481:
[----:B------:R-:W2:Y:S02]  /*9fe0*/  LDG.E.U16 R2, [R4.64] ;  /* 0x0000002404027981 */ /* 0x000ea4000c1e1500 */
[----:B--2---:R-:W-:-:S06]  /*9ff0*/  HADD2.F32 R2, -RZ, R2.H0_H0 ;  /* 0x20000002ff027230 */ /* 0x004fcc0000004100 */
[----:B------:R-:W0:Y:S02]  /*a000*/  F2I.S64.TRUNC R2, R2 ;  /* 0x0000000200027311 */ /* 0x000e24000020d900 */
[----:B0-----:R-:W-:Y:S01]  /*a010*/  PRMT R0, R2, 0x7610, R0 ;  /* 0x0000761002007816 */ /* 0x001fe20000000000 */
[----:B------:R-:W-:Y:S05]  /*a020*/  BRA `(.L_x_7477) ;  /* 0x00000c1000007947 */ /* 0x000fea0003800000 */
.L_x_7480:
        /* <DEDUP_REMOVED lines=10> */
.L_x_7483:
[----:B------:R-:W2:Y:S02]  /*a0d0*/  LDG.E.U16 R4, [R4.64] ;  /* 0x0000002404047981 */ /* 0x000ea4000c1e1500 */
[----:B--2---:R-:W-:-:S06]  /*a0e0*/  HADD2.F32 R2, -RZ, R4.H0_H0 ;  /* 0x20000004ff027230 */ /* 0x004fcc0000004100 */
[----:B------:R-:W0:Y:S02]  /*a0f0*/  F2I.S64.TRUNC R2, R2 ;  /* 0x0000000200027311 */ /* 0x000e24000020d900 */
[----:B0-----:R-:W-:Y:S01]  /*a100*/  PRMT R0, R2, 0x7610, R0 ;  /* 0x0000761002007816 */ /* 0x001fe20000000000 */
[----:B------:R-:W-:Y:S05]  /*a110*/  BRA `(.L_x_7477) ;  /* 0x00000b2000007947 */ /* 0x000fea0003800000 */
.L_x_7482:
[----:B------:R-:W2:Y:S02]  /*a120*/  LDG.E.64 R2, [R4.64] ;  /* 0x0000002404027981 */ /* 0x000ea4000c1e1b00 */
[----:B--2---:R-:W0:Y:S02]  /*a130*/  F2I.S64.F64.TRUNC R2, R2 ;  /* 0x0000000200027311 */ /* 0x004e24000030d900 */
[----:B0-----:R-:W-:Y:S01]  /*a140*/  PRMT R0, R2, 0x7610, R0 ;  /* 0x0000761002007816 */ /* 0x001fe20000000000 */
[----:B------:R-:W-:Y:S05]  /*a150*/  BRA `(.L_x_7477) ;  /* 0x00000ae000007947 */ /* 0x000fea0003800000 */
.L_x_7472:
        /* <DEDUP_REMOVED lines=12> */
.L_x_7486:
[----:B------:R-:W2:Y:S02]  /*a220*/  LDG.E.64 R4, [R4.64] ;  /* 0x0000002404047981 */ /* 0x000ea4000c1e1b00 */
[----:B--2---:R-:W0:Y:S02]  /*a230*/  F2I.S64.F64.TRUNC R2, R4 ;  /* 0x0000000400027311 */ /* 0x004e24000030d900 */
[----:B0-----:R-:W-:Y:S01]  /*a240*/  PRMT R0, R2, 0x7610, R0 ;  /* 0x0000761002007816 */ /* 0x001fe20000000000 */
[----:B------:R-:W-:Y:S05]  /*a250*/  BRA `(.L_x_7477) ;  /* 0x000009e000007947 */ /* 0x000fea0003800000 */
.L_x_7485:
        /* <DEDUP_REMOVED lines=28> */
.L_x_7488:
        /* <DEDUP_REMOVED lines=15> */
.L_x_7487:
[----:B------:R-:W2:Y:S02]  /*a510*/  LDG.E.U16 R2, [R4.64] ;  /* 0x0000002404027981 */ /* 0x000ea4000c1e1500 */
[----:B--2---:R-:W-:-:S06]  /*a520*/  PRMT R2, RZ, 0x5410, R2 ;  /* 0x00005410ff027816 */ /* 0x004fcc0000000002 */
[----:B------:R-:W0:Y:S02]  /*a530*/  F2I.S64.TRUNC R2, R2 ;  /* 0x0000000200027311 */ /* 0x000e24000020d900 */
[----:B0-----:R-:W-:Y:S01]  /*a540*/  PRMT R0, R2, 0x7610, R0 ;  /* 0x0000761002007816 */ /* 0x001fe20000000000 */
[----:B------:R-:W-:Y:S05]  /*a550*/  BRA `(.L_x_7477) ;  /* 0x000006e000007947 */ /* 0x000fea0003800000 */
.L_x_7484:
        /* <DEDUP_REMOVED lines=10> */
.L_x_7491:
        /* <DEDUP_REMOVED lines=21> */
.L_x_7495:
[----:B------:R-:W-:Y:S05]  /*a750*/  BSYNC B1 ;  /* 0x0000000000017941 */ /* 0x000fea0003800000 */
.L_x_7494:
[----:B------:R-:W-:Y:S01]  /*a760*/  IMAD.SHL.U32 R2, R2, 0x100000, RZ ;  /* 0x0010000002027824 */ /* 0x000fe200078e00ff */
[----:B------:R-:W-:-:S04]  /*a770*/  LEA R3, R0, 0x3b800000, 0x17 ;  /* 0x3b80000000037811 */ /* 0x000fc800078eb8ff */
[----:B------:R-:W-:Y:S02]  /*a780*/  LOP3.LUT R2, R3, R2, R4, 0xfe, !PT ;  /* 0x0000000203027212 */ /* 0x000fe400078efe04 */
.L_x_7493:
[----:B------:R-:W-:Y:S05]  /*a790*/  BSYNC B0 ;  /* 0x0000000000007941 */ /* 0x000fea0003800000 */
.L_x_7492:
[----:B------:R-:W0:Y:S02]  /*a7a0*/  F2I.S64.TRUNC R2, R2 ;  /* 0x0000000200027311 */ /* 0x000e24000020d900 */
[----:B0-----:R-:W-:Y:S01]  /*a7b0*/  PRMT R0, R2, 0x7610, R0 ;  /* 0x0000761002007816 */ /* 0x001fe20000000000 */
[----:B------:R-:W-:Y:S05]  /*a7c0*/  BRA `(.L_x_7477) ;  /* 0x0000047000007947 */ /* 0x000fea0003800000 */
.L_x_7490:
        /* <DEDUP_REMOVED lines=21> */
.L_x_7499:
[----:B------:R-:W-:Y:S05]  /*a920*/  BSYNC B1 ;  /* 0x0000000000017941 */ /* 0x000fea0003800000 */
.L_x_7498:
[----:B------:R-:W-:Y:S01]  /*a930*/  IMAD.SHL.U32 R2, R2, 0x200000, RZ ;  /* 0x0020000002027824 */ /* 0x000fe200078e00ff */
[----:B------:R-:W-:-:S04]  /*a940*/  LEA R3, R0, 0x37800000, 0x17 ;  /* 0x3780000000037811 */ /* 0x000fc800078eb8ff */
[----:B------:R-:W-:Y:S02]  /*a950*/  LOP3.LUT R2, R3, R2, R4, 0xfe, !PT ;  /* 0x0000000203027212 */ /* 0x000fe400078efe04 */
.L_x_7497:
[----:B------:R-:W-:Y:S05]  /*a960*/  BSYNC B0 ;  /* 0x0000000000007941 */ /* 0x000fea0003800000 */
.L_x_7496:
[----:B------:R-:W0:Y:S02]  /*a970*/  F2I.S64.TRUNC R2, R2 ;  /* 0x0000000200027311 */ /* 0x000e24000020d900 */
[----:B0-----:R-:W-:Y:S01]  /*a980*/  PRMT R0, R2, 0x7610, R0 ;  /* 0x0000761002007816 */ /* 0x001fe20000000000 */
[----:B------:R-:W-:Y:S05]  /*a990*/  BRA `(.L_x_7477) ;  /* 0x000002a000007947 */ /* 0x000fea0003800000 */
.L_x_7489:
        /* <DEDUP_REMOVED lines=14> */
.L_x_7503:
[----:B------:R-:W-:Y:S05]  /*aa80*/  BSYNC B0 ;  /* 0x0000000000007941 */ /* 0x000fea0003800000 */
.L_x_7502:
[----:B------:R-:W0:Y:S02]  /*aa90*/  F2I.S64.TRUNC R2, R2 ;  /* 0x0000000200027311 */ /* 0x000e24000020d900 */
[----:B0-----:R-:W-:Y:S01]  /*aaa0*/  PRMT R0, R2, 0x7610, R0 ;  /* 0x0000761002007816 */ /* 0x001fe20000000000 */
[----:B------:R-:W-:Y:S05]  /*aab0*/  BRA `(.L_x_7477) ;  /* 0x0000018000007947 */ /* 0x000fea0003800000 */
.L_x_7476:
        /* <DEDUP_REMOVED lines=21> */
.L_x_7501:
[----:B------:R0:W5:Y:S01]  /*ac10*/  LDG.E.U8 R0, [R4.64] ;  /* 0x0000002404007981 */ /* 0x000162000c1e1100 */
[----:B------:R-:W-:Y:S05]  /*ac20*/  BRA `(.L_x_7477) ;  /* 0x0000001000007947 */ /* 0x000fea0003800000 */
.L_x_7500:
[----:B------:R0:W5:Y:S02]  /*ac30*/  LDG.E.U8 R0, [R4.64] ;  /* 0x0000002404007981 */ /* 0x000164000c1e1100 */
.L_x_7477:
        /* <DEDUP_REMOVED lines=21> */
.L_x_7507:
[----:B-1----:R-:W1:Y:S02]  /*ad90*/  F2I.S64.F64.TRUNC R4, R4 ;  /* 0x0000000400047311 */ /* 0x002e64000030d900 */
[----:B01----:R-:W-:-:S05]  /*ada0*/  IMAD.MOV.U32 R3, RZ, RZ, R4 ;  /* 0x000000ffff037224 */ /* 0x003fca00078e0004 */
[----:B------:R0:W-:Y:S01]  /*adb0*/  STG.E.U8 [R16.64], R3 ;  /* 0x0000000310007986 */ /* 0x0001e2000c101124 */
[----:B------:R-:W-:Y:S05]  /*adc0*/  BRA `(.L_x_7509) ;  /* 0x00000ed000007947 */ /* 0x000fea0003800000 */
.L_x_7506:
        /* <DEDUP_REMOVED lines=9> */
.L_x_7511:
[----:B-1----:R-:W1:Y:S02]  /*ae60*/  F2I.F64.TRUNC R5, R4 ;  /* 0x0000000400057311 */ /* 0x002e64000030d100 */
[----:B-1----:R1:W-:Y:S01]  /*ae70*/  STG.E [R16.64], R5 ;  /* 0x0000000510007986 */ /* 0x0023e2000c101924 */
[----:B------:R-:W-:Y:S05]  /*ae80*/  BRA `(.L_x_7509) ;  /* 0x00000e1000007947 */ /* 0x000fea0003800000 */
.L_x_7510:
[----:B-1----:R-:W1:Y:S02]  /*ae90*/  F2I.F64.TRUNC R5, R4 ;  /* 0x0000000400057311 */ /* 0x002e64000030d100 */
[----:B-1----:R1:W-:Y:S01]  /*aea0*/  STG.E.U16 [R16.64], R5 ;  /* 0x0000000510007986 */ /* 0x0023e2000c101524 */
[----:B------:R-:W-:Y:S05]  /*aeb0*/  BRA `(.L_x_7509) ;  /* 0x00000de000007947 */ /* 0x000fea0003800000 */
.L_x_7505:
        /* <DEDUP_REMOVED lines=11> */
.L_x_7513:
[----:B-1----:R-:W1:Y:S01]  /*af70*/  F2F.F32.F64 R0, R4 ;  /* 0x0000000400007310 */ /* 0x002e620000301000 */
[----:B------:R-:W1:-:S14]  /*af80*/  DSETP.GEU.AND P0, PT, |R4|, c[0x2][0x0], PT ;  /* 0x008000000400762a */ /* 0x000e5c0003f0e200 */
[----:B-1----:R-:W-:-:S05]  /*af90*/  @!P0 FMUL R0, R0, 1.175494350822287508e-38 ;  /* 0x0080000000008820 */ /* 0x002fca0000400000 */
[----:B------:R-:W-:-:S05]  /*afa0*/  F2FP.PACK_AB R0, RZ, R0 ;  /* 0x00000000ff00723e */ /* 0x000fca00000000ff */
[----:B------:R1:W-:Y:S01]  /*afb0*/  STG.E.U16 [R16.64], R0 ;  /* 0x0000000010007986 */ /* 0x0003e2000c101524 */
[----:B------:R-:W-:Y:S05]  /*afc0*/  BRA `(.L_x_7509) ;  /* 0x00000cd000007947 */ /* 0x000fea0003800000 */
.L_x_7512:
        /* <DEDUP_REMOVED lines=12> */
.L_x_7515:
[----:B-1----:R-:W1:Y:S01]  /*b090*/  F2F.F32.F64 R0, R4 ;  /* 0x0000000400007310 */ /* 0x002e620000301000 */
[----:B------:R-:W1:-:S14]  /*b0a0*/  DSETP.GEU.AND P0, PT, |R4|, c[0x2][0x0], PT ;  /* 0x008000000400762a */ /* 0x000e5c0003f0e200 */
[----:B-1----:R-:W-:-:S05]  /*b0b0*/  @!P0 FMUL R0, R0, 1.175494350822287508e-38 ;  /* 0x0080000000008820 */ /* 0x002fca0000400000 */
[----:B0-----:R-:W-:-:S04]  /*b0c0*/  F2FP.PACK_AB R3, RZ, R0 ;  /* 0x00000000ff03723e */ /* 0x001fc800000000ff */
[----:B------:R-:W-:-:S05]  /*b0d0*/  PRMT R3, R3, 0x5410, RZ ;  /* 0x0000541003037816 */ /* 0x000fca00000000ff */
[----:B------:R0:W-:Y:S01]  /*b0e0*/  STG.E [R16.64], R3 ;  /* 0x0000000310007986 */ /* 0x0001e2000c101924 */
[----:B------:R-:W-:Y:S05]  /*b0f0*/  BRA `(.L_x_7509) ;  /* 0x00000ba000007947 */ /* 0x000fea0003800000 */
.L_x_7514:
[----:B-1----:R1:W-:Y:S01]  /*b100*/  STG.E.64 [R16.64], R4 ;  /* 0x0000000410007986 */ /* 0x0023e2000c101b24 */
[----:B------:R-:W-:Y:S05]  /*b110*/  BRA `(.L_x_7509) ;  /* 0x00000b8000007947 */ /* 0x000fea0003800000 */
.L_x_7504:
        /* <DEDUP_REMOVED lines=12> */
.L_x_7518:
[----:B------:R-:W-:-:S05]  /*b1e0*/  CS2R R6, SRZ ;  /* 0x0000000000067805 */ /* 0x000fca000001ff00 */
[----:B-1----:R1:W-:Y:S01]  /*b1f0*/  STG.E.128 [R16.64], R4 ;  /* 0x0000000410007986 */ /* 0x0023e2000c101d24 */
[----:B------:R-:W-:Y:S05]  /*b200*/  BRA `(.L_x_7509) ;  /* 0x00000a9000007947 */ /* 0x000fea0003800000 */
.L_x_7517:
        /* <DEDUP_REMOVED lines=23> */
.L_x_7522:
[----:B------:R-:W-:Y:S05]  /*b380*/  BSYNC B0 ;  /* 0x0000000000007941 */ /* 0x000fea0003800000 */
.L_x_7521:
[----:B------:R-:W-:-:S05]  /*b390*/  LOP3.LUT R3, R0, R3, RZ, 0xfc, !PT ;  /* 0x0000000300037212 */ /* 0x000fca00078efcff */
[----:B------:R0:W-:Y:S01]  /*b3a0*/  STG.E.U8 [R16.64], R3 ;  /* 0x0000000310007986 */ /* 0x0001e2000c101124 */
[----:B------:R-:W-:Y:S05]  /*b3b0*/  BRA `(.L_x_7509) ;  /* 0x000008e000007947 */ /* 0x000fea0003800000 */
.L_x_7520:
        /* <DEDUP_REMOVED lines=15> */
.L_x_7524:
[----:B------:R-:W-:Y:S01]  /*b4b0*/  IMAD.MOV.U32 R0, RZ, RZ, 0x7f ;  /* 0x0000007fff007424 */ /* 0x000fe200078e00ff */
[----:B------:R-:W-:-:S04]  /*b4c0*/  ISETP.GT.U32.AND P0, PT, R2, 0x7f800000, PT ;  /* 0x7f8000000200780c */ /* 0x000fc80003f04070 */
[----:B------:R-:W-:-:S04]  /*b4d0*/  SEL R0, R0, 0x7c, P0 ;  /* 0x0000007c00007807 */ /* 0x000fc80000000000 */
.L_x_7525:
[----:B------:R-:W-:Y:S05]  /*b4e0*/  BSYNC B0 ;  /* 0x0000000000007941 */ /* 0x000fea0003800000 */
.L_x_7523:
[----:B------:R-:W-:-:S04]  /*b4f0*/  LOP3.LUT R2, R3, 0x80000000, RZ, 0xc0, !PT ;  /* 0x8000000003027812 */ /* 0x000fc800078ec0ff */
[----:B------:R-:W-:-:S04]  /*b500*/  SHF.R.U32.HI R3, RZ, 0x18, R2 ;  /* 0x00000018ff037819 */ /* 0x000fc80000011602 */
[----:B------:R-:W-:-:S05]  /*b510*/  LOP3.LUT R3, R0, R3, RZ, 0xfc, !PT ;  /* 0x0000000300037212 */ /* 0x000fca00078efcff */
[----:B------:R0:W-:Y:S01]  /*b520*/  STG.E.U8 [R16.64], R3 ;  /* 0x0000000310007986 */ /* 0x0001e2000c101124 */
[----:B------:R-:W-:Y:S05]  /*b530*/  BRA `(.L_x_7509) ;  /* 0x0000076000007947 */ /* 0x000fea0003800000 */
.L_x_7519:
[----:B-1----:R-:W1:Y:S01]  /*b540*/  F2F.F32.F64 R0, R4 ;  /* 0x0000000400007310 */ /* 0x002e620000301000 */
[----:B------:R-:W1:-:S14]  /*b550*/  DSETP.GEU.AND P0, PT, |R4|, c[0x2][0x0], PT ;  /* 0x008000000400762a */ /* 0x000e5c0003f0e200 */
[----:B-1----:R-:W-:-:S05]  /*b560*/  @!P0 FMUL R0, R0, 1.175494350822287508e-38 ;  /* 0x0080000000008820 */ /* 0x002fca0000400000 */
[----:B------:R-:W-:-:S05]  /*b570*/  F2FP.BF16.PACK_AB R0, RZ, R0 ;  /* 0x00000000ff00723e */ /* 0x000fca00000010ff */
[----:B------:R1:W-:Y:S01]  /*b580*/  STG.E.U16 [R16.64], R0 ;  /* 0x0000000010007986 */ /* 0x0003e2000c101524 */
[----:B------:R-:W-:Y:S05]  /*b590*/  BRA `(.L_x_7509) ;  /* 0x0000070000007947 */ /* 0x000fea0003800000 */
.L_x_7516:
        /* <DEDUP_REMOVED lines=11> */
.L_x_7528:
        /* <DEDUP_REMOVED lines=19> */
.L_x_7531:
[----:B------:R-:W-:-:S04]  /*b780*/  LOP3.LUT R2, R3, 0x80000000, RZ, 0xc0, !PT ;  /* 0x8000000003027812 */ /* 0x000fc800078ec0ff */
[----:B------:R-:W-:-:S04]  /*b790*/  SHF.R.U32.HI R3, RZ, 0x18, R2 ;  /* 0x00000018ff037819 */ /* 0x000fc80000011602 */
[----:B------:R-:W-:-:S04]  /*b7a0*/  LOP3.LUT R0, R0, R3, RZ, 0xfc, !PT ;  /* 0x0000000300007212 */ /* 0x000fc800078efcff */
[----:B------:R-:W-:Y:S02]  /*b7b0*/  PRMT R8, R0, 0x7610, R8 ;  /* 0x0000761000087816 */ /* 0x000fe40000000008 */
.L_x_7530:
[----:B------:R-:W-:Y:S05]  /*b7c0*/  BSYNC B0 ;  /* 0x0000000000007941 */ /* 0x000fea0003800000 */
.L_x_7529:
[----:B------:R0:W-:Y:S01]  /*b7d0*/  STG.E.U8 [R16.64], R8 ;  /* 0x0000000810007986 */ /* 0x0001e2000c101124 */
[----:B------:R-:W-:Y:S05]  /*b7e0*/  BRA `(.L_x_7509) ;  /* 0x000004b000007947 */ /* 0x000fea0003800000 */
.L_x_7527:
        /* <DEDUP_REMOVED lines=19> */
.L_x_7534:
[----:B------:R-:W-:-:S04]  /*b920*/  LOP3.LUT R2, R3, 0x80000000, RZ, 0xc0, !PT ;  /* 0x8000000003027812 */ /* 0x000fc800078ec0ff */
[----:B------:R-:W-:-:S04]  /*b930*/  SHF.R.U32.HI R3, RZ, 0x18, R2 ;  /* 0x00000018ff037819 */ /* 0x000fc80000011602 */
[----:B------:R-:W-:-:S04]  /*b940*/  LOP3.LUT R0, R0, R3, RZ, 0xfc, !PT ;  /* 0x0000000300007212 */ /* 0x000fc800078efcff */
[----:B------:R-:W-:Y:S02]  /*b950*/  PRMT R8, R0, 0x7610, R8 ;  /* 0x0000761000087816 */ /* 0x000fe40000000008 */
.L_x_7533:
[----:B------:R-:W-:Y:S05]  /*b960*/  BSYNC B0 ;  /* 0x0000000000007941 */ /* 0x000fea0003800000 */
.L_x_7532:
[----:B------:R0:W-:Y:S01]  /*b970*/  STG.E.U8 [R16.64], R8 ;  /* 0x0000000810007986 */ /* 0x0001e2000c101124 */
[----:B------:R-:W-:Y:S05]  /*b980*/  BRA `(.L_x_7509) ;  /* 0x0000031000007947 */ /* 0x000fea0003800000 */
.L_x_7526:
        /* <DEDUP_REMOVED lines=24> */
.L_x_7508:
        /* <DEDUP_REMOVED lines=20> */
.L_x_7536:
[----:B-1----:R-:W1:Y:S02]  /*bc50*/  F2I.U64.F64.TRUNC R4, R4 ;  /* 0x0000000400047311 */ /* 0x002e64000030d800 */
[----:B-1----:R1:W-:Y:S01]  /*bc60*/  STG.E.64 [R16.64], R4 ;  /* 0x0000000410007986 */ /* 0x0023e2000c101b24 */
[----:B------:R-:W-:Y:S05]  /*bc70*/  BRA `(.L_x_7509) ;  /* 0x0000002000007947 */ /* 0x000fea0003800000 */
.L_x_7535:
[----:B-1----:R-:W1:Y:S02]  /*bc80*/  F2I.U32.F64.TRUNC R5, R4 ;  /* 0x0000000400057311 */ /* 0x002e64000030d000 */
[----:B-1----:R1:W-:Y:S02]  /*bc90*/  STG.E [R16.64], R5 ;  /* 0x0000000510007986 */ /* 0x0023e4000c101924 */
.L_x_7509:
[----:B------:R-:W-:Y:S02]  /*bca0*/  IADD3 R23, R23, 0x80, RZ ;  /* 0x0000008017177810 */ /* 0x000fe40007ffe0ff */
.L_x_7340:
[----:B------:R-:W-:Y:S05]  /*bcb0*/  BSYNC B6 ;  /* 0x0000000000067941 */ /* 0x000fea0003800000 */
.L_x_7339:
        /* <DEDUP_REMOVED lines=257> */
.L_x_7537:
        /* <DEDUP_REMOVED lines=19> */
.L_x_7541:
[----:B------:R-:W2:Y:S02]  /*ce00*/  LDG.E.U8 R2, [R2.64] ;  /* 0x0000002402027981 */ /* 0x000ea4000c1e1100 */
[----:B--2---:R0:W1:Y:S01]  /*ce10*/  I2F.F64.U16 R18, R2 ;  /* 0x0000000200127312 */ /* 0x0040620000101800 */
[----:B------:R-:W-:Y:S05]  /*ce20*/  BRA `(.L_x_7543) ;  /* 0x00000df000007947 */ /* 0x000fea0003800000 */
.L_x_7540:
        /* <DEDUP_REMOVED lines=9> */
.L_x_7545:
[----:B------:R-:W2:Y:S02]  /*cec0*/  LDG.E R2, [R2.64] ;  /* 0x0000002402027981 */ /* 0x000ea4000c1e1900 */
[----:B--2---:R0:W1:Y:S01]  /*ced0*/  I2F.F64 R18, R2 ;  /* 0x0000000200127312 */ /* 0x0040620000201c00 */
[----:B------:R-:W-:Y:S05]  /*cee0*/  BRA `(.L_x_7543) ;  /* 0x00000d3000007947 */ /* 0x000fea0003800000 */
.L_x_7544:
[----:B------:R-:W2:Y:S02]  /*cef0*/  LDG.E.U16 R2, [R2.64] ;  /* 0x0000002402027981 */ /* 0x000ea4000c1e1500 */
[----:B--2---:R0:W1:Y:S01]  /*cf00*/  I2F.F64.S16 R18, R2 ;  /* 0x0000000200127312 */ /* 0x0040620000101c00 */
[----:B------:R-:W-:Y:S05]  /*cf10*/  BRA `(.L_x_7543) ;  /* 0x00000d0000007947 */ /* 0x000fea0003800000 */
.L_x_7539:
        /* <DEDUP_REMOVED lines=10> */
.L_x_7547:
[----:B------:R-:W2:Y:S02]  /*cfc0*/  LDG.E.U16 R0, [R2.64] ;  /* 0x0000002402007981 */ /* 0x000ea4000c1e1500 */
[----:B--2---:R-:W-:-:S05]  /*cfd0*/  HADD2.F32 R0, -RZ, R0.H0_H0 ;  /* 0x20000000ff007230 */ /* 0x004fca0000004100 */
[----:B------:R-:W-:-:S04]  /*cfe0*/  FMUL.FTZ R0, R0, 1 ;  /* 0x3f80000000007820 */ /* 0x000fc80000410000 */
[----:B------:R0:W1:Y:S01]  /*cff0*/  F2F.F64.F32 R18, R0 ;  /* 0x0000000000127310 */ /* 0x0000620000201800 */
[----:B------:R-:W-:Y:S05]  /*d000*/  BRA `(.L_x_7543) ;  /* 0x00000c1000007947 */ /* 0x000fea0003800000 */
.L_x_7546:
        /* <DEDUP_REMOVED lines=10> */
.L_x_7549:
[----:B------:R-:W2:Y:S02]  /*d0b0*/  LDG.E.U16 R2, [R2.64] ;  /* 0x0000002402027981 */ /* 0x000ea4000c1e1500 */
[----:B--2---:R-:W-:-:S05]  /*d0c0*/  HADD2.F32 R0, -RZ, R2.H0_H0 ;  /* 0x20000002ff007230 */ /* 0x004fca0000004100 */
[----:B------:R-:W-:-:S04]  /*d0d0*/  FMUL.FTZ R0, R0, 1 ;  /* 0x3f80000000007820 */ /* 0x000fc80000410000 */
[----:B------:R0:W1:Y:S01]  /*d0e0*/  F2F.F64.F32 R18, R0 ;  /* 0x0000000000127310 */ /* 0x0000620000201800 */
[----:B------:R-:W-:Y:S05]  /*d0f0*/  BRA `(.L_x_7543) ;  /* 0x00000b2000007947 */ /* 0x000fea0003800000 */
.L_x_7548:
[----:B------:R0:W5:Y:S01]  /*d100*/  LDG.E.64 R18, [R2.64] ;  /* 0x0000002402127981 */ /* 0x000162000c1e1b00 */
[----:B------:R-:W-:Y:S05]  /*d110*/  BRA `(.L_x_7543) ;  /* 0x00000b0000007947 */ /* 0x000fea0003800000 */
.L_x_7538:
        /* <DEDUP_REMOVED lines=13> */
.L_x_7552:
[----:B------:R0:W5:Y:S01]  /*d1f0*/  LDG.E.64 R18, [R2.64] ;  /* 0x0000002402127981 */ /* 0x000162000c1e1b00 */
[----:B------:R-:W-:Y:S05]  /*d200*/  BRA `(.L_x_7543) ;  /* 0x00000a1000007947 */ /* 0x000fea0003800000 */
.L_x_7551:
        /* <DEDUP_REMOVED lines=28> */
.L_x_7554:
        /* <DEDUP_REMOVED lines=15> */
.L_x_7553:
[----:B------:R-:W2:Y:S02]  /*d4c0*/  LDG.E.U16 R0, [R2.64] ;  /* 0x0000002402007981 */ /* 0x000ea4000c1e1500 */
[----:B--2---:R-:W-:-:S05]  /*d4d0*/  PRMT R0, RZ, 0x5410, R0 ;  /* 0x00005410ff007816 */ /* 0x004fca0000000000 */
[----:B------:R-:W-:-:S04]  /*d4e0*/  FMUL.FTZ R0, R0, 1 ;  /* 0x3f80000000007820 */ /* 0x000fc80000410000 */
[----:B------:R0:W1:Y:S01]  /*d4f0*/  F2F.F64.F32 R18, R0 ;  /* 0x0000000000127310 */ /* 0x0000620000201800 */
[----:B------:R-:W-:Y:S05]  /*d500*/  BRA `(.L_x_7543) ;  /* 0x0000071000007947 */ /* 0x000fea0003800000 */
.L_x_7550:
        /* <DEDUP_REMOVED lines=11> */
.L_x_7557:
        /* <DEDUP_REMOVED lines=21> */
.L_x_7561:
[----:B------:R-:W-:Y:S05]  /*d710*/  BSYNC B1 ;  /* 0x0000000000017941 */ /* 0x000fea0003800000 */
.L_x_7560:
[----:B------:R-:W-:Y:S01]  /*d720*/  LEA R3, R0, 0x3b800000, 0x17 ;  /* 0x3b80000000037811 */ /* 0x000fe200078eb8ff */
[----:B------:R-:W-:-:S05]  /*d730*/  IMAD.SHL.U32 R0, R2, 0x100000, RZ ;  /* 0x0010000002007824 */ /* 0x000fca00078e00ff */
[----:B------:R-:W-:Y:S02]  /*d740*/  LOP3.LUT R0, R3, R0, R4, 0xfe, !PT ;  /* 0x0000000003007212 */ /* 0x000fe400078efe04 */
.L_x_7559:
[----:B------:R-:W-:Y:S05]  /*d750*/  BSYNC B0 ;  /* 0x0000000000007941 */ /* 0x000fea0003800000 */
.L_x_7558:
[----:B------:R-:W-:-:S04]  /*d760*/  FMUL.FTZ R0, R0, 1 ;  /* 0x3f80000000007820 */ /* 0x000fc80000410000 */
[----:B------:R0:W1:Y:S01]  /*d770*/  F2F.F64.F32 R18, R0 ;  /* 0x0000000000127310 */ /* 0x0000620000201800 */
[----:B------:R-:W-:Y:S05]  /*d780*/  BRA `(.L_x_7543) ;  /* 0x0000049000007947 */ /* 0x000fea0003800000 */
.L_x_7556:
        /* <DEDUP_REMOVED lines=21> */
.L_x_7565:
[----:B------:R-:W-:Y:S05]  /*d8e0*/  BSYNC B1 ;  /* 0x0000000000017941 */ /* 0x000fea0003800000 */
.L_x_7564:
[----:B------:R-:W-:Y:S01]  /*d8f0*/  LEA R3, R0, 0x37800000, 0x17 ;  /* 0x3780000000037811 */ /* 0x000fe200078eb8ff */
[----:B------:R-:W-:-:S05]  /*d900*/  IMAD.SHL.U32 R0, R2, 0x200000, RZ ;  /* 0x0020000002007824 */ /* 0x000fca00078e00ff */
[----:B------:R-:W-:Y:S02]  /*d910*/  LOP3.LUT R0, R3, R0, R4, 0xfe, !PT ;  /* 0x0000000003007212 */ /* 0x000fe400078efe04 */
.L_x_7563:
[----:B------:R-:W-:Y:S05]  /*d920*/  BSYNC B0 ;  /* 0x0000000000007941 */ /* 0x000fea0003800000 */
.L_x_7562:
[----:B------:R-:W-:-:S04]  /*d930*/  FMUL.FTZ R0, R0, 1 ;  /* 0x3f80000000007820 */ /* 0x000fc80000410000 */
[----:B------:R0:W1:Y:S01]  /*d940*/  F2F.F64.F32 R18, R0 ;  /* 0x0000000000127310 */ /* 0x0000620000201800 */
[----:B------:R-:W-:Y:S05]  /*d950*/  BRA `(.L_x_7543) ;  /* 0x000002c000007947 */ /* 0x000fea0003800000 */
.L_x_7555:
        /* <DEDUP_REMOVED lines=14> */
.L_x_7569:
[----:B------:R-:W-:Y:S05]  /*da40*/  BSYNC B0 ;  /* 0x0000000000007941 */ /* 0x000fea0003800000 */
.L_x_7568:
[----:B------:R-:W-:-:S04]  /*da50*/  FMUL.FTZ R0, R0, 1 ;  /* 0x3f80000000007820 */ /* 0x000fc80000410000 */
[----:B------:R0:W1:Y:S01]  /*da60*/  F2F.F64.F32 R18, R0 ;  /* 0x0000000000127310 */ /* 0x0000620000201800 */
[----:B------:R-:W-:Y:S05]  /*da70*/  BRA `(.L_x_7543) ;  /* 0x000001a000007947 */ /* 0x000fea0003800000 */
.L_x_7542:
        /* <DEDUP_REMOVED lines=21> */
.L_x_7567:
[----:B------:R-:W2:Y:S02]  /*dbd0*/  LDG.E.64 R18, [R2.64] ;  /* 0x0000002402127981 */ /* 0x000ea4000c1e1b00 */
[----:B--2---:R-:W0:Y:S01]  /*dbe0*/  I2F.F64.U64 R18, R18 ;  /* 0x0000001200127312 */ /* 0x004e220000301800 */
[----:B------:R-:W-:Y:S05]  /*dbf0*/  BRA `(.L_x_7543) ;  /* 0x0000002000007947 */ /* 0x000fea0003800000 */
.L_x_7566:
[----:B------:R-:W2:Y:S02]  /*dc00*/  LDG.E R2, [R2.64] ;  /* 0x0000002402027981 */ /* 0x000ea4000c1e1900 */
[----:B--2---:R0:W1:Y:S02]  /*dc10*/  I2F.F64.U32 R18, R2 ;  /* 0x0000000200127312 */ /* 0x0040640000201800 */
.L_x_7543:
        /* <DEDUP_REMOVED lines=16> */
.L_x_7573:
[----:B------:R0:W5:Y:S01]  /*dd20*/  LDG.E.U8 R0, [R22.64] ;  /* 0x0000002416007981 */ /* 0x000162000c1e1100 */
[----:B------:R-:W-:Y:S05]  /*dd30*/  BRA `(.L_x_7575) ;  /* 0x00000dc000007947 */ /* 0x000fea0003800000 */
.L_x_7572:
        /* <DEDUP_REMOVED lines=8> */
.L_x_7577:
[----:B------:R0:W5:Y:S01]  /*ddc0*/  LDG.E.U8 R0, [R22.64] ;  /* 0x0000002416007981 */ /* 0x000162000c1e1100 */
[----:B------:R-:W-:Y:S05]  /*ddd0*/  BRA `(.L_x_7575) ;  /* 0x00000d2000007947 */ /* 0x000fea0003800000 */
.L_x_7576:
[----:B------:R0:W5:Y:S01]  /*dde0*/  LDG.E.U16 R0, [R22.64] ;  /* 0x0000002416007981 */ /* 0x000162000c1e1500 */
[----:B------:R-:W-:Y:S05]  /*ddf0*/  BRA `(.L_x_7575) ;  /* 0x00000d0000007947 */ /* 0x000fea0003800000 */
.L_x_7571:
        /* <DEDUP_REMOVED lines=10> */
.L_x_7579:
[----:B------:R-:W2:Y:S02]  /*dea0*/  LDG.E.U16 R2, [R22.64] ;  /* 0x0000002416027981 */ /* 0x000ea4000c1e1500 */
[----:B--2---:R-:W-:-:S06]  /*deb0*/  HADD2.F32 R2, -RZ, R2.H0_H0 ;  /* 0x20000002ff027230 */ /* 0x004fcc0000004100 */
[----:B------:R-:W0:Y:S02]  /*dec0*/  F2I.S64.TRUNC R2, R2 ;  /* 0x0000000200027311 */ /* 0x000e24000020d900 */
[----:B0-----:R-:W-:Y:S01]  /*ded0*/  PRMT R0, R2, 0x7610, R0 ;  /* 0x0000761002007816 */ /* 0x001fe20000000000 */
[----:B------:R-:W-:Y:S05]  /*dee0*/  BRA `(.L_x_7575) ;  /* 0x00000c1000007947 */ /* 0x000fea0003800000 */
.L_x_7578:
        /* <DEDUP_REMOVED lines=10> */
.L_x_7581:
[----:B------:R-:W2:Y:S02]  /*df90*/  LDG.E.U16 R22, [R22.64] ;  /* 0x0000002416167981 */ /* 0x000ea4000c1e1500 */
[----:B--2---:R-:W-:-:S06]  /*dfa0*/  HADD2.F32 R2, -RZ, R22.H0_H0 ;  /* 0x20000016ff027230 */ /* 0x004fcc0000004100 */
[----:B------:R-:W0:Y:S02]  /*dfb0*/  F2I.S64.TRUNC R2, R2 ;  /* 0x0000000200027311 */ /* 0x000e24000020d900 */
[----:B0-----:R-:W-:Y:S01]  /*dfc0*/  PRMT R0, R2, 0x7610, R0 ;  /* 0x0000761002007816 */ /* 0x001fe20000000000 */
[----:B------:R-:W-:Y:S05]  /*dfd0*/  BRA `(.L_x_7575) ;  /* 0x00000b2000007947 */ /* 0x000fea0003800000 */
.L_x_7580:
[----:B------:R-:W2:Y:S02]  /*dfe0*/  LDG.E.64 R2, [R22.64] ;  /* 0x0000002416027981 */ /* 0x000ea4000c1e1b00 */
[----:B--2---:R-:W0:Y:S02]  /*dff0*/  F2I.S64.F64.TRUNC R2, R2 ;  /* 0x0000000200027311 */ /* 0x004e24000030d900 */
[----:B0-----:R-:W-:Y:S01]  /*e000*/  PRMT R0, R2, 0x7610, R0 ;  /* 0x0000761002007816 */ /* 0x001fe20000000000 */
[----:B------:R-:W-:Y:S05]  /*e010*/  BRA `(.L_x_7575) ;  /* 0x00000ae000007947 */ /* 0x000fea0003800000 */
.L_x_7570:
        /* <DEDUP_REMOVED lines=12> */
.L_x_7584:
[----:B------:R-:W2:Y:S02]  /*e0e0*/  LDG.E.64 R22, [R22.64] ;  /* 0x0000002416167981 */ /* 0x000ea4000c1e1b00 */
[----:B--2---:R-:W0:Y:S02]  /*e0f0*/  F2I.S64.F64.TRUNC R2, R22 ;  /* 0x0000001600027311 */ /* 0x004e24000030d900 */
[----:B0-----:R-:W-:Y:S01]  /*e100*/  PRMT R0, R2, 0x7610, R0 ;  /* 0x0000761002007816 */ /* 0x001fe20000000000 */
[----:B------:R-:W-:Y:S05]  /*e110*/  BRA `(.L_x_7575) ;  /* 0x000009e000007947 */ /* 0x000fea0003800000 */
.L_x_7583:
        /* <DEDUP_REMOVED lines=28> */
.L_x_7586:
        /* <DEDUP_REMOVED lines=15> */
.L_x_7585:
[----:B------:R-:W2:Y:S02]  /*e3d0*/  LDG.E.U16 R2, [R22.64] ;  /* 0x0000002416027981 */ /* 0x000ea4000c1e1500 */
[----:B--2---:R-:W-:-:S06]  /*e3e0*/  PRMT R2, RZ, 0x5410, R2 ;  /* 0x00005410ff027816 */ /* 0x004fcc0000000002 */
[----:B------:R-:W0:Y:S02]  /*e3f0*/  F2I.S64.TRUNC R2, R2 ;  /* 0x0000000200027311 */ /* 0x000e24000020d900 */
[----:B0-----:R-:W-:Y:S01]  /*e400*/  PRMT R0, R2, 0x7610, R0 ;  /* 0x0000761002007816 */ /* 0x001fe20000000000 */
[----:B------:R-:W-:Y:S05]  /*e410*/  BRA `(.L_x_7575) ;  /* 0x000006e000007947 */ /* 0x000fea0003800000 */
.L_x_7582:
        /* <DEDUP_REMOVED lines=10> */
.L_x_7589:
        /* <DEDUP_REMOVED lines=21> */
.L_x_7593:
[----:B------:R-:W-:Y:S05]  /*e610*/  BSYNC B1 ;  /* 0x0000000000017941 */ /* 0x000fea0003800000 */
.L_x_7592:
[----:B------:R-:W-:Y:S01]  /*e620*/  IMAD.SHL.U32 R2, R2, 0x100000, RZ ;  /* 0x0010000002027824 */ /* 0x000fe200078e00ff */
[----:B------:R-:W-:-:S04]  /*e630*/  LEA R3, R0, 0x3b800000, 0x17 ;  /* 0x3b80000000037811 */ /* 0x000fc800078eb8ff */
[----:B------:R-:W-:Y:S02]  /*e640*/  LOP3.LUT R2, R3, R2, R4, 0xfe, !PT ;  /* 0x0000000203027212 */ /* 0x000fe400078efe04 */
.L_x_7591:
[----:B------:R-:W-:Y:S05]  /*e650*/  BSYNC B0 ;  /* 0x0000000000007941 */ /* 0x000fea0003800000 */
.L_x_7590:
[----:B------:R-:W0:Y:S02]  /*e660*/  F2I.S64.TRUNC R2, R2 ;  /* 0x0000000200027311 */ /* 0x000e24000020d900 */
[----:B0-----:R-:W-:Y:S01]  /*e670*/  PRMT R0, R2, 0x7610, R0 ;  /* 0x0000761002007816 */ /* 0x001fe20000000000 */
[----:B------:R-:W-:Y:S05]  /*e680*/  BRA `(.L_x_7575) ;  /* 0x0000047000007947 */ /* 0x000fea0003800000 */
.L_x_7588:
        /* <DEDUP_REMOVED lines=21> */
.L_x_7597:
[----:B------:R-:W-:Y:S05]  /*e7e0*/  BSYNC B1 ;  /* 0x0000000000017941 */ /* 0x000fea0003800000 */
.L_x_7596:
[----:B------:R-:W-:Y:S01]  /*e7f0*/  IMAD.SHL.U32 R2, R2, 0x200000, RZ ;  /* 0x0020000002027824 */ /* 0x000fe200078e00ff */
[----:B------:R-:W-:-:S04]  /*e800*/  LEA R3, R0, 0x37800000, 0x17 ;  /* 0x3780000000037811 */ /* 0x000fc800078eb8ff */
[----:B------:R-:W-:Y:S02]  /*e810*/  LOP3.LUT R2, R3, R2, R4, 0xfe, !PT ;  /* 0x0000000203027212 */ /* 0x000fe400078efe04 */
.L_x_7595:
[----:B------:R-:W-:Y:S05]  /*e820*/  BSYNC B0 ;  /* 0x0000000000007941 */ /* 0x000fea0003800000 */
.L_x_7594:
[----:B------:R-:W0:Y:S02]  /*e830*/  F2I.S64.TRUNC R2, R2 ;  /* 0x0000000200027311 */ /* 0x000e24000020d900 */
[----:B0-----:R-:W-:Y:S01]  /*e840*/  PRMT R0, R2, 0x7610, R0 ;  /* 0x0000761002007816 */ /* 0x001fe20000000000 */
[----:B------:R-:W-:Y:S05]  /*e850*/  BRA `(.L_x_7575) ;  /* 0x000002a000007947 */ /* 0x000fea0003800000 */
.L_x_7587:
        /* <DEDUP_REMOVED lines=14> */
.L_x_7601:
[----:B------:R-:W-:Y:S05]  /*e940*/  BSYNC B0 ;  /* 0x0000000000007941 */ /* 0x000fea0003800000 */
.L_x_7600:
[----:B------:R-:W0:Y:S02]  /*e950*/  F2I.S64.TRUNC R2, R2 ;  /* 0x0000000200027311 */ /* 0x000e24000020d900 */
[----:B0-----:R-:W-:Y:S01]  /*e960*/  PRMT R0, R2, 0x7610, R0 ;  /* 0x0000761002007816 */ /* 0x001fe20000000000 */
[----:B------:R-:W-:Y:S05]  /*e970*/  BRA `(.L_x_7575) ;  /* 0x0000018000007947 */ /* 0x000fea0003800000 */
.L_x_7574:
        /* <DEDUP_REMOVED lines=21> */
.L_x_7599:
[----:B------:R0:W5:Y:S01]  /*ead0*/  LDG.E.U8 R0, [R22.64] ;  /* 0x0000002416007981 */ /* 0x000162000c1e1100 */
[----:B------:R-:W-:Y:S05]  /*eae0*/  BRA `(.L_x_7575) ;  /* 0x0000001000007947 */ /* 0x000fea0003800000 */
.L_x_7598:
[----:B------:R0:W5:Y:S02]  /*eaf0*/  LDG.E.U8 R0, [R22.64] ;  /* 0x0000002416007981 */ /* 0x000164000c1e1100 */
.L_x_7575:
        /* <DEDUP_REMOVED lines=8> */
[----:B-1----:R1:W2:-:S06]  /*eb80*/  DMUL R4, R2, c[0x0][0x3e0] ;  /* 0x0000f80002047a28 */ /* 0x00228c0000000000 */
        /* <DEDUP_REMOVED lines=9> */
[----:B--2---:R-:W2:Y:S02]  /*ec20*/  F2I.F64.TRUNC R5, R4 ;  /* 0x0000000400057311 */ /* 0x004ea4000030d100 */
[----:B--2---:R-:W-:Y:S01]  /*ec30*/  STG.E.U8 [R16.64], R5 ;  /* 0x0000000510007986 */ /* 0x004fe2000c101124 */
[----:B------:R-:W-:Y:S05]  /*ec40*/  EXIT ;  /* 0x000000000000794d */ /* 0x000fea0003800000 */
.L_x_7605:
[----:B--2---:R-:W2:Y:S02]  /*ec50*/  F2I.S64.F64.TRUNC R4, R4 ;  /* 0x0000000400047311 */ /* 0x004ea4000030d900 */
[----:B-12---:R-:W-:-:S05]  /*ec60*/  IMAD.MOV.U32 R3, RZ, RZ, R4 ;  /* 0x000000ffff037224 */ /* 0x006fca00078e0004 */
[----:B------:R-:W-:Y:S01]  /*ec70*/  STG.E.U8 [R16.64], R3 ;  /* 0x0000000310007986 */ /* 0x000fe2000c101124 */
[----:B------:R-:W-:Y:S05]  /*ec80*/  EXIT ;  /* 0x000000000000794d */ /* 0x000fea0003800000 */
.L_x_7604:
[----:B------:R-:W-:-:S13]  /*ec90*/  ISETP.NE.AND P0, PT, R8, 0x2, PT ;  /* 0x000000020800780c */ /* 0x000fda0003f05270 */
[----:B------:R-:W-:Y:S05]  /*eca0*/  @!P0 BRA `(.L_x_7607) ;  /* 0x000000a000008947 */ /* 0x000fea0003800000 */
[----:B------:R-:W-:-:S13]  /*ecb0*/  ISETP.NE.AND P0, PT, R8, 0x3, PT ;  /* 0x000000030800780c */ /* 0x000fda0003f05270 */
[----:B------:R-:W-:Y:S05]  /*ecc0*/  @!P0 BRA `(.L_x_7608) ;  /* 0x0000005000008947 */ /* 0x000fea0003800000 */
[----:B------:R-:W-:-:S13]  /*ecd0*/  ISETP.NE.AND P0, PT, R8, 0x4, PT ;  /* 0x000000040800780c */ /* 0x000fda0003f05270 */
[----:B------:R-:W-:Y:S05]  /*ece0*/  @P0 BRA `(.L_x_7606) ;  /* 0x00000ce000000947 */ /* 0x000fea0003800000 */
[----:B--2---:R-:W2:Y:S02]  /*ecf0*/  F2I.S64.F64.TRUNC R4, R4 ;  /* 0x0000000400047311 */ /* 0x004ea4000030d900 */
[----:B--2---:R-:W-:Y:S01]  /*ed00*/  STG.E.64 [R16.64], R4 ;  /* 0x0000000410007986 */ /* 0x004fe2000c101b24 */
[----:B------:R-:W-:Y:S05]  /*ed10*/  EXIT ;  /* 0x000000000000794d */ /* 0x000fea0003800000 */
.L_x_7608:
[----:B--2---:R-:W2:Y:S02]  /*ed20*/  F2I.F64.TRUNC R5, R4 ;  /* 0x0000000400057311 */ /* 0x004ea4000030d100 */
[----:B--2---:R-:W-:Y:S01]  /*ed30*/  STG.E [R16.64], R5 ;  /* 0x0000000510007986 */ /* 0x004fe2000c101924 */
[----:B------:R-:W-:Y:S05]  /*ed40*/  EXIT ;  /* 0x000000000000794d */ /* 0x000fea0003800000 */
.L_x_7607:
[----:B--2---:R-:W2:Y:S02]  /*ed50*/  F2I.F64.TRUNC R5, R4 ;  /* 0x0000000400057311 */ /* 0x004ea4000030d100 */
[----:B--2---:R-:W-:Y:S01]  /*ed60*/  STG.E.U16 [R16.64], R5 ;  /* 0x0000000510007986 */ /* 0x004fe2000c101524 */
[----:B------:R-:W-:Y:S05]  /*ed70*/  EXIT ;  /* 0x000000000000794d */ /* 0x000fea0003800000 */
.L_x_7603:
[----:B------:R-:W-:-:S13]  /*ed80*/  ISETP.GT.AND P0, PT, R8, 0x6, PT ;  /* 0x000000060800780c */ /* 0x000fda0003f04270 */
[----:B------:R-:W-:Y:S05]  /*ed90*/  @P0 BRA `(.L_x_7609) ;  /* 0x000000f000000947 */ /* 0x000fea0003800000 */
[----:B------:R-:W-:-:S13]  /*eda0*/  ISETP.NE.AND P0, PT, R8, 0x5, PT ;  /* 0x000000050800780c */ /* 0x000fda0003f05270 */
[----:B------:R-:W-:Y:S05]  /*edb0*/  @!P0 BRA `(.L_x_7610) ;  /* 0x0000007000008947 */ /* 0x000fea0003800000 */
[----:B------:R-:W-:-:S13]  /*edc0*/  ISETP.NE.AND P0, PT, R8, 0x6, PT ;  /* 0x000000060800780c */ /* 0x000fda0003f05270 */
[----:B------:R-:W-:Y:S05]  /*edd0*/  @P0 BRA `(.L_x_7606) ;  /* 0x00000bf000000947 */ /* 0x000fea0003800000 */
[----:B-12---:R-:W1:Y:S01]  /*ede0*/  F2F.F32.F64 R3, R4 ;  /* 0x0000000400037310 */ /* 0x006e620000301000 */
[----:B------:R-:W1:-:S14]  /*edf0*/  DSETP.GEU.AND P0, PT, |R4|, c[0x2][0x0], PT ;  /* 0x008000000400762a */ /* 0x000e5c0003f0e200 */
[----:B-1----:R-:W-:-:S05]  /*ee00*/  @!P0 FMUL R3, R3, 1.175494350822287508e-38 ;  /* 0x0080000003038820 */ /* 0x002fca0000400000 */
[----:B------:R-:W-:Y:S01]  /*ee10*/  STG.E [R16.64], R3 ;  /* 0x0000000310007986 */ /* 0x000fe2000c101924 */
[----:B------:R-:W-:Y:S05]  /*ee20*/  EXIT ;  /* 0x000000000000794d */ /* 0x000fea0003800000 */
.L_x_7610:
[----:B--2---:R-:W2:Y:S01]  /*ee30*/  F2F.F32.F64 R0, R4 ;  /* 0x0000000400007310 */ /* 0x004ea20000301000 */
[----:B------:R-:W2:-:S14]  /*ee40*/  DSETP.GEU.AND P0, PT, |R4|, c[0x2][0x0], PT ;  /* 0x008000000400762a */ /* 0x000e9c0003f0e200 */
[----:B--2---:R-:W-:-:S05]  /*ee50*/  @!P0 FMUL R0, R0, 1.175494350822287508e-38 ;  /* 0x0080000000008820 */ /* 0x004fca0000400000 */
[----:B------:R-:W-:-:S05]  /*ee60*/  F2FP.PACK_AB R0, RZ, R0 ;  /* 0x00000000ff00723e */ /* 0x000fca00000000ff */
[----:B------:R-:W-:Y:S01]  /*ee70*/  STG.E.U16 [R16.64], R0 ;  /* 0x0000000010007986 */ /* 0x000fe2000c101524 */
[----:B------:R-:W-:Y:S05]  /*ee80*/  EXIT ;  /* 0x000000000000794d */ /* 0x000fea0003800000 */
.L_x_7609:
[----:B------:R-:W-:-:S13]  /*ee90*/  ISETP.NE.AND P0, PT, R8, 0x7, PT ;  /* 0x000000070800780c */ /* 0x000fda0003f05270 */
[----:B------:R-:W-:Y:S05]  /*eea0*/  @!P0 BRA `(.L_x_7611) ;  /* 0x0000011000008947 */ /* 0x000fea0003800000 */
[----:B------:R-:W-:-:S13]  /*eeb0*/  ISETP.NE.AND P0, PT, R8, 0x8, PT ;  /* 0x000000080800780c */ /* 0x000fda0003f05270 */
[----:B------:R-:W-:Y:S05]  /*eec0*/  @!P0 BRA `(.L_x_7612) ;  /* 0x0000008000008947 */ /* 0x000fea0003800000 */
[----:B------:R-:W-:-:S13]  /*eed0*/  ISETP.NE.AND P0, PT, R8, 0x9, PT ;  /* 0x000000090800780c */ /* 0x000fda0003f05270 */
[----:B------:R-:W-:Y:S05]  /*eee0*/  @P0 BRA `(.L_x_7606) ;  /* 0x00000ae000000947 */ /* 0x000fea0003800000 */
[----:B-12---:R-:W1:Y:S01]  /*eef0*/  F2F.F32.F64 R2, R4 ;  /* 0x0000000400027310 */ /* 0x006e620000301000 */
[----:B------:R-:W1:Y:S01]  /*ef00*/  DSETP.GEU.AND P0, PT, |R4|, c[0x2][0x0], PT ;  /* 0x008000000400762a */ /* 0x000e620003f0e200 */
[----:B------:R-:W-:-:S13]  /*ef10*/  IMAD.MOV.U32 R3, RZ, RZ, RZ ;  /* 0x000000ffff037224 */ /* 0x000fda00078e00ff */
[----:B-1----:R-:W-:-:S05]  /*ef20*/  @!P0 FMUL R2, R2, 1.175494350822287508e-38 ;  /* 0x0080000002028820 */ /* 0x002fca0000400000 */
[----:B------:R-:W-:Y:S01]  /*ef30*/  STG.E.64 [R16.64], R2 ;  /* 0x0000000210007986 */ /* 0x000fe2000c101b24 */
[----:B------:R-:W-:Y:S05]  /*ef40*/  EXIT ;  /* 0x000000000000794d */ /* 0x000fea0003800000 */
.L_x_7612:
[----:B--2---:R-:W2:Y:S01]  /*ef50*/  F2F.F32.F64 R0, R4 ;  /* 0x0000000400007310 */ /* 0x004ea20000301000 */
[----:B------:R-:W2:-:S14]  /*ef60*/  DSETP.GEU.AND P0, PT, |R4|, c[0x2][0x0], PT ;  /* 0x008000000400762a */ /* 0x000e9c0003f0e200 */
[----:B--2---:R-:W-:-:S05]  /*ef70*/  @!P0 FMUL R0, R0, 1.175494350822287508e-38 ;  /* 0x0080000000008820 */ /* 0x004fca0000400000 */
[----:B-1----:R-:W-:-:S04]  /*ef80*/  F2FP.PACK_AB R3, RZ, R0 ;  /* 0x00000000ff03723e */ /* 0x002fc800000000ff */
[----:B------:R-:W-:-:S05]  /*ef90*/  PRMT R3, R3, 0x5410, RZ ;  /* 0x0000541003037816 */ /* 0x000fca00000000ff */
[----:B------:R-:W-:Y:S01]  /*efa0*/  STG.E [R16.64], R3 ;  /* 0x0000000310007986 */ /* 0x000fe2000c101924 */
[----:B------:R-:W-:Y:S05]  /*efb0*/  EXIT ;  /* 0x000000000000794d */ /* 0x000fea0003800000 */
.L_x_7611:
[----:B--2---:R-:W-:Y:S01]  /*efc0*/  STG.E.64 [R16.64], R4 ;  /* 0x0000000410007986 */ /* 0x004fe2000c101b24 */
[----:B------:R-:W-:Y:S05]  /*efd0*/  EXIT ;  /* 0x000000000000794d */ /* 0x000fea0003800000 */
.L_x_7602:
        /* <DEDUP_REMOVED lines=8> */
[----:B--2---:R-:W2:-:S06]  /*f060*/  DSETP.NEU.AND P0, PT, R4, RZ, PT ;  /* 0x000000ff0400722a */ /* 0x004e8c0003f0d000 */
[----:B-12---:R-:W-:-:S05]  /*f070*/  SEL R3, RZ, 0x1, !P0 ;  /* 0x00000001ff037807 */ /* 0x006fca0004000000 */
[----:B------:R-:W-:Y:S01]  /*f080*/  STG.E.U8 [R16.64], R3 ;  /* 0x0000000310007986 */ /* 0x000fe2000c101124 */
[----:B------:R-:W-:Y:S05]  /*f090*/  EXIT ;  /* 0x000000000000794d */ /* 0x000fea0003800000 */
.L_x_7615:
[----:B------:R-:W-:-:S05]  /*f0a0*/  CS2R R6, SRZ ;  /* 0x0000000000067805 */ /* 0x000fca000001ff00 */
[----:B--2---:R-:W-:Y:S01]  /*f0b0*/  STG.E.128 [R16.64], R4 ;  /* 0x0000000410007986 */ /* 0x004fe2000c101d24 */
[----:B------:R-:W-:Y:S05]  /*f0c0*/  EXIT ;  /* 0x000000000000794d */ /* 0x000fea0003800000 */
.L_x_7614:
[----:B------:R-:W-:-:S13]  /*f0d0*/  ISETP.NE.AND P0, PT, R8, 0xf, PT ;  /* 0x0000000f0800780c */ /* 0x000fda0003f05270 */
[----:B------:R-:W-:Y:S05]  /*f0e0*/  @!P0 BRA `(.L_x_7616) ;  /* 0x0000031000008947 */ /* 0x000fea0003800000 */
[----:B------:R-:W-:-:S13]  /*f0f0*/  ISETP.NE.AND P0, PT, R8, 0x17, PT ;  /* 0x000000170800780c */ /* 0x000fda0003f05270 */
[----:B------:R-:W-:Y:S05]  /*f100*/  @!P0 BRA `(.L_x_7617) ;  /* 0x0000017000008947 */ /* 0x000fea0003800000 */
[----:B------:R-:W-:-:S13]  /*f110*/  ISETP.NE.AND P0, PT, R8, 0x18, PT ;  /* 0x000000180800780c */ /* 0x000fda0003f05270 */
[----:B------:R-:W-:Y:S05]  /*f120*/  @P0 BRA `(.L_x_7606) ;  /* 0x000008a000000947 */ /* 0x000fea0003800000 */
[----:B--2---:R-:W2:Y:S01]  /*f130*/  F2F.F32.F64 R7, R4 ;  /* 0x0000000400077310 */ /* 0x004ea20000301000 */
[----:B------:R-:W2:Y:S01]  /*f140*/  DSETP.GEU.AND P0, PT, |R4|, c[0x2][0x0], PT ;  /* 0x008000000400762a */ /* 0x000ea20003f0e200 */
[----:B------:R-:W-:-:S13]  /*f150*/  BSSY B0, `(.L_x_7618) ;  /* 0x000000f000007945 */ /* 0x000fda0003800000 */
[----:B--2---:R-:W-:-:S05]  /*f160*/  @!P0 FMUL R7, R7, 1.175494350822287508e-38 ;  /* 0x0080000007078820 */ /* 0x004fca0000400000 */
[C---:B-1----:R-:W-:Y:S02]  /*f170*/  LOP3.LUT R2, R7.reuse, 0x7fffffff, RZ, 0xc0, !PT ;  /* 0x7fffffff07027812 */ /* 0x042fe400078ec0ff */
        /* <DEDUP_REMOVED lines=12> */
.L_x_7619:
[----:B------:R-:W-:Y:S05]  /*f240*/  BSYNC B0 ;  /* 0x0000000000007941 */ /* 0x000fea0003800000 */
.L_x_7618:
[----:B------:R-:W-:-:S05]  /*f250*/  LOP3.LUT R3, R0, R3, RZ, 0xfc, !PT ;  /* 0x0000000300037212 */ /* 0x000fca00078efcff */
[----:B------:R-:W-:Y:S01]  /*f260*/  STG.E.U8 [R16.64], R3 ;  /* 0x0000000310007986 */ /* 0x000fe2000c101124 */
[----:B------:R-:W-:Y:S05]  /*f270*/  EXIT ;  /* 0x000000000000794d */ /* 0x000fea0003800000 */
.L_x_7617:
[----:B-12---:R-:W1:Y:S01]  /*f280*/  F2F.F32.F64 R3, R4 ;  /* 0x0000000400037310 */ /* 0x006e620000301000 */
[----:B------:R-:W1:Y:S01]  /*f290*/  DSETP.GEU.AND P0, PT, |R4|, c[0x2][0x0], PT ;  /* 0x008000000400762a */ /* 0x000e620003f0e200 */
[----:B------:R-:W-:-:S13]  /*f2a0*/  BSSY B0, `(.L_x_7620) ;  /* 0x0000010000007945 */ /* 0x000fda0003800000 */
[----:B-1----:R-:W-:-:S05]  /*f2b0*/  @!P0 FMUL R3, R3, 1.175494350822287508e-38 ;  /* 0x0080000003038820 */ /* 0x002fca0000400000 */
        /* <DEDUP_REMOVED lines=11> */
.L_x_7621:
[----:B------:R-:W-:Y:S01]  /*f370*/  IMAD.MOV.U32 R0, RZ, RZ, 0x7f ;  /* 0x0000007fff007424 */ /* 0x000fe200078e00ff */
[----:B------:R-:W-:-:S04]  /*f380*/  ISETP.GT.U32.AND P0, PT, R2, 0x7f800000, PT ;  /* 0x7f8000000200780c */ /* 0x000fc80003f04070 */
[----:B------:R-:W-:-:S04]  /*f390*/  SEL R0, R0, 0x7c, P0 ;  /* 0x0000007c00007807 */ /* 0x000fc80000000000 */
.L_x_7622:
[----:B------:R-:W-:Y:S05]  /*f3a0*/  BSYNC B0 ;  /* 0x0000000000007941 */ /* 0x000fea0003800000 */
.L_x_7620:
[----:B------:R-:W-:-:S04]  /*f3b0*/  LOP3.LUT R2, R3, 0x80000000, RZ, 0xc0, !PT ;  /* 0x8000000003027812 */ /* 0x000fc800078ec0ff */
[----:B------:R-:W-:-:S04]  /*f3c0*/  SHF.R.U32.HI R3, RZ, 0x18, R2 ;  /* 0x00000018ff037819 */ /* 0x000fc80000011602 */
[----:B------:R-:W-:-:S05]  /*f3d0*/  LOP3.LUT R3, R0, R3, RZ, 0xfc, !PT ;  /* 0x0000000300037212 */ /* 0x000fca00078efcff */
[----:B------:R-:W-:Y:S01]  /*f3e0*/  STG.E.U8 [R16.64], R3 ;  /* 0x0000000310007986 */ /* 0x000fe2000c101124 */
[----:B------:R-:W-:Y:S05]  /*f3f0*/  EXIT ;  /* 0x000000000000794d */ /* 0x000fea0003800000 */
.L_x_7616:
[----:B--2---:R-:W2:Y:S01]  /*f400*/  F2F.F32.F64 R0, R4 ;  /* 0x0000000400007310 */ /* 0x004ea20000301000 */
[----:B------:R-:W2:-:S14]  /*f410*/  DSETP.GEU.AND P0, PT, |R4|, c[0x2][0x0], PT ;  /* 0x008000000400762a */ /* 0x000e9c0003f0e200 */
[----:B--2---:R-:W-:-:S05]  /*f420*/  @!P0 FMUL R0, R0, 1.175494350822287508e-38 ;  /* 0x0080000000008820 */ /* 0x004fca0000400000 */
[----:B------:R-:W-:-:S05]  /*f430*/  F2FP.BF16.PACK_AB R0, RZ, R0 ;  /* 0x00000000ff00723e */ /* 0x000fca00000010ff */
[----:B------:R-:W-:Y:S01]  /*f440*/  STG.E.U16 [R16.64], R0 ;  /* 0x0000000010007986 */ /* 0x000fe2000c101524 */
[----:B------:R-:W-:Y:S05]  /*f450*/  EXIT ;  /* 0x000000000000794d */ /* 0x000fea0003800000 */
.L_x_7613:
        /* <DEDUP_REMOVED lines=8> */
[----:B--2---:R-:W2:Y:S02]  /*f4e0*/  F2I.U32.F64.TRUNC R5, R4 ;  /* 0x0000000400057311 */ /* 0x004ea4000030d000 */
[----:B--2---:R-:W-:Y:S01]  /*f4f0*/  STG.E.U16 [R16.64], R5 ;  /* 0x0000000510007986 */ /* 0x004fe2000c101524 */
[----:B------:R-:W-:Y:S05]  /*f500*/  EXIT ;  /* 0x000000000000794d */ /* 0x000fea0003800000 */
.L_x_7625:
[----:B-12---:R-:W1:Y:S01]  /*f510*/  F2F.F32.F64 R3, R4 ;  /* 0x0000000400037310 */ /* 0x006e620000301000 */
[----:B------:R-:W1:Y:S01]  /*f520*/  DSETP.GEU.AND P0, PT, |R4|, c[0x2][0x0], PT ;  /* 0x008000000400762a */ /* 0x000e620003f0e200 */
[----:B------:R-:W-:Y:S01]  /*f530*/  BSSY B0, `(.L_x_7626) ;  /* 0x0000015000007945 */ /* 0x000fe20003800000 */
[----:B------:R-:W-:-:S12]  /*f540*/  IMAD.MOV.U32 R8, RZ, RZ, 0x80 ;  /* 0x00000080ff087424 */ /* 0x000fd800078e00ff */
[----:B-1----:R-:W-:-:S05]  /*f550*/  @!P0 FMUL R3, R3, 1.175494350822287508e-38 ;  /* 0x0080000003038820 */ /* 0x002fca0000400000 */
        /* <DEDUP_REMOVED lines=14> */
.L_x_7628:
[----:B------:R-:W-:-:S04]  /*f640*/  LOP3.LUT R2, R3, 0x80000000, RZ, 0xc0, !PT ;  /* 0x8000000003027812 */ /* 0x000fc800078ec0ff */
[----:B------:R-:W-:-:S04]  /*f650*/  SHF.R.U32.HI R3, RZ, 0x18, R2 ;  /* 0x00000018ff037819 */ /* 0x000fc80000011602 */
[----:B------:R-:W-:-:S04]  /*f660*/  LOP3.LUT R0, R0, R3, RZ, 0xfc, !PT ;  /* 0x0000000300007212 */ /* 0x000fc800078efcff */
[----:B------:R-:W-:Y:S02]  /*f670*/  PRMT R8, R0, 0x7610, R8 ;  /* 0x0000761000087816 */ /* 0x000fe40000000008 */
.L_x_7627:
[----:B------:R-:W-:Y:S05]  /*f680*/  BSYNC B0 ;  /* 0x0000000000007941 */ /* 0x000fea0003800000 */
.L_x_7626:
[----:B------:R-:W-:Y:S01]  /*f690*/  STG.E.U8 [R16.64], R8 ;  /* 0x0000000810007986 */ /* 0x000fe2000c101124 */
[----:B------:R-:W-:Y:S05]  /*f6a0*/  EXIT ;  /* 0x000000000000794d */ /* 0x000fea0003800000 */
.L_x_7624:
        /* <DEDUP_REMOVED lines=19> */
.L_x_7631:
[----:B------:R-:W-:-:S04]  /*f7e0*/  LOP3.LUT R2, R3, 0x80000000, RZ, 0xc0, !PT ;  /* 0x8000000003027812 */ /* 0x000fc800078ec0ff */
[----:B------:R-:W-:-:S04]  /*f7f0*/  SHF.R.U32.HI R3, RZ, 0x18, R2 ;  /* 0x00000018ff037819 */ /* 0x000fc80000011602 */
[----:B------:R-:W-:-:S04]  /*f800*/  LOP3.LUT R0, R0, R3, RZ, 0xfc, !PT ;  /* 0x0000000300007212 */ /* 0x000fc800078efcff */
[----:B------:R-:W-:Y:S02]  /*f810*/  PRMT R8, R0, 0x7610, R8 ;  /* 0x0000761000087816 */ /* 0x000fe40000000008 */
.L_x_7630:
[----:B------:R-:W-:Y:S05]  /*f820*/  BSYNC B0 ;  /* 0x0000000000007941 */ /* 0x000fea0003800000 */
.L_x_7629:
[----:B------:R-:W-:Y:S01]  /*f830*/  STG.E.U8 [R16.64], R8 ;  /* 0x0000000810007986 */ /* 0x000fe2000c101124 */
[----:B------:R-:W-:Y:S05]  /*f840*/  EXIT ;  /* 0x000000000000794d */ /* 0x000fea0003800000 */
.L_x_7623:
[----:B------:R-:W-:-:S13]  /*f850*/  ISETP.NE.AND P0, PT, R8, 0x1c, PT ;  /* 0x0000001c0800780c */ /* 0x000fda0003f05270 */
[----:B------:R-:W-:Y:S05]  /*f860*/  @!P0 BRA `(.L_x_7632) ;  /* 0x000002d000008947 */ /* 0x000fea0003800000 */
[----:B------:R-:W-:-:S13]  /*f870*/  ISETP.NE.AND P0, PT, R8, 0x1d, PT ;  /* 0x0000001d0800780c */ /* 0x000fda0003f05270 */
[----:B------:R-:W-:Y:S05]  /*f880*/  @!P0 BRA `(.L_x_7633) ;  /* 0x0000028000008947 */ /* 0x000fea0003800000 */
[----:B------:R-:W-:-:S13]  /*f890*/  ISETP.NE.AND P0, PT, R8, 0x2c, PT ;  /* 0x0000002c0800780c */ /* 0x000fda0003f05270 */
[----:B------:R-:W-:Y:S05]  /*f8a0*/  @P0 BRA `(.L_x_7606) ;  /* 0x0000012000000947 */ /* 0x000fea0003800000 */
[----:B--2---:R-:W2:Y:S01]  /*f8b0*/  F2F.F32.F64 R6, R4 ;  /* 0x0000000400067310 */ /* 0x004ea20000301000 */
[----:B------:R-:W2:-:S14]  /*f8c0*/  DSETP.GEU.AND P0, PT, |R4|, c[0x2][0x0], PT ;  /* 0x008000000400762a */ /* 0x000e9c0003f0e200 */
[----:B--2---:R-:W-:Y:S01]  /*f8d0*/  @!P0 FMUL R6, R6, 1.175494350822287508e-38 ;  /* 0x0080000006068820 */ /* 0x004fe20000400000 */
        /* <DEDUP_REMOVED lines=15> */
.L_x_7606:
[----:B-1----:R-:W-:Y:S01]  /*f9d0*/  MOV R2, 0x180 ;  /* 0x0000018000027802 */ /* 0x002fe20000000f00 */
[----:B--2---:R-:W-:Y:S02]  /*f9e0*/  IMAD.MOV.U32 R4, RZ, RZ, c[0x4][0x170] ;  /* 0x01005c00ff047624 */ /* 0x004fe400078e00ff */
[----:B------:R-:W-:Y:S02]  /*f9f0*/  IMAD.MOV.U32 R5, RZ, RZ, c[0x4][0x174] ;  /* 0x01005d00ff057624 */ /* 0x000fe400078e00ff */
[----:B------:R-:W-:Y:S01]  /*fa00*/  IMAD.MOV.U32 R6, RZ, RZ, c[0x4][0x178] ;  /* 0x01005e00ff067624 */ /* 0x000fe200078e00ff */
[----:B------:R-:W1:Y:S01]  /*fa10*/  LDC.64 R2, c[0x4][R2] ;  /* 0x0100000002027b82 */ /* 0x000e620000000a00 */
        /* <DEDUP_REMOVED lines=13> */
[----:B01----:R-:W-:Y:S05]  /*faf0*/  CALL.ABS.NOINC R2 ;  /* 0x0000000002007343 */ /* 0x003fea0003c00000 */
[----:B------:R-:W-:Y:S05]  /*fb00*/  EXIT ;  /* 0x000000000000794d */ /* 0x000fea0003800000 */
.L_x_7633:
[----:B--2---:R-:W2:Y:S02]  /*fb10*/  F2I.U64.F64.TRUNC R4, R4 ;  /* 0x0000000400047311 */ /* 0x004ea4000030d800 */
[----:B--2---:R-:W-:Y:S01]  /*fb20*/  STG.E.64 [R16.64], R4 ;  /* 0x0000000410007986 */ /* 0x004fe2000c101b24 */
[----:B------:R-:W-:Y:S05]  /*fb30*/  EXIT ;  /* 0x000000000000794d */ /* 0x000fea0003800000 */
.L_x_7632:
[----:B--2---:R-:W2:Y:S02]  /*fb40*/  F2I.U32.F64.TRUNC R5, R4 ;  /* 0x0000000400057311 */ /* 0x004ea4000030d000 */
[----:B--2---:R-:W-:Y:S01]  /*fb50*/  STG.E [R16.64], R5 ;  /* 0x0000000510007986 */ /* 0x004fe2000c101924 */
[----:B------:R-:W-:Y:S05]  /*fb60*/  EXIT ;  /* 0x000000000000794d */ /* 0x000fea0003800000 */
.L_x_7634:
        /* <DEDUP_REMOVED lines=9> */
.L_x_11585:


//--------------------- .text._ZN2at6native27unrolled_elementwise_kernelIZNS0_43_GLOBAL__N__7cc8d1ed_10_Dropout_cu_0e96ed3819masked_scale_kernelIhddEEvRNS_6TensorERKS4_S7_T1_EUldhE_St5arrayIPcLm3EELi4E23TrivialOffsetCalculatorILi2EjESD_ILi1EjENS0_6memory12LoadWithCastILi2EEENSG_13StoreWithCastILi1EEEEEviT_T0_T2_T3_T4_T5_ --------------------------
	.section	.text._ZN2at6native27unrolled_elementwise_kernelIZNS0_43_GLOBAL__N__7cc8d1ed_10_Dropout_cu_0e96ed3819masked_scale_kernelIhddEEvRNS_6TensorERKS4_S7_T1_EUldhE_St5arrayIPcLm3EELi4E23TrivialOffsetCalculatorILi2EjESD_ILi1EjENS0_6memory12LoadWithCastILi2EEENSG_13StoreWithCastILi1EEEEEviT_T0_T2_T3_T4_T5_,"ax",@progbits
	.sectioninfo	@"SHI_REGISTERS=36"
	.align	128
        .global         _ZN2at6native27unrolled_elementwise_kernelIZNS0_43_GLOBAL__N__7cc8d1ed_10_Dropout_cu_0e96ed3819masked_scale_kernelIhddEEvRNS_6TensorERKS4_S7_T1_EUldhE_St5arrayIPcLm3EELi4E23TrivialOffsetCalculatorILi2EjESD_ILi1EjENS0_6memory12LoadWithCastILi2EEENSG_13StoreWithCastILi1EEEEEviT_T0_T2_T3_T4_T5_
        .type           _ZN2at6native27unrolled_elementwise_kernelIZNS0_43_GLOBAL__N__7cc8d1ed_10_Dropout_cu_0e96ed3819masked_scale_kernelIhddEEvRNS_6TensorERKS4_S7_T1_EUldhE_St5arrayIPcLm3EELi4E23TrivialOffsetCalculatorILi2EjESD_ILi1EjENS0_6memory12LoadWithCastILi2EEENSG_13StoreWithCastILi1EEEEEviT_T0_T2_T3_T4_T5_,@function
        .size           _ZN2at6native27unrolled_elementwise_kernelIZNS0_43_GLOBAL__N__7cc8d1ed_10_Dropout_cu_0e96ed3819masked_scale_kernelIhddEEvRNS_6TensorERKS4_S7_T1_EUldhE_St5arrayIPcLm3EELi4E23TrivialOffsetCalculatorILi2EjESD_ILi1EjENS0_6memory12LoadWithCastILi2EEENSG_13StoreWithCastILi1EEEEEviT_T0_T2_T3_T4_T5_,(.L_x_11586 - _ZN2at6native27unrolled_elementwise_kernelIZNS0_43_GLOBAL__N__7cc8d1ed_10_Dropout_cu_0e96ed3819masked_scale_kernelIhddEEvRNS_6TensorERKS4_S7_T1_EUldhE_St5arrayIPcLm3EELi4E23TrivialOffsetCalculatorILi2EjESD_ILi1EjENS0_6memory12LoadWithCastILi2EEENSG_13StoreWithCastILi1EEEEEviT_T0_T2_T3_T4_T5_)
        .other          _ZN2at6native27unrolled_elementwise_kernelIZNS0_43_GLOBAL__N__7cc8d1ed_10_Dropout_cu_0e96ed3819masked_scale_kernelIhddEEvRNS_6TensorERKS4_S7_T1_EUldhE_St5arrayIPcLm3EELi4E23TrivialOffsetCalculatorILi2EjESD_ILi1EjENS0_6memory12LoadWithCastILi2EEENSG_13StoreWithCastILi1EEEEEviT_T0_T2_T3_T4_T5_,@"STO_CUDA_ENTRY STV_DEFAULT"
_ZN2at6native27unrolled_elementwise_kernelIZNS0_43_GLOBAL__N__7cc8d1ed_10_Dropout_cu_0e96ed3819masked_scale_kernelIhddEEvRNS_6TensorERKS4_S7_T1_EUldhE_St5arrayIPcLm3EELi4E23TrivialOffsetCalculatorILi2EjESD_ILi1EjENS0_6memory12LoadWithCastILi2EEENSG_13StoreWithCastILi1EEEEEviT_T0_T2_T3_T4_T5_:
.text._ZN2at6native27unrolled_elementwise_kernelIZNS0_43_GLOBAL__N__7cc8d1ed_10_Dropout_cu_0e96ed3819masked_scale_kernelIhddEEvRNS_6TensorERKS4_S7_T1_EUldhE_St5arrayIPcLm3EELi4E23TrivialOffsetCalculatorILi2EjESD_ILi1EjENS0_6memory12LoadWithCastILi2EEENSG_13StoreWithCastILi1EEEEEviT_T0_T2_T3_T4_T5_:
        /* <DEDUP_REMOVED lines=8> */
[----:B------:R-:W-:Y:S01]  /*0080*/  CS2R R24, SRZ ;  /* 0x0000000000187805 */ /* 0x000fe2000001ff00 */
[----:B------:R-:W-:Y:S01]  /*0090*/  PRMT R30, RZ, 0x7610, R30 ;  /* 0x00007610ff1e7816 */ /* 0x000fe2000000001e */
[----:B------:R-:W-:Y:S01]  /*00a0*/  CS2R R22, SRZ ;  /* 0x0000000000167805 */ /* 0x000fe2000001ff00 */
[----:B------:R-:W3:Y:S01]  /*00b0*/  LDC.U8 R28, c[0x0][0x195] ;  /* 0x00006540ff1c7b82 */ /* 0x000ee20000000000 */
        /* <DEDUP_REMOVED lines=21> */
.L_x_7640:
[----:B------:R-:W2:Y:S02]  /*0210*/  LDG.E.U8 R4, [R4.64] ;  /* 0x0000002404047981 */ /* 0x000ea4000c1e1100 */
[----:B--2---:R0:W1:Y:S01]  /*0220*/  I2F.F64.U16 R22, R4 ;  /* 0x0000000400167312 */ /* 0x0040620000101800 */
[----:B------:R-:W-:Y:S05]  /*0230*/  BRA `(.L_x_7642) ;  /* 0x00000e0000007947 */ /* 0x000fea0003800000 */
.L_x_7639:
        /* <DEDUP_REMOVED lines=9> */
.L_x_7644:
[----:B------:R-:W2:Y:S02]  /*02d0*/  LDG.E R4, [R4.64] ;  /* 0x0000002404047981 */ /* 0x000ea4000c1e1900 */
[----:B--2---:R0:W1:Y:S01]  /*02e0*/  I2F.F64 R22, R4 ;  /* 0x0000000400167312 */ /* 0x0040620000201c00 */
[----:B------:R-:W-:Y:S05]  /*02f0*/  BRA `(.L_x_7642) ;  /* 0x00000d4000007947 */ /* 0x000fea0003800000 */
.L_x_7643:
[----:B------:R-:W2:Y:S02]  /*0300*/  LDG.E.U16 R4, [R4.64] ;  /* 0x0000002404047981 */ /* 0x000ea4000c1e1500 */
[----:B--2---:R0:W1:Y:S01]  /*0310*/  I2F.F64.S16 R22, R4 ;  /* 0x0000000400167312 */ /* 0x0040620000101c00 */
[----:B------:R-:W-:Y:S05]  /*0320*/  BRA `(.L_x_7642) ;  /* 0x00000d1000007947 */ /* 0x000fea0003800000 */
.L_x_7638:
        /* <DEDUP_REMOVED lines=10> */
.L_x_7646:
[----:B------:R-:W2:Y:S02]  /*03d0*/  LDG.E.U16 R0, [R4.64] ;  /* 0x0000002404007981 */ /* 0x000ea4000c1e1500 */
[----:B--2---:R-:W-:-:S05]  /*03e0*/  HADD2.F32 R0, -RZ, R0.H0_H0 ;  /* 0x20000000ff007230 */ /* 0x004fca0000004100 */
[----:B------:R-:W-:-:S04]  /*03f0*/  FMUL.FTZ R0, R0, 1 ;  /* 0x3f80000000007820 */ /* 0x000fc80000410000 */
[----:B------:R0:W1:Y:S01]  /*0400*/  F2F.F64.F32 R22, R0 ;  /* 0x0000000000167310 */ /* 0x0000620000201800 */
[----:B------:R-:W-:Y:S05]  /*0410*/  BRA `(.L_x_7642) ;  /* 0x00000c2000007947 */ /* 0x000fea0003800000 */
.L_x_7645:
        /* <DEDUP_REMOVED lines=10> */
.L_x_7648:
[----:B------:R-:W2:Y:S02]  /*04c0*/  LDG.E.U16 R4, [R4.64] ;  /* 0x0000002404047981 */ /* 0x000ea4000c1e1500 */
[----:B--2---:R-:W-:-:S05]  /*04d0*/  HADD2.F32 R0, -RZ, R4.H0_H0 ;  /* 0x20000004ff007230 */ /* 0x004fca0000004100 */
[----:B------:R-:W-:-:S04]  /*04e0*/  FMUL.FTZ R0, R0, 1 ;  /* 0x3f80000000007820 */ /* 0x000fc80000410000 */
[----:B------:R0:W1:Y:S01]  /*04f0*/  F2F.F64.F32 R22, R0 ;  /* 0x0000000000167310 */ /* 0x0000620000201800 */
[----:B------:R-:W-:Y:S05]  /*0500*/  BRA `(.L_x_7642) ;  /* 0x00000b3000007947 */ /* 0x000fea0003800000 */
.L_x_7647:
[----:B------:R0:W5:Y:S01]  /*0510*/  LDG.E.64 R22, [R4.64] ;  /* 0x0000002404167981 */ /* 0x000162000c1e1b00 */
[----:B------:R-:W-:Y:S05]  /*0520*/  BRA `(.L_x_7642) ;  /* 0x00000b1000007947 */ /* 0x000fea0003800000 */
.L_x_7637:
        /* <DEDUP_REMOVED lines=13> */
.L_x_7651:
[----:B------:R0:W5:Y:S01]  /*0600*/  LDG.E.64 R22, [R4.64] ;  /* 0x0000002404167981 */ /* 0x000162000c1e1b00 */
[----:B------:R-:W-:Y:S05]  /*0610*/  BRA `(.L_x_7642) ;  /* 0x00000a2000007947 */ /* 0x000fea0003800000 */
.L_x_7650:
        /* <DEDUP_REMOVED lines=28> */
.L_x_7653:
        /* <DEDUP_REMOVED lines=12> */
[----:B------:R-:W-:-:S05]  /*08a0*/  LOP3.LUT R0, R3, 0x80000000, R0, 0xf8, !PT ;  /* 0x8000000003007812 */ /* 0x000fca00078ef800 */
[----:B------:R-:W-:-:S04]  /*08b0*/  FMUL.FTZ R0, R0, 1 ;  /* 0x3f80000000007820 */ /* 0x000fc80000410000 */
[----:B------:R0:W1:Y:S01]  /*08c0*/  F2F.F64.F32 R22, R0 ;  /* 0x0000000000167310 */ /* 0x0000620000201800 */
[----:B------:R-:W-:Y:S05]  /*08d0*/  BRA `(.L_x_7642) ;  /* 0x0000076000007947 */ /* 0x000fea0003800000 */
.L_x_7652:
[----:B------:R-:W2:Y:S02]  /*08e0*/  LDG.E.U16 R0, [R4.64] ;  /* 0x0000002404007981 */ /* 0x000ea4000c1e1500 */
[----:B--2---:R-:W-:-:S05]  /*08f0*/  PRMT R0, RZ, 0x5410, R0 ;  /* 0x00005410ff007816 */ /* 0x004fca0000000000 */
[----:B------:R-:W-:-:S04]  /*0900*/  FMUL.FTZ R0, R0, 1 ;  /* 0x3f80000000007820 */ /* 0x000fc80000410000 */
[----:B------:R0:W1:Y:S01]  /*0910*/  F2F.F64.F32 R22, R0 ;  /* 0x0000000000167310 */ /* 0x0000620000201800 */
[----:B------:R-:W-:Y:S05]  /*0920*/  BRA `(.L_x_7642) ;  /* 0x0000071000007947 */ /* 0x000fea0003800000 */
.L_x_7649:
        /* <DEDUP_REMOVED lines=11> */
.L_x_7656:
        /* <DEDUP_REMOVED lines=21> */
.L_x_7660:
[----:B------:R-:W-:Y:S05]  /*0b30*/  BSYNC B1 ;  /* 0x0000000000017941 */ /* 0x000fea0003800000 */
.L_x_7659:
[----:B------:R-:W-:Y:S01]  /*0b40*/  LEA R5, R0, 0x3b800000, 0x17 ;  /* 0x3b80000000057811 */ /* 0x000fe200078eb8ff */
[----:B------:R-:W-:-:S05]  /*0b50*/  IMAD.SHL.U32 R0, R3, 0x100000, RZ ;  /* 0x0010000003007824 */ /* 0x000fca00078e00ff */
[----:B------:R-:W-:Y:S02]  /*0b60*/  LOP3.LUT R0, R5, R0, R6, 0xfe, !PT ;  /* 0x0000000005007212 */ /* 0x000fe400078efe06 */
.L_x_7658:
[----:B------:R-:W-:Y:S05]  /*0b70*/  BSYNC B0 ;  /* 0x0000000000007941 */ /* 0x000fea0003800000 */
.L_x_7657:
[----:B------:R-:W-:-:S04]  /*0b80*/  FMUL.FTZ R0, R0, 1 ;  /* 0x3f80000000007820 */ /* 0x000fc80000410000 */
[----:B------:R0:W1:Y:S01]  /*0b90*/  F2F.F64.F32 R22, R0 ;  /* 0x0000000000167310 */ /* 0x0000620000201800 */
[----:B------:R-:W-:Y:S05]  /*0ba0*/  BRA `(.L_x_7642) ;  /* 0x0000049000007947 */ /* 0x000fea0003800000 */
.L_x_7655:
        /* <DEDUP_REMOVED lines=21> */
.L_x_7664:
[----:B------:R-:W-:Y:S05]  /*0d00*/  BSYNC B1 ;  /* 0x0000000000017941 */ /* 0x000fea0003800000 */
.L_x_7663:
[----:B------:R-:W-:Y:S01]  /*0d10*/  LEA R5, R0, 0x37800000, 0x17 ;  /* 0x3780000000057811 */ /* 0x000fe200078eb8ff */
[----:B------:R-:W-:-:S05]  /*0d20*/  IMAD.SHL.U32 R0, R3, 0x200000, RZ ;  /* 0x0020000003007824 */ /* 0x000fca00078e00ff */
[----:B------:R-:W-:Y:S02]  /*0d30*/  LOP3.LUT R0, R5, R0, R6, 0xfe, !PT ;  /* 0x0000000005007212 */ /* 0x000fe400078efe06 */
.L_x_7662:
[----:B------:R-:W-:Y:S05]  /*0d40*/  BSYNC B0 ;  /* 0x0000000000007941 */ /* 0x000fea0003800000 */
.L_x_7661:
[----:B------:R-:W-:-:S04]  /*0d50*/  FMUL.FTZ R0, R0, 1 ;  /* 0x3f80000000007820 */ /* 0x000fc80000410000 */
[----:B------:R0:W1:Y:S01]  /*0d60*/  F2F.F64.F32 R22, R0 ;  /* 0x0000000000167310 */ /* 0x0000620000201800 */
[----:B------:R-:W-:Y:S05]  /*0d70*/  BRA `(.L_x_7642) ;  /* 0x000002c000007947 */ /* 0x000fea0003800000 */
.L_x_7654:
        /* <DEDUP_REMOVED lines=14> */
.L_x_7668:
[----:B------:R-:W-:Y:S05]  /*0e60*/  BSYNC B0 ;  /* 0x0000000000007941 */ /* 0x000fea0003800000 */
.L_x_7667:
[----:B------:R-:W-:-:S04]  /*0e70*/  FMUL.FTZ R0, R0, 1 ;  /* 0x3f80000000007820 */ /* 0x000fc80000410000 */
[----:B------:R0:W1:Y:S01]  /*0e80*/  F2F.F64.F32 R22, R0 ;  /* 0x0000000000167310 */ /* 0x0000620000201800 */
[----:B------:R-:W-:Y:S05]  /*0e90*/  BRA `(.L_x_7642) ;  /* 0x000001a000007947 */ /* 0x000fea0003800000 */
.L_x_7641:
        /* <DEDUP_REMOVED lines=21> */
.L_x_7666:
[----:B------:R-:W2:Y:S02]  /*0ff0*/  LDG.E.64 R22, [R4.64] ;  /* 0x0000002404167981 */ /* 0x000ea4000c1e1b00 */
[----:B--2---:R-:W0:Y:S01]  /*1000*/  I2F.F64.U64 R22, R22 ;  /* 0x0000001600167312 */ /* 0x004e220000301800 */
[----:B------:R-:W-:Y:S05]  /*1010*/  BRA `(.L_x_7642) ;  /* 0x0000002000007947 */ /* 0x000fea0003800000 */
.L_x_7665:
[----:B------:R-:W2:Y:S02]  /*1020*/  LDG.E R4, [R4.64] ;  /* 0x0000002404047981 */ /* 0x000ea4000c1e1900 */
[----:B--2---:R0:W1:Y:S02]  /*1030*/  I2F.F64.U32 R22, R4 ;  /* 0x0000000400167312 */ /* 0x0040640000201800 */
.L_x_7642:
[----:B0-----:R-:W-:Y:S01]  /*1040*/  PRMT R0, R28, 0x9910, RZ ;  /* 0x000099101c007816 */ /* 0x001fe200000000ff */
        /* <DEDUP_REMOVED lines=15> */
.L_x_7672:
[----:B------:R0:W5:Y:S01]  /*1140*/  LDG.E.U8 R30, [R6.64] ;  /* 0x00000024061e7981 */ /* 0x000162000c1e1100 */
[----:B------:R-:W-:Y:S05]  /*1150*/  BRA `(.L_x_7674) ;  /* 0x00000dc000007947 */ /* 0x000fea0003800000 */
.L_x_7671:
        /* <DEDUP_REMOVED lines=8> */
.L_x_7676:
[----:B------:R0:W5:Y:S01]  /*11e0*/  LDG.E.U8 R30, [R6.64] ;  /* 0x00000024061e7981 */ /* 0x000162000c1e1100 */
[----:B------:R-:W-:Y:S05]  /*11f0*/  BRA `(.L_x_7674) ;  /* 0x00000d2000007947 */ /* 0x000fea0003800000 */
.L_x_7675:
[----:B------:R0:W5:Y:S01]  /*1200*/  LDG.E.U16 R30, [R6.64] ;  /* 0x00000024061e7981 */ /* 0x000162000c1e1500 */
[----:B------:R-:W-:Y:S05]  /*1210*/  BRA `(.L_x_7674) ;  /* 0x00000d0000007947 */ /* 0x000fea0003800000 */
.L_x_7670:
        /* <DEDUP_REMOVED lines=10> */
.L_x_7678:
[----:B------:R-:W2:Y:S02]  /*12c0*/  LDG.E.U16 R4, [R6.64] ;  /* 0x0000002406047981 */ /* 0x000ea4000c1e1500 */
[----:B--2---:R-:W-:-:S06]  /*12d0*/  HADD2.F32 R4, -RZ, R4.H0_H0 ;  /* 0x20000004ff047230 */ /* 0x004fcc0000004100 */
[----:B------:R-:W0:Y:S02]  /*12e0*/  F2I.S64.TRUNC R4, R4 ;  /* 0x0000000400047311 */ /* 0x000e24000020d900 */
[----:B0-----:R-:W-:Y:S01]  /*12f0*/  PRMT R30, R4, 0x7610, R30 ;  /* 0x00007610041e7816 */ /* 0x001fe2000000001e */
[----:B------:R-:W-:Y:S05]  /*1300*/  BRA `(.L_x_7674) ;  /* 0x00000c1000007947 */ /* 0x000fea0003800000 */
.L_x_7677:
        /* <DEDUP_REMOVED lines=10> */
.L_x_7680:
[----:B------:R-:W2:Y:S02]  /*13b0*/  LDG.E.U16 R6, [R6.64] ;  /* 0x0000002406067981 */ /* 0x000ea4000c1e1500 */
[----:B--2---:R-:W-:-:S06]  /*13c0*/  HADD2.F32 R4, -RZ, R6.H0_H0 ;  /* 0x20000006ff047230 */ /* 0x004fcc0000004100 */
[----:B------:R-:W0:Y:S02]  /*13d0*/  F2I.S64.TRUNC R4, R4 ;  /* 0x0000000400047311 */ /* 0x000e24000020d900 */
[----:B0-----:R-:W-:Y:S01]  /*13e0*/  PRMT R30, R4, 0x7610, R30 ;  /* 0x00007610041e7816 */ /* 0x001fe2000000001e */
[----:B------:R-:W-:Y:S05]  /*13f0*/  BRA `(.L_x_7674) ;  /* 0x00000b2000007947 */ /* 0x000fea0003800000 */
.L_x_7679:
[----:B------:R-:W2:Y:S02]  /*1400*/  LDG.E.64 R4, [R6.64] ;  /* 0x0000002406047981 */ /* 0x000ea4000c1e1b00 */
[----:B--2---:R-:W0:Y:S02]  /*1410*/  F2I.S64.F64.TRUNC R4, R4 ;  /* 0x0000000400047311 */ /* 0x004e24000030d900 */
[----:B0-----:R-:W-:Y:S01]  /*1420*/  PRMT R30, R4, 0x7610, R30 ;  /* 0x00007610041e7816 */ /* 0x001fe2000000001e */
[----:B------:R-:W-:Y:S05]  /*1430*/  BRA `(.L_x_7674) ;  /* 0x00000ae000007947 */ /* 0x000fea0003800000 */
.L_x_7669:
        /* <DEDUP_REMOVED lines=12> */
.L_x_7683:
[----:B------:R-:W2:Y:S02]  /*1500*/  LDG.E.64 R6, [R6.64] ;  /* 0x0000002406067981 */ /* 0x000ea4000c1e1b00 */
[----:B--2---:R-:W0:Y:S02]  /*1510*/  F2I.S64.F64.TRUNC R4, R6 ;  /* 0x0000000600047311 */ /* 0x004e24000030d900 */
[----:B0-----:R-:W-:Y:S01]  /*1520*/  PRMT R30, R4, 0x7610, R30 ;  /* 0x00007610041e7816 */ /* 0x001fe2000000001e */
[----:B------:R-:W-:Y:S05]  /*1530*/  BRA `(.L_x_7674) ;  /* 0x000009e000007947 */ /* 0x000fea0003800000 */
.L_x_7682:
        /* <DEDUP_REMOVED lines=28> */
.L_x_7685:
        /* <DEDUP_REMOVED lines=12> */
[----:B------:R-:W0:Y:S02]  /*17c0*/  F2I.S64.TRUNC R4, R0 ;  /* 0x0000000000047311 */ /* 0x000e24000020d900 */
[----:B0-----:R-:W-:Y:S01]  /*17d0*/  PRMT R30, R4, 0x7610, R30 ;  /* 0x00007610041e7816 */ /* 0x001fe2000000001e */
[----:B------:R-:W-:Y:S05]  /*17e0*/  BRA `(.L_x_7674) ;  /* 0x0000073000007947 */ /* 0x000fea0003800000 */
.L_x_7684:
[----:B------:R-:W2:Y:S02]  /*17f0*/  LDG.E.U16 R4, [R6.64] ;  /* 0x0000002406047981 */ /* 0x000ea4000c1e1500 */
[----:B--2---:R-:W-:-:S06]  /*1800*/  PRMT R4, RZ, 0x5410, R4 ;  /* 0x00005410ff047816 */ /* 0x004fcc0000000004 */
[----:B------:R-:W0:Y:S02]  /*1810*/  F2I.S64.TRUNC R4, R4 ;  /* 0x0000000400047311 */ /* 0x000e24000020d900 */
[----:B0-----:R-:W-:Y:S01]  /*1820*/  PRMT R30, R4, 0x7610, R30 ;  /* 0x00007610041e7816 */ /* 0x001fe2000000001e */
[----:B------:R-:W-:Y:S05]  /*1830*/  BRA `(.L_x_7674) ;  /* 0x000006e000007947 */ /* 0x000fea0003800000 */
.L_x_7681:
        /* <DEDUP_REMOVED lines=10> */
.L_x_7688:
        /* <DEDUP_REMOVED lines=21> */
.L_x_7692:
[----:B------:R-:W-:Y:S05]  /*1a30*/  BSYNC B1 ;  /* 0x0000000000017941 */ /* 0x000fea0003800000 */
.L_x_7691:
[----:B------:R-:W-:Y:S01]  /*1a40*/  IMAD.SHL.U32 R3, R3, 0x100000, RZ ;  /* 0x0010000003037824 */ /* 0x000fe200078e00ff */
[----:B------:R-:W-:-:S04]  /*1a50*/  LEA R5, R0, 0x3b800000, 0x17 ;  /* 0x3b80000000057811 */ /* 0x000fc800078eb8ff */
[----:B------:R-:W-:Y:S02]  /*1a60*/  LOP3.LUT R4, R5, R3, R6, 0xfe, !PT ;  /* 0x0000000305047212 */ /* 0x000fe400078efe06 */
.L_x_7690:
[----:B------:R-:W-:Y:S05]  /*1a70*/  BSYNC B0 ;  /* 0x0000000000007941 */ /* 0x000fea0003800000 */
.L_x_7689:
[----:B------:R-:W0:Y:S02]  /*1a80*/  F2I.S64.TRUNC R4, R4 ;  /* 0x0000000400047311 */ /* 0x000e24000020d900 */
[----:B0-----:R-:W-:Y:S01]  /*1a90*/  PRMT R30, R4, 0x7610, R30 ;  /* 0x00007610041e7816 */ /* 0x001fe2000000001e */
[----:B------:R-:W-:Y:S05]  /*1aa0*/  BRA `(.L_x_7674) ;  /* 0x0000047000007947 */ /* 0x000fea0003800000 */
.L_x_7687:
        /* <DEDUP_REMOVED lines=21> */
.L_x_7696:
[----:B------:R-:W-:Y:S05]  /*1c00*/  BSYNC B1 ;  /* 0x0000000000017941 */ /* 0x000fea0003800000 */
.L_x_7695:
[----:B------:R-:W-:Y:S01]  /*1c10*/  IMAD.SHL.U32 R3, R3, 0x200000, RZ ;  /* 0x0020000003037824 */ /* 0x000fe200078e00ff */
[----:B------:R-:W-:-:S04]  /*1c20*/  LEA R5, R0, 0x37800000, 0x17 ;  /* 0x3780000000057811 */ /* 0x000fc800078eb8ff */
[----:B------:R-:W-:Y:S02]  /*1c30*/  LOP3.LUT R4, R5, R3, R6, 0xfe, !PT ;  /* 0x0000000305047212 */ /* 0x000fe400078efe06 */
.L_x_7694:
[----:B------:R-:W-:Y:S05]  /*1c40*/  BSYNC B0 ;  /* 0x0000000000007941 */ /* 0x000fea0003800000 */
.L_x_7693:
[----:B------:R-:W0:Y:S02]  /*1c50*/  F2I.S64.TRUNC R4, R4 ;  /* 0x0000000400047311 */ /* 0x000e24000020d900 */
[----:B0-----:R-:W-:Y:S01]  /*1c60*/  PRMT R30, R4, 0x7610, R30 ;  /* 0x00007610041e7816 */ /* 0x001fe2000000001e */
[----:B------:R-:W-:Y:S05]  /*1c70*/  BRA `(.L_x_7674) ;  /* 0x000002a000007947 */ /* 0x000fea0003800000 */
.L_x_7686:
        /* <DEDUP_REMOVED lines=14> */
.L_x_7700:
[----:B------:R-:W-:Y:S05]  /*1d60*/  BSYNC B0 ;  /* 0x0000000000007941 */ /* 0x000fea0003800000 */
.L_x_7699:
[----:B------:R-:W0:Y:S02]  /*1d70*/  F2I.S64.TRUNC R4, R4 ;  /* 0x0000000400047311 */ /* 0x000e24000020d900 */
[----:B0-----:R-:W-:Y:S01]  /*1d80*/  PRMT R30, R4, 0x7610, R30 ;  /* 0x00007610041e7816 */ /* 0x001fe2000000001e */
[----:B------:R-:W-:Y:S05]  /*1d90*/  BRA `(.L_x_7674) ;  /* 0x0000018000007947 */ /* 0x000fea0003800000 */
.L_x_7673:
        /* <DEDUP_REMOVED lines=21> */
.L_x_7698:
[----:B------:R0:W5:Y:S01]  /*1ef0*/  LDG.E.U8 R30, [R6.64] ;  /* 0x00000024061e7981 */ /* 0x000162000c1e1100 */
[----:B------:R-:W-:Y:S05]  /*1f00*/  BRA `(.L_x_7674) ;  /* 0x0000001000007947 */ /* 0x000fea0003800000 */
.L_x_7697:
[----:B------:R0:W5:Y:S02]  /*1f10*/  LDG.E.U8 R30, [R6.64] ;  /* 0x00000024061e7981 */ /* 0x000164000c1e1100 */
.L_x_7674:
[----:B------:R-:W2:Y:S02]  /*1f20*/  S2R R27, SR_TID.X ;  /* 0x00000000001b7919 */ /* 0x000ea40000002100 */
[----:B--2---:R-:W-:Y:S02]  /*1f30*/  IADD3 R27, R27, 0x80, RZ ;  /* 0x000000801b1b7810 */ /* 0x004fe40007ffe0ff */
.L_x_7636:
[----:B-1-3--:R-:W-:Y:S05]  /*1f40*/  BSYNC B6 ;  /* 0x0000000000067941 */ /* 0x00afea0003800000 */
.L_x_7635:
[----:B------:R-:W-:Y:S01]  /*1f50*/  ISETP.GE.AND P0, PT, R27, R2, PT ;  /* 0x000000021b00720c */ /* 0x000fe20003f06270 */
[----:B------:R-:W-:-:S12]  /*1f60*/  BSSY B6, `(.L_x_7701) ;  /* 0x00001e5000067945 */ /* 0x000fd80003800000 */
[----:B------:R-:W-:Y:S05]  /*1f70*/  @P0 BRA `(.L_x_7702) ;  /* 0x00001e3000000947 */ /* 0x000fea0003800000 */
[----:B------:R-:W-:Y:S01]  /*1f80*/  PRMT R0, R26, 0x9910, RZ ;  /* 0x000099101a007816 */ /* 0x000fe200000000ff */
        /* <DEDUP_REMOVED lines=15> */
[----:B--2---:R1:W2:Y:S01]  /*2080*/  I2F.F64.S16 R24, R4 ;  /* 0x0000000400187312 */ /* 0x0042a20000101c00 */
[----:B------:R-:W-:Y:S05]  /*2090*/  BRA `(.L_x_7708) ;  /* 0x00000e2000007947 */ /* 0x000fea0003800000 */
.L_x_7706:
[----:B------:R-:W2:Y:S02]  /*20a0*/  LDG.E.U8 R4, [R4.64] ;  /* 0x0000002404047981 */ /* 0x000ea4000c1e1100 */
[----:B--2---:R1:W2:Y:S01]  /*20b0*/  I2F.F64.U16 R24, R4 ;  /* 0x0000000400187312 */ /* 0x0042a20000101800 */
[----:B------:R-:W-:Y:S05]  /*20c0*/  BRA `(.L_x_7708) ;  /* 0x00000df000007947 */ /* 0x000fea0003800000 */
.L_x_7705:
[----:B------:R-:W-:-:S13]  /*20d0*/  ISETP.NE.AND P0, PT, R0, 0x2, PT ;  /* 0x000000020000780c */ /* 0x000fda0003f05270 */
[----:B------:R-:W-:Y:S05]  /*20e0*/  @!P0 BRA `(.L_x_7709) ;  /* 0x000000a000008947 */ /* 0x000fea0003800000 */
[----:B------:R-:W-:-:S13]  /*20f0*/  ISETP.NE.AND P0, PT, R0, 0x3, PT ;  /* 0x000000030000780c */ /* 0x000fda0003f05270 */
[----:B------:R-:W-:Y:S05]  /*2100*/  @!P0 BRA `(.L_x_7710) ;  /* 0x0000005000008947 */ /* 0x000fea0003800000 */
[----:B------:R-:W-:-:S13]  /*2110*/  ISETP.NE.AND P0, PT, R0, 0x4, PT ;  /* 0x000000040000780c */ /* 0x000fda0003f05270 */
[----:B------:R-:W-:Y:S05]  /*2120*/  @P0 BRA `(.L_x_7707) ;  /* 0x00000bf000000947 */ /* 0x000fea0003800000 */
[----:B------:R-:W2:Y:S02]  /*2130*/  LDG.E.64 R24, [R4.64] ;  /* 0x0000002404187981 */ /* 0x000ea4000c1e1b00 */
[----:B--2---:R-:W1:Y:S01]  /*2140*/  I2F.F64.S64 R24, R24 ;  /* 0x0000001800187312 */ /* 0x004e620000301c00 */
[----:B------:R-:W-:Y:S05]  /*2150*/  BRA `(.L_x_7708) ;  /* 0x00000d6000007947 */ /* 0x000fea0003800000 */
.L_x_7710:
[----:B------:R-:W2:Y:S02]  /*2160*/  LDG.E R4, [R4.64] ;  /* 0x0000002404047981 */ /* 0x000ea4000c1e1900 */
[----:B--2---:R1:W2:Y:S01]  /*2170*/  I2F.F64 R24, R4 ;  /* 0x0000000400187312 */ /* 0x0042a20000201c00 */
[----:B------:R-:W-:Y:S05]  /*2180*/  BRA `(.L_x_7708) ;  /* 0x00000d3000007947 */ /* 0x000fea0003800000 */
.L_x_7709:
[----:B------:R-:W2:Y:S02]  /*2190*/  LDG.E.U16 R4, [R4.64] ;  /* 0x0000002404047981 */ /* 0x000ea4000c1e1500 */
[----:B--2---:R1:W2:Y:S01]  /*21a0*/  I2F.F64.S16 R24, R4 ;  /* 0x0000000400187312 */ /* 0x0042a20000101c00 */
[----:B------:R-:W-:Y:S05]  /*21b0*/  BRA `(.L_x_7708) ;  /* 0x00000d0000007947 */ /* 0x000fea0003800000 */
.L_x_7704:
        /* <DEDUP_REMOVED lines=8> */
[----:B------:R-:W1:Y:S01]  /*2240*/  F2F.F64.F32 R24, R24 ;  /* 0x0000001800187310 */ /* 0x000e620000201800 */
[----:B------:R-:W-:Y:S05]  /*2250*/  BRA `(.L_x_7708) ;  /* 0x00000c6000007947 */ /* 0x000fea0003800000 */
.L_x_7712:
[----:B------:R-:W2:Y:S02]  /*2260*/  LDG.E.U16 R0, [R4.64] ;  /* 0x0000002404007981 */ /* 0x000ea4000c1e1500 */
[----:B--2---:R-:W-:-:S05]  /*2270*/  HADD2.F32 R0, -RZ, R0.H0_H0 ;  /* 0x20000000ff007230 */ /* 0x004fca0000004100 */
[----:B------:R-:W-:-:S04]  /*2280*/  FMUL.FTZ R0, R0, 1 ;  /* 0x3f80000000007820 */ /* 0x000fc80000410000 */
[----:B------:R1:W2:Y:S01]  /*2290*/  F2F.F64.F32 R24, R0 ;  /* 0x0000000000187310 */ /* 0x0002a20000201800 */
[----:B------:R-:W-:Y:S05]  /*22a0*/  BRA `(.L_x_7708) ;  /* 0x00000c1000007947 */ /* 0x000fea0003800000 */
.L_x_7711:
        /* <DEDUP_REMOVED lines=10> */
.L_x_7714:
[----:B------:R-:W2:Y:S02]  /*2350*/  LDG.E.U16 R4, [R4.64] ;  /* 0x0000002404047981 */ /* 0x000ea4000c1e1500 */
[----:B--2---:R-:W-:-:S05]  /*2360*/  HADD2.F32 R0, -RZ, R4.H0_H0 ;  /* 0x20000004ff007230 */ /* 0x004fca0000004100 */
[----:B------:R-:W-:-:S04]  /*2370*/  FMUL.FTZ R0, R0, 1 ;  /* 0x3f80000000007820 */ /* 0x000fc80000410000 */
[----:B------:R1:W2:Y:S01]  /*2380*/  F2F.F64.F32 R24, R0 ;  /* 0x0000000000187310 */ /* 0x0002a20000201800 */
[----:B------:R-:W-:Y:S05]  /*2390*/  BRA `(.L_x_7708) ;  /* 0x00000b2000007947 */ /* 0x000fea0003800000 */
.L_x_7713:
[----:B------:R1:W5:Y:S01]  /*23a0*/  LDG.E.64 R24, [R4.64] ;  /* 0x0000002404187981 */ /* 0x000362000c1e1b00 */
[----:B------:R-:W-:Y:S05]  /*23b0*/  BRA `(.L_x_7708) ;  /* 0x00000b0000007947 */ /* 0x000fea0003800000 */
.L_x_7703:
        /* <DEDUP_REMOVED lines=13> */
.L_x_7717:
[----:B------:R1:W5:Y:S01]  /*2490*/  LDG.E.64 R24, [R4.64] ;  /* 0x0000002404187981 */ /* 0x000362000c1e1b00 */
[----:B------:R-:W-:Y:S05]  /*24a0*/  BRA `(.L_x_7708) ;  /* 0x00000a1000007947 */ /* 0x000fea0003800000 */
.L_x_7716:
        /* <DEDUP_REMOVED lines=28> */
.L_x_7719:
        /* <DEDUP_REMOVED lines=13> */
[----:B------:R1:W2:Y:S01]  /*2740*/  F2F.F64.F32 R24, R0 ;  /* 0x0000000000187310 */ /* 0x0002a20000201800 */
[----:B------:R-:W-:Y:S05]  /*2750*/  BRA `(.L_x_7708) ;  /* 0x0000076000007947 */ /* 0x000fea0003800000 */
.L_x_7718:
[----:B------:R-:W2:Y:S02]  /*2760*/  LDG.E.U16 R0, [R4.64] ;  /* 0x0000002404007981 */ /* 0x000ea4000c1e1500 */
[----:B--2---:R-:W-:-:S05]  /*2770*/  PRMT R0, RZ, 0x5410, R0 ;  /* 0x00005410ff007816 */ /* 0x004fca0000000000 */
[----:B------:R-:W-:-:S04]  /*2780*/  FMUL.FTZ R0, R0, 1 ;  /* 0x3f80000000007820 */ /* 0x000fc80000410000 */
[----:B------:R1:W2:Y:S01]  /*2790*/  F2F.F64.F32 R24, R0 ;  /* 0x0000000000187310 */ /* 0x0002a20000201800 */
[----:B------:R-:W-:Y:S05]  /*27a0*/  BRA `(.L_x_7708) ;  /* 0x0000071000007947 */ /* 0x000fea0003800000 */
.L_x_7715:
        /* <DEDUP_REMOVED lines=9> */
[----:B--2---:R1:W2:Y:S01]  /*2840*/  I2F.F64.U16 R24, R4 ;  /* 0x0000000400187312 */ /* 0x0042a20000101800 */
[----:B------:R-:W-:Y:S05]  /*2850*/  BRA `(.L_x_7708) ;  /* 0x0000066000007947 */ /* 0x000fea0003800000 */
.L_x_7722:
        /* <DEDUP_REMOVED lines=13> */
[----:B0-----:R-:W-:-:S06]  /*2930*/  IMAD.U32 R6, R4, -0x80000000, RZ ;  /* 0x8000000004067824 */ /* 0x001fcc00078e00ff */
[----:B------:R-:W-:Y:S05]  /*2940*/  @P0 BRA `(.L_x_7726) ;  /* 0x0000006000000947 */ /* 0x000fea0003800000 */
[----:B------:R-:W0:Y:S02]  /*2950*/  FLO.U32 R4, R3 ;  /* 0x0000000300047300 */ /* 0x000e2400000e0000 */
[----:B0-----:R-:W-:-:S04]  /*2960*/  IADD3 R5, -R4, 0x1f, RZ ;  /* 0x0000001f04057810 */ /* 0x001fc80007ffe1ff */
[----:B------:R-:W-:Y:S02]  /*2970*/  IADD3 R4, R5, -0x1c, RZ ;  /* 0xffffffe405047810 */ /* 0x000fe40007ffe0ff */
[----:B------:R-:W-:Y:S02]  /*2980*/  IADD3 R0, R0, 0x1d, -R5 ;  /* 0x0000001d00007810 */ /* 0x000fe40007ffe805 */
[----:B------:R-:W-:-:S04]  /*2990*/  SHF.L.U32 R4, R3, R4, RZ ;  /* 0x0000000403047219 */ /* 0x000fc800000006ff */
[----:B------:R-:W-:Y:S02]  /*29a0*/  LOP3.LUT R3, R4, 0x7, RZ, 0xc0, !PT ;  /* 0x0000000704037812 */ /* 0x000fe400078ec0ff */
.L_x_7726:
[----:B------:R-:W-:Y:S05]  /*29b0*/  BSYNC B1 ;  /* 0x0000000000017941 */ /* 0x000fea0003800000 */
.L_x_7725:
[----:B------:R-:W-:Y:S01]  /*29c0*/  LEA R5, R0, 0x3b800000, 0x17 ;  /* 0x3b80000000057811 */ /* 0x000fe200078eb8ff */
[----:B------:R-:W-:-:S05]  /*29d0*/  IMAD.SHL.U32 R0, R3, 0x100000, RZ ;  /* 0x0010000003007824 */ /* 0x000fca00078e00ff */
[----:B------:R-:W-:Y:S02]  /*29e0*/  LOP3.LUT R0, R5, R0, R6, 0xfe, !PT ;  /* 0x0000000005007212 */ /* 0x000fe400078efe06 */
.L_x_7724:
[----:B------:R-:W-:Y:S05]  /*29f0*/  BSYNC B0 ;  /* 0x0000000000007941 */ /* 0x000fea0003800000 */
.L_x_7723:
[----:B------:R-:W-:-:S04]  /*2a00*/  FMUL.FTZ R0, R0, 1 ;  /* 0x3f80000000007820 */ /* 0x000fc80000410000 */
[----:B------:R1:W2:Y:S01]  /*2a10*/  F2F.F64.F32 R24, R0 ;  /* 0x0000000000187310 */ /* 0x0002a20000201800 */
[----:B------:R-:W-:Y:S05]  /*2a20*/  BRA `(.L_x_7708) ;  /* 0x0000049000007947 */ /* 0x000fea0003800000 */
.L_x_7721:
        /* <DEDUP_REMOVED lines=21> */
.L_x_7730:
[----:B------:R-:W-:Y:S05]  /*2b80*/  BSYNC B1 ;  /* 0x0000000000017941 */ /* 0x000fea0003800000 */
.L_x_7729:
[----:B------:R-:W-:Y:S01]  /*2b90*/  LEA R5, R0, 0x37800000, 0x17 ;  /* 0x3780000000057811 */ /* 0x000fe200078eb8ff */
[----:B------:R-:W-:-:S05]  /*2ba0*/  IMAD.SHL.U32 R0, R3, 0x200000, RZ ;  /* 0x0020000003007824 */ /* 0x000fca00078e00ff */
[----:B------:R-:W-:Y:S02]  /*2bb0*/  LOP3.LUT R0, R5, R0, R6, 0xfe, !PT ;  /* 0x0000000005007212 */ /* 0x000fe400078efe06 */
.L_x_7728:
[----:B------:R-:W-:Y:S05]  /*2bc0*/  BSYNC B0 ;  /* 0x0000000000007941 */ /* 0x000fea0003800000 */
.L_x_7727:
[----:B------:R-:W-:-:S04]  /*2bd0*/  FMUL.FTZ R0, R0, 1 ;  /* 0x3f80000000007820 */ /* 0x000fc80000410000 */
[----:B------:R1:W2:Y:S01]  /*2be0*/  F2F.F64.F32 R24, R0 ;  /* 0x0000000000187310 */ /* 0x0002a20000201800 */
[----:B------:R-:W-:Y:S05]  /*2bf0*/  BRA `(.L_x_7708) ;  /* 0x000002c000007947 */ /* 0x000fea0003800000 */
.L_x_7720:
        /* <DEDUP_REMOVED lines=14> */
.L_x_7734:
[----:B------:R-:W-:Y:S05]  /*2ce0*/  BSYNC B0 ;  /* 0x0000000000007941 */ /* 0x000fea0003800000 */
.L_x_7733:
[----:B------:R-:W-:-:S04]  /*2cf0*/  FMUL.FTZ R0, R0, 1 ;  /* 0x3f80000000007820 */ /* 0x000fc80000410000 */
[----:B------:R1:W2:Y:S01]  /*2d00*/  F2F.F64.F32 R24, R0 ;  /* 0x0000000000187310 */ /* 0x0002a20000201800 */
[----:B------:R-:W-:Y:S05]  /*2d10*/  BRA `(.L_x_7708) ;  /* 0x000001a000007947 */ /* 0x000fea0003800000 */
.L_x_7707:
[----:B------:R-:W-:Y:S01]  /*2d20*/  MOV R14, 0x180 ;  /* 0x00000180000e7802 */ /* 0x000fe20000000f00 */
[----:B------:R-:W-:Y:S02]  /*2d30*/  IMAD.MOV.U32 R4, RZ, RZ, c[0x4][0x170] ;  /* 0x01005c00ff047624 */ /* 0x000fe400078e00ff */
[----:B------:R-:W-:Y:S02]  /*2d40*/  IMAD.MOV.U32 R5, RZ, RZ, c[0x4][0x174] ;  /* 0x01005d00ff057624 */ /* 0x000fe400078e00ff */
[----:B0-----:R-:W-:Y:S01]  /*2d50*/  IMAD.MOV.U32 R6, RZ, RZ, c[0x4][0x178] ;  /* 0x01005e00ff067624 */ /* 0x001fe200078e00ff */
        /* <DEDUP_REMOVED lines=15> */
[----:B------:R-:W-:Y:S01]  /*2e50*/  CS2R R24, SRZ ;  /* 0x0000000000187805 */ /* 0x000fe2000001ff00 */
[----:B------:R-:W-:Y:S05]  /*2e60*/  BRA `(.L_x_7708) ;  /* 0x0000005000007947 */ /* 0x000fea0003800000 */
.L_x_7732:
[----:B------:R-:W2:Y:S02]  /*2e70*/  LDG.E.64 R24, [R4.64] ;  /* 0x0000002404187981 */ /* 0x000ea4000c1e1b00 */
[----:B--2---:R-:W1:Y:S01]  /*2e80*/  I2F.F64.U64 R24, R24 ;  /* 0x0000001800187312 */ /* 0x004e620000301800 */
[----:B------:R-:W-:Y:S05]  /*2e90*/  BRA `(.L_x_7708) ;  /* 0x0000002000007947 */ /* 0x000fea0003800000 */
.L_x_7731:
[----:B------:R-:W2:Y:S02]  /*2ea0*/  LDG.E R4, [R4.64] ;  /* 0x0000002404047981 */ /* 0x000ea4000c1e1900 */
[----:B--2---:R1:W2:Y:S02]  /*2eb0*/  I2F.F64.U32 R24, R4 ;  /* 0x0000000400187312 */ /* 0x0042a40000201800 */
.L_x_7708:
[----:B-1----:R-:W-:Y:S01]  /*2ec0*/  PRMT R0, R28, 0x9910, RZ ;  /* 0x000099101c007816 */ /* 0x002fe200000000ff */
        /* <DEDUP_REMOVED lines=15> */
.L_x_7738:
[----:B------:R0:W5:Y:S01]  /*2fc0*/  LDG.E.U8 R29, [R6.64] ;  /* 0x00000024061d7981 */ /* 0x000162000c1e1100 */
[----:B------:R-:W-:Y:S05]  /*2fd0*/  BRA `(.L_x_7740) ;  /* 0x00000dc000007947 */ /* 0x000fea0003800000 */
.L_x_7737:
        /* <DEDUP_REMOVED lines=8> */
.L_x_7742:
[----:B------:R0:W5:Y:S01]  /*3060*/  LDG.E.U8 R29, [R6.64] ;  /* 0x00000024061d7981 */ /* 0x000162000c1e1100 */
[----:B------:R-:W-:Y:S05]  /*3070*/  BRA `(.L_x_7740) ;  /* 0x00000d2000007947 */ /* 0x000fea0003800000 */
.L_x_7741:
[----:B------:R0:W5:Y:S01]  /*3080*/  LDG.E.U16 R29, [R6.64] ;  /* 0x00000024061d7981 */ /* 0x000162000c1e1500 */
[----:B------:R-:W-:Y:S05]  /*3090*/  BRA `(.L_x_7740) ;  /* 0x00000d0000007947 */ /* 0x000fea0003800000 */
.L_x_7736:
[----:B------:R-:W-:-:S13]  /*30a0*/  ISETP.GT.AND P0, PT, R0, 0x6, PT ;  /* 0x000000060000780c */ /* 0x000fda0003f04270 */
[----:B------:R-:W-:Y:S05]  /*30b0*/  @P0 BRA `(.L_x_7743) ;  /* 0x000000d000000947 */ /* 0x000fea0003800000 */
[----:B------:R-:W-:-:S13]  /*30c0*/  ISETP.NE.AND P0, PT, R0, 0x5, PT ;  /* 0x000000050000780c */ /* 0x000fda0003f05270 */
[----:B------:R-:W-:Y:S05]  /*30d0*/  @!P0 BRA `(.L_x_7744) ;  /* 0x0000006000008947 */ /* 0x000fea0003800000 */
[----:B------:R-:W-:-:S13]  /*30e0*/  ISETP.NE.AND P0, PT, R0, 0x6, PT ;  /* 0x000000060000780c */ /* 0x000fda0003f05270 */
[----:B------:R-:W-:Y:S05]  /*30f0*/  @P0 BRA `(.L_x_7739) ;  /* 0x00000b2000000947 */ /* 0x000fea0003800000 */
[----:B------:R-:W3:Y:S02]  /*3100*/  LDG.E R4, [R6.64] ;  /* 0x0000002406047981 */ /* 0x000ee4000c1e1900 */
[----:B---3--:R-:W0:Y:S02]  /*3110*/  F2I.S64.TRUNC R4, R4 ;  /* 0x0000000400047311 */ /* 0x008e24000020d900 */
[----:B0-----:R-:W-:Y:S01]  /*3120*/  PRMT R29, R4, 0x7610, R29 ;  /* 0x00007610041d7816 */ /* 0x001fe2000000001d */
[----:B------:R-:W-:Y:S05]  /*3130*/  BRA `(.L_x_7740) ;  /* 0x00000c6000007947 */ /* 0x000fea0003800000 */
.L_x_7744:
[----:B------:R-:W3:Y:S02]  /*3140*/  LDG.E.U16 R4, [R6.64] ;  /* 0x0000002406047981 */ /* 0x000ee4000c1e1500 */
[----:B---3--:R-:W-:-:S06]  /*3150*/  HADD2.F32 R4, -RZ, R4.H0_H0 ;  /* 0x20000004ff047230 */ /* 0x008fcc0000004100 */
[----:B------:R-:W0:Y:S02]  /*3160*/  F2I.S64.TRUNC R4, R4 ;  /* 0x0000000400047311 */ /* 0x000e24000020d900 */
[----:B0-----:R-:W-:Y:S01]  /*3170*/  PRMT R29, R4, 0x7610, R29 ;  /* 0x00007610041d7816 */ /* 0x001fe2000000001d */
[----:B------:R-:W-:Y:S05]  /*3180*/  BRA `(.L_x_7740) ;  /* 0x00000c1000007947 */ /* 0x000fea0003800000 */
.L_x_7743:
[----:B------:R-:W-:-:S13]  /*3190*/  ISETP.NE.AND P0, PT, R0, 0x7, PT ;  /* 0x000000070000780c */ /* 0x000fda0003f05270 */
[----:B------:R-:W-:Y:S05]  /*31a0*/  @!P0 BRA `(.L_x_7745) ;  /* 0x000000d000008947 */ /* 0x000fea0003800000 */
        /* <DEDUP_REMOVED lines=8> */
.L_x_7746:
[----:B------:R-:W3:Y:S02]  /*3230*/  LDG.E.U16 R6, [R6.64] ;  /* 0x0000002406067981 */ /* 0x000ee4000c1e1500 */
[----:B---3--:R-:W-:-:S06]  /*3240*/  HADD2.F32 R4, -RZ, R6.H0_H0 ;  /* 0x20000006ff047230 */ /* 0x008fcc0000004100 */
[----:B------:R-:W0:Y:S02]  /*3250*/  F2I.S64.TRUNC R4, R4 ;  /* 0x0000000400047311 */ /* 0x000e24000020d900 */
[----:B0-----:R-:W-:Y:S01]  /*3260*/  PRMT R29, R4, 0x7610, R29 ;  /* 0x00007610041d7816 */ /* 0x001fe2000000001d */
[----:B------:R-:W-:Y:S05]  /*3270*/  BRA `(.L_x_7740) ;  /* 0x00000b2000007947 */ /* 0x000fea0003800000 */
.L_x_7745:
[----:B------:R-:W3:Y:S02]  /*3280*/  LDG.E.64 R4, [R6.64] ;  /* 0x0000002406047981 */ /* 0x000ee4000c1e1b00 */
[----:B---3--:R-:W0:Y:S02]  /*3290*/  F2I.S64.F64.TRUNC R4, R4 ;  /* 0x0000000400047311 */ /* 0x008e24000030d900 */
[----:B0-----:R-:W-:Y:S01]  /*32a0*/  PRMT R29, R4, 0x7610, R29 ;  /* 0x00007610041d7816 */ /* 0x001fe2000000001d */
[----:B------:R-:W-:Y:S05]  /*32b0*/  BRA `(.L_x_7740) ;  /* 0x00000ae000007947 */ /* 0x000fea0003800000 */
.L_x_7735:
        /* <DEDUP_REMOVED lines=10> */
[----:B------:R-:W-:Y:S01]  /*3360*/  SEL R29, RZ, 0x1, !P0 ;  /* 0x00000001ff1d7807 */ /* 0x000fe20004000000 */
[----:B------:R-:W-:Y:S05]  /*3370*/  BRA `(.L_x_7740) ;  /* 0x00000a2000007947 */ /* 0x000fea0003800000 */
.L_x_7749:
[----:B------:R-:W3:Y:S02]  /*3380*/  LDG.E.64 R6, [R6.64] ;  /* 0x0000002406067981 */ /* 0x000ee4000c1e1b00 */
[----:B---3--:R-:W0:Y:S02]  /*3390*/  F2I.S64.F64.TRUNC R4, R6 ;  /* 0x0000000600047311 */ /* 0x008e24000030d900 */
[----:B0-----:R-:W-:Y:S01]  /*33a0*/  PRMT R29, R4, 0x7610, R29 ;  /* 0x00007610041d7816 */ /* 0x001fe2000000001d */
[----:B------:R-:W-:Y:S05]  /*33b0*/  BRA `(.L_x_7740) ;  /* 0x000009e000007947 */ /* 0x000fea0003800000 */
.L_x_7748:
        /* <DEDUP_REMOVED lines=28> */
.L_x_7751:
        /* <DEDUP_REMOVED lines=15> */
.L_x_7750:
[----:B------:R-:W3:Y:S02]  /*3670*/  LDG.E.U16 R4, [R6.64] ;  /* 0x0000002406047981 */ /* 0x000ee4000c1e1500 */
[----:B---3--:R-:W-:-:S06]  /*3680*/  PRMT R4, RZ, 0x5410, R4 ;  /* 0x00005410ff047816 */ /* 0x008fcc0000000004 */
[----:B------:R-:W0:Y:S02]  /*3690*/  F2I.S64.TRUNC R4, R4 ;  /* 0x0000000400047311 */ /* 0x000e24000020d900 */
[----:B0-----:R-:W-:Y:S01]  /*36a0*/  PRMT R29, R4, 0x7610, R29 ;  /* 0x00007610041d7816 */ /* 0x001fe2000000001d */
[----:B------:R-:W-:Y:S05]  /*36b0*/  BRA `(.L_x_7740) ;  /* 0x000006e000007947 */ /* 0x000fea0003800000 */
.L_x_7747:
        /* <DEDUP_REMOVED lines=10> */
.L_x_7754:
[----:B------:R-:W3:Y:S01]  /*3760*/  LDG.E.U8 R3, [R6.64] ;  /* 0x0000002406037981 */ /* 0x000ee2000c1e1100 */
[----:B------:R-:W-:Y:S01]  /*3770*/  BSSY B0, `(.L_x_7755) ;  /* 0x0000018000007945 */ /* 0x000fe20003800000 */
        /* <DEDUP_REMOVED lines=19> */
.L_x_7758:
[----:B------:R-:W-:Y:S05]  /*38b0*/  BSYNC B1 ;  /* 0x0000000000017941 */ /* 0x000fea0003800000 */
.L_x_7757:
[----:B------:R-:W-:Y:S01]  /*38c0*/  IMAD.SHL.U32 R3, R3, 0x100000, RZ ;  /* 0x0010000003037824 */ /* 0x000fe200078e00ff */
[----:B------:R-:W-:-:S04]  /*38d0*/  LEA R5, R0, 0x3b800000, 0x17 ;  /* 0x3b80000000057811 */ /* 0x000fc800078eb8ff */
[----:B------:R-:W-:Y:S02]  /*38e0*/  LOP3.LUT R4, R5, R3, R6, 0xfe, !PT ;  /* 0x0000000305047212 */ /* 0x000fe400078efe06 */
.L_x_7756:
[----:B------:R-:W-:Y:S05]  /*38f0*/  BSYNC B0 ;  /* 0x0000000000007941 */ /* 0x000fea0003800000 */
.L_x_7755:
[----:B------:R-:W0:Y:S02]  /*3900*/  F2I.S64.TRUNC R4, R4 ;  /* 0x0000000400047311 */ /* 0x000e24000020d900 */
[----:B0-----:R-:W-:Y:S01]  /*3910*/  PRMT R29, R4, 0x7610, R29 ;  /* 0x00007610041d7816 */ /* 0x001fe2000000001d */
[----:B------:R-:W-:Y:S05]  /*3920*/  BRA `(.L_x_7740) ;  /* 0x0000047000007947 */ /* 0x000fea0003800000 */
.L_x_7753:
        /* <DEDUP_REMOVED lines=21> */
.L_x_7762:
[----:B------:R-:W-:Y:S05]  /*3a80*/  BSYNC B1 ;  /* 0x0000000000017941 */ /* 0x000fea0003800000 */
.L_x_7761:
[----:B------:R-:W-:Y:S01]  /*3a90*/  IMAD.SHL.U32 R3, R3, 0x200000, RZ ;  /* 0x0020000003037824 */ /* 0x000fe200078e00ff */
[----:B------:R-:W-:-:S04]  /*3aa0*/  LEA R5, R0, 0x37800000, 0x17 ;  /* 0x3780000000057811 */ /* 0x000fc800078eb8ff */
[----:B------:R-:W-:Y:S02]  /*3ab0*/  LOP3.LUT R4, R5, R3, R6, 0xfe, !PT ;  /* 0x0000000305047212 */ /* 0x000fe400078efe06 */
.L_x_7760:
[----:B------:R-:W-:Y:S05]  /*3ac0*/  BSYNC B0 ;  /* 0x0000000000007941 */ /* 0x000fea0003800000 */
.L_x_7759:
[----:B------:R-:W0:Y:S02]  /*3ad0*/  F2I.S64.TRUNC R4, R4 ;  /* 0x0000000400047311 */ /* 0x000e24000020d900 */
[----:B0-----:R-:W-:Y:S01]  /*3ae0*/  PRMT R29, R4, 0x7610, R29 ;  /* 0x00007610041d7816 */ /* 0x001fe2000000001d */
[----:B------:R-:W-:Y:S05]  /*3af0*/  BRA `(.L_x_7740) ;  /* 0x000002a000007947 */ /* 0x000fea0003800000 */
.L_x_7752:
[----:B------:R-:W-:-:S13]  /*3b00*/  ISETP.NE.AND P0, PT, R0, 0x1c, PT ;  /* 0x0000001c0000780c */ /* 0x000fda0003f05270 */
[----:B------:R-:W-:Y:S05]  /*3b10*/  @!P0 BRA `(.L_x_7763) ;  /* 0x0000027000008947 */ /* 0x000fea0003800000 */
[----:B------:R-:W-:-:S13]  /*3b20*/  ISETP.NE.AND P0, PT, R0, 0x1d, PT ;  /* 0x0000001d0000780c */ /* 0x000fda0003f05270 */
[----:B------:R-:W-:Y:S05]  /*3b30*/  @!P0 BRA `(.L_x_7764) ;  /* 0x0000023000008947 */ /* 0x000fea0003800000 */
[----:B------:R-:W-:-:S13]  /*3b40*/  ISETP.NE.AND P0, PT, R0, 0x2c, PT ;  /* 0x0000002c0000780c */ /* 0x000fda0003f05270 */
[----:B------:R-:W-:Y:S05]  /*3b50*/  @P0 BRA `(.L_x_7739) ;  /* 0x000000c000000947 */ /* 0x000fea0003800000 */
[----:B------:R-:W3:Y:S01]  /*3b60*/  LDG.E.U8 R6, [R6.64] ;  /* 0x0000002406067981 */ /* 0x000ee2000c1e1100 */
[----:B------:R-:W-:Y:S01]  /*3b70*/  BSSY B0, `(.L_x_7765) ;  /* 0x0000007000007945 */ /* 0x000fe20003800000 */
[----:B------:R-:W-:Y:S01]  /*3b80*/  IMAD.MOV.U32 R4, RZ, RZ, 0x400000 ;  /* 0x00400000ff047424 */ /* 0x000fe200078e00ff */
[----:B---3--:R-:W-:-:S13]  /*3b90*/  ISETP.NE.AND P0, PT, R6, RZ, PT ;  /* 0x000000ff0600720c */ /* 0x008fda0003f05270 */
[----:B------:R-:W-:Y:S05]  /*3ba0*/  @!P0 BRA `(.L_x_7766) ;  /* 0x0000003000008947 */ /* 0x000fea0003800000 */
[----:B------:R-:W-:-:S13]  /*3bb0*/  ISETP.NE.AND P0, PT, R6, 0xff, PT ;  /* 0x000000ff0600780c */ /* 0x000fda0003f05270 */
[----:B------:R-:W-:Y:S02]  /*3bc0*/  @!P0 IMAD.MOV.U32 R4, RZ, RZ, 0x7f800001 ;  /* 0x7f800001ff048424 */ /* 0x000fe400078e00ff */
[----:B------:R-:W-:Y:S02]  /*3bd0*/  @P0 IMAD.SHL.U32 R4, R6, 0x800000, RZ ;  /* 0x0080000006040824 */ /* 0x000fe400078e00ff */
.L_x_7766:
[----:B------:R-:W-:Y:S05]  /*3be0*/  BSYNC B0 ;  /* 0x0000000000007941 */ /* 0x000fea0003800000 */
.L_x_7765:
[----:B------:R-:W0:Y:S02]  /*3bf0*/  F2I.S64.TRUNC R4, R4 ;  /* 0x0000000400047311 */ /* 0x000e24000020d900 */
[----:B0-----:R-:W-:Y:S01]  /*3c00*/  PRMT R29, R4, 0x7610, R29 ;  /* 0x00007610041d7816 */ /* 0x001fe2000000001d */
[----:B------:R-:W-:Y:S05]  /*3c10*/  BRA `(.L_x_7740) ;  /* 0x0000018000007947 */ /* 0x000fea0003800000 */
.L_x_7739:
        /* <DEDUP_REMOVED lines=18> */
[----:B0-2--5:R-:W-:Y:S05]  /*3d40*/  CALL.ABS.NOINC R14 ;  /* 0x000000000e007343 */ /* 0x025fea0003c00000 */
[----:B------:R-:W-:Y:S01]  /*3d50*/  PRMT R29, RZ, 0x7610, R29 ;  /* 0x00007610ff1d7816 */ /* 0x000fe2000000001d */
[----:B------:R-:W-:Y:S05]  /*3d60*/  BRA `(.L_x_7740) ;  /* 0x0000003000007947 */ /* 0x000fea0003800000 */
.L_x_7764:
[----:B------:R0:W5:Y:S01]  /*3d70*/  LDG.E.U8 R29, [R6.64] ;  /* 0x00000024061d7981 */ /* 0x000162000c1e1100 */
[----:B------:R-:W-:Y:S05]  /*3d80*/  BRA `(.L_x_7740) ;  /* 0x0000001000007947 */ /* 0x000fea0003800000 */
.L_x_7763:
[----:B------:R0:W5:Y:S02]  /*3d90*/  LDG.E.U8 R29, [R6.64] ;  /* 0x00000024061d7981 */ /* 0x000164000c1e1100 */
.L_x_7740:
[----:B------:R-:W-:-:S03]  /*3da0*/  IADD3 R27, R27, 0x80, RZ ;  /* 0x000000801b1b7810 */ /* 0x000fc60007ffe0ff */
.L_x_7702:
[----:B------:R-:W-:Y:S05]  /*3db0*/  BSYNC B6 ;  /* 0x0000000000067941 */ /* 0x000fea0003800000 */
.L_x_7701:
[----:B------:R-:W-:Y:S01]  /*3dc0*/  ISETP.GE.AND P0, PT, R27, R2, PT ;  /* 0x000000021b00720c */ /* 0x000fe20003f06270 */
[----:B------:R-:W-:Y:S01]  /*3dd0*/  BSSY B6, `(.L_x_7767) ;  /* 0x00001e9000067945 */ /* 0x000fe20003800000 */
[----:B------:R-:W-:Y:S01]  /*3de0*/  PRMT R31, RZ, 0x7610, R31 ;  /* 0x00007610ff1f7816 */ /* 0x000fe2000000001f */
[----:B------:R-:W-:Y:S01]  /*3df0*/  CS2R R16, SRZ ;  /* 0x0000000000107805 */ /* 0x000fe2000001ff00 */
[----:B------:R-:W-:Y:S01]  /*3e00*/  PRMT R33, RZ, 0x7610, R33 ;  /* 0x00007610ff217816 */ /* 0x000fe20000000021 */
[----:B------:R-:W-:-:S08]  /*3e10*/  CS2R R18, SRZ ;  /* 0x0000000000127805 */ /* 0x000fd0000001ff00 */
        /* <DEDUP_REMOVED lines=17> */
[----:B---3--:R1:W3:Y:S01]  /*3f30*/  I2F.F64.S16 R18, R4 ;  /* 0x0000000400127312 */ /* 0x0082e20000101c00 */
[----:B------:R-:W-:Y:S05]  /*3f40*/  BRA `(.L_x_7774) ;  /* 0x00000e2000007947 */ /* 0x000fea0003800000 */
.L_x_7772:
[----:B------:R-:W3:Y:S02]  /*3f50*/  LDG.E.U8 R4, [R4.64] ;  /* 0x0000002404047981 */ /* 0x000ee4000c1e1100 */
[----:B---3--:R1:W3:Y:S01]  /*3f60*/  I2F.F64.U16 R18, R4 ;  /* 0x0000000400127312 */ /* 0x0082e20000101800 */
[----:B------:R-:W-:Y:S05]  /*3f70*/  BRA `(.L_x_7774) ;  /* 0x00000df000007947 */ /* 0x000fea0003800000 */
.L_x_7771:
[----:B------:R-:W-:-:S13]  /*3f80*/  ISETP.NE.AND P0, PT, R0, 0x2, PT ;  /* 0x000000020000780c */ /* 0x000fda0003f05270 */
[----:B------:R-:W-:Y:S05]  /*3f90*/  @!P0 BRA `(.L_x_7775) ;  /* 0x000000a000008947 */ /* 0x000fea0003800000 */
[----:B------:R-:W-:-:S13]  /*3fa0*/  ISETP.NE.AND P0, PT, R0, 0x3, PT ;  /* 0x000000030000780c */ /* 0x000fda0003f05270 */
[----:B------:R-:W-:Y:S05]  /*3fb0*/  @!P0 BRA `(.L_x_7776) ;  /* 0x0000005000008947 */ /* 0x000fea0003800000 */
[----:B------:R-:W-:-:S13]  /*3fc0*/  ISETP.NE.AND P0, PT, R0, 0x4, PT ;  /* 0x000000040000780c */ /* 0x000fda0003f05270 */
[----:B------:R-:W-:Y:S05]  /*3fd0*/  @P0 BRA `(.L_x_7773) ;  /* 0x00000bf000000947 */ /* 0x000fea0003800000 */
[----:B------:R-:W3:Y:S02]  /*3fe0*/  LDG.E.64 R18, [R4.64] ;  /* 0x0000002404127981 */ /* 0x000ee4000c1e1b00 */
[----:B---3--:R-:W1:Y:S01]  /*3ff0*/  I2F.F64.S64 R18, R18 ;  /* 0x0000001200127312 */ /* 0x008e620000301c00 */
[----:B------:R-:W-:Y:S05]  /*4000*/  BRA `(.L_x_7774) ;  /* 0x00000d6000007947 */ /* 0x000fea0003800000 */
.L_x_7776:
[----:B------:R-:W3:Y:S02]  /*4010*/  LDG.E R4, [R4.64] ;  /* 0x0000002404047981 */ /* 0x000ee4000c1e1900 */
[----:B---3--:R1:W3:Y:S01]  /*4020*/  I2F.F64 R18, R4 ;  /* 0x0000000400127312 */ /* 0x0082e20000201c00 */
[----:B------:R-:W-:Y:S05]  /*4030*/  BRA `(.L_x_7774) ;  /* 0x00000d3000007947 */ /* 0x000fea0003800000 */
.L_x_7775:
[----:B------:R-:W3:Y:S02]  /*4040*/  LDG.E.U16 R4, [R4.64] ;  /* 0x0000002404047981 */ /* 0x000ee4000c1e1500 */
[----:B---3--:R1:W3:Y:S01]  /*4050*/  I2F.F64.S16 R18, R4 ;  /* 0x0000000400127312 */ /* 0x0082e20000101c00 */
[----:B------:R-:W-:Y:S05]  /*4060*/  BRA `(.L_x_7774) ;  /* 0x00000d0000007947 */ /* 0x000fea0003800000 */
.L_x_7770:
[----:B------:R-:W-:-:S13]  /*4070*/  ISETP.GT.AND P0, PT, R0, 0x6, PT ;  /* 0x000000060000780c */ /* 0x000fda0003f04270 */
[----:B------:R-:W-:Y:S05]  /*4080*/  @P0 BRA `(.L_x_7777) ;  /* 0x000000d000000947 */ /* 0x000fea0003800000 */
[----:B------:R-:W-:-:S13]  /*4090*/  ISETP.NE.AND P0, PT, R0, 0x5, PT ;  /* 0x000000050000780c */ /* 0x000fda0003f05270 */
[----:B------:R-:W-:Y:S05]  /*40a0*/  @!P0 BRA `(.L_x_7778) ;  /* 0x0000006000008947 */ /* 0x000fea0003800000 */
[----:B------:R-:W-:-:S13]  /*40b0*/  ISETP.NE.AND P0, PT, R0, 0x6, PT ;  /* 0x000000060000780c */ /* 0x000fda0003f05270 */
[----:B------:R-:W-:Y:S05]  /*40c0*/  @P0 BRA `(.L_x_7773) ;  /* 0x00000b0000000947 */ /* 0x000fea0003800000 */
[----:B------:R-:W3:Y:S02]  /*40d0*/  LDG.E R18, [R4.64] ;  /* 0x0000002404127981 */ /* 0x000ee4000c1e1900 */
[----:B---3--:R-:W-:-:S06]  /*40e0*/  FMUL.FTZ R18, R18, 1 ;  /* 0x3f80000012127820 */ /* 0x008fcc0000410000 */
[----:B------:R-:W1:Y:S01]  /*40f0*/  F2F.F64.F32 R18, R18 ;  /* 0x0000001200127310 */ /* 0x000e620000201800 */
[----:B------:R-:W-:Y:S05]  /*4100*/  BRA `(.L_x_7774) ;  /* 0x00000c6000007947 */ /* 0x000fea0003800000 */
.L_x_7778:
[----:B------:R-:W3:Y:S02]  /*4110*/  LDG.E.U16 R0, [R4.64] ;  /* 0x0000002404007981 */ /* 0x000ee4000c1e1500 */
[----:B---3--:R-:W-:-:S05]  /*4120*/  HADD2.F32 R0, -RZ, R0.H0_H0 ;  /* 0x20000000ff007230 */ /* 0x008fca0000004100 */
[----:B------:R-:W-:-:S04]  /*4130*/  FMUL.FTZ R0, R0, 1 ;  /* 0x3f80000000007820 */ /* 0x000fc80000410000 */
[----:B------:R1:W3:Y:S01]  /*4140*/  F2F.F64.F32 R18, R0 ;  /* 0x0000000000127310 */ /* 0x0002e20000201800 */
[----:B------:R-:W-:Y:S05]  /*4150*/  BRA `(.L_x_7774) ;  /* 0x00000c1000007947 */ /* 0x000fea0003800000 */
.L_x_7777:
[----:B------:R-:W-:-:S13]  /*4160*/  ISETP.NE.AND P0, PT, R0, 0x7, PT ;  /* 0x000000070000780c */ /* 0x000fda0003f05270 */
[----:B------:R-:W-:Y:S05]  /*4170*/  @!P0 BRA `(.L_x_7779) ;  /* 0x000000d000008947 */ /* 0x000fea0003800000 */
        /* <DEDUP_REMOVED lines=8> */
.L_x_7780:
[----:B------:R-:W3:Y:S02]  /*4200*/  LDG.E.U16 R4, [R4.64] ;  /* 0x0000002404047981 */ /* 0x000ee4000c1e1500 */
[----:B---3--:R-:W-:-:S05]  /*4210*/  HADD2.F32 R0, -RZ, R4.H0_H0 ;  /* 0x20000004ff007230 */ /* 0x008fca0000004100 */
[----:B------:R-:W-:-:S04]  /*4220*/  FMUL.FTZ R0, R0, 1 ;  /* 0x3f80000000007820 */ /* 0x000fc80000410000 */
[----:B------:R1:W3:Y:S01]  /*4230*/  F2F.F64.F32 R18, R0 ;  /* 0x0000000000127310 */ /* 0x0002e20000201800 */
[----:B------:R-:W-:Y:S05]  /*4240*/  BRA `(.L_x_7774) ;  /* 0x00000b2000007947 */ /* 0x000fea0003800000 */
.L_x_7779:
[----:B------:R1:W5:Y:S01]  /*4250*/  LDG.E.64 R18, [R4.64] ;  /* 0x0000002404127981 */ /* 0x000362000c1e1b00 */
[----:B------:R-:W-:Y:S05]  /*4260*/  BRA `(.L_x_7774) ;  /* 0x00000b0000007947 */ /* 0x000fea0003800000 */
.L_x_7769:
        /* <DEDUP_REMOVED lines=8> */
[----:B------:R-:W3:Y:S01]  /*42f0*/  LDG.E.U8 R4, [R4.64] ;  /* 0x0000002404047981 */ /* 0x000ee2000c1e1100 */
[----:B------:R-:W-:Y:S01]  /*4300*/  IMAD.MOV.U32 R18, RZ, RZ, RZ ;  /* 0x000000ffff127224 */ /* 0x000fe200078e00ff */
[----:B---3--:R-:W-:-:S04]  /*4310*/  ISETP.NE.AND P0, PT, R4, RZ, PT ;  /* 0x000000ff0400720c */ /* 0x008fc80003f05270 */
[----:B------:R-:W-:Y:S01]  /*4320*/  FSEL R19, RZ, 1.875, !P0 ;  /* 0x3ff00000ff137808 */ /* 0x000fe20004000000 */
[----:B------:R-:W-:Y:S05]  /*4330*/  BRA `(.L_x_7774) ;  /* 0x00000a3000007947 */ /* 0x000fea0003800000 */
.L_x_7783:
[----:B------:R1:W5:Y:S01]  /*4340*/  LDG.E.64 R18, [R4.64] ;  /* 0x0000002404127981 */ /* 0x000362000c1e1b00 */
[----:B------:R-:W-:Y:S05]  /*4350*/  BRA `(.L_x_7774) ;  /* 0x00000a1000007947 */ /* 0x000fea0003800000 */
.L_x_7782:
        /* <DEDUP_REMOVED lines=28> */
.L_x_7785:
        /* <DEDUP_REMOVED lines=13> */
[----:B------:R1:W3:Y:S01]  /*45f0*/  F2F.F64.F32 R18, R0 ;  /* 0x0000000000127310 */ /* 0x0002e20000201800 */
[----:B------:R-:W-:Y:S05]  /*4600*/  BRA `(.L_x_7774) ;  /* 0x0000076000007947 */ /* 0x000fea0003800000 */
.L_x_7784:
[----:B------:R-:W3:Y:S02]  /*4610*/  LDG.E.U16 R0, [R4.64] ;  /* 0x0000002404007981 */ /* 0x000ee4000c1e1500 */
[----:B---3--:R-:W-:-:S05]  /*4620*/  PRMT R0, RZ, 0x5410, R0 ;  /* 0x00005410ff007816 */ /* 0x008fca0000000000 */
[----:B------:R-:W-:-:S04]  /*4630*/  FMUL.FTZ R0, R0, 1 ;  /* 0x3f80000000007820 */ /* 0x000fc80000410000 */
[----:B------:R1:W3:Y:S01]  /*4640*/  F2F.F64.F32 R18, R0 ;  /* 0x0000000000127310 */ /* 0x0002e20000201800 */
[----:B------:R-:W-:Y:S05]  /*4650*/  BRA `(.L_x_7774) ;  /* 0x0000071000007947 */ /* 0x000fea0003800000 */
.L_x_7781:
        /* <DEDUP_REMOVED lines=9> */
[----:B---3--:R1:W3:Y:S01]  /*46f0*/  I2F.F64.U16 R18, R4 ;  /* 0x0000000400127312 */ /* 0x0082e20000101800 */
[----:B------:R-:W-:Y:S05]  /*4700*/  BRA `(.L_x_7774) ;  /* 0x0000066000007947 */ /* 0x000fea0003800000 */
.L_x_7788:
        /* <DEDUP_REMOVED lines=21> */
.L_x_7792:
[----:B------:R-:W-:Y:S05]  /*4860*/  BSYNC B1 ;  /* 0x0000000000017941 */ /* 0x000fea0003800000 */
.L_x_7791:
[----:B------:R-:W-:Y:S01]  /*4870*/  LEA R5, R0, 0x3b800000, 0x17 ;  /* 0x3b80000000057811 */ /* 0x000fe200078eb8ff */
[----:B------:R-:W-:-:S05]  /*4880*/  IMAD.SHL.U32 R0, R3, 0x100000, RZ ;  /* 0x0010000003007824 */ /* 0x000fca00078e00ff */
[----:B------:R-:W-:Y:S02]  /*4890*/  LOP3.LUT R0, R5, R0, R6, 0xfe, !PT ;  /* 0x0000000005007212 */ /* 0x000fe400078efe06 */
.L_x_7790:
[----:B------:R-:W-:Y:S05]  /*48a0*/  BSYNC B0 ;  /* 0x0000000000007941 */ /* 0x000fea0003800000 */
.L_x_7789:
[----:B------:R-:W-:-:S04]  /*48b0*/  FMUL.FTZ R0, R0, 1 ;  /* 0x3f80000000007820 */ /* 0x000fc80000410000 */
[----:B------:R1:W3:Y:S01]  /*48c0*/  F2F.F64.F32 R18, R0 ;  /* 0x0000000000127310 */ /* 0x0002e20000201800 */
[----:B------:R-:W-:Y:S05]  /*48d0*/  BRA `(.L_x_7774) ;  /* 0x0000049000007947 */ /* 0x000fea0003800000 */
.L_x_7787:
        /* <DEDUP_REMOVED lines=21> */
.L_x_7796:
[----:B------:R-:W-:Y:S05]  /*4a30*/  BSYNC B1 ;  /* 0x0000000000017941 */ /* 0x000fea0003800000 */
.L_x_7795:
[----:B------:R-:W-:Y:S01]  /*4a40*/  LEA R5, R0, 0x37800000, 0x17 ;  /* 0x3780000000057811 */ /* 0x000fe200078eb8ff */
[----:B------:R-:W-:-:S05]  /*4a50*/  IMAD.SHL.U32 R0, R3, 0x200000, RZ ;  /* 0x0020000003007824 */ /* 0x000fca00078e00ff */
[----:B------:R-:W-:Y:S02]  /*4a60*/  LOP3.LUT R0, R5, R0, R6, 0xfe, !PT ;  /* 0x0000000005007212 */ /* 0x000fe400078efe06 */
.L_x_7794:
[----:B------:R-:W-:Y:S05]  /*4a70*/  BSYNC B0 ;  /* 0x0000000000007941 */ /* 0x000fea0003800000 */
.L_x_7793:
[----:B------:R-:W-:-:S04]  /*4a80*/  FMUL.FTZ R0, R0, 1 ;  /* 0x3f80000000007820 */ /* 0x000fc80000410000 */
[----:B------:R1:W3:Y:S01]  /*4a90*/  F2F.F64.F32 R18, R0 ;  /* 0x0000000000127310 */ /* 0x0002e20000201800 */
[----:B------:R-:W-:Y:S05]  /*4aa0*/  BRA `(.L_x_7774) ;  /* 0x000002c000007947 */ /* 0x000fea0003800000 */
.L_x_7786:
        /* <DEDUP_REMOVED lines=14> */
.L_x_7800:
[----:B------:R-:W-:Y:S05]  /*4b90*/  BSYNC B0 ;  /* 0x0000000000007941 */ /* 0x000fea0003800000 */
.L_x_7799:
[----:B------:R-:W-:-:S04]  /*4ba0*/  FMUL.FTZ R0, R0, 1 ;  /* 0x3f80000000007820 */ /* 0x000fc80000410000 */
[----:B------:R1:W3:Y:S01]  /*4bb0*/  F2F.F64.F32 R18, R0 ;  /* 0x0000000000127310 */ /* 0x0002e20000201800 */
[----:B------:R-:W-:Y:S05]  /*4bc0*/  BRA `(.L_x_7774) ;  /* 0x000001a000007947 */ /* 0x000fea0003800000 */
.L_x_7773:
        /* <DEDUP_REMOVED lines=18> */
[----:B0-2--5:R-:W-:Y:S05]  /*4cf0*/  CALL.ABS.NOINC R14 ;  /* 0x000000000e007343 */ /* 0x025fea0003c00000 */
[----:B------:R-:W-:Y:S01]  /*4d00*/  CS2R R18, SRZ ;  /* 0x0000000000127805 */ /* 0x000fe2000001ff00 */
[----:B------:R-:W-:Y:S05]  /*4d10*/  BRA `(.L_x_7774) ;  /* 0x0000005000007947 */ /* 0x000fea0003800000 */
.L_x_7798:
[----:B------:R-:W3:Y:S02]  /*4d20*/  LDG.E.64 R18, [R4.64] ;  /* 0x0000002404127981 */ /* 0x000ee4000c1e1b00 */
[----:B---3--:R-:W1:Y:S01]  /*4d30*/  I2F.F64.U64 R18, R18 ;  /* 0x0000001200127312 */ /* 0x008e620000301800 */
[----:B------:R-:W-:Y:S05]  /*4d40*/  BRA `(.L_x_7774) ;  /* 0x0000002000007947 */ /* 0x000fea0003800000 */
.L_x_7797:
[----:B------:R-:W3:Y:S02]  /*4d50*/  LDG.E R4, [R4.64] ;  /* 0x0000002404047981 */ /* 0x000ee4000c1e1900 */
[----:B---3--:R1:W3:Y:S02]  /*4d60*/  I2F.F64.U32 R18, R4 ;  /* 0x0000000400127312 */ /* 0x0082e40000201800 */
.L_x_7774:
        /* <DEDUP_REMOVED lines=16> */
.L_x_7804:
[----:B------:R0:W5:Y:S01]  /*4e70*/  LDG.E.U8 R33, [R6.64] ;  /* 0x0000002406217981 */ /* 0x000162000c1e1100 */
[----:B------:R-:W-:Y:S05]  /*4e80*/  BRA `(.L_x_7806) ;  /* 0x00000dc000007947 */ /* 0x000fea0003800000 */
.L_x_7803:
        /* <DEDUP_REMOVED lines=8> */
.L_x_7808:
[----:B------:R0:W5:Y:S01]  /*4f10*/  LDG.E.U8 R33, [R6.64] ;  /* 0x0000002406217981 */ /* 0x000162000c1e1100 */
[----:B------:R-:W-:Y:S05]  /*4f20*/  BRA `(.L_x_7806) ;  /* 0x00000d2000007947 */ /* 0x000fea0003800000 */
.L_x_7807:
[----:B------:R0:W5:Y:S01]  /*4f30*/  LDG.E.U16 R33, [R6.64] ;  /* 0x0000002406217981 */ /* 0x000162000c1e1500 */
[----:B------:R-:W-:Y:S05]  /*4f40*/  BRA `(.L_x_7806) ;  /* 0x00000d0000007947 */ /* 0x000fea0003800000 */
.L_x_7802:
[----:B------:R-:W-:-:S13]  /*4f50*/  ISETP.GT.AND P0, PT, R0, 0x6, PT ;  /* 0x000000060000780c */ /* 0x000fda0003f04270 */
[----:B------:R-:W-:Y:S05]  /*4f60*/  @P0 BRA `(.L_x_7809) ;  /* 0x000000d000000947 */ /* 0x000fea0003800000 */
[----:B------:R-:W-:-:S13]  /*4f70*/  ISETP.NE.AND P0, PT, R0, 0x5, PT ;  /* 0x000000050000780c */ /* 0x000fda0003f05270 */
[----:B------:R-:W-:Y:S05]  /*4f80*/  @!P0 BRA `(.L_x_7810) ;  /* 0x0000006000008947 */ /* 0x000fea0003800000 */
[----:B------:R-:W-:-:S13]  /*4f90*/  ISETP.NE.AND P0, PT, R0, 0x6, PT ;  /* 0x000000060000780c */ /* 0x000fda0003f05270 */
[----:B------:R-:W-:Y:S05]  /*4fa0*/  @P0 BRA `(.L_x_7805) ;  /* 0x00000b2000000947 */ /* 0x000fea0003800000 */
[----:B------:R-:W4:Y:S02]  /*4fb0*/  LDG.E R4, [R6.64] ;  /* 0x0000002406047981 */ /* 0x000f24000c1e1900 */
[----:B----4-:R-:W0:Y:S02]  /*4fc0*/  F2I.S64.TRUNC R4, R4 ;  /* 0x0000000400047311 */ /* 0x010e24000020d900 */
[----:B0-----:R-:W-:Y:S01]  /*4fd0*/  PRMT R33, R4, 0x7610, R33 ;  /* 0x0000761004217816 */ /* 0x001fe20000000021 */
[----:B------:R-:W-:Y:S05]  /*4fe0*/  BRA `(.L_x_7806) ;  /* 0x00000c6000007947 */ /* 0x000fea0003800000 */
.L_x_7810:
[----:B------:R-:W4:Y:S02]  /*4ff0*/  LDG.E.U16 R4, [R6.64] ;  /* 0x0000002406047981 */ /* 0x000f24000c1e1500 */
[----:B----4-:R-:W-:-:S06]  /*5000*/  HADD2.F32 R4, -RZ, R4.H0_H0 ;  /* 0x20000004ff047230 */ /* 0x010fcc0000004100 */
[----:B------:R-:W0:Y:S02]  /*5010*/  F2I.S64.TRUNC R4, R4 ;  /* 0x0000000400047311 */ /* 0x000e24000020d900 */
[----:B0-----:R-:W-:Y:S01]  /*5020*/  PRMT R33, R4, 0x7610, R33 ;  /* 0x0000761004217816 */ /* 0x001fe20000000021 */
[----:B------:R-:W-:Y:S05]  /*5030*/  BRA `(.L_x_7806) ;  /* 0x00000c1000007947 */ /* 0x000fea0003800000 */
.L_x_7809:
[----:B------:R-:W-:-:S13]  /*5040*/  ISETP.NE.AND P0, PT, R0, 0x7, PT ;  /* 0x000000070000780c */ /* 0x000fda0003f05270 */
[----:B------:R-:W-:Y:S05]  /*5050*/  @!P0 BRA `(.L_x_7811) ;  /* 0x000000d000008947 */ /* 0x000fea0003800000 */
        /* <DEDUP_REMOVED lines=8> */
.L_x_7812:
[----:B------:R-:W4:Y:S02]  /*50e0*/  LDG.E.U16 R6, [R6.64] ;  /* 0x0000002406067981 */ /* 0x000f24000c1e1500 */
[----:B----4-:R-:W-:-:S06]  /*50f0*/  HADD2.F32 R4, -RZ, R6.H0_H0 ;  /* 0x20000006ff047230 */ /* 0x010fcc0000004100 */
[----:B------:R-:W0:Y:S02]  /*5100*/  F2I.S64.TRUNC R4, R4 ;  /* 0x0000000400047311 */ /* 0x000e24000020d900 */
[----:B0-----:R-:W-:Y:S01]  /*5110*/  PRMT R33, R4, 0x7610, R33 ;  /* 0x0000761004217816 */ /* 0x001fe20000000021 */
[----:B------:R-:W-:Y:S05]  /*5120*/  BRA `(.L_x_7806) ;  /* 0x00000b2000007947 */ /* 0x000fea0003800000 */
.L_x_7811:
[----:B------:R-:W4:Y:S02]  /*5130*/  LDG.E.64 R4, [R6.64] ;  /* 0x0000002406047981 */ /* 0x000f24000c1e1b00 */
[----:B----4-:R-:W0:Y:S02]  /*5140*/  F2I.S64.F64.TRUNC R4, R4 ;  /* 0x0000000400047311 */ /* 0x010e24000030d900 */
[----:B0-----:R-:W-:Y:S01]  /*5150*/  PRMT R33, R4, 0x7610, R33 ;  /* 0x0000761004217816 */ /* 0x001fe20000000021 */
[----:B------:R-:W-:Y:S05]  /*5160*/  BRA `(.L_x_7806) ;  /* 0x00000ae000007947 */ /* 0x000fea0003800000 */
.L_x_7801:
        /* <DEDUP_REMOVED lines=10> */
[----:B------:R-:W-:Y:S01]  /*5210*/  SEL R33, RZ, 0x1, !P0 ;  /* 0x00000001ff217807 */ /* 0x000fe20004000000 */
[----:B------:R-:W-:Y:S05]  /*5220*/  BRA `(.L_x_7806) ;  /* 0x00000a2000007947 */ /* 0x000fea0003800000 */
.L_x_7815:
[----:B------:R-:W4:Y:S02]  /*5230*/  LDG.E.64 R6, [R6.64] ;  /* 0x0000002406067981 */ /* 0x000f24000c1e1b00 */
[----:B----4-:R-:W0:Y:S02]  /*5240*/  F2I.S64.F64.TRUNC R4, R6 ;  /* 0x0000000600047311 */ /* 0x010e24000030d900 */
[----:B0-----:R-:W-:Y:S01]  /*5250*/  PRMT R33, R4, 0x7610, R33 ;  /* 0x0000761004217816 */ /* 0x001fe20000000021 */
[----:B------:R-:W-:Y:S05]  /*5260*/  BRA `(.L_x_7806) ;  /* 0x000009e000007947 */ /* 0x000fea0003800000 */
.L_x_7814:
        /* <DEDUP_REMOVED lines=28> */
.L_x_7817:
        /* <DEDUP_REMOVED lines=15> */
.L_x_7816:
[----:B------:R-:W4:Y:S02]  /*5520*/  LDG.E.U16 R4, [R6.64] ;  /* 0x0000002406047981 */ /* 0x000f24000c1e1500 */
[----:B----4-:R-:W-:-:S06]  /*5530*/  PRMT R4, RZ, 0x5410, R4 ;  /* 0x00005410ff047816 */ /* 0x010fcc0000000004 */
[----:B------:R-:W0:Y:S02]  /*5540*/  F2I.S64.TRUNC R4, R4 ;  /* 0x0000000400047311 */ /* 0x000e24000020d900 */
[----:B0-----:R-:W-:Y:S01]  /*5550*/  PRMT R33, R4, 0x7610, R33 ;  /* 0x0000761004217816 */ /* 0x001fe20000000021 */
[----:B------:R-:W-:Y:S05]  /*5560*/  BRA `(.L_x_7806) ;  /* 0x000006e000007947 */ /* 0x000fea0003800000 */
.L_x_7813:
        /* <DEDUP_REMOVED lines=10> */
.L_x_7820:
[----:B------:R-:W4:Y:S01]  /*5610*/  LDG.E.U8 R3, [R6.64] ;  /* 0x0000002406037981 */ /* 0x000f22000c1e1100 */
[----:B------:R-:W-:Y:S01]  /*5620*/  BSSY B0, `(.L_x_7821) ;  /* 0x0000018000007945 */ /* 0x000fe20003800000 */
        /* <DEDUP_REMOVED lines=19> */
.L_x_7824:
[----:B------:R-:W-:Y:S05]  /*5760*/  BSYNC B1 ;  /* 0x0000000000017941 */ /* 0x000fea0003800000 */
.L_x_7823:
[----:B------:R-:W-:Y:S01]  /*5770*/  IMAD.SHL.U32 R3, R3, 0x100000, RZ ;  /* 0x0010000003037824 */ /* 0x000fe200078e00ff */
[----:B------:R-:W-:-:S04]  /*5780*/  LEA R5, R0, 0x3b800000, 0x17 ;  /* 0x3b80000000057811 */ /* 0x000fc800078eb8ff */
[----:B------:R-:W-:Y:S02]  /*5790*/  LOP3.LUT R4, R5, R3, R6, 0xfe, !PT ;  /* 0x0000000305047212 */ /* 0x000fe400078efe06 */
.L_x_7822:
[----:B------:R-:W-:Y:S05]  /*57a0*/  BSYNC B0 ;  /* 0x0000000000007941 */ /* 0x000fea0003800000 */
.L_x_7821:
[----:B------:R-:W0:Y:S02]  /*57b0*/  F2I.S64.TRUNC R4, R4 ;  /* 0x0000000400047311 */ /* 0x000e24000020d900 */
[----:B0-----:R-:W-:Y:S01]  /*57c0*/  PRMT R33, R4, 0x7610, R33 ;  /* 0x0000761004217816 */ /* 0x001fe20000000021 */
[----:B------:R-:W-:Y:S05]  /*57d0*/  BRA `(.L_x_7806) ;  /* 0x0000047000007947 */ /* 0x000fea0003800000 */
.L_x_7819:
        /* <DEDUP_REMOVED lines=21> */
.L_x_7828:
[----:B------:R-:W-:Y:S05]  /*5930*/  BSYNC B1 ;  /* 0x0000000000017941 */ /* 0x000fea0003800000 */
.L_x_7827:
[----:B------:R-:W-:Y:S01]  /*5940*/  IMAD.SHL.U32 R3, R3, 0x200000, RZ ;  /* 0x0020000003037824 */ /* 0x000fe200078e00ff */
[----:B------:R-:W-:-:S04]  /*5950*/  LEA R5, R0, 0x37800000, 0x17 ;  /* 0x3780000000057811 */ /* 0x000fc800078eb8ff */
[----:B------:R-:W-:Y:S02]  /*5960*/  LOP3.LUT R4, R5, R3, R6, 0xfe, !PT ;  /* 0x0000000305047212 */ /* 0x000fe400078efe06 */
.L_x_7826:
[----:B------:R-:W-:Y:S05]  /*5970*/  BSYNC B0 ;  /* 0x0000000000007941 */ /* 0x000fea0003800000 */
.L_x_7825:
[----:B------:R-:W0:Y:S02]  /*5980*/  F2I.S64.TRUNC R4, R4 ;  /* 0x0000000400047311 */ /* 0x000e24000020d900 */
[----:B0-----:R-:W-:Y:S01]  /*5990*/  PRMT R33, R4, 0x7610, R33 ;  /* 0x0000761004217816 */ /* 0x001fe20000000021 */
[----:B------:R-:W-:Y:S05]  /*59a0*/  BRA `(.L_x_7806) ;  /* 0x000002a000007947 */ /* 0x000fea0003800000 */
.L_x_7818:
[----:B------:R-:W-:-:S13]  /*59b0*/  ISETP.NE.AND P0, PT, R0, 0x1c, PT ;  /* 0x0000001c0000780c */ /* 0x000fda0003f05270 */
[----:B------:R-:W-:Y:S05]  /*59c0*/  @!P0 BRA `(.L_x_7829) ;  /* 0x0000027000008947 */ /* 0x000fea0003800000 */
[----:B------:R-:W-:-:S13]  /*59d0*/  ISETP.NE.AND P0, PT, R0, 0x1d, PT ;  /* 0x0000001d0000780c */ /* 0x000fda0003f05270 */
[----:B------:R-:W-:Y:S05]  /*59e0*/  @!P0 BRA `(.L_x_7830) ;  /* 0x0000023000008947 */ /* 0x000fea0003800000 */
[----:B------:R-:W-:-:S13]  /*59f0*/  ISETP.NE.AND P0, PT, R0, 0x2c, PT ;  /* 0x0000002c0000780c */ /* 0x000fda0003f05270 */
[----:B------:R-:W-:Y:S05]  /*5a00*/  @P0 BRA `(.L_x_7805) ;  /* 0x000000c000000947 */ /* 0x000fea0003800000 */
[----:B------:R-:W4:Y:S01]  /*5a10*/  LDG.E.U8 R6, [R6.64] ;  /* 0x0000002406067981 */ /* 0x000f22000c1e1100 */
[----:B------:R-:W-:Y:S01]  /*5a20*/  BSSY B0, `(.L_x_7831) ;  /* 0x0000007000007945 */ /* 0x000fe20003800000 */
[----:B------:R-:W-:Y:S01]  /*5a30*/  IMAD.MOV.U32 R4, RZ, RZ, 0x400000 ;  /* 0x00400000ff047424 */ /* 0x000fe200078e00ff */
[----:B----4-:R-:W-:-:S13]  /*5a40*/  ISETP.NE.AND P0, PT, R6, RZ, PT ;  /* 0x000000ff0600720c */ /* 0x010fda0003f05270 */
[----:B------:R-:W-:Y:S05]  /*5a50*/  @!P0 BRA `(.L_x_7832) ;  /* 0x0000003000008947 */ /* 0x000fea0003800000 */
[----:B------:R-:W-:-:S13]  /*5a60*/  ISETP.NE.AND P0, PT, R6, 0xff, PT ;  /* 0x000000ff0600780c */ /* 0x000fda0003f05270 */
[----:B------:R-:W-:Y:S02]  /*5a70*/  @!P0 IMAD.MOV.U32 R4, RZ, RZ, 0x7f800001 ;  /* 0x7f800001ff048424 */ /* 0x000fe400078e00ff */
[----:B------:R-:W-:Y:S02]  /*5a80*/  @P0 IMAD.SHL.U32 R4, R6, 0x800000, RZ ;  /* 0x0080000006040824 */ /* 0x000fe400078e00ff */
.L_x_7832:
[----:B------:R-:W-:Y:S05]  /*5a90*/  BSYNC B0 ;  /* 0x0000000000007941 */ /* 0x000fea0003800000 */
.L_x_7831:
[----:B------:R-:W0:Y:S02]  /*5aa0*/  F2I.S64.TRUNC R4, R4 ;  /* 0x0000000400047311 */ /* 0x000e24000020d900 */
[----:B0-----:R-:W-:Y:S01]  /*5ab0*/  PRMT R33, R4, 0x7610, R33 ;  /* 0x0000761004217816 */ /* 0x001fe20000000021 */
[----:B------:R-:W-:Y:S05]  /*5ac0*/  BRA `(.L_x_7806) ;  /* 0x0000018000007947 */ /* 0x000fea0003800000 */
.L_x_7805:
        /* <DEDUP_REMOVED lines=21> */
.L_x_7830:
[----:B------:R0:W5:Y:S01]  /*5c20*/  LDG.E.U8 R33, [R6.64] ;  /* 0x0000002406217981 */ /* 0x000162000c1e1100 */
[----:B------:R-:W-:Y:S05]  /*5c30*/  BRA `(.L_x_7806) ;  /* 0x0000001000007947 */ /* 0x000fea0003800000 */
.L_x_7829:
[----:B------:R0:W5:Y:S02]  /*5c40*/  LDG.E.U8 R33, [R6.64] ;  /* 0x0000002406217981 */ /* 0x000164000c1e1100 */
.L_x_7806:
[----:B------:R-:W-:-:S03]  /*5c50*/  IADD3 R27, R27, 0x80, RZ ;  /* 0x000000801b1b7810 */ /* 0x000fc60007ffe0ff */
.L_x_7768:
[----:B------:R-:W-:Y:S05]  /*5c60*/  BSYNC B6 ;  /* 0x0000000000067941 */ /* 0x000fea0003800000 */
.L_x_7767:
        /* <DEDUP_REMOVED lines=19> */
[----:B----4-:R1:W4:Y:S01]  /*5da0*/  I2F.F64.S16 R16, R4 ;  /* 0x0000000400107312 */ /* 0x0103220000101c00 */
[----:B------:R-:W-:Y:S05]  /*5db0*/  BRA `(.L_x_7840) ;  /* 0x00000e2000007947 */ /* 0x000fea0003800000 */
.L_x_7838:
[----:B------:R-:W4:Y:S02]  /*5dc0*/  LDG.E.U8 R4, [R4.64] ;  /* 0x0000002404047981 */ /* 0x000f24000c1e1100 */
[----:B----4-:R1:W4:Y:S01]  /*5dd0*/  I2F.F64.U16 R16, R4 ;  /* 0x0000000400107312 */ /* 0x0103220000101800 */
[----:B------:R-:W-:Y:S05]  /*5de0*/  BRA `(.L_x_7840) ;  /* 0x00000df000007947 */ /* 0x000fea0003800000 */
.L_x_7837:
[----:B------:R-:W-:-:S13]  /*5df0*/  ISETP.NE.AND P0, PT, R0, 0x2, PT ;  /* 0x000000020000780c */ /* 0x000fda0003f05270 */
[----:B------:R-:W-:Y:S05]  /*5e00*/  @!P0 BRA `(.L_x_7841) ;  /* 0x000000a000008947 */ /* 0x000fea0003800000 */
[----:B------:R-:W-:-:S13]  /*5e10*/  ISETP.NE.AND P0, PT, R0, 0x3, PT ;  /* 0x000000030000780c */ /* 0x000fda0003f05270 */
[----:B------:R-:W-:Y:S05]  /*5e20*/  @!P0 BRA `(.L_x_7842) ;  /* 0x0000005000008947 */ /* 0x000fea0003800000 */
[----:B------:R-:W-:-:S13]  /*5e30*/  ISETP.NE.AND P0, PT, R0, 0x4, PT ;  /* 0x000000040000780c */ /* 0x000fda0003f05270 */
[----:B------:R-:W-:Y:S05]  /*5e40*/  @P0 BRA `(.L_x_7839) ;  /* 0x00000bf000000947 */ /* 0x000fea0003800000 */
[----:B------:R-:W4:Y:S02]  /*5e50*/  LDG.E.64 R16, [R4.64] ;  /* 0x0000002404107981 */ /* 0x000f24000c1e1b00 */
[----:B----4-:R-:W1:Y:S01]  /*5e60*/  I2F.F64.S64 R16, R16 ;  /* 0x0000001000107312 */ /* 0x010e620000301c00 */
[----:B------:R-:W-:Y:S05]  /*5e70*/  BRA `(.L_x_7840) ;  /* 0x00000d6000007947 */ /* 0x000fea0003800000 */
.L_x_7842:
[----:B------:R-:W4:Y:S02]  /*5e80*/  LDG.E R4, [R4.64] ;  /* 0x0000002404047981 */ /* 0x000f24000c1e1900 */
[----:B----4-:R1:W4:Y:S01]  /*5e90*/  I2F.F64 R16, R4 ;  /* 0x0000000400107312 */ /* 0x0103220000201c00 */
[----:B------:R-:W-:Y:S05]  /*5ea0*/  BRA `(.L_x_7840) ;  /* 0x00000d3000007947 */ /* 0x000fea0003800000 */
.L_x_7841:
[----:B------:R-:W4:Y:S02]  /*5eb0*/  LDG.E.U16 R4, [R4.64] ;  /* 0x0000002404047981 */ /* 0x000f24000c1e1500 */
[----:B----4-:R1:W4:Y:S01]  /*5ec0*/  I2F.F64.S16 R16, R4 ;  /* 0x0000000400107312 */ /* 0x0103220000101c00 */
[----:B------:R-:W-:Y:S05]  /*5ed0*/  BRA `(.L_x_7840) ;  /* 0x00000d0000007947 */ /* 0x000fea0003800000 */
.L_x_7836:
[----:B------:R-:W-:-:S13]  /*5ee0*/  ISETP.GT.AND P0, PT, R0, 0x6, PT ;  /* 0x000000060000780c */ /* 0x000fda0003f04270 */
[----:B------:R-:W-:Y:S05]  /*5ef0*/  @P0 BRA `(.L_x_7843) ;  /* 0x000000d000000947 */ /* 0x000fea0003800000 */
[----:B------:R-:W-:-:S13]  /*5f00*/  ISETP.NE.AND P0, PT, R0, 0x5, PT ;  /* 0x000000050000780c */ /* 0x000fda0003f05270 */
[----:B------:R-:W-:Y:S05]  /*5f10*/  @!P0 BRA `(.L_x_7844) ;  /* 0x0000006000008947 */ /* 0x000fea0003800000 */
[----:B------:R-:W-:-:S13]  /*5f20*/  ISETP.NE.AND P0, PT, R0, 0x6, PT ;  /* 0x000000060000780c */ /* 0x000fda0003f05270 */
[----:B------:R-:W-:Y:S05]  /*5f30*/  @P0 BRA `(.L_x_7839) ;  /* 0x00000b0000000947 */ /* 0x000fea0003800000 */
[----:B------:R-:W4:Y:S02]  /*5f40*/  LDG.E R16, [R4.64] ;  /* 0x0000002404107981 */ /* 0x000f24000c1e1900 */
[----:B----4-:R-:W-:-:S06]  /*5f50*/  FMUL.FTZ R16, R16, 1 ;  /* 0x3f80000010107820 */ /* 0x010fcc0000410000 */
[----:B------:R-:W1:Y:S01]  /*5f60*/  F2F.F64.F32 R16, R16 ;  /* 0x0000001000107310 */ /* 0x000e620000201800 */
[----:B------:R-:W-:Y:S05]  /*5f70*/  BRA `(.L_x_7840) ;  /* 0x00000c6000007947 */ /* 0x000fea0003800000 */
.L_x_7844:
[----:B------:R-:W4:Y:S02]  /*5f80*/  LDG.E.U16 R0, [R4.64] ;  /* 0x0000002404007981 */ /* 0x000f24000c1e1500 */
[----:B----4-:R-:W-:-:S05]  /*5f90*/  HADD2.F32 R0, -RZ, R0.H0_H0 ;  /* 0x20000000ff007230 */ /* 0x010fca0000004100 */
[----:B------:R-:W-:-:S04]  /*5fa0*/  FMUL.FTZ R0, R0, 1 ;  /* 0x3f80000000007820 */ /* 0x000fc80000410000 */
[----:B------:R1:W4:Y:S01]  /*5fb0*/  F2F.F64.F32 R16, R0 ;  /* 0x0000000000107310 */ /* 0x0003220000201800 */
[----:B------:R-:W-:Y:S05]  /*5fc0*/  BRA `(.L_x_7840) ;  /* 0x00000c1000007947 */ /* 0x000fea0003800000 */
.L_x_7843:
[----:B------:R-:W-:-:S13]  /*5fd0*/  ISETP.NE.AND P0, PT, R0, 0x7, PT ;  /* 0x000000070000780c */ /* 0x000fda0003f05270 */
[----:B------:R-:W-:Y:S05]  /*5fe0*/  @!P0 BRA `(.L_x_7845) ;  /* 0x000000d000008947 */ /* 0x000fea0003800000 */
        /* <DEDUP_REMOVED lines=8> */
.L_x_7846:
[----:B------:R-:W4:Y:S02]  /*6070*/  LDG.E.U16 R4, [R4.64] ;  /* 0x0000002404047981 */ /* 0x000f24000c1e1500 */
[----:B----4-:R-:W-:-:S05]  /*6080*/  HADD2.F32 R0, -RZ, R4.H0_H0 ;  /* 0x20000004ff007230 */ /* 0x010fca0000004100 */
[----:B------:R-:W-:-:S04]  /*6090*/  FMUL.FTZ R0, R0, 1 ;  /* 0x3f80000000007820 */ /* 0x000fc80000410000 */
[----:B------:R1:W4:Y:S01]  /*60a0*/  F2F.F64.F32 R16, R0 ;  /* 0x0000000000107310 */ /* 0x0003220000201800 */
[----:B------:R-:W-:Y:S05]  /*60b0*/  BRA `(.L_x_7840) ;  /* 0x00000b2000007947 */ /* 0x000fea0003800000 */
.L_x_7845:
[----:B------:R1:W5:Y:S01]  /*60c0*/  LDG.E.64 R16, [R4.64] ;  /* 0x0000002404107981 */ /* 0x000362000c1e1b00 */
[----:B------:R-:W-:Y:S05]  /*60d0*/  BRA `(.L_x_7840) ;  /* 0x00000b0000007947 */ /* 0x000fea0003800000 */
.L_x_7835:
        /* <DEDUP_REMOVED lines=8> */
[----:B------:R-:W4:Y:S01]  /*6160*/  LDG.E.U8 R4, [R4.64] ;  /* 0x0000002404047981 */ /* 0x000f22000c1e1100 */
[----:B------:R-:W-:Y:S01]  /*6170*/  IMAD.MOV.U32 R16, RZ, RZ, RZ ;  /* 0x000000ffff107224 */ /* 0x000fe200078e00ff */
[----:B----4-:R-:W-:-:S04]  /*6180*/  ISETP.NE.AND P0, PT, R4, RZ, PT ;  /* 0x000000ff0400720c */ /* 0x010fc80003f05270 */
[----:B------:R-:W-:Y:S01]  /*6190*/  FSEL R17, RZ, 1.875, !P0 ;  /* 0x3ff00000ff117808 */ /* 0x000fe20004000000 */
[----:B------:R-:W-:Y:S05]  /*61a0*/  BRA `(.L_x_7840) ;  /* 0x00000a3000007947 */ /* 0x000fea0003800000 */
.L_x_7849:
[----:B------:R1:W5:Y:S01]  /*61b0*/  LDG.E.64 R16, [R4.64] ;  /* 0x0000002404107981 */ /* 0x000362000c1e1b00 */
[----:B------:R-:W-:Y:S05]  /*61c0*/  BRA `(.L_x_7840) ;  /* 0x00000a1000007947 */ /* 0x000fea0003800000 */
.L_x_7848:
        /* <DEDUP_REMOVED lines=28> */
.L_x_7851:
        /* <DEDUP_REMOVED lines=13> */
[----:B------:R1:W4:Y:S01]  /*6460*/  F2F.F64.F32 R16, R0 ;  /* 0x0000000000107310 */ /* 0x0003220000201800 */
[----:B------:R-:W-:Y:S05]  /*6470*/  BRA `(.L_x_7840) ;  /* 0x0000076000007947 */ /* 0x000fea0003800000 */
.L_x_7850:
[----:B------:R-:W4:Y:S02]  /*6480*/  LDG.E.U16 R0, [R4.64] ;  /* 0x0000002404007981 */ /* 0x000f24000c1e1500 */
[----:B----4-:R-:W-:-:S05]  /*6490*/  PRMT R0, RZ, 0x5410, R0 ;  /* 0x00005410ff007816 */ /* 0x010fca0000000000 */
[----:B------:R-:W-:-:S04]  /*64a0*/  FMUL.FTZ R0, R0, 1 ;  /* 0x3f80000000007820 */ /* 0x000fc80000410000 */
[----:B------:R1:W4:Y:S01]  /*64b0*/  F2F.F64.F32 R16, R0 ;  /* 0x0000000000107310 */ /* 0x0003220000201800 */
[----:B------:R-:W-:Y:S05]  /*64c0*/  BRA `(.L_x_7840) ;  /* 0x0000071000007947 */ /* 0x000fea0003800000 */
.L_x_7847:
        /* <DEDUP_REMOVED lines=9> */
[----:B----4-:R1:W4:Y:S01]  /*6560*/  I2F.F64.U16 R16, R4 ;  /* 0x0000000400107312 */ /* 0x0103220000101800 */
[----:B------:R-:W-:Y:S05]  /*6570*/  BRA `(.L_x_7840) ;  /* 0x0000066000007947 */ /* 0x000fea0003800000 */
.L_x_7854:
        /* <DEDUP_REMOVED lines=21> */
.L_x_7858:
[----:B------:R-:W-:Y:S05]  /*66d0*/  BSYNC B1 ;  /* 0x0000000000017941 */ /* 0x000fea0003800000 */
.L_x_7857:
[----:B------:R-:W-:Y:S01]  /*66e0*/  LEA R5, R0, 0x3b800000, 0x17 ;  /* 0x3b80000000057811 */ /* 0x000fe200078eb8ff */
[----:B------:R-:W-:-:S05]  /*66f0*/  IMAD.SHL.U32 R0, R3, 0x100000, RZ ;  /* 0x0010000003007824 */ /* 0x000fca00078e00ff */
[----:B------:R-:W-:Y:S02]  /*6700*/  LOP3.LUT R0, R5, R0, R6, 0xfe, !PT ;  /* 0x0000000005007212 */ /* 0x000fe400078efe06 */
.L_x_7856:
[----:B------:R-:W-:Y:S05]  /*6710*/  BSYNC B0 ;  /* 0x0000000000007941 */ /* 0x000fea0003800000 */
.L_x_7855:
[----:B------:R-:W-:-:S04]  /*6720*/  FMUL.FTZ R0, R0, 1 ;  /* 0x3f80000000007820 */ /* 0x000fc80000410000 */
[----:B------:R1:W4:Y:S01]  /*6730*/  F2F.F64.F32 R16, R0 ;  /* 0x0000000000107310 */ /* 0x0003220000201800 */
[----:B------:R-:W-:Y:S05]  /*6740*/  BRA `(.L_x_7840) ;  /* 0x0000049000007947 */ /* 0x000fea0003800000 */
.L_x_7853:
        /* <DEDUP_REMOVED lines=21> */
.L_x_7862:
[----:B------:R-:W-:Y:S05]  /*68a0*/  BSYNC B1 ;  /* 0x0000000000017941 */ /* 0x000fea0003800000 */
.L_x_7861:
[----:B------:R-:W-:Y:S01]  /*68b0*/  LEA R5, R0, 0x37800000, 0x17 ;  /* 0x3780000000057811 */ /* 0x000fe200078eb8ff */
[----:B------:R-:W-:-:S05]  /*68c0*/  IMAD.SHL.U32 R0, R3, 0x200000, RZ ;  /* 0x0020000003007824 */ /* 0x000fca00078e00ff */
[----:B------:R-:W-:Y:S02]  /*68d0*/  LOP3.LUT R0, R5, R0, R6, 0xfe, !PT ;  /* 0x0000000005007212 */ /* 0x000fe400078efe06 */
.L_x_7860:
[----:B------:R-:W-:Y:S05]  /*68e0*/  BSYNC B0 ;  /* 0x0000000000007941 */ /* 0x000fea0003800000 */
.L_x_7859:
[----:B------:R-:W-:-:S04]  /*68f0*/  FMUL.FTZ R0, R0, 1 ;  /* 0x3f80000000007820 */ /* 0x000fc80000410000 */
[----:B------:R1:W4:Y:S01]  /*6900*/  F2F.F64.F32 R16, R0 ;  /* 0x0000000000107310 */ /* 0x0003220000201800 */
[----:B------:R-:W-:Y:S05]  /*6910*/  BRA `(.L_x_7840) ;  /* 0x000002c000007947 */ /* 0x000fea0003800000 */
.L_x_7852:
        /* <DEDUP_REMOVED lines=14> */
.L_x_7866:
[----:B------:R-:W-:Y:S05]  /*6a00*/  BSYNC B0 ;  /* 0x0000000000007941 */ /* 0x000fea0003800000 */
.L_x_7865:
[----:B------:R-:W-:-:S04]  /*6a10*/  FMUL.FTZ R0, R0, 1 ;  /* 0x3f80000000007820 */ /* 0x000fc80000410000 */
[----:B------:R1:W4:Y:S01]  /*6a20*/  F2F.F64.F32 R16, R0 ;  /* 0x0000000000107310 */ /* 0x0003220000201800 */
[----:B------:R-:W-:Y:S05]  /*6a30*/  BRA `(.L_x_7840) ;  /* 0x000001a000007947 */ /* 0x000fea0003800000 */
.L_x_7839:
        /* <DEDUP_REMOVED lines=18> */
[----:B0-23-5:R-:W-:Y:S05]  /*6b60*/  CALL.ABS.NOINC R14 ;  /* 0x000000000e007343 */ /* 0x02dfea0003c00000 */
[----:B------:R-:W-:Y:S01]  /*6b70*/  CS2R R16, SRZ ;  /* 0x0000000000107805 */ /* 0x000fe2000001ff00 */
[----:B------:R-:W-:Y:S05]  /*6b80*/  BRA `(.L_x_7840) ;  /* 0x0000005000007947 */ /* 0x000fea0003800000 */
.L_x_7864:
[----:B------:R-:W4:Y:S02]  /*6b90*/  LDG.E.64 R16, [R4.64] ;  /* 0x0000002404107981 */ /* 0x000f24000c1e1b00 */
[----:B----4-:R-:W1:Y:S01]  /*6ba0*/  I2F.F64.U64 R16, R16 ;  /* 0x0000001000107312 */ /* 0x010e620000301800 */
[----:B------:R-:W-:Y:S05]  /*6bb0*/  BRA `(.L_x_7840) ;  /* 0x0000002000007947 */ /* 0x000fea0003800000 */
.L_x_7863:
[----:B------:R-:W4:Y:S02]  /*6bc0*/  LDG.E R4, [R4.64] ;  /* 0x0000002404047981 */ /* 0x000f24000c1e1900 */
[----:B----4-:R1:W4:Y:S02]  /*6bd0*/  I2F.F64.U32 R16, R4 ;  /* 0x0000000400107312 */ /* 0x0103240000201800 */
.L_x_7840:
        /* <DEDUP_REMOVED lines=16> */
.L_x_7870:
[----:B------:R0:W5:Y:S01]  /*6ce0*/  LDG.E.U8 R31, [R6.64] ;  /* 0x00000024061f7981 */ /* 0x000162000c1e1100 */
[----:B------:R-:W-:Y:S05]  /*6cf0*/  BRA `(.L_x_7834) ;  /* 0x00000db000007947 */ /* 0x000fea0003800000 */
.L_x_7869:
        /* <DEDUP_REMOVED lines=8> */
.L_x_7873:
[----:B------:R0:W5:Y:S01]  /*6d80*/  LDG.E.U8 R31, [R6.64] ;  /* 0x00000024061f7981 */ /* 0x000162000c1e1100 */
[----:B------:R-:W-:Y:S05]  /*6d90*/  BRA `(.L_x_7834) ;  /* 0x00000d1000007947 */ /* 0x000fea0003800000 */
.L_x_7872:
[----:B------:R0:W5:Y:S01]  /*6da0*/  LDG.E.U16 R31, [R6.64] ;  /* 0x00000024061f7981 */ /* 0x000162000c1e1500 */
[----:B------:R-:W-:Y:S05]  /*6db0*/  BRA `(.L_x_7834) ;  /* 0x00000cf000007947 */ /* 0x000fea0003800000 */
.L_x_7868:
[----:B------:R-:W-:-:S13]  /*6dc0*/  ISETP.GT.AND P0, PT, R0, 0x6, PT ;  /* 0x000000060000780c */ /* 0x000fda0003f04270 */
[----:B------:R-:W-:Y:S05]  /*6dd0*/  @P0 BRA `(.L_x_7874) ;  /* 0x000000d000000947 */ /* 0x000fea0003800000 */
[----:B------:R-:W-:-:S13]  /*6de0*/  ISETP.NE.AND P0, PT, R0, 0x5, PT ;  /* 0x000000050000780c */ /* 0x000fda0003f05270 */
[----:B------:R-:W-:Y:S05]  /*6df0*/  @!P0 BRA `(.L_x_7875) ;  /* 0x0000006000008947 */ /* 0x000fea0003800000 */
[----:B------:R-:W-:-:S13]  /*6e00*/  ISETP.NE.AND P0, PT, R0, 0x6, PT ;  /* 0x000000060000780c */ /* 0x000fda0003f05270 */
[----:B------:R-:W-:Y:S05]  /*6e10*/  @P0 BRA `(.L_x_7871) ;  /* 0x00000b2000000947 */ /* 0x000fea0003800000 */
[----:B----4-:R-:W4:Y:S02]  /*6e20*/  LDG.E R4, [R6.64] ;  /* 0x0000002406047981 */ /* 0x010f24000c1e1900 */
[----:B----4-:R-:W0:Y:S02]  /*6e30*/  F2I.S64.TRUNC R4, R4 ;  /* 0x0000000400047311 */ /* 0x010e24000020d900 */
[----:B0-----:R-:W-:Y:S01]  /*6e40*/  PRMT R31, R4, 0x7610, R31 ;  /* 0x00007610041f7816 */ /* 0x001fe2000000001f */
[----:B------:R-:W-:Y:S05]  /*6e50*/  BRA `(.L_x_7834) ;  /* 0x00000c5000007947 */ /* 0x000fea0003800000 */
.L_x_7875:
[----:B----4-:R-:W4:Y:S02]  /*6e60*/  LDG.E.U16 R4, [R6.64] ;  /* 0x0000002406047981 */ /* 0x010f24000c1e1500 */
[----:B----4-:R-:W-:-:S06]  /*6e70*/  HADD2.F32 R4, -RZ, R4.H0_H0 ;  /* 0x20000004ff047230 */ /* 0x010fcc0000004100 */
[----:B------:R-:W0:Y:S02]  /*6e80*/  F2I.S64.TRUNC R4, R4 ;  /* 0x0000000400047311 */ /* 0x000e24000020d900 */
[----:B0-----:R-:W-:Y:S01]  /*6e90*/  PRMT R31, R4, 0x7610, R31 ;  /* 0x00007610041f7816 */ /* 0x001fe2000000001f */
[----:B------:R-:W-:Y:S05]  /*6ea0*/  BRA `(.L_x_7834) ;  /* 0x00000c0000007947 */ /* 0x000fea0003800000 */
.L_x_7874:
[----:B------:R-:W-:-:S13]  /*6eb0*/  ISETP.NE.AND P0, PT, R0, 0x7, PT ;  /* 0x000000070000780c */ /* 0x000fda0003f05270 */
[----:B------:R-:W-:Y:S05]  /*6ec0*/  @!P0 BRA `(.L_x_7876) ;  /* 0x000000d000008947 */ /* 0x000fea0003800000 */
        /* <DEDUP_REMOVED lines=8> */
.L_x_7877:
[----:B----4-:R-:W4:Y:S02]  /*6f50*/  LDG.E.U16 R6, [R6.64] ;  /* 0x0000002406067981 */ /* 0x010f24000c1e1500 */
[----:B----4-:R-:W-:-:S06]  /*6f60*/  HADD2.F32 R4, -RZ, R6.H0_H0 ;  /* 0x20000006ff047230 */ /* 0x010fcc0000004100 */
[----:B------:R-:W0:Y:S02]  /*6f70*/  F2I.S64.TRUNC R4, R4 ;  /* 0x0000000400047311 */ /* 0x000e24000020d900 */
[----:B0-----:R-:W-:Y:S01]  /*6f80*/  PRMT R31, R4, 0x7610, R31 ;  /* 0x00007610041f7816 */ /* 0x001fe2000000001f */
[----:B------:R-:W-:Y:S05]  /*6f90*/  BRA `(.L_x_7834) ;  /* 0x00000b1000007947 */ /* 0x000fea0003800000 */
.L_x_7876:
[----:B----4-:R-:W4:Y:S02]  /*6fa0*/  LDG.E.64 R4, [R6.64] ;  /* 0x0000002406047981 */ /* 0x010f24000c1e1b00 */
[----:B----4-:R-:W0:Y:S02]  /*6fb0*/  F2I.S64.F64.TRUNC R4, R4 ;  /* 0x0000000400047311 */ /* 0x010e24000030d900 */
[----:B0-----:R-:W-:Y:S01]  /*6fc0*/  PRMT R31, R4, 0x7610, R31 ;  /* 0x00007610041f7816 */ /* 0x001fe2000000001f */
[----:B------:R-:W-:Y:S05]  /*6fd0*/  BRA `(.L_x_7834) ;  /* 0x00000ad000007947 */ /* 0x000fea0003800000 */
.L_x_7867:
        /* <DEDUP_REMOVED lines=8> */
[----:B----4-:R-:W4:Y:S02]  /*7060*/  LDG.E.U8 R6, [R6.64] ;  /* 0x0000002406067981 */ /* 0x010f24000c1e1100 */
[----:B----4-:R-:W-:-:S04]  /*7070*/  ISETP.NE.AND P0, PT, R6, RZ, PT ;  /* 0x000000ff0600720c */ /* 0x010fc80003f05270 */
[----:B------:R-:W-:Y:S01]  /*7080*/  SEL R31, RZ, 0x1, !P0 ;  /* 0x00000001ff1f7807 */ /* 0x000fe20004000000 */
[----:B------:R-:W-:Y:S05]  /*7090*/  BRA `(.L_x_7834) ;  /* 0x00000a1000007947 */ /* 0x000fea0003800000 */
.L_x_7880:
[----:B----4-:R-:W4:Y:S02]  /*70a0*/  LDG.E.64 R6, [R6.64] ;  /* 0x0000002406067981 */ /* 0x010f24000c1e1b00 */
[----:B----4-:R-:W0:Y:S02]  /*70b0*/  F2I.S64.F64.TRUNC R4, R6 ;  /* 0x0000000600047311 */ /* 0x010e24000030d900 */
[----:B0-----:R-:W-:Y:S01]  /*70c0*/  PRMT R31, R4, 0x7610, R31 ;  /* 0x00007610041f7816 */ /* 0x001fe2000000001f */
[----:B------:R-:W-:Y:S05]  /*70d0*/  BRA `(.L_x_7834) ;  /* 0x000009d000007947 */ /* 0x000fea0003800000 */
.L_x_7879:
[----:B------:R-:W-:-:S13]  /*70e0*/  ISETP.NE.AND P0, PT, R0, 0xf, PT ;  /* 0x0000000f0000780c */ /* 0x000fda0003f05270 */
[----:B------:R-:W-:Y:S05]  /*70f0*/  @!P0 BRA `(.L_x_7881) ;  /* 0x0000029000008947 */ /* 0x000fea0003800000 */
[----:B------:R-:W-:-:S13]  /*7100*/  ISETP.NE.AND P0, PT, R0, 0x17, PT ;  /* 0x000000170000780c */ /* 0x000fda0003f05270 */
[----:B------:R-:W-:Y:S05]  /*7110*/  @!P0 BRA `(.L_x_7882) ;  /* 0x0000018000008947 */ /* 0x000fea0003800000 */
[----:B------:R-:W-:-:S13]  /*7120*/  ISETP.NE.AND P0, PT, R0, 0x18, PT ;  /* 0x000000180000780c */ /* 0x000fda0003f05270 */
[----:B------:R-:W-:Y:S05]  /*7130*/  @P0 BRA `(.L_x_7871) ;  /* 0x0000080000000947 */ /* 0x000fea0003800000 */
[----:B----4-:R-:W4:Y:S01]  /*7140*/  LDG.E.U8 R0, [R6.64] ;  /* 0x0000002406007981 */ /* 0x010f22000c1e1100 */
        /* <DEDUP_REMOVED lines=21> */
.L_x_7882:
[----:B----4-:R-:W4:Y:S02]  /*72a0*/  LDG.E.U8 R6, [R6.64] ;  /* 0x0000002406067981 */ /* 0x010f24000c1e1100 */
        /* <DEDUP_REMOVED lines=14> */
.L_x_7881:
[----:B----4-:R-:W4:Y:S02]  /*7390*/  LDG.E.U16 R4, [R6.64] ;  /* 0x0000002406047981 */ /* 0x010f24000c1e1500 */
[----:B----4-:R-:W-:-:S06]  /*73a0*/  PRMT R4, RZ, 0x5410, R4 ;  /* 0x00005410ff047816 */ /* 0x010fcc0000000004 */
[----:B------:R-:W0:Y:S02]  /*73b0*/  F2I.S64.TRUNC R4, R4 ;  /* 0x0000000400047311 */ /* 0x000e24000020d900 */
[----:B0-----:R-:W-:Y:S01]  /*73c0*/  PRMT R31, R4, 0x7610, R31 ;  /* 0x00007610041f7816 */ /* 0x001fe2000000001f */
[----:B------:R-:W-:Y:S05]  /*73d0*/  BRA `(.L_x_7834) ;  /* 0x000006d000007947 */ /* 0x000fea0003800000 */
.L_x_7878:
        /* <DEDUP_REMOVED lines=10> */
.L_x_7885:
[----:B----4-:R-:W4:Y:S01]  /*7480*/  LDG.E.U8 R3, [R6.64] ;  /* 0x0000002406037981 */ /* 0x010f22000c1e1100 */
        /* <DEDUP_REMOVED lines=20> */
.L_x_7889:
[----:B------:R-:W-:Y:S05]  /*75d0*/  BSYNC B1 ;  /* 0x0000000000017941 */ /* 0x000fea0003800000 */
.L_x_7888:
[----:B------:R-:W-:Y:S01]  /*75e0*/  IMAD.SHL.U32 R3, R3, 0x100000, RZ ;  /* 0x0010000003037824 */ /* 0x000fe200078e00ff */
[----:B------:R-:W-:-:S04]  /*75f0*/  LEA R5, R0, 0x3b800000, 0x17 ;  /* 0x3b80000000057811 */ /* 0x000fc800078eb8ff */
[----:B------:R-:W-:Y:S02]  /*7600*/  LOP3.LUT R4, R5, R3, R6, 0xfe, !PT ;  /* 0x0000000305047212 */ /* 0x000fe400078efe06 */
.L_x_7887:
[----:B------:R-:W-:Y:S05]  /*7610*/  BSYNC B0 ;  /* 0x0000000000007941 */ /* 0x000fea0003800000 */
.L_x_7886:
[----:B------:R-:W0:Y:S02]  /*7620*/  F2I.S64.TRUNC R4, R4 ;  /* 0x0000000400047311 */ /* 0x000e24000020d900 */
[----:B0-----:R-:W-:Y:S01]  /*7630*/  PRMT R31, R4, 0x7610, R31 ;  /* 0x00007610041f7816 */ /* 0x001fe2000000001f */
[----:B------:R-:W-:Y:S05]  /*7640*/  BRA `(.L_x_7834) ;  /* 0x0000046000007947 */ /* 0x000fea0003800000 */
.L_x_7884:
        /* <DEDUP_REMOVED lines=21> */
.L_x_7893:
[----:B------:R-:W-:Y:S05]  /*77a0*/  BSYNC B1 ;  /* 0x0000000000017941 */ /* 0x000fea0003800000 */
.L_x_7892:
[----:B------:R-:W-:Y:S01]  /*77b0*/  IMAD.SHL.U32 R3, R3, 0x200000, RZ ;  /* 0x0020000003037824 */ /* 0x000fe200078e00ff */
[----:B------:R-:W-:-:S04]  /*77c0*/  LEA R5, R0, 0x37800000, 0x17 ;  /* 0x3780000000057811 */ /* 0x000fc800078eb8ff */
[----:B------:R-:W-:Y:S02]  /*77d0*/  LOP3.LUT R4, R5, R3, R6, 0xfe, !PT ;  /* 0x0000000305047212 */ /* 0x000fe400078efe06 */
.L_x_7891:
[----:B------:R-:W-:Y:S05]  /*77e0*/  BSYNC B0 ;  /* 0x0000000000007941 */ /* 0x000fea0003800000 */
.L_x_7890:
[----:B------:R-:W0:Y:S02]  /*77f0*/  F2I.S64.TRUNC R4, R4 ;  /* 0x0000000400047311 */ /* 0x000e24000020d900 */
[----:B0-----:R-:W-:Y:S01]  /*7800*/  PRMT R31, R4, 0x7610, R31 ;  /* 0x00007610041f7816 */ /* 0x001fe2000000001f */
[----:B------:R-:W-:Y:S05]  /*7810*/  BRA `(.L_x_7834) ;  /* 0x0000029000007947 */ /* 0x000fea0003800000 */
.L_x_7883:
[----:B------:R-:W-:-:S13]  /*7820*/  ISETP.NE.AND P0, PT, R0, 0x1c, PT ;  /* 0x0000001c0000780c */ /* 0x000fda0003f05270 */
[----:B------:R-:W-:Y:S05]  /*7830*/  @!P0 BRA `(.L_x_7894) ;  /* 0x0000026000008947 */ /* 0x000fea0003800000 */
[----:B------:R-:W-:-:S13]  /*7840*/  ISETP.NE.AND P0, PT, R0, 0x1d, PT ;  /* 0x0000001d0000780c */ /* 0x000fda0003f05270 */
[----:B------:R-:W-:Y:S05]  /*7850*/  @!P0 BRA `(.L_x_7895) ;  /* 0x0000022000008947 */ /* 0x000fea0003800000 */
[----:B------:R-:W-:-:S13]  /*7860*/  ISETP.NE.AND P0, PT, R0, 0x2c, PT ;  /* 0x0000002c0000780c */ /* 0x000fda0003f05270 */
[----:B------:R-:W-:Y:S05]  /*7870*/  @P0 BRA `(.L_x_7871) ;  /* 0x000000c000000947 */ /* 0x000fea0003800000 */
[----:B----4-:R-:W4:Y:S01]  /*7880*/  LDG.E.U8 R6, [R6.64] ;  /* 0x0000002406067981 */ /* 0x010f22000c1e1100 */
[----:B------:R-:W-:Y:S01]  /*7890*/  BSSY B0, `(.L_x_7896) ;  /* 0x0000007000007945 */ /* 0x000fe20003800000 */
[----:B------:R-:W-:Y:S01]  /*78a0*/  IMAD.MOV.U32 R4, RZ, RZ, 0x400000 ;  /* 0x00400000ff047424 */ /* 0x000fe200078e00ff */
[----:B----4-:R-:W-:-:S13]  /*78b0*/  ISETP.NE.AND P0, PT, R6, RZ, PT ;  /* 0x000000ff0600720c */ /* 0x010fda0003f05270 */
[----:B------:R-:W-:Y:S05]  /*78c0*/  @!P0 BRA `(.L_x_7897) ;  /* 0x0000003000008947 */ /* 0x000fea0003800000 */
[----:B------:R-:W-:-:S13]  /*78d0*/  ISETP.NE.AND P0, PT, R6, 0xff, PT ;  /* 0x000000ff0600780c */ /* 0x000fda0003f05270 */
[----:B------:R-:W-:Y:S02]  /*78e0*/  @!P0 IMAD.MOV.U32 R4, RZ, RZ, 0x7f800001 ;  /* 0x7f800001ff048424 */ /* 0x000fe400078e00ff */
[----:B------:R-:W-:Y:S02]  /*78f0*/  @P0 IMAD.SHL.U32 R4, R6, 0x800000, RZ ;  /* 0x0080000006040824 */ /* 0x000fe400078e00ff */
.L_x_7897:
[----:B------:R-:W-:Y:S05]  /*7900*/  BSYNC B0 ;  /* 0x0000000000007941 */ /* 0x000fea0003800000 */
.L_x_7896:
[----:B------:R-:W0:Y:S02]  /*7910*/  F2I.S64.TRUNC R4, R4 ;  /* 0x0000000400047311 */ /* 0x000e24000020d900 */
[----:B0-----:R-:W-:Y:S01]  /*7920*/  PRMT R31, R4, 0x7610, R31 ;  /* 0x00007610041f7816 */ /* 0x001fe2000000001f */
[----:B------:R-:W-:Y:S05]  /*7930*/  BRA `(.L_x_7834) ;  /* 0x0000017000007947 */ /* 0x000fea0003800000 */
.L_x_7871:
        /* <DEDUP_REMOVED lines=20> */
.L_x_7895:
[----:B------:R0:W5:Y:S01]  /*7a80*/  LDG.E.U8 R31, [R6.64] ;  /* 0x00000024061f7981 */ /* 0x000162000c1e1100 */
[----:B------:R-:W-:Y:S05]  /*7a90*/  BRA `(.L_x_7834) ;  /* 0x0000001000007947 */ /* 0x000fea0003800000 */
.L_x_7894:
[----:B------:R0:W5:Y:S02]  /*7aa0*/  LDG.E.U8 R31, [R6.64] ;  /* 0x00000024061f7981 */ /* 0x000164000c1e1100 */
.L_x_7834:
[----:B------:R-:W-:Y:S05]  /*7ab0*/  BSYNC B6 ;  /* 0x0000000000067941 */ /* 0x000fea0003800000 */
.L_x_7833:
[----:B-----5:R-:W-:Y:S01]  /*7ac0*/  LOP3.LUT R30, R30, 0xff, RZ, 0xc0, !PT ;  /* 0x000000ff1e1e7812 */ /* 0x020fe200078ec0ff */
[----:B------:R-:W-:Y:S01]  /*7ad0*/  BSSY B6, `(.L_x_7898) ;  /* 0x000011f000067945 */ /* 0x000fe20003800000 */
[----:B------:R-:W-:Y:S02]  /*7ae0*/  LOP3.LUT R31, R31, 0xff, RZ, 0xc0, !PT ;  /* 0x000000ff1f1f7812 */ /* 0x000fe400078ec0ff */
[----:B------:R-:W-:Y:S02]  /*7af0*/  LOP3.LUT R29, R29, 0xff, RZ, 0xc0, !PT ;  /* 0x000000ff1d1d7812 */ /* 0x000fe400078ec0ff */
[----:B------:R-:W1:Y:S01]  /*7b00*/  I2F.U16 R30, R30 ;  /* 0x0000001e001e7306 */ /* 0x000e620000101000 */
[----:B------:R-:W-:Y:S02]  /*7b10*/  LOP3.LUT R10, R33, 0xff, RZ, 0xc0, !PT ;  /* 0x000000ff210a7812 */ /* 0x000fe400078ec0ff */
[----:B------:R-:W0:Y:S05]  /*7b20*/  S2R R33, SR_TID.X ;  /* 0x0000000000217919 */ /* 0x000e2a0000002100 */
[----:B------:R-:W4:Y:S08]  /*7b30*/  I2F.U16 R31, R31 ;  /* 0x0000001f001f7306 */ /* 0x000f300000101000 */
[----:B------:R-:W3:Y:S01]  /*7b40*/  I2F.U16 R29, R29 ;  /* 0x0000001d001d7306 */ /* 0x000ee20000101000 */
[----:B-1----:R-:W-:-:S07]  /*7b50*/  FMUL.FTZ R0, R30, 1 ;  /* 0x3f8000001e007820 */ /* 0x002fce0000410000 */
[----:B------:R-:W1:Y:S01]  /*7b60*/  I2F.U16 R10, R10 ;  /* 0x0000000a000a7306 */ /* 0x000e620000101000 */
[----:B----4-:R-:W-:Y:S01]  /*7b70*/  FMUL.FTZ R11, R31, 1 ;  /* 0x3f8000001f0b7820 */ /* 0x010fe20000410000 */
[----:B0-----:R-:W-:-:S06]  /*7b80*/  ISETP.GE.AND P0, PT, R33, R2, PT ;  /* 0x000000022100720c */ /* 0x001fcc0003f06270 */
[----:B------:R-:W0:Y:S01]  /*7b90*/  F2F.F64.F32 R4, R0 ;  /* 0x0000000000047310 */ /* 0x000e220000201800 */
[----:B---3--:R-:W-:Y:S02]  /*7ba0*/  FMUL.FTZ R3, R29, 1 ;  /* 0x3f8000001d037820 */ /* 0x008fe40000410000 */
[----:B-1----:R-:W-:-:S05]  /*7bb0*/  FMUL.FTZ R12, R10, 1 ;  /* 0x3f8000000a0c7820 */ /* 0x002fca0000410000 */
[----:B------:R-:W1:Y:S01]  /*7bc0*/  F2F.F64.F32 R6, R3 ;  /* 0x0000000300067310 */ /* 0x000e620000201800 */
[----:B0-----:R0:W-:-:S07]  /*7bd0*/  DMUL R4, R4, R22 ;  /* 0x0000001604047228 */ /* 0x0011ce0000000000 */
[----:B------:R-:W3:Y:S01]  /*7be0*/  F2F.F64.F32 R8, R12 ;  /* 0x0000000c00087310 */ /* 0x000ee20000201800 */
[----:B0-----:R-:W0:Y:S07]  /*7bf0*/  LDC.U8 R22, c[0x0][0x1a0] ;  /* 0x00006800ff167b82 */ /* 0x001e2e0000000000 */
[----:B------:R-:W4:Y:S01]  /*7c00*/  F2F.F64.F32 R10, R11 ;  /* 0x0000000b000a7310 */ /* 0x000f220000201800 */
[----:B-12---:R-:W1:-:S06]  /*7c10*/  DMUL R6, R6, R24 ;  /* 0x0000001806067228 */ /* 0x006e4c0000000000 */
[----:B-1----:R-:W-:-:S04]  /*7c20*/  DMUL R28, R6, c[0x0][0x168] ;  /* 0x00005a00061c7a28 */ /* 0x002fc80000000000 */
[----:B---3--:R-:W1:-:S04]  /*7c30*/  DMUL R8, R8, R18 ;  /* 0x0000001208087228 */ /* 0x008e480000000000 */
[----:B----4-:R-:W2:-:S04]  /*7c40*/  DMUL R16, R10, R16 ;  /* 0x000000100a107228 */ /* 0x010e880000000000 */
[----:B-1----:R1:W3:-:S04]  /*7c50*/  DMUL R24, R8, c[0x0][0x168] ;  /* 0x00005a0008187a28 */ /* 0x0022c80000000000 */
[----:B--2---:R-:W2:Y:S01]  /*7c60*/  DMUL R16, R16, c[0x0][0x168] ;  /* 0x00005a0010107a28 */ /* 0x004ea20000000000 */
[----:B------:R-:W-:Y:S05]  /*7c70*/  @P0 BRA `(.L_x_7899) ;  /* 0x0000104000000947 */ /* 0x000fea0003800000 */
[----:B01-3--:R-:W-:Y:S01]  /*7c80*/  IMAD R0, R32, 0x200, R33 ;  /* 0x0000020020007824 */ /* 0x00bfe200078e0221 */
[----:B------:R-:W-:Y:S01]  /*7c90*/  PRMT R3, R22, 0x9910, RZ ;  /* 0x0000991016037816 */ /* 0x000fe200000000ff */
[----:B------:R-:W0:Y:S01]  /*7ca0*/  DMUL R4, R4, c[0x0][0x168] ;  /* 0x00005a0004047a28 */ /* 0x000e220000000000 */
[----:B------:R-:W-:Y:S01]  /*7cb0*/  IADD3 R33, R33, 0x80, RZ ;  /* 0x0000008021217810 */ /* 0x000fe20007ffe0ff */
[----:B------:R-:W-:Y:S02]  /*7cc0*/  IMAD R8, R0, c[0x0][0x1a4], RZ ;  /* 0x0000690000087a24 */ /* 0x000fe400078e02ff */
[----:B------:R-:W-:-:S03]  /*7cd0*/  IMAD.MOV.U32 R0, RZ, RZ, R3 ;  /* 0x000000ffff007224 */ /* 0x000fc600078e0003 */
[----:B------:R-:W-:Y:S02]  /*7ce0*/  IADD3 R8, P1, R8, c[0x0][0x178], RZ ;  /* 0x00005e0008087a10 */ /* 0x000fe40007f3e0ff */
[----:B------:R-:W-:-:S03]  /*7cf0*/  ISETP.GT.AND P0, PT, R0, 0x9, PT ;  /* 0x000000090000780c */ /* 0x000fc60003f04270 */
[----:B------:R-:W-:-:S10]  /*7d00*/  IMAD.X R9, RZ, RZ, c[0x0][0x17c], P1 ;  /* 0x00005f00ff097624 */ /* 0x000fd400008e06ff */
[----:B------:R-:W-:Y:S05]  /*7d10*/  @P0 BRA `(.L_x_7900) ;  /* 0x0000044000000947 */ /* 0x000fea0003800000 */
[----:B0-----:R-:W-:-:S13]  /*7d20*/  ISETP.GT.AND P0, PT, R0, 0x4, PT ;  /* 0x000000040000780c */ /* 0x001fda0003f04270 */
[----:B------:R-:W-:Y:S05]  /*7d30*/  @P0 BRA `(.L_x_7901) ;  /* 0x000001c000000947 */ /* 0x000fea0003800000 */
[----:B------:R-:W-:-:S13]  /*7d40*/  ISETP.GT.AND P0, PT, R0, 0x1, PT ;  /* 0x000000010000780c */ /* 0x000fda0003f04270 */
[----:B------:R-:W-:Y:S05]  /*7d50*/  @P0 BRA `(.L_x_7902) ;  /* 0x000000b000000947 */ /* 0x000fea0003800000 */
[----:B------:R-:W-:-:S13]  /*7d60*/  ISETP.NE.AND P0, PT, R22, RZ, PT ;  /* 0x000000ff1600720c */ /* 0x000fda0003f05270 */
[----:B------:R-:W-:Y:S05]  /*7d70*/  @!P0 BRA `(.L_x_7903) ;  /* 0x0000005000008947 */ /* 0x000fea0003800000 */
[----:B------:R-:W-:-:S13]  /*7d80*/  ISETP.NE.AND P0, PT, R0, 0x1, PT ;  /* 0x000000010000780c */ /* 0x000fda0003f05270 */
[----:B------:R-:W-:Y:S05]  /*7d90*/  @P0 BRA `(.L_x_7904) ;  /* 0x00000d9000000947 */ /* 0x000fea0003800000 */
[----:B------:R-:W0:Y:S02]  /*7da0*/  F2I.F64.TRUNC R5, R4 ;  /* 0x0000000400057311 */ /* 0x000e24000030d100 */
[----:B0-----:R0:W-:Y:S01]  /*7db0*/  STG.E.U8 [R8.64], R5 ;  /* 0x0000000508007986 */ /* 0x0011e2000c101124 */
[----:B------:R-:W-:Y:S05]  /*7dc0*/  BRA `(.L_x_7899) ;  /* 0x00000ef000007947 */ /* 0x000fea0003800000 */
.L_x_7903:
[----:B------:R-:W0:Y:S02]  /*7dd0*/  F2I.S64.F64.TRUNC R4, R4 ;  /* 0x0000000400047311 */ /* 0x000e24000030d900 */
[----:B0-----:R-:W-:-:S05]  /*7de0*/  IMAD.MOV.U32 R3, RZ, RZ, R4 ;  /* 0x000000ffff037224 */ /* 0x001fca00078e0004 */
[----:B------:R0:W-:Y:S01]  /*7df0*/  STG.E.U8 [R8.64], R3 ;  /* 0x0000000308007986 */ /* 0x0001e2000c101124 */
[----:B------:R-:W-:Y:S05]  /*7e00*/  BRA `(.L_x_7899) ;  /* 0x00000eb000007947 */ /* 0x000fea0003800000 */
.L_x_7902:
[----:B------:R-:W-:-:S13]  /*7e10*/  ISETP.NE.AND P0, PT, R0, 0x2, PT ;  /* 0x000000020000780c */ /* 0x000fda0003f05270 */
[----:B------:R-:W-:Y:S05]  /*7e20*/  @!P0 BRA `(.L_x_7905) ;  /* 0x000000a000008947 */ /* 0x000fea0003800000 */
[----:B------:R-:W-:-:S13]  /*7e30*/  ISETP.NE.AND P0, PT, R0, 0x3, PT ;  /* 0x000000030000780c */ /* 0x000fda0003f05270 */
[----:B------:R-:W-:Y:S05]  /*7e40*/  @!P0 BRA `(.L_x_7906) ;  /* 0x0000005000008947 */ /* 0x000fea0003800000 */
[----:B------:R-:W-:-:S13]  /*7e50*/  ISETP.NE.AND P0, PT, R0, 0x4, PT ;  /* 0x000000040000780c */ /* 0x000fda0003f05270 */
[----:B------:R-:W-:Y:S05]  /*7e60*/  @P0 BRA `(.L_x_7904) ;  /* 0x00000cc000000947 */ /* 0x000fea0003800000 */
[----:B------:R-:W0:Y:S02]  /*7e70*/  F2I.S64.F64.TRUNC R4, R4 ;  /* 0x0000000400047311 */ /* 0x000e24000030d900 */
[----:B0-----:R0:W-:Y:S01]  /*7e80*/  STG.E.64 [R8.64], R4 ;  /* 0x0000000408007986 */ /* 0x0011e2000c101b24 */
[----:B------:R-:W-:Y:S05]  /*7e90*/  BRA `(.L_x_7899) ;  /* 0x00000e2000007947 */ /* 0x000fea0003800000 */
.L_x_7906:
[----:B------:R-:W0:Y:S02]  /*7ea0*/  F2I.F64.TRUNC R5, R4 ;  /* 0x0000000400057311 */ /* 0x000e24000030d100 */
[----:B0-----:R0:W-:Y:S01]  /*7eb0*/  STG.E [R8.64], R5 ;  /* 0x0000000508007986 */ /* 0x0011e2000c101924 */
[----:B------:R-:W-:Y:S05]  /*7ec0*/  BRA `(.L_x_7899) ;  /* 0x00000df000007947 */ /* 0x000fea0003800000 */
.L_x_7905:
[----:B------:R-:W0:Y:S02]  /*7ed0*/  F2I.F64.TRUNC R5, R4 ;  /* 0x0000000400057311 */ /* 0x000e24000030d100 */
[----:B0-----:R0:W-:Y:S01]  /*7ee0*/  STG.E.U16 [R8.64], R5 ;  /* 0x0000000508007986 */ /* 0x0011e2000c101524 */
[----:B------:R-:W-:Y:S05]  /*7ef0*/  BRA `(.L_x_7899) ;  /* 0x00000dc000007947 */ /* 0x000fea0003800000 */
.L_x_7901:
[----:B------:R-:W-:-:S13]  /*7f00*/  ISETP.GT.AND P0, PT, R0, 0x6, PT ;  /* 0x000000060000780c */ /* 0x000fda0003f04270 */
[----:B------:R-:W-:Y:S05]  /*7f10*/  @P0 BRA `(.L_x_7907) ;  /* 0x000000f000000947 */ /* 0x000fea0003800000 */
[----:B------:R-:W-:-:S13]  /*7f20*/  ISETP.NE.AND P0, PT, R0, 0x5, PT ;  /* 0x000000050000780c */ /* 0x000fda0003f05270 */
[----:B------:R-:W-:Y:S05]  /*7f30*/  @!P0 BRA `(.L_x_7908) ;  /* 0x0000007000008947 */ /* 0x000fea0003800000 */
[----:B------:R-:W-:-:S13]  /*7f40*/  ISETP.NE.AND P0, PT, R0, 0x6, PT ;  /* 0x000000060000780c */ /* 0x000fda0003f05270 */
[----:B------:R-:W-:Y:S05]  /*7f50*/  @P0 BRA `(.L_x_7904) ;  /* 0x00000bd000000947 */ /* 0x000fea0003800000 */
[----:B------:R-:W0:Y:S01]  /*7f60*/  F2F.F32.F64 R3, R4 ;  /* 0x0000000400037310 */ /* 0x000e220000301000 */
[----:B------:R-:W0:-:S14]  /*7f70*/  DSETP.GEU.AND P0, PT, |R4|, c[0x2][0x0], PT ;  /* 0x008000000400762a */ /* 0x000e1c0003f0e200 */
[----:B0-----:R-:W-:-:S05]  /*7f80*/  @!P0 FMUL R3, R3, 1.175494350822287508e-38 ;  /* 0x0080000003038820 */ /* 0x001fca0000400000 */
[----:B------:R0:W-:Y:S01]  /*7f90*/  STG.E [R8.64], R3 ;  /* 0x0000000308007986 */ /* 0x0001e2000c101924 */
[----:B------:R-:W-:Y:S05]  /*7fa0*/  BRA `(.L_x_7899) ;  /* 0x00000d1000007947 */ /* 0x000fea0003800000 */
.L_x_7908:
[----:B------:R-:W0:Y:S01]  /*7fb0*/  F2F.F32.F64 R0, R4 ;  /* 0x0000000400007310 */ /* 0x000e220000301000 */
[----:B------:R-:W0:-:S14]  /*7fc0*/  DSETP.GEU.AND P0, PT, |R4|, c[0x2][0x0], PT ;  /* 0x008000000400762a */ /* 0x000e1c0003f0e200 */
[----:B0-----:R-:W-:-:S05]  /*7fd0*/  @!P0 FMUL R0, R0, 1.175494350822287508e-38 ;  /* 0x0080000000008820 */ /* 0x001fca0000400000 */
[----:B------:R-:W-:-:S05]  /*7fe0*/  F2FP.PACK_AB R0, RZ, R0 ;  /* 0x00000000ff00723e */ /* 0x000fca00000000ff */
[----:B------:R0:W-:Y:S01]  /*7ff0*/  STG.E.U16 [R8.64], R0 ;  /* 0x0000000008007986 */ /* 0x0001e2000c101524 */
[----:B------:R-:W-:Y:S05]  /*8000*/  BRA `(.L_x_7899) ;  /* 0x00000cb000007947 */ /* 0x000fea0003800000 */
.L_x_7907:
[----:B------:R-:W-:-:S13]  /*8010*/  ISETP.NE.AND P0, PT, R0, 0x7, PT ;  /* 0x000000070000780c */ /* 0x000fda0003f05270 */
[----:B------:R-:W-:Y:S05]  /*8020*/  @!P0 BRA `(.L_x_7909) ;  /* 0x0000011000008947 */ /* 0x000fea0003800000 */
[----:B------:R-:W-:-:S13]  /*8030*/  ISETP.NE.AND P0, PT, R0, 0x8, PT ;  /* 0x000000080000780c */ /* 0x000fda0003f05270 */
[----:B------:R-:W-:Y:S05]  /*8040*/  @!P0 BRA `(.L_x_7910) ;  /* 0x0000008000008947 */ /* 0x000fea0003800000 */
[----:B------:R-:W-:-:S13]  /*8050*/  ISETP.NE.AND P0, PT, R0, 0x9, PT ;  /* 0x000000090000780c */ /* 0x000fda0003f05270 */
[----:B------:R-:W-:Y:S05]  /*8060*/  @P0 BRA `(.L_x_7904) ;  /* 0x00000ac000000947 */ /* 0x000fea0003800000 */
[----:B------:R-:W0:Y:S01]  /*8070*/  F2F.F32.F64 R6, R4 ;  /* 0x0000000400067310 */ /* 0x000e220000301000 */
[----:B------:R-:W0:Y:S01]  /*8080*/  DSETP.GEU.AND P0, PT, |R4|, c[0x2][0x0], PT ;  /* 0x008000000400762a */ /* 0x000e220003f0e200 */
[----:B------:R-:W-:-:S13]  /*8090*/  IMAD.MOV.U32 R7, RZ, RZ, RZ ;  /* 0x000000ffff077224 */ /* 0x000fda00078e00ff */
[----:B0-----:R-:W-:-:S05]  /*80a0*/  @!P0 FMUL R6, R6, 1.175494350822287508e-38 ;  /* 0x0080000006068820 */ /* 0x001fca0000400000 */
[----:B------:R0:W-:Y:S01]  /*80b0*/  STG.E.64 [R8.64], R6 ;  /* 0x0000000608007986 */ /* 0x0001e2000c101b24 */
[----:B------:R-:W-:Y:S05]  /*80c0*/  BRA `(.L_x_7899) ;  /* 0x00000bf000007947 */ /* 0x000fea0003800000 */
.L_x_7910:
[----:B------:R-:W0:Y:S01]  /*80d0*/  F2F.F32.F64 R0, R4 ;  /* 0x0000000400007310 */ /* 0x000e220000301000 */
[----:B------:R-:W0:-:S14]  /*80e0*/  DSETP.GEU.AND P0, PT, |R4|, c[0x2][0x0], PT ;  /* 0x008000000400762a */ /* 0x000e1c0003f0e200 */
[----:B0-----:R-:W-:-:S05]  /*80f0*/  @!P0 FMUL R0, R0, 1.175494350822287508e-38 ;  /* 0x0080000000008820 */ /* 0x001fca0000400000 */
[----:B------:R-:W-:-:S04]  /*8100*/  F2FP.PACK_AB R3, RZ, R0 ;  /* 0x00000000ff03723e */ /* 0x000fc800000000ff */
[----:B------:R-:W-:-:S05]  /*8110*/  PRMT R3, R3, 0x5410, RZ ;  /* 0x0000541003037816 */ /* 0x000fca00000000ff */
[----:B------:R0:W-:Y:S01]  /*8120*/  STG.E [R8.64], R3 ;  /* 0x0000000308007986 */ /* 0x0001e2000c101924 */
[----:B------:R-:W-:Y:S05]  /*8130*/  BRA `(.L_x_7899) ;  /* 0x00000b8000007947 */ /* 0x000fea0003800000 */
.L_x_7909:
[----:B------:R0:W-:Y:S01]  /*8140*/  STG.E.64 [R8.64], R4 ;  /* 0x0000000408007986 */ /* 0x0001e2000c101b24 */
[----:B------:R-:W-:Y:S05]  /*8150*/  BRA `(.L_x_7899) ;  /* 0x00000b6000007947 */ /* 0x000fea0003800000 */
.L_x_7900:
[----:B0-----:R-:W-:-:S13]  /*8160*/  ISETP.GT.AND P0, PT, R0, 0x18, PT ;  /* 0x000000180000780c */ /* 0x001fda0003f04270 */
[----:B------:R-:W-:Y:S05]  /*8170*/  @P0 BRA `(.L_x_7911) ;  /* 0x0000046000000947 */ /* 0x000fea0003800000 */
[----:B------:R-:W-:-:S13]  /*8180*/  ISETP.GT.AND P0, PT, R0, 0xe, PT ;  /* 0x0000000e0000780c */ /* 0x000fda0003f04270 */
[----:B------:R-:W-:Y:S05]  /*8190*/  @P0 BRA `(.L_x_7912) ;  /* 0x000000b000000947 */ /* 0x000fea0003800000 */
[----:B------:R-:W-:-:S13]  /*81a0*/  ISETP.NE.AND P0, PT, R0, 0xa, PT ;  /* 0x0000000a0000780c */ /* 0x000fda0003f05270 */
[----:B------:R-:W-:Y:S05]  /*81b0*/  @!P0 BRA `(.L_x_7913) ;  /* 0x0000006000008947 */ /* 0x000fea0003800000 */
[----:B------:R-:W-:-:S13]  /*81c0*/  ISETP.NE.AND P0, PT, R0, 0xb, PT ;  /* 0x0000000b0000780c */ /* 0x000fda0003f05270 */
[----:B------:R-:W-:Y:S05]  /*81d0*/  @P0 BRA `(.L_x_7904) ;  /* 0x0000095000000947 */ /* 0x000fea0003800000 */
[----:B------:R-:W0:-:S06]  /*81e0*/  DSETP.NEU.AND P0, PT, R4, RZ, PT ;  /* 0x000000ff0400722a */ /* 0x000e0c0003f0d000 */
[----:B0-----:R-:W-:-:S05]  /*81f0*/  SEL R3, RZ, 0x1, !P0 ;  /* 0x00000001ff037807 */ /* 0x001fca0004000000 */
[----:B------:R0:W-:Y:S01]  /*8200*/  STG.E.U8 [R8.64], R3 ;  /* 0x0000000308007986 */ /* 0x0001e2000c101124 */
[----:B------:R-:W-:Y:S05]  /*8210*/  BRA `(.L_x_7899) ;  /* 0x00000aa000007947 */ /* 0x000fea0003800000 */
.L_x_7913:
[----:B------:R-:W-:-:S05]  /*8220*/  CS2R R6, SRZ ;  /* 0x0000000000067805 */ /* 0x000fca000001ff00 */
[----:B------:R0:W-:Y:S01]  /*8230*/  STG.E.128 [R8.64], R4 ;  /* 0x0000000408007986 */ /* 0x0001e2000c101d24 */
[----:B------:R-:W-:Y:S05]  /*8240*/  BRA `(.L_x_7899) ;  /* 0x00000a7000007947 */ /* 0x000fea0003800000 */
.L_x_7912:
        /* <DEDUP_REMOVED lines=8> */
[----:B------:R-:W-:-:S13]  /*82d0*/  BSSY B0, `(.L_x_7916) ;  /* 0x000000f000007945 */ /* 0x000fda0003800000 */
[----:B0-----:R-:W-:-:S05]  /*82e0*/  @!P0 FMUL R11, R11, 1.175494350822287508e-38 ;  /* 0x008000000b0b8820 */ /* 0x001fca0000400000 */
        /* <DEDUP_REMOVED lines=13> */
.L_x_7917:
[----:B------:R-:W-:Y:S05]  /*83c0*/  BSYNC B0 ;  /* 0x0000000000007941 */ /* 0x000fea0003800000 */
.L_x_7916:
[----:B------:R-:W-:-:S05]  /*83d0*/  LOP3.LUT R7, R0, R7, RZ, 0xfc, !PT ;  /* 0x0000000700077212 */ /* 0x000fca00078efcff */
[----:B------:R0:W-:Y:S01]  /*83e0*/  STG.E.U8 [R8.64], R7 ;  /* 0x0000000708007986 */ /* 0x0001e2000c101124 */
[----:B------:R-:W-:Y:S05]  /*83f0*/  BRA `(.L_x_7899) ;  /* 0x000008c000007947 */ /* 0x000fea0003800000 */
.L_x_7915:
[----:B------:R-:W0:Y:S01]  /*8400*/  F2F.F32.F64 R7, R4 ;  /* 0x0000000400077310 */ /* 0x000e220000301000 */
        /* <DEDUP_REMOVED lines=14> */
.L_x_7919:
[----:B------:R-:W-:Y:S01]  /*84f0*/  IMAD.MOV.U32 R0, RZ, RZ, 0x7f ;  /* 0x0000007fff007424 */ /* 0x000fe200078e00ff */
[----:B------:R-:W-:-:S04]  /*8500*/  ISETP.GT.U32.AND P0, PT, R3, 0x7f800000, PT ;  /* 0x7f8000000300780c */ /* 0x000fc80003f04070 */
[----:B------:R-:W-:-:S04]  /*8510*/  SEL R0, R0, 0x7c, P0 ;  /* 0x0000007c00007807 */ /* 0x000fc80000000000 */
.L_x_7920:
[----:B------:R-:W-:Y:S05]  /*8520*/  BSYNC B0 ;  /* 0x0000000000007941 */ /* 0x000fea0003800000 */
.L_x_7918:
[----:B------:R-:W-:-:S04]  /*8530*/  LOP3.LUT R3, R7, 0x80000000, RZ, 0xc0, !PT ;  /* 0x8000000007037812 */ /* 0x000fc800078ec0ff */
[----:B------:R-:W-:-:S04]  /*8540*/  SHF.R.U32.HI R3, RZ, 0x18, R3 ;  /* 0x00000018ff037819 */ /* 0x000fc80000011603 */
[----:B------:R-:W-:-:S05]  /*8550*/  LOP3.LUT R3, R0, R3, RZ, 0xfc, !PT ;  /* 0x0000000300037212 */ /* 0x000fca00078efcff */
[----:B------:R0:W-:Y:S01]  /*8560*/  STG.E.U8 [R8.64], R3 ;  /* 0x0000000308007986 */ /* 0x0001e2000c101124 */
[----:B------:R-:W-:Y:S05]  /*8570*/  BRA `(.L_x_7899) ;  /* 0x0000074000007947 */ /* 0x000fea0003800000 */
.L_x_7914:
[----:B------:R-:W0:Y:S01]  /*8580*/  F2F.F32.F64 R0, R4 ;  /* 0x0000000400007310 */ /* 0x000e220000301000 */
[----:B------:R-:W0:-:S14]  /*8590*/  DSETP.GEU.AND P0, PT, |R4|, c[0x2][0x0], PT ;  /* 0x008000000400762a */ /* 0x000e1c0003f0e200 */
[----:B0-----:R-:W-:-:S05]  /*85a0*/  @!P0 FMUL R0, R0, 1.175494350822287508e-38 ;  /* 0x0080000000008820 */ /* 0x001fca0000400000 */
[----:B------:R-:W-:-:S05]  /*85b0*/  F2FP.BF16.PACK_AB R0, RZ, R0 ;  /* 0x00000000ff00723e */ /* 0x000fca00000010ff */
[----:B------:R0:W-:Y:S01]  /*85c0*/  STG.E.U16 [R8.64], R0 ;  /* 0x0000000008007986 */ /* 0x0001e2000c101524 */
[----:B------:R-:W-:Y:S05]  /*85d0*/  BRA `(.L_x_7899) ;  /* 0x000006e000007947 */ /* 0x000fea0003800000 */
.L_x_7911:
        /* <DEDUP_REMOVED lines=8> */
[----:B------:R-:W0:Y:S02]  /*8660*/  F2I.U32.F64.TRUNC R5, R4 ;  /* 0x0000000400057311 */ /* 0x000e24000030d000 */
[----:B0-----:R0:W-:Y:S01]  /*8670*/  STG.E.U16 [R8.64], R5 ;  /* 0x0000000508007986 */ /* 0x0011e2000c101524 */
[----:B------:R-:W-:Y:S05]  /*8680*/  BRA `(.L_x_7899) ;  /* 0x0000063000007947 */ /* 0x000fea0003800000 */
.L_x_7923:
[----:B------:R-:W0:Y:S01]  /*8690*/  F2F.F32.F64 R7, R4 ;  /* 0x0000000400077310 */ /* 0x000e220000301000 */
        /* <DEDUP_REMOVED lines=18> */
.L_x_7926:
[----:B------:R-:W-:-:S04]  /*87c0*/  LOP3.LUT R0, R7, 0x80000000, RZ, 0xc0, !PT ;  /* 0x8000000007007812 */ /* 0x000fc800078ec0ff */
[----:B------:R-:W-:-:S04]  /*87d0*/  SHF.R.U32.HI R0, RZ, 0x18, R0 ;  /* 0x00000018ff007819 */ /* 0x000fc80000011600 */
[----:B------:R-:W-:Y:S02]  /*87e0*/  LOP3.LUT R0, R3, R0, RZ, 0xfc, !PT ;  /* 0x0000000003007212 */ /* 0x000fe400078efcff */
.L_x_7925:
[----:B------:R-:W-:Y:S05]  /*87f0*/  BSYNC B0 ;  /* 0x0000000000007941 */ /* 0x000fea0003800000 */
.L_x_7924:
[----:B------:R0:W-:Y:S01]  /*8800*/  STG.E.U8 [R8.64], R0 ;  /* 0x0000000008007986 */ /* 0x0001e2000c101124 */
[----:B------:R-:W-:Y:S05]  /*8810*/  BRA `(.L_x_7899) ;  /* 0x000004a000007947 */ /* 0x000fea0003800000 */
.L_x_7922:
        /* <DEDUP_REMOVED lines=19> */
.L_x_7929:
[----:B------:R-:W-:-:S04]  /*8950*/  LOP3.LUT R0, R7, 0x80000000, RZ, 0xc0, !PT ;  /* 0x8000000007007812 */ /* 0x000fc800078ec0ff */
[----:B------:R-:W-:-:S04]  /*8960*/  SHF.R.U32.HI R0, RZ, 0x18, R0 ;  /* 0x00000018ff007819 */ /* 0x000fc80000011600 */
[----:B------:R-:W-:Y:S02]  /*8970*/  LOP3.LUT R0, R3, R0, RZ, 0xfc, !PT ;  /* 0x0000000003007212 */ /* 0x000fe400078efcff */
.L_x_7928:
[----:B------:R-:W-:Y:S05]  /*8980*/  BSYNC B0 ;  /* 0x0000000000007941 */ /* 0x000fea0003800000 */
.L_x_7927:
[----:B------:R0:W-:Y:S01]  /*8990*/  STG.E.U8 [R8.64], R0 ;  /* 0x0000000008007986 */ /* 0x0001e2000c101124 */
[----:B------:R-:W-:Y:S05]  /*89a0*/  BRA `(.L_x_7899) ;  /* 0x0000031000007947 */ /* 0x000fea0003800000 */
.L_x_7921:
[----:B------:R-:W-:-:S13]  /*89b0*/  ISETP.NE.AND P0, PT, R0, 0x1c, PT ;  /* 0x0000001c0000780c */ /* 0x000fda0003f05270 */
[----:B------:R-:W-:Y:S05]  /*89c0*/  @!P0 BRA `(.L_x_7930) ;  /* 0x000002d000008947 */ /* 0x000fea0003800000 */
[----:B------:R-:W-:-:S13]  /*89d0*/  ISETP.NE.AND P0, PT, R0, 0x1d, PT ;  /* 0x0000001d0000780c */ /* 0x000fda0003f05270 */
[----:B------:R-:W-:Y:S05]  /*89e0*/  @!P0 BRA `(.L_x_7931) ;  /* 0x0000028000008947 */ /* 0x000fea0003800000 */
[----:B------:R-:W-:-:S13]  /*89f0*/  ISETP.NE.AND P0, PT, R0, 0x2c, PT ;  /* 0x0000002c0000780c */ /* 0x000fda0003f05270 */
[----:B------:R-:W-:Y:S05]  /*8a00*/  @P0 BRA `(.L_x_7904) ;  /* 0x0000012000000947 */ /* 0x000fea0003800000 */
[----:B------:R-:W0:Y:S01]  /*8a10*/  F2F.F32.F64 R10, R4 ;  /* 0x00000004000a7310 */ /* 0x000e220000301000 */
[----:B------:R-:W0:-:S14]  /*8a20*/  DSETP.GEU.AND P0, PT, |R4|, c[0x2][0x0], PT ;  /* 0x008000000400762a */ /* 0x000e1c0003f0e200 */
[----:B0-----:R-:W-:Y:S01]  /*8a30*/  @!P0 FMUL R10, R10, 1.175494350822287508e-38 ;  /* 0x008000000a0a8820 */ /* 0x001fe20000400000 */
[----:B------:R-:W-:-:S04]  /*8a40*/  PLOP3.LUT P0, PT, PT, PT, PT, 0x80, 0x0 ;  /* 0x000000000000781c */ /* 0x000fc80003f0f070 */
        /* <DEDUP_REMOVED lines=14> */
.L_x_7904:
        /* <DEDUP_REMOVED lines=18> */
[----:B0-2---:R-:W-:Y:S05]  /*8c50*/  CALL.ABS.NOINC R14 ;  /* 0x000000000e007343 */ /* 0x005fea0003c00000 */
[----:B------:R-:W-:Y:S05]  /*8c60*/  BRA `(.L_x_7899) ;  /* 0x0000005000007947 */ /* 0x000fea0003800000 */
.L_x_7931:
[----:B------:R-:W0:Y:S02]  /*8c70*/  F2I.U64.F64.TRUNC R4, R4 ;  /* 0x0000000400047311 */ /* 0x000e24000030d800 */
[----:B0-----:R0:W-:Y:S01]  /*8c80*/  STG.E.64 [R8.64], R4 ;  /* 0x0000000408007986 */ /* 0x0011e2000c101b24 */
[----:B------:R-:W-:Y:S05]  /*8c90*/  BRA `(.L_x_7899) ;  /* 0x0000002000007947 */ /* 0x000fea0003800000 */
.L_x_7930:
[----:B------:R-:W0:Y:S02]  /*8ca0*/  F2I.U32.F64.TRUNC R5, R4 ;  /* 0x0000000400057311 */ /* 0x000e24000030d000 */
[----:B0-----:R0:W-:Y:S02]  /*8cb0*/  STG.E [R8.64], R5 ;  /* 0x0000000508007986 */ /* 0x0011e4000c101924 */
.L_x_7899:
[----:B01-3--:R-:W-:Y:S05]  /*8cc0*/  BSYNC B6 ;  /* 0x0000000000067941 */ /* 0x00bfea0003800000 */
.L_x_7898:
[----:B------:R-:W-:Y:S01]  /*8cd0*/  ISETP.GE.AND P0, PT, R33, R2, PT ;  /* 0x000000022100720c */ /* 0x000fe20003f06270 */
[----:B------:R-:W-:-:S12]  /*8ce0*/  BSSY B6, `(.L_x_7932) ;  /* 0x000020a000067945 */ /* 0x000fd80003800000 */
[----:B------:R-:W-:Y:S05]  /*8cf0*/  @P0 BRA `(.L_x_7933) ;  /* 0x0000208000000947 */ /* 0x000fea0003800000 */
[----:B------:R-:W-:Y:S01]  /*8d00*/  IMAD R0, R32, 0x200, R33 ;  /* 0x0000020020007824 */ /* 0x000fe200078e0221 */
        /* <DEDUP_REMOVED lines=18> */
.L_x_7937:
[----:B------:R-:W0:Y:S02]  /*8e30*/  F2I.S64.F64.TRUNC R28, R28 ;  /* 0x0000001c001c7311 */ /* 0x000e24000030d900 */
[----:B0-----:R-:W-:-:S05]  /*8e40*/  IMAD.MOV.U32 R3, RZ, RZ, R28 ;  /* 0x000000ffff037224 */ /* 0x001fca00078e001c */
[----:B------:R0:W-:Y:S01]  /*8e50*/  STG.E.U8 [R4.64], R3 ;  /* 0x0000000304007986 */ /* 0x0001e2000c101124 */
[----:B------:R-:W-:Y:S05]  /*8e60*/  BRA `(.L_x_7939) ;  /* 0x00000eb000007947 */ /* 0x000fea0003800000 */
.L_x_7936:
        /* <DEDUP_REMOVED lines=9> */
.L_x_7941:
[----:B------:R-:W0:Y:S02]  /*8f00*/  F2I.F64.TRUNC R29, R28 ;  /* 0x0000001c001d7311 */ /* 0x000e24000030d100 */
[----:B0-----:R0:W-:Y:S01]  /*8f10*/  STG.E [R4.64], R29 ;  /* 0x0000001d04007986 */ /* 0x0011e2000c101924 */
[----:B------:R-:W-:Y:S05]  /*8f20*/  BRA `(.L_x_7939) ;  /* 0x00000df000007947 */ /* 0x000fea0003800000 */
.L_x_7940:
[----:B------:R-:W0:Y:S02]  /*8f30*/  F2I.F64.TRUNC R29, R28 ;  /* 0x0000001c001d7311 */ /* 0x000e24000030d100 */
[----:B0-----:R0:W-:Y:S01]  /*8f40*/  STG.E.U16 [R4.64], R29 ;  /* 0x0000001d04007986 */ /* 0x0011e2000c101524 */
[----:B------:R-:W-:Y:S05]  /*8f50*/  BRA `(.L_x_7939) ;  /* 0x00000dc000007947 */ /* 0x000fea0003800000 */
.L_x_7935:
        /* <DEDUP_REMOVED lines=11> */
.L_x_7943:
[----:B------:R-:W0:Y:S01]  /*9010*/  F2F.F32.F64 R0, R28 ;  /* 0x0000001c00007310 */ /* 0x000e220000301000 */
[----:B------:R-:W0:-:S14]  /*9020*/  DSETP.GEU.AND P0, PT, |R28|, c[0x2][0x0], PT ;  /* 0x008000001c00762a */ /* 0x000e1c0003f0e200 */
[----:B0-----:R-:W-:-:S05]  /*9030*/  @!P0 FMUL R0, R0, 1.175494350822287508e-38 ;  /* 0x0080000000008820 */ /* 0x001fca0000400000 */
[----:B------:R-:W-:-:S05]  /*9040*/  F2FP.PACK_AB R0, RZ, R0 ;  /* 0x00000000ff00723e */ /* 0x000fca00000000ff */
[----:B------:R0:W-:Y:S01]  /*9050*/  STG.E.U16 [R4.64], R0 ;  /* 0x0000000004007986 */ /* 0x0001e2000c101524 */
[----:B------:R-:W-:Y:S05]  /*9060*/  BRA `(.L_x_7939) ;  /* 0x00000cb000007947 */ /* 0x000fea0003800000 */
.L_x_7942:
        /* <DEDUP_REMOVED lines=12> */
.L_x_7945:
[----:B------:R-:W0:Y:S01]  /*9130*/  F2F.F32.F64 R0, R28 ;  /* 0x0000001c00007310 */ /* 0x000e220000301000 */
[----:B------:R-:W0:-:S14]  /*9140*/  DSETP.GEU.AND P0, PT, |R28|, c[0x2][0x0], PT ;  /* 0x008000001c00762a */ /* 0x000e1c0003f0e200 */
[----:B0-----:R-:W-:-:S05]  /*9150*/  @!P0 FMUL R0, R0, 1.175494350822287508e-38 ;  /* 0x0080000000008820 */ /* 0x001fca0000400000 */
[----:B------:R-:W-:-:S04]  /*9160*/  F2FP.PACK_AB R3, RZ, R0 ;  /* 0x00000000ff03723e */ /* 0x000fc800000000ff */
[----:B------:R-:W-:-:S05]  /*9170*/  PRMT R3, R3, 0x5410, RZ ;  /* 0x0000541003037816 */ /* 0x000fca00000000ff */
[----:B------:R0:W-:Y:S01]  /*9180*/  STG.E [R4.64], R3 ;  /* 0x0000000304007986 */ /* 0x0001e2000c101924 */
[----:B------:R-:W-:Y:S05]  /*9190*/  BRA `(.L_x_7939) ;  /* 0x00000b8000007947 */ /* 0x000fea0003800000 */
.L_x_7944:
[----:B------:R0:W-:Y:S01]  /*91a0*/  STG.E.64 [R4.64], R28 ;  /* 0x0000001c04007986 */ /* 0x0001e2000c101b24 */
[----:B------:R-:W-:Y:S05]  /*91b0*/  BRA `(.L_x_7939) ;  /* 0x00000b6000007947 */ /* 0x000fea0003800000 */
.L_x_7934:
        /* <DEDUP_REMOVED lines=12> */
.L_x_7948:
[----:B------:R-:W-:-:S05]  /*9280*/  CS2R R30, SRZ ;  /* 0x00000000001e7805 */ /* 0x000fca000001ff00 */
[----:B------:R0:W-:Y:S01]  /*9290*/  STG.E.128 [R4.64], R28 ;  /* 0x0000001c04007986 */ /* 0x0001e2000c101d24 */
[----:B------:R-:W-:Y:S05]  /*92a0*/  BRA `(.L_x_7939) ;  /* 0x00000a7000007947 */ /* 0x000fea0003800000 */
.L_x_7947:
        /* <DEDUP_REMOVED lines=23> */
.L_x_7952:
[----:B------:R-:W-:Y:S05]  /*9420*/  BSYNC B0 ;  /* 0x0000000000007941 */ /* 0x000fea0003800000 */
.L_x_7951:
[----:B------:R-:W-:-:S05]  /*9430*/  LOP3.LUT R7, R0, R7, RZ, 0xfc, !PT ;  /* 0x0000000700077212 */ /* 0x000fca00078efcff */
[----:B------:R0:W-:Y:S01]  /*9440*/  STG.E.U8 [R4.64], R7 ;  /* 0x0000000704007986 */ /* 0x0001e2000c101124 */
[----:B------:R-:W-:Y:S05]  /*9450*/  BRA `(.L_x_7939) ;  /* 0x000008c000007947 */ /* 0x000fea0003800000 */
.L_x_7950:
        /* <DEDUP_REMOVED lines=15> */
.L_x_7954:
[----:B------:R-:W-:Y:S01]  /*9550*/  IMAD.MOV.U32 R0, RZ, RZ, 0x7f ;  /* 0x0000007fff007424 */ /* 0x000fe200078e00ff */
[----:B------:R-:W-:-:S04]  /*9560*/  ISETP.GT.U32.AND P0, PT, R3, 0x7f800000, PT ;  /* 0x7f8000000300780c */ /* 0x000fc80003f04070 */
[----:B------:R-:W-:-:S04]  /*9570*/  SEL R0, R0, 0x7c, P0 ;  /* 0x0000007c00007807 */ /* 0x000fc80000000000 */
.L_x_7955:
[----:B------:R-:W-:Y:S05]  /*9580*/  BSYNC B0 ;  /* 0x0000000000007941 */ /* 0x000fea0003800000 */
.L_x_7953:
[----:B------:R-:W-:-:S04]  /*9590*/  LOP3.LUT R3, R7, 0x80000000, RZ, 0xc0, !PT ;  /* 0x8000000007037812 */ /* 0x000fc800078ec0ff */
[----:B------:R-:W-:-:S04]  /*95a0*/  SHF.R.U32.HI R3, RZ, 0x18, R3 ;  /* 0x00000018ff037819 */ /* 0x000fc80000011603 */
[----:B------:R-:W-:-:S05]  /*95b0*/  LOP3.LUT R3, R0, R3, RZ, 0xfc, !PT ;  /* 0x0000000300037212 */ /* 0x000fca00078efcff */
[----:B------:R0:W-:Y:S01]  /*95c0*/  STG.E.U8 [R4.64], R3 ;  /* 0x0000000304007986 */ /* 0x0001e2000c101124 */
[----:B------:R-:W-:Y:S05]  /*95d0*/  BRA `(.L_x_7939) ;  /* 0x0000074000007947 */ /* 0x000fea0003800000 */
.L_x_7949:
[----:B------:R-:W0:Y:S01]  /*95e0*/  F2F.F32.F64 R0, R28 ;  /* 0x0000001c00007310 */ /* 0x000e220000301000 */
[----:B------:R-:W0:-:S14]  /*95f0*/  DSETP.GEU.AND P0, PT, |R28|, c[0x2][0x0], PT ;  /* 0x008000001c00762a */ /* 0x000e1c0003f0e200 */
[----:B0-----:R-:W-:-:S05]  /*9600*/  @!P0 FMUL R0, R0, 1.175494350822287508e-38 ;  /* 0x0080000000008820 */ /* 0x001fca0000400000 */
[----:B------:R-:W-:-:S05]  /*9610*/  F2FP.BF16.PACK_AB R0, RZ, R0 ;  /* 0x00000000ff00723e */ /* 0x000fca00000010ff */
[----:B------:R0:W-:Y:S01]  /*9620*/  STG.E.U16 [R4.64], R0 ;  /* 0x0000000004007986 */ /* 0x0001e2000c101524 */
[----:B------:R-:W-:Y:S05]  /*9630*/  BRA `(.L_x_7939) ;  /* 0x000006e000007947 */ /* 0x000fea0003800000 */
.L_x_7946:
        /* <DEDUP_REMOVED lines=11> */
.L_x_7958:
        /* <DEDUP_REMOVED lines=19> */
.L_x_7961:
[----:B------:R-:W-:-:S04]  /*9820*/  LOP3.LUT R0, R7, 0x80000000, RZ, 0xc0, !PT ;  /* 0x8000000007007812 */ /* 0x000fc800078ec0ff */
[----:B------:R-:W-:-:S04]  /*9830*/  SHF.R.U32.HI R0, RZ, 0x18, R0 ;  /* 0x00000018ff007819 */ /* 0x000fc80000011600 */
[----:B------:R-:W-:Y:S02]  /*9840*/  LOP3.LUT R0, R3, R0, RZ, 0xfc, !PT ;  /* 0x0000000003007212 */ /* 0x000fe400078efcff */
.L_x_7960:
[----:B------:R-:W-:Y:S05]  /*9850*/  BSYNC B0 ;  /* 0x0000000000007941 */ /* 0x000fea0003800000 */
.L_x_7959:
[----:B------:R0:W-:Y:S01]  /*9860*/  STG.E.U8 [R4.64], R0 ;  /* 0x0000000004007986 */ /* 0x0001e2000c101124 */
[----:B------:R-:W-:Y:S05]  /*9870*/  BRA `(.L_x_7939) ;  /* 0x000004a000007947 */ /* 0x000fea0003800000 */
.L_x_7957:
        /* <DEDUP_REMOVED lines=19> */
.L_x_7964:
[----:B------:R-:W-:-:S04]  /*99b0*/  LOP3.LUT R0, R7, 0x80000000, RZ, 0xc0, !PT ;  /* 0x8000000007007812 */ /* 0x000fc800078ec0ff */
[----:B------:R-:W-:-:S04]  /*99c0*/  SHF.R.U32.HI R0, RZ, 0x18, R0 ;  /* 0x00000018ff007819 */ /* 0x000fc80000011600 */
[----:B------:R-:W-:Y:S02]  /*99d0*/  LOP3.LUT R0, R3, R0, RZ, 0xfc, !PT ;  /* 0x0000000003007212 */ /* 0x000fe400078efcff */
.L_x_7963:
[----:B------:R-:W-:Y:S05]  /*99e0*/  BSYNC B0 ;  /* 0x0000000000007941 */ /* 0x000fea0003800000 */
.L_x_7962:
[----:B------:R0:W-:Y:S01]  /*99f0*/  STG.E.U8 [R4.64], R0 ;  /* 0x0000000004007986 */ /* 0x0001e2000c101124 */
[----:B------:R-:W-:Y:S05]  /*9a00*/  BRA `(.L_x_7939) ;  /* 0x0000031000007947 */ /* 0x000fea0003800000 */
.L_x_7956:
        /* <DEDUP_REMOVED lines=24> */
.L_x_7938:
        /* <DEDUP_REMOVED lines=20> */
.L_x_7966:
[----:B------:R-:W0:Y:S02]  /*9cd0*/  F2I.U64.F64.TRUNC R28, R28 ;  /* 0x0000001c001c7311 */ /* 0x000e24000030d800 */
[----:B0-----:R0:W-:Y:S01]  /*9ce0*/  STG.E.64 [R4.64], R28 ;  /* 0x0000001c04007986 */ /* 0x0011e2000c101b24 */
[----:B------:R-:W-:Y:S05]  /*9cf0*/  BRA `(.L_x_7939) ;  /* 0x0000002000007947 */ /* 0x000fea0003800000 */
.L_x_7965:
[----:B------:R-:W0:Y:S02]  /*9d00*/  F2I.U32.F64.TRUNC R29, R28 ;  /* 0x0000001c001d7311 */ /* 0x000e24000030d000 */
[----:B0-----:R0:W-:Y:S02]  /*9d10*/  STG.E [R4.64], R29 ;  /* 0x0000001d04007986 */ /* 0x0011e4000c101924 */
.L_x_7939:
        /* <DEDUP_REMOVED lines=22> */
.L_x_7970:
[----:B------:R-:W0:Y:S02]  /*9e80*/  F2I.S64.F64.TRUNC R24, R24 ;  /* 0x0000001800187311 */ /* 0x000e24000030d900 */
[----:B0-----:R-:W-:-:S05]  /*9e90*/  IMAD.MOV.U32 R3, RZ, RZ, R24 ;  /* 0x000000ffff037224 */ /* 0x001fca00078e0018 */
[----:B------:R0:W-:Y:S01]  /*9ea0*/  STG.E.U8 [R4.64], R3 ;  /* 0x0000000304007986 */ /* 0x0001e2000c101124 */
[----:B------:R-:W-:Y:S05]  /*9eb0*/  BRA `(.L_x_7972) ;  /* 0x00000eb000007947 */ /* 0x000fea0003800000 */
.L_x_7969:
        /* <DEDUP_REMOVED lines=9> */
.L_x_7974:
[----:B------:R-:W0:Y:S02]  /*9f50*/  F2I.F64.TRUNC R25, R24 ;  /* 0x0000001800197311 */ /* 0x000e24000030d100 */
[----:B0-----:R0:W-:Y:S01]  /*9f60*/  STG.E [R4.64], R25 ;  /* 0x0000001904007986 */ /* 0x0011e2000c101924 */
[----:B------:R-:W-:Y:S05]  /*9f70*/  BRA `(.L_x_7972) ;  /* 0x00000df000007947 */ /* 0x000fea0003800000 */
.L_x_7973:
[----:B------:R-:W0:Y:S02]  /*9f80*/  F2I.F64.TRUNC R25, R24 ;  /* 0x0000001800197311 */ /* 0x000e24000030d100 */
[----:B0-----:R0:W-:Y:S01]  /*9f90*/  STG.E.U16 [R4.64], R25 ;  /* 0x0000001904007986 */ /* 0x0011e2000c101524 */
[----:B------:R-:W-:Y:S05]  /*9fa0*/  BRA `(.L_x_7972) ;  /* 0x00000dc000007947 */ /* 0x000fea0003800000 */
.L_x_7968:
        /* <DEDUP_REMOVED lines=11> */
.L_x_7976:
[----:B------:R-:W0:Y:S01]  /*a060*/  F2F.F32.F64 R0, R24 ;  /* 0x0000001800007310 */ /* 0x000e220000301000 */
[----:B------:R-:W0:-:S14]  /*a070*/  DSETP.GEU.AND P0, PT, |R24|, c[0x2][0x0], PT ;  /* 0x008000001800762a */ /* 0x000e1c0003f0e200 */
[----:B0-----:R-:W-:-:S05]  /*a080*/  @!P0 FMUL R0, R0, 1.175494350822287508e-38 ;  /* 0x0080000000008820 */ /* 0x001fca0000400000 */
[----:B------:R-:W-:-:S05]  /*a090*/  F2FP.PACK_AB R0, RZ, R0 ;  /* 0x00000000ff00723e */ /* 0x000fca00000000ff */
[----:B------:R0:W-:Y:S01]  /*a0a0*/  STG.E.U16 [R4.64], R0 ;  /* 0x0000000004007986 */ /* 0x0001e2000c101524 */
[----:B------:R-:W-:Y:S05]  /*a0b0*/  BRA `(.L_x_7972) ;  /* 0x00000cb000007947 */ /* 0x000fea0003800000 */
.L_x_7975:
        /* <DEDUP_REMOVED lines=12> */
.L_x_7978:
[----:B------:R-:W0:Y:S01]  /*a180*/  F2F.F32.F64 R0, R24 ;  /* 0x0000001800007310 */ /* 0x000e220000301000 */
[----:B------:R-:W0:-:S14]  /*a190*/  DSETP.GEU.AND P0, PT, |R24|, c[0x2][0x0], PT ;  /* 0x008000001800762a */ /* 0x000e1c0003f0e200 */
[----:B0-----:R-:W-:-:S05]  /*a1a0*/  @!P0 FMUL R0, R0, 1.175494350822287508e-38 ;  /* 0x0080000000008820 */ /* 0x001fca0000400000 */
[----:B------:R-:W-:-:S04]  /*a1b0*/  F2FP.PACK_AB R3, RZ, R0 ;  /* 0x00000000ff03723e */ /* 0x000fc800000000ff */
[----:B------:R-:W-:-:S05]  /*a1c0*/  PRMT R3, R3, 0x5410, RZ ;  /* 0x0000541003037816 */ /* 0x000fca00000000ff */
[----:B------:R0:W-:Y:S01]  /*a1d0*/  STG.E [R4.64], R3 ;  /* 0x0000000304007986 */ /* 0x0001e2000c101924 */
[----:B------:R-:W-:Y:S05]  /*a1e0*/  BRA `(.L_x_7972) ;  /* 0x00000b8000007947 */ /* 0x000fea0003800000 */
.L_x_7977:
[----:B------:R0:W-:Y:S01]  /*a1f0*/  STG.E.64 [R4.64], R24 ;  /* 0x0000001804007986 */ /* 0x0001e2000c101b24 */
[----:B------:R-:W-:Y:S05]  /*a200*/  BRA `(.L_x_7972) ;  /* 0x00000b6000007947 */ /* 0x000fea0003800000 */
.L_x_7967:
        /* <DEDUP_REMOVED lines=12> */
.L_x_7981:
[----:B------:R-:W-:-:S05]  /*a2d0*/  CS2R R26, SRZ ;  /* 0x00000000001a7805 */ /* 0x000fca000001ff00 */
[----:B------:R0:W-:Y:S01]  /*a2e0*/  STG.E.128 [R4.64], R24 ;  /* 0x0000001804007986 */ /* 0x0001e2000c101d24 */
[----:B------:R-:W-:Y:S05]  /*a2f0*/  BRA `(.L_x_7972) ;  /* 0x00000a7000007947 */ /* 0x000fea0003800000 */
.L_x_7980:
        /* <DEDUP_REMOVED lines=23> */
.L_x_7985:
[----:B------:R-:W-:Y:S05]  /*a470*/  BSYNC B0 ;  /* 0x0000000000007941 */ /* 0x000fea0003800000 */
.L_x_7984:
[----:B------:R-:W-:-:S05]  /*a480*/  LOP3.LUT R7, R0, R7, RZ, 0xfc, !PT ;  /* 0x0000000700077212 */ /* 0x000fca00078efcff */
[----:B------:R0:W-:Y:S01]  /*a490*/  STG.E.U8 [R4.64], R7 ;  /* 0x0000000704007986 */ /* 0x0001e2000c101124 */
[----:B------:R-:W-:Y:S05]  /*a4a0*/  BRA `(.L_x_7972) ;  /* 0x000008c000007947 */ /* 0x000fea0003800000 */
.L_x_7983:
        /* <DEDUP_REMOVED lines=15> */
.L_x_7987:
[----:B------:R-:W-:Y:S01]  /*a5a0*/  IMAD.MOV.U32 R0, RZ, RZ, 0x7f ;  /* 0x0000007fff007424 */ /* 0x000fe200078e00ff */
[----:B------:R-:W-:-:S04]  /*a5b0*/  ISETP.GT.U32.AND P0, PT, R3, 0x7f800000, PT ;  /* 0x7f8000000300780c */ /* 0x000fc80003f04070 */
[----:B------:R-:W-:-:S04]  /*a5c0*/  SEL R0, R0, 0x7c, P0 ;  /* 0x0000007c00007807 */ /* 0x000fc80000000000 */
.L_x_7988:
[----:B------:R-:W-:Y:S05]  /*a5d0*/  BSYNC B0 ;  /* 0x0000000000007941 */ /* 0x000fea0003800000 */
.L_x_7986:
[----:B------:R-:W-:-:S04]  /*a5e0*/  LOP3.LUT R3, R7, 0x80000000, RZ, 0xc0, !PT ;  /* 0x8000000007037812 */ /* 0x000fc800078ec0ff */
[----:B------:R-:W-:-:S04]  /*a5f0*/  SHF.R.U32.HI R3, RZ, 0x18, R3 ;  /* 0x00000018ff037819 */ /* 0x000fc80000011603 */
[----:B------:R-:W-:-:S05]  /*a600*/  LOP3.LUT R3, R0, R3, RZ, 0xfc, !PT ;  /* 0x0000000300037212 */ /* 0x000fca00078efcff */
[----:B------:R0:W-:Y:S01]  /*a610*/  STG.E.U8 [R4.64], R3 ;  /* 0x0000000304007986 */ /* 0x0001e2000c101124 */
[----:B------:R-:W-:Y:S05]  /*a620*/  BRA `(.L_x_7972) ;  /* 0x0000074000007947 */ /* 0x000fea0003800000 */
.L_x_7982:
[----:B------:R-:W0:Y:S01]  /*a630*/  F2F.F32.F64 R0, R24 ;  /* 0x0000001800007310 */ /* 0x000e220000301000 */
[----:B------:R-:W0:-:S14]  /*a640*/  DSETP.GEU.AND P0, PT, |R24|, c[0x2][0x0], PT ;  /* 0x008000001800762a */ /* 0x000e1c0003f0e200 */
[----:B0-----:R-:W-:-:S05]  /*a650*/  @!P0 FMUL R0, R0, 1.175494350822287508e-38 ;  /* 0x0080000000008820 */ /* 0x001fca0000400000 */
[----:B------:R-:W-:-:S05]  /*a660*/  F2FP.BF16.PACK_AB R0, RZ, R0 ;  /* 0x00000000ff00723e */ /* 0x000fca00000010ff */
[----:B------:R0:W-:Y:S01]  /*a670*/  STG.E.U16 [R4.64], R0 ;  /* 0x0000000004007986 */ /* 0x0001e2000c101524 */
[----:B------:R-:W-:Y:S05]  /*a680*/  BRA `(.L_x_7972) ;  /* 0x000006e000007947 */ /* 0x000fea0003800000 */
.L_x_7979:
        /* <DEDUP_REMOVED lines=11> */
.L_x_7991:
        /* <DEDUP_REMOVED lines=19> */
.L_x_7994:
[----:B------:R-:W-:-:S04]  /*a870*/  LOP3.LUT R0, R7, 0x80000000, RZ, 0xc0, !PT ;  /* 0x8000000007007812 */ /* 0x000fc800078ec0ff */
[----:B------:R-:W-:-:S04]  /*a880*/  SHF.R.U32.HI R0, RZ, 0x18, R0 ;  /* 0x00000018ff007819 */ /* 0x000fc80000011600 */
[----:B------:R-:W-:Y:S02]  /*a890*/  LOP3.LUT R0, R3, R0, RZ, 0xfc, !PT ;  /* 0x0000000003007212 */ /* 0x000fe400078efcff */
.L_x_7993:
[----:B------:R-:W-:Y:S05]  /*a8a0*/  BSYNC B0 ;  /* 0x0000000000007941 */ /* 0x000fea0003800000 */
.L_x_7992:
[----:B------:R0:W-:Y:S01]  /*a8b0*/  STG.E.U8 [R4.64], R0 ;  /* 0x0000000004007986 */ /* 0x0001e2000c101124 */
[----:B------:R-:W-:Y:S05]  /*a8c0*/  BRA `(.L_x_7972) ;  /* 0x000004a000007947 */ /* 0x000fea0003800000 */
.L_x_7990:
        /* <DEDUP_REMOVED lines=19> */
.L_x_7997:
[----:B------:R-:W-:-:S04]  /*aa00*/  LOP3.LUT R0, R7, 0x80000000, RZ, 0xc0, !PT ;  /* 0x8000000007007812 */ /* 0x000fc800078ec0ff */
[----:B------:R-:W-:-:S04]  /*aa10*/  SHF.R.U32.HI R0, RZ, 0x18, R0 ;  /* 0x00000018ff007819 */ /* 0x000fc80000011600 */
[----:B------:R-:W-:Y:S02]  /*aa20*/  LOP3.LUT R0, R3, R0, RZ, 0xfc, !PT ;  /* 0x0000000003007212 */ /* 0x000fe400078efcff */
.L_x_7996:
[----:B------:R-:W-:Y:S05]  /*aa30*/  BSYNC B0 ;  /* 0x0000000000007941 */ /* 0x000fea0003800000 */
.L_x_7995:
[----:B------:R0:W-:Y:S01]  /*aa40*/  STG.E.U8 [R4.64], R0 ;  /* 0x0000000004007986 */ /* 0x0001e2000c101124 */
[----:B------:R-:W-:Y:S05]  /*aa50*/  BRA `(.L_x_7972) ;  /* 0x0000031000007947 */ /* 0x000fea0003800000 */
.L_x_7989:
        /* <DEDUP_REMOVED lines=24> */
.L_x_7971:
        /* <DEDUP_REMOVED lines=20> */
.L_x_7999:
[----:B------:R-:W0:Y:S02]  /*ad20*/  F2I.U64.F64.TRUNC R24, R24 ;  /* 0x0000001800187311 */ /* 0x000e24000030d800 */
[----:B0-----:R0:W-:Y:S01]  /*ad30*/  STG.E.64 [R4.64], R24 ;  /* 0x0000001804007986 */ /* 0x0011e2000c101b24 */
[----:B------:R-:W-:Y:S05]  /*ad40*/  BRA `(.L_x_7972) ;  /* 0x0000002000007947 */ /* 0x000fea0003800000 */
.L_x_7998:
[----:B------:R-:W0:Y:S02]  /*ad50*/  F2I.U32.F64.TRUNC R25, R24 ;  /* 0x0000001800197311 */ /* 0x000e24000030d000 */
[----:B0-----:R0:W-:Y:S02]  /*ad60*/  STG.E [R4.64], R25 ;  /* 0x0000001904007986 */ /* 0x0011e4000c101924 */
.L_x_7972:
[----:B------:R-:W-:Y:S02]  /*ad70*/  IADD3 R33, R33, 0x80, RZ ;  /* 0x0000008021217810 */ /* 0x000fe40007ffe0ff */
.L_x_7933:
[----:B------:R-:W-:Y:S05]  /*ad80*/  BSYNC B6 ;  /* 0x0000000000067941 */ /* 0x000fea0003800000 */
.L_x_7932:
        /* <DEDUP_REMOVED lines=17> */
[----:B--2---:R-:W0:Y:S02]  /*aea0*/  F2I.F64.TRUNC R17, R16 ;  /* 0x0000001000117311 */ /* 0x004e24000030d100 */
[----:B0-----:R-:W-:Y:S01]  /*aeb0*/  STG.E.U8 [R2.64], R17 ;  /* 0x0000001102007986 */ /* 0x001fe2000c101124 */
[----:B------:R-:W-:Y:S05]  /*aec0*/  EXIT ;  /* 0x000000000000794d */ /* 0x000fea0003800000 */
.L_x_8003:
[----:B--2---:R-:W0:Y:S02]  /*aed0*/  F2I.S64.F64.TRUNC R16, R16 ;  /* 0x0000001000107311 */ /* 0x004e24000030d900 */
[----:B0-----:R-:W-:-:S05]  /*aee0*/  IMAD.MOV.U32 R5, RZ, RZ, R16 ;  /* 0x000000ffff057224 */ /* 0x001fca00078e0010 */
[----:B------:R-:W-:Y:S01]  /*aef0*/  STG.E.U8 [R2.64], R5 ;  /* 0x0000000502007986 */ /* 0x000fe2000c101124 */
[----:B------:R-:W-:Y:S05]  /*af00*/  EXIT ;  /* 0x000000000000794d */ /* 0x000fea0003800000 */
.L_x_8002:
[----:B------:R-:W-:-:S13]  /*af10*/  ISETP.NE.AND P0, PT, R0, 0x2, PT ;  /* 0x000000020000780c */ /* 0x000fda0003f05270 */
[----:B------:R-:W-:Y:S05]  /*af20*/  @!P0 BRA `(.L_x_8005) ;  /* 0x000000a000008947 */ /* 0x000fea0003800000 */
[----:B------:R-:W-:-:S13]  /*af30*/  ISETP.NE.AND P0, PT, R0, 0x3, PT ;  /* 0x000000030000780c */ /* 0x000fda0003f05270 */
[----:B------:R-:W-:Y:S05]  /*af40*/  @!P0 BRA `(.L_x_8006) ;  /* 0x0000005000008947 */ /* 0x000fea0003800000 */
[----:B------:R-:W-:-:S13]  /*af50*/  ISETP.NE.AND P0, PT, R0, 0x4, PT ;  /* 0x000000040000780c */ /* 0x000fda0003f05270 */
[----:B------:R-:W-:Y:S05]  /*af60*/  @P0 BRA `(.L_x_8004) ;  /* 0x00000ce000000947 */ /* 0x000fea0003800000 */
[----:B--2---:R-:W0:Y:S02]  /*af70*/  F2I.S64.F64.TRUNC R16, R16 ;  /* 0x0000001000107311 */ /* 0x004e24000030d900 */
[----:B0-----:R-:W-:Y:S01]  /*af80*/  STG.E.64 [R2.64], R16 ;  /* 0x0000001002007986 */ /* 0x001fe2000c101b24 */
[----:B------:R-:W-:Y:S05]  /*af90*/  EXIT ;  /* 0x000000000000794d */ /* 0x000fea0003800000 */
.L_x_8006:
[----:B--2---:R-:W0:Y:S02]  /*afa0*/  F2I.F64.TRUNC R17, R16 ;  /* 0x0000001000117311 */ /* 0x004e24000030d100 */
[----:B0-----:R-:W-:Y:S01]  /*afb0*/  STG.E [R2.64], R17 ;  /* 0x0000001102007986 */ /* 0x001fe2000c101924 */
[----:B------:R-:W-:Y:S05]  /*afc0*/  EXIT ;  /* 0x000000000000794d */ /* 0x000fea0003800000 */
.L_x_8005:
[----:B--2---:R-:W0:Y:S02]  /*afd0*/  F2I.F64.TRUNC R17, R16 ;  /* 0x0000001000117311 */ /* 0x004e24000030d100 */
[----:B0-----:R-:W-:Y:S01]  /*afe0*/  STG.E.U16 [R2.64], R17 ;  /* 0x0000001102007986 */ /* 0x001fe2000c101524 */
[----:B------:R-:W-:Y:S05]  /*aff0*/  EXIT ;  /* 0x000000000000794d */ /* 0x000fea0003800000 */
.L_x_8001:
[----:B------:R-:W-:-:S13]  /*b000*/  ISETP.GT.AND P0, PT, R0, 0x6, PT ;  /* 0x000000060000780c */ /* 0x000fda0003f04270 */
[----:B------:R-:W-:Y:S05]  /*b010*/  @P0 BRA `(.L_x_8007) ;  /* 0x000000f000000947 */ /* 0x000fea0003800000 */
[----:B------:R-:W-:-:S13]  /*b020*/  ISETP.NE.AND P0, PT, R0, 0x5, PT ;  /* 0x000000050000780c */ /* 0x000fda0003f05270 */
[----:B------:R-:W-:Y:S05]  /*b030*/  @!P0 BRA `(.L_x_8008) ;  /* 0x0000007000008947 */ /* 0x000fea0003800000 */
[----:B------:R-:W-:-:S13]  /*b040*/  ISETP.NE.AND P0, PT, R0, 0x6, PT ;  /* 0x000000060000780c */ /* 0x000fda0003f05270 */
[----:B------:R-:W-:Y:S05]  /*b050*/  @P0 BRA `(.L_x_8004) ;  /* 0x00000bf000000947 */ /* 0x000fea0003800000 */
[----:B--2---:R-:W0:Y:S01]  /*b060*/  F2F.F32.F64 R5, R16 ;  /* 0x0000001000057310 */ /* 0x004e220000301000 */
[----:B------:R-:W0:-:S14]  /*b070*/  DSETP.GEU.AND P0, PT, |R16|, c[0x2][0x0], PT ;  /* 0x008000001000762a */ /* 0x000e1c0003f0e200 */
[----:B0-----:R-:W-:-:S05]  /*b080*/  @!P0 FMUL R5, R5, 1.175494350822287508e-38 ;  /* 0x0080000005058820 */ /* 0x001fca0000400000 */
[----:B------:R-:W-:Y:S01]  /*b090*/  STG.E [R2.64], R5 ;  /* 0x0000000502007986 */ /* 0x000fe2000c101924 */
[----:B------:R-:W-:Y:S05]  /*b0a0*/  EXIT ;  /* 0x000000000000794d */ /* 0x000fea0003800000 */
.L_x_8008:
[----:B--2---:R-:W0:Y:S01]  /*b0b0*/  F2F.F32.F64 R0, R16 ;  /* 0x0000001000007310 */ /* 0x004e220000301000 */
[----:B------:R-:W0:-:S14]  /*b0c0*/  DSETP.GEU.AND P0, PT, |R16|, c[0x2][0x0], PT ;  /* 0x008000001000762a */ /* 0x000e1c0003f0e200 */
[----:B0-----:R-:W-:-:S05]  /*b0d0*/  @!P0 FMUL R0, R0, 1.175494350822287508e-38 ;  /* 0x0080000000008820 */ /* 0x001fca0000400000 */
[----:B------:R-:W-:-:S05]  /*b0e0*/  F2FP.PACK_AB R0, RZ, R0 ;  /* 0x00000000ff00723e */ /* 0x000fca00000000ff */
[----:B------:R-:W-:Y:S01]  /*b0f0*/  STG.E.U16 [R2.64], R0 ;  /* 0x0000000002007986 */ /* 0x000fe2000c101524 */
[----:B------:R-:W-:Y:S05]  /*b100*/  EXIT ;  /* 0x000000000000794d */ /* 0x000fea0003800000 */
.L_x_8007:
[----:B------:R-:W-:-:S13]  /*b110*/  ISETP.NE.AND P0, PT, R0, 0x7, PT ;  /* 0x000000070000780c */ /* 0x000fda0003f05270 */
[----:B------:R-:W-:Y:S05]  /*b120*/  @!P0 BRA `(.L_x_8009) ;  /* 0x0000011000008947 */ /* 0x000fea0003800000 */
[----:B------:R-:W-:-:S13]  /*b130*/  ISETP.NE.AND P0, PT, R0, 0x8, PT ;  /* 0x000000080000780c */ /* 0x000fda0003f05270 */
[----:B------:R-:W-:Y:S05]  /*b140*/  @!P0 BRA `(.L_x_8010) ;  /* 0x0000008000008947 */ /* 0x000fea0003800000 */
[----:B------:R-:W-:-:S13]  /*b150*/  ISETP.NE.AND P0, PT, R0, 0x9, PT ;  /* 0x000000090000780c */ /* 0x000fda0003f05270 */
[----:B------:R-:W-:Y:S05]  /*b160*/  @P0 BRA `(.L_x_8004) ;  /* 0x00000ae000000947 */ /* 0x000fea0003800000 */
[----:B--2---:R-:W0:Y:S01]  /*b170*/  F2F.F32.F64 R4, R16 ;  /* 0x0000001000047310 */ /* 0x004e220000301000 */
[----:B------:R-:W0:Y:S01]  /*b180*/  DSETP.GEU.AND P0, PT, |R16|, c[0x2][0x0], PT ;  /* 0x008000001000762a */ /* 0x000e220003f0e200 */
[----:B------:R-:W-:-:S13]  /*b190*/  IMAD.MOV.U32 R5, RZ, RZ, RZ ;  /* 0x000000ffff057224 */ /* 0x000fda00078e00ff */
[----:B0-----:R-:W-:-:S05]  /*b1a0*/  @!P0 FMUL R4, R4, 1.175494350822287508e-38 ;  /* 0x0080000004048820 */ /* 0x001fca0000400000 */
[----:B------:R-:W-:Y:S01]  /*b1b0*/  STG.E.64 [R2.64], R4 ;  /* 0x0000000402007986 */ /* 0x000fe2000c101b24 */
[----:B------:R-:W-:Y:S05]  /*b1c0*/  EXIT ;  /* 0x000000000000794d */ /* 0x000fea0003800000 */
.L_x_8010:
[----:B--2---:R-:W0:Y:S01]  /*b1d0*/  F2F.F32.F64 R0, R16 ;  /* 0x0000001000007310 */ /* 0x004e220000301000 */
[----:B------:R-:W0:-:S14]  /*b1e0*/  DSETP.GEU.AND P0, PT, |R16|, c[0x2][0x0], PT ;  /* 0x008000001000762a */ /* 0x000e1c0003f0e200 */
[----:B0-----:R-:W-:-:S05]  /*b1f0*/  @!P0 FMUL R0, R0, 1.175494350822287508e-38 ;  /* 0x0080000000008820 */ /* 0x001fca0000400000 */
[----:B------:R-:W-:-:S04]  /*b200*/  F2FP.PACK_AB R5, RZ, R0 ;  /* 0x00000000ff05723e */ /* 0x000fc800000000ff */
[----:B------:R-:W-:-:S05]  /*b210*/  PRMT R5, R5, 0x5410, RZ ;  /* 0x0000541005057816 */ /* 0x000fca00000000ff */
[----:B------:R-:W-:Y:S01]  /*b220*/  STG.E [R2.64], R5 ;  /* 0x0000000502007986 */ /* 0x000fe2000c101924 */
[----:B------:R-:W-:Y:S05]  /*b230*/  EXIT ;  /* 0x000000000000794d */ /* 0x000fea0003800000 */
.L_x_8009:
[----:B--2---:R-:W-:Y:S01]  /*b240*/  STG.E.64 [R2.64], R16 ;  /* 0x0000001002007986 */ /* 0x004fe2000c101b24 */
[----:B------:R-:W-:Y:S05]  /*b250*/  EXIT ;  /* 0x000000000000794d */ /* 0x000fea0003800000 */
.L_x_8000:
        /* <DEDUP_REMOVED lines=8> */
[----:B--2---:R-:W0:-:S06]  /*b2e0*/  DSETP.NEU.AND P0, PT, R16, RZ, PT ;  /* 0x000000ff1000722a */ /* 0x004e0c0003f0d000 */
[----:B0-----:R-:W-:-:S05]  /*b2f0*/  SEL R5, RZ, 0x1, !P0 ;  /* 0x00000001ff057807 */ /* 0x001fca0004000000 */
[----:B------:R-:W-:Y:S01]  /*b300*/  STG.E.U8 [R2.64], R5 ;  /* 0x0000000502007986 */ /* 0x000fe2000c101124 */
[----:B------:R-:W-:Y:S05]  /*b310*/  EXIT ;  /* 0x000000000000794d */ /* 0x000fea0003800000 */
.L_x_8013:
[----:B------:R-:W-:-:S05]  /*b320*/  CS2R R18, SRZ ;  /* 0x0000000000127805 */ /* 0x000fca000001ff00 */
[----:B--2---:R-:W-:Y:S01]  /*b330*/  STG.E.128 [R2.64], R16 ;  /* 0x0000001002007986 */ /* 0x004fe2000c101d24 */
[----:B------:R-:W-:Y:S05]  /*b340*/  EXIT ;  /* 0x000000000000794d */ /* 0x000fea0003800000 */
.L_x_8012:
        /* <DEDUP_REMOVED lines=23> */
.L_x_8017:
[----:B------:R-:W-:Y:S05]  /*b4c0*/  BSYNC B0 ;  /* 0x0000000000007941 */ /* 0x000fea0003800000 */
.L_x_8016:
[----:B------:R-:W-:-:S05]  /*b4d0*/  LOP3.LUT R5, R0, R5, RZ, 0xfc, !PT ;  /* 0x0000000500057212 */ /* 0x000fca00078efcff */
[----:B------:R-:W-:Y:S01]  /*b4e0*/  STG.E.U8 [R2.64], R5 ;  /* 0x0000000502007986 */ /* 0x000fe2000c101124 */
[----:B------:R-:W-:Y:S05]  /*b4f0*/  EXIT ;  /* 0x000000000000794d */ /* 0x000fea0003800000 */
.L_x_8015:
[----:B--2---:R-:W0:Y:S01]  /*b500*/  F2F.F32.F64 R5, R16 ;  /* 0x0000001000057310 */ /* 0x004e220000301000 */
        /* <DEDUP_REMOVED lines=14> */
.L_x_8019:
[----:B------:R-:W-:Y:S01]  /*b5f0*/  IMAD.MOV.U32 R0, RZ, RZ, 0x7f ;  /* 0x0000007fff007424 */ /* 0x000fe200078e00ff */
[----:B------:R-:W-:-:S04]  /*b600*/  ISETP.GT.U32.AND P0, PT, R4, 0x7f800000, PT ;  /* 0x7f8000000400780c */ /* 0x000fc80003f04070 */
[----:B------:R-:W-:-:S04]  /*b610*/  SEL R0, R0, 0x7c, P0 ;  /* 0x0000007c00007807 */ /* 0x000fc80000000000 */
.L_x_8020:
[----:B------:R-:W-:Y:S05]  /*b620*/  BSYNC B0 ;  /* 0x0000000000007941 */ /* 0x000fea0003800000 */
.L_x_8018:
[----:B------:R-:W-:-:S04]  /*b630*/  LOP3.LUT R4, R5, 0x80000000, RZ, 0xc0, !PT ;  /* 0x8000000005047812 */ /* 0x000fc800078ec0ff */
[----:B------:R-:W-:-:S04]  /*b640*/  SHF.R.U32.HI R5, RZ, 0x18, R4 ;  /* 0x00000018ff057819 */ /* 0x000fc80000011604 */
[----:B------:R-:W-:-:S05]  /*b650*/  LOP3.LUT R5, R0, R5, RZ, 0xfc, !PT ;  /* 0x0000000500057212 */ /* 0x000fca00078efcff */
[----:B------:R-:W-:Y:S01]  /*b660*/  STG.E.U8 [R2.64], R5 ;  /* 0x0000000502007986 */ /* 0x000fe2000c101124 */
[----:B------:R-:W-:Y:S05]  /*b670*/  EXIT ;  /* 0x000000000000794d */ /* 0x000fea0003800000 */
.L_x_8014:
[----:B--2---:R-:W0:Y:S01]  /*b680*/  F2F.F32.F64 R0, R16 ;  /* 0x0000001000007310 */ /* 0x004e220000301000 */
[----:B------:R-:W0:-:S14]  /*b690*/  DSETP.GEU.AND P0, PT, |R16|, c[0x2][0x0], PT ;  /* 0x008000001000762a */ /* 0x000e1c0003f0e200 */
[----:B0-----:R-:W-:-:S05]  /*b6a0*/  @!P0 FMUL R0, R0, 1.175494350822287508e-38 ;  /* 0x0080000000008820 */ /* 0x001fca0000400000 */
[----:B------:R-:W-:-:S05]  /*b6b0*/  F2FP.BF16.PACK_AB R0, RZ, R0 ;  /* 0x00000000ff00723e */ /* 0x000fca00000010ff */
[----:B------:R-:W-:Y:S01]  /*b6c0*/  STG.E.U16 [R2.64], R0 ;  /* 0x0000000002007986 */ /* 0x000fe2000c101524 */
[----:B------:R-:W-:Y:S05]  /*b6d0*/  EXIT ;  /* 0x000000000000794d */ /* 0x000fea0003800000 */
.L_x_8011:
        /* <DEDUP_REMOVED lines=8> */
[----:B--2---:R-:W0:Y:S02]  /*b760*/  F2I.U32.F64.TRUNC R17, R16 ;  /* 0x0000001000117311 */ /* 0x004e24000030d000 */
[----:B0-----:R-:W-:Y:S01]  /*b770*/  STG.E.U16 [R2.64], R17 ;  /* 0x0000001102007986 */ /* 0x001fe2000c101524 */
[----:B------:R-:W-:Y:S05]  /*b780*/  EXIT ;  /* 0x000000000000794d */ /* 0x000fea0003800000 */
.L_x_8023:
[----:B--2---:R-:W0:Y:S01]  /*b790*/  F2F.F32.F64 R7, R16 ;  /* 0x0000001000077310 */ /* 0x004e220000301000 */
        /* <DEDUP_REMOVED lines=18> */
.L_x_8026:
[----:B------:R-:W-:-:S04]  /*b8c0*/  LOP3.LUT R0, R7, 0x80000000, RZ, 0xc0, !PT ;  /* 0x8000000007007812 */ /* 0x000fc800078ec0ff */
[----:B------:R-:W-:-:S04]  /*b8d0*/  SHF.R.U32.HI R5, RZ, 0x18, R0 ;  /* 0x00000018ff057819 */ /* 0x000fc80000011600 */
[----:B------:R-:W-:-:S04]  /*b8e0*/  LOP3.LUT R4, R4, R5, RZ, 0xfc, !PT ;  /* 0x0000000504047212 */ /* 0x000fc800078efcff */
[----:B------:R-:W-:Y:S02]  /*b8f0*/  PRMT R0, R4, 0x7610, R0 ;  /* 0x0000761004007816 */ /* 0x000fe40000000000 */
.L_x_8025:
[----:B------:R-:W-:Y:S05]  /*b900*/  BSYNC B0 ;  /* 0x0000000000007941 */ /* 0x000fea0003800000 */
.L_x_8024:
[----:B------:R-:W-:Y:S01]  /*b910*/  STG.E.U8 [R2.64], R0 ;  /* 0x0000000002007986 */ /* 0x000fe2000c101124 */
[----:B------:R-:W-:Y:S05]  /*b920*/  EXIT ;  /* 0x000000000000794d */ /* 0x000fea0003800000 */
.L_x_8022:
        /* <DEDUP_REMOVED lines=19> */
.L_x_8029:
[----:B------:R-:W-:-:S04]  /*ba60*/  LOP3.LUT R0, R7, 0x80000000, RZ, 0xc0, !PT ;  /* 0x8000000007007812 */ /* 0x000fc800078ec0ff */
[----:B------:R-:W-:-:S04]  /*ba70*/  SHF.R.U32.HI R5, RZ, 0x18, R0 ;  /* 0x00000018ff057819 */ /* 0x000fc80000011600 */
[----:B------:R-:W-:-:S04]  /*ba80*/  LOP3.LUT R4, R4, R5, RZ, 0xfc, !PT ;  /* 0x0000000504047212 */ /* 0x000fc800078efcff */
[----:B------:R-:W-:Y:S02]  /*ba90*/  PRMT R0, R4, 0x7610, R0 ;  /* 0x0000761004007816 */ /* 0x000fe40000000000 */
.L_x_8028:
[----:B------:R-:W-:Y:S05]  /*baa0*/  BSYNC B0 ;  /* 0x0000000000007941 */ /* 0x000fea0003800000 */
.L_x_8027:
[----:B------:R-:W-:Y:S01]  /*bab0*/  STG.E.U8 [R2.64], R0 ;  /* 0x0000000002007986 */ /* 0x000fe2000c101124 */
[----:B------:R-:W-:Y:S05]  /*bac0*/  EXIT ;  /* 0x000000000000794d */ /* 0x000fea0003800000 */
.L_x_8021:
[----:B------:R-:W-:-:S13]  /*bad0*/  ISETP.NE.AND P0, PT, R0, 0x1c, PT ;  /* 0x0000001c0000780c */ /* 0x000fda0003f05270 */
[----:B------:R-:W-:Y:S05]  /*bae0*/  @!P0 BRA `(.L_x_8030) ;  /* 0x000002d000008947 */ /* 0x000fea0003800000 */
[----:B------:R-:W-:-:S13]  /*baf0*/  ISETP.NE.AND P0, PT, R0, 0x1d, PT ;  /* 0x0000001d0000780c */ /* 0x000fda0003f05270 */
[----:B------:R-:W-:Y:S05]  /*bb00*/  @!P0 BRA `(.L_x_8031) ;  /* 0x0000028000008947 */ /* 0x000fea0003800000 */
[----:B------:R-:W-:-:S13]  /*bb10*/  ISETP.NE.AND P0, PT, R0, 0x2c, PT ;  /* 0x0000002c0000780c */ /* 0x000fda0003f05270 */
[----:B------:R-:W-:Y:S05]  /*bb20*/  @P0 BRA `(.L_x_8004) ;  /* 0x0000012000000947 */ /* 0x000fea0003800000 */
[----:B--2---:R-:W0:Y:S01]  /*bb30*/  F2F.F32.F64 R6, R16 ;  /* 0x0000001000067310 */ /* 0x004e220000301000 */
        /* <DEDUP_REMOVED lines=17> */
.L_x_8004:
[----:B------:R-:W-:Y:S01]  /*bc50*/  MOV R0, 0x180 ;  /* 0x0000018000007802 */ /* 0x000fe20000000f00 */
[----:B------:R-:W-:Y:S02]  /*bc60*/  IMAD.MOV.U32 R4, RZ, RZ, c[0x4][0x170] ;  /* 0x01005c00ff047624 */ /* 0x000fe400078e00ff */
[----:B------:R-:W-:Y:S01]  /*bc70*/  IMAD.MOV.U32 R5, RZ, RZ, c[0x4][0x174] ;  /* 0x01005d00ff057624 */ /* 0x000fe200078e00ff */
[----:B------:R0:W1:Y:S01]  /*bc80*/  LDC.64 R2, c[0x4][R0] ;  /* 0x0100000000027b82 */ /* 0x0000620000000a00 */
[----:B------:R-:W-:Y:S02]  /*bc90*/  IMAD.MOV.U32 R6, RZ, RZ, c[0x4][0x178] ;  /* 0x01005e00ff067624 */ /* 0x000fe400078e00ff */
[----:B------:R-:W-:Y:S02]  /*bca0*/  IMAD.MOV.U32 R7, RZ, RZ, c[0x4][0x17c] ;  /* 0x01005f00ff077624 */ /* 0x000fe400078e00ff */
[----:B------:R-:W-:-:S02]  /*bcb0*/  IMAD.MOV.U32 R8, RZ, RZ, 0x65 ;  /* 0x00000065ff087424 */ /* 0x000fc400078e00ff */
[----:B------:R-:W-:Y:S02]  /*bcc0*/  IMAD.MOV.U32 R10, RZ, RZ, c[0x4][0x50] ;  /* 0x01001400ff0a7624 */ /* 0x000fe400078e00ff */
[----:B------:R-:W-:Y:S02]  /*bcd0*/  IMAD.MOV.U32 R11, RZ, RZ, c[0x4][0x54] ;  /* 0x01001500ff0b7624 */ /* 0x000fe400078e00ff */
[----:B------:R-:W-:Y:S02]  /*bce0*/  IMAD.MOV.U32 R12, RZ, RZ, 0x1 ;  /* 0x00000001ff0c7424 */ /* 0x000fe400078e00ff */
[----:B------:R-:W-:Y:S02]  /*bcf0*/  IMAD.MOV.U32 R13, RZ, RZ, RZ ;  /* 0x000000ffff0d7224 */ /* 0x000fe400078e00ff */
[----:B0-----:R-:W-:Y:S01]  /*bd00*/  LEPC R14 ;  /* 0x00000000000e734e */ /* 0x001fe20000000000 */
[----:B------:R-:W-:Y:S02]  /*bd10*/  MOV R9, 0xbd80 ;  /* 0x0000bd8000097802 */ /* 0x000fe40000000f00 */
[----:B------:R-:W-:Y:S02]  /*bd20*/  MOV R20, 0xbd00 ;  /* 0x0000bd0000147802 */ /* 0x000fe40000000f00 */
[----:B------:R-:W-:-:S02]  /*bd30*/  MOV R21, 0x0 ;  /* 0x0000000000157802 */ /* 0x000fc40000000f00 */
[----:B------:R-:W-:Y:S02]  /*bd40*/  MOV R0, 0x0 ;  /* 0x0000000000007802 */ /* 0x000fe40000000f00 */
[----:B------:R-:W-:-:S04]  /*bd50*/  IADD3 R20, P0, P1, -R20, R9, R14 ;  /* 0x0000000914147210 */ /* 0x000fc8000791e10e */
[----:B------:R-:W-:-:S04]  /*bd60*/  IADD3.X R21, ~R0, R21, R15, P0, P1 ;  /* 0x0000001500157210 */ /* 0x000fc800007e250f */
[----:B-12---:R-:W-:Y:S05]  /*bd70*/  CALL.ABS.NOINC R2 ;  /* 0x0000000002007343 */ /* 0x006fea0003c00000 */
[----:B------:R-:W-:Y:S05]  /*bd80*/  EXIT ;  /* 0x000000000000794d */ /* 0x000fea0003800000 */
.L_x_8031:
[----:B--2---:R-:W0:Y:S02]  /*bd90*/  F2I.U64.F64.TRUNC R16, R16 ;  /* 0x0000001000107311 */ /* 0x004e24000030d800 */
[----:B0-----:R-:W-:Y:S01]  /*bda0*/  STG.E.64 [R2.64], R16 ;  /* 0x0000001002007986 */ /* 0x001fe2000c101b24 */
[----:B------:R-:W-:Y:S05]  /*bdb0*/  EXIT ;  /* 0x000000000000794d */ /* 0x000fea0003800000 */
.L_x_8030:
[----:B--2---:R-:W0:Y:S02]  /*bdc0*/  F2I.U32.F64.TRUNC R17, R16 ;  /* 0x0000001000117311 */ /* 0x004e24000030d000 */
[----:B0-----:R-:W-:Y:S01]  /*bdd0*/  STG.E [R2.64], R17 ;  /* 0x0000001102007986 */ /* 0x001fe2000c101924 */
[----:B------:R-:W-:Y:S05]  /*bde0*/  EXIT ;  /* 0x000000000000794d */ /* 0x000fea0003800000 */
.L_x_8032:
        /* <DEDUP_REMOVED lines=9> */
.L_x_11586:


//--------------------- .text._ZN2at6native18elementwise_kernelILi128ELi2EZNS0_22gpu_kernel_impl_nocastIZNS0_43_GLOBAL__N__7cc8d1ed_10_Dropout_cu_0e96ed3819masked_scale_kernelIhddEEvRNS_6TensorERKS5_S8_T1_EUldhE_EEvRNS_18TensorIteratorBaseERKT_EUliE_EEviS9_ --------------------------
	.section	.text._ZN2at6native18elementwise_kernelILi128ELi2EZNS0_22gpu_kernel_impl_nocastIZNS0_43_GLOBAL__N__7cc8d1ed_10_Dropout_cu_0e96ed3819masked_scale_kernelIhddEEvRNS_6TensorERKS5_S8_T1_EUldhE_EEvRNS_18TensorIteratorBaseERKT_EUliE_EEviS9_,"ax",@progbits
	.sectioninfo	@"SHI_REGISTERS=13"
	.align	128
        .global         _ZN2at6native18elementwise_kernelILi128ELi2EZNS0_22gpu_kernel_impl_nocastIZNS0_43_GLOBAL__N__7cc8d1ed_10_Dropout_cu_0e96ed3819masked_scale_kernelIhddEEvRNS_6TensorERKS5_S8_T1_EUldhE_EEvRNS_18TensorIteratorBaseERKT_EUliE_EEviS9_
        .type           _ZN2at6native18elementwise_kernelILi128ELi2EZNS0_22gpu_kernel_impl_nocastIZNS0_43_GLOBAL__N__7cc8d1ed_10_Dropout_cu_0e96ed3819masked_scale_kernelIhddEEvRNS_6TensorERKS5_S8_T1_EUldhE_EEvRNS_18TensorIteratorBaseERKT_EUliE_EEviS9_,@function
        .size           _ZN2at6native18elementwise_kernelILi128ELi2EZNS0_22gpu_kernel_impl_nocastIZNS0_43_GLOBAL__N__7cc8d1ed_10_Dropout_cu_0e96ed3819masked_scale_kernelIhddEEvRNS_6TensorERKS5_S8_T1_EUldhE_EEvRNS_18TensorIteratorBaseERKT_EUliE_EEviS9_,(.L_x_11587 - _ZN2at6native18elementwise_kernelILi128ELi2EZNS0_22gpu_kernel_impl_nocastIZNS0_43_GLOBAL__N__7cc8d1ed_10_Dropout_cu_0e96ed3819masked_scale_kernelIhddEEvRNS_6TensorERKS5_S8_T1_EUldhE_EEvRNS_18TensorIteratorBaseERKT_EUliE_EEviS9_)
        .other          _ZN2at6native18elementwise_kernelILi128ELi2EZNS0_22gpu_kernel_impl_nocastIZNS0_43_GLOBAL__N__7cc8d1ed_10_Dropout_cu_0e96ed3819masked_scale_kernelIhddEEvRNS_6TensorERKS5_S8_T1_EUldhE_EEvRNS_18TensorIteratorBaseERKT_EUliE_EEviS9_,@"STO_CUDA_ENTRY STV_DEFAULT"
_ZN2at6native18elementwise_kernelILi128ELi2EZNS0_22gpu_kernel_impl_nocastIZNS0_43_GLOBAL__N__7cc8d1ed_10_Dropout_cu_0e96ed3819masked_scale_kernelIhddEEvRNS_6TensorERKS5_S8_T1_EUldhE_EEvRNS_18TensorIteratorBaseERKT_EUliE_EEviS9_:
.text._ZN2at6native18elementwise_kernelILi128ELi2EZNS0_22gpu_kernel_impl_nocastIZNS0_43_GLOBAL__N__7cc8d1ed_10_Dropout_cu_0e96ed3819masked_scale_kernelIhddEEvRNS_6TensorERKS5_S8_T1_EUldhE_EEvRNS_18TensorIteratorBaseERKT_EUliE_EEviS9_:
        /* <DEDUP_REMOVED lines=262> */
.L_x_8035:
[----:B------:R-:W-:-:S04]  /*1060*/  IADD3 R8, P0, R4, c[0x0][0x3d8], RZ ;  /* 0x0000f60004087a10 */ /* 0x000fc80007f1e0ff */
[----:B------:R-:W-:-:S05]  /*1070*/  IADD3.X R9, RZ, c[0x0][0x3dc], RZ, P0, !PT ;  /* 0x0000f700ff097a10 */ /* 0x000fca00007fe4ff */
[----:B------:R0:W2:Y:S01]  /*1080*/  LDG.E.U8 R8, [R8.64] ;  /* 0x0000000408087981 */ /* 0x0000a2000c1e1100 */
[----:B------:R-:W-:-:S04]  /*1090*/  IADD3 R6, P0, R3, c[0x0][0x3d0], RZ ;  /* 0x0000f40003067a10 */ /* 0x000fc80007f1e0ff */
[----:B------:R-:W-:-:S06]  /*10a0*/  IADD3.X R7, RZ, c[0x0][0x3d4], RZ, P0, !PT ;  /* 0x0000f500ff077a10 */ /* 0x000fcc00007fe4ff */
[----:B------:R-:W3:Y:S01]  /*10b0*/  LDG.E.64 R6, [R6.64] ;  /* 0x0000000406067981 */ /* 0x000ee2000c1e1b00 */
[----:B------:R-:W-:Y:S02]  /*10c0*/  IADD3 R2, P0, R2, c[0x0][0x3c8], RZ ;  /* 0x0000f20002027a10 */ /* 0x000fe40007f1e0ff */
[----:B0-----:R-:W-:Y:S01]  /*10d0*/  IADD3 R9, R0, 0x80, RZ ;  /* 0x0000008000097810 */ /* 0x001fe20007ffe0ff */
[----:B--2---:R-:W0:Y:S02]  /*10e0*/  I2F.U16 R3, R8 ;  /* 0x0000000800037306 */ /* 0x004e240000101000 */
[----:B0-----:R-:W-:Y:S01]  /*10f0*/  FMUL.FTZ R10, R3, 1 ;  /* 0x3f800000030a7820 */ /* 0x001fe20000410000 */
[----:B------:R-:W-:-:S05]  /*1100*/  IADD3.X R3, RZ, c[0x0][0x3cc], RZ, P0, !PT ;  /* 0x0000f300ff037a10 */ /* 0x000fca00007fe4ff */
[----:B------:R-:W3:Y:S02]  /*1110*/  F2F.F64.F32 R4, R10 ;  /* 0x0000000a00047310 */ /* 0x000ee40000201800 */
[----:B---3--:R-:W0:-:S06]  /*1120*/  DMUL R4, R4, R6 ;  /* 0x0000000604047228 */ /* 0x008e0c0000000000 */
[----:B0-----:R-:W0:-:S07]  /*1130*/  DMUL R4, R4, c[0x0][0x3e0] ;  /* 0x0000f80004047a28 */ /* 0x001e0e0000000000 */
[----:B0-----:R0:W-:Y:S04]  /*1140*/  STG.E.64 [R2.64], R4 ;  /* 0x0000000402007986 */ /* 0x0011e8000c101b04 */
.L_x_8034:
[----:B------:R-:W-:Y:S05]  /*1150*/  BSYNC B0 ;  /* 0x0000000000007941 */ /* 0x000fea0003800000 */
.L_x_8033:
[----:B------:R-:W-:-:S13]  /*1160*/  ISETP.GE.AND P0, PT, R9, c[0x0][0x160], PT ;  /* 0x0000580009007a0c */ /* 0x000fda0003f06270 */
[----:B------:R-:W-:Y:S05]  /*1170*/  @P0 EXIT ;  /* 0x000000000000094d */ /* 0x000fea0003800000 */
[----:B------:R-:W-:Y:S01]  /*1180*/  ISETP.NE.AND P0, PT, RZ, c[0x0][0x168], PT ;  /* 0x00005a00ff007a0c */ /* 0x000fe20003f05270 */
[----:B0-----:R-:W-:Y:S01]  /*1190*/  CS2R R2, SRZ ;  /* 0x0000000000027805 */ /* 0x001fe2000001ff00 */
[----:B------:R-:W-:-:S11]  /*11a0*/  MOV R0, RZ ;  /* 0x000000ff00007202 */ /* 0x000fd60000000f00 */
[----:B------:R-:W-:Y:S05]  /*11b0*/  @!P0 BRA `(.L_x_8036) ;  /* 0x00000f9000008947 */ /* 0x000fea0003800000 */
[----:B------:R-:W-:Y:S01]  /*11c0*/  HFMA2.MMA R2, -RZ, RZ, 0, 0 ;  /* 0x00000000ff027435 */ /* 0x000fe200000001ff */
[----:B------:R-:W-:Y:S02]  /*11d0*/  MOV R3, R9 ;  /* 0x0000000900037202 */ /* 0x000fe40000000f00 */
[----:B------:R-:W-:-:S04]  /*11e0*/  MOV R8, c[0x0][0x168] ;  /* 0x00005a0000087a02 */ /* 0x000fc80000000f00 */
[----:B------:R-:W-:-:S03]  /*11f0*/  ISETP.NE.AND P0, PT, R8, 0x1, PT ;  /* 0x000000010800780c */ /* 0x000fc60003f05270 */
[----:B------:R-:W-:-:S05]  /*1200*/  IMAD.HI.U32 R4, R9, c[0x0][0x170], R2 ;  /* 0x00005c0009047a27 */ /* 0x000fca00078e0002 */
        /* <DEDUP_REMOVED lines=244> */
.L_x_8036:
[----:B------:R-:W-:-:S04]  /*2150*/  IADD3 R6, P0, R3, c[0x0][0x3d8], RZ ;  /* 0x0000f60003067a10 */ /* 0x000fc80007f1e0ff */
[----:B------:R-:W-:-:S05]  /*2160*/  IADD3.X R7, RZ, c[0x0][0x3dc], RZ, P0, !PT ;  /* 0x0000f700ff077a10 */ /* 0x000fca00007fe4ff */
[----:B------:R-:W2:Y:S01]  /*2170*/  LDG.E.U8 R6, [R6.64] ;  /* 0x0000000406067981 */ /* 0x000ea2000c1e1100 */
[----:B------:R-:W-:-:S04]  /*2180*/  IADD3 R4, P0, R2, c[0x0][0x3d0], RZ ;  /* 0x0000f40002047a10 */ /* 0x000fc80007f1e0ff */
[----:B------:R-:W-:-:S06]  /*2190*/  IADD3.X R5, RZ, c[0x0][0x3d4], RZ, P0, !PT ;  /* 0x0000f500ff057a10 */ /* 0x000fcc00007fe4ff */
[----:B------:R-:W3:Y:S01]  /*21a0*/  LDG.E.64 R4, [R4.64] ;  /* 0x0000000404047981 */ /* 0x000ee2000c1e1b00 */
[----:B------:R-:W-:-:S04]  /*21b0*/  IADD3 R8, P0, R0, c[0x0][0x3c8], RZ ;  /* 0x0000f20000087a10 */ /* 0x000fc80007f1e0ff */
[----:B------:R-:W-:Y:S01]  /*21c0*/  IADD3.X R9, RZ, c[0x0][0x3cc], RZ, P0, !PT ;  /* 0x0000f300ff097a10 */ /* 0x000fe200007fe4ff */
[----:B--2---:R-:W0:Y:S02]  /*21d0*/  I2F.U16 R2, R6 ;  /* 0x0000000600027306 */ /* 0x004e240000101000 */
[----:B0-----:R-:W-:-:S06]  /*21e0*/  FMUL.FTZ R10, R2, 1 ;  /* 0x3f800000020a7820 */ /* 0x001fcc0000410000 */
[----:B------:R-:W3:Y:S02]  /*21f0*/  F2F.F64.F32 R2, R10 ;  /* 0x0000000a00027310 */ /* 0x000ee40000201800 */
[----:B---3--:R-:W0:-:S06]  /*2200*/  DMUL R2, R2, R4 ;  /* 0x0000000402027228 */ /* 0x008e0c0000000000 */
[----:B0-----:R-:W0:-:S07]  /*2210*/  DMUL R2, R2, c[0x0][0x3e0] ;  /* 0x0000f80002027a28 */ /* 0x001e0e0000000000 */
[----:B0-----:R-:W-:Y:S01]  /*2220*/  STG.E.64 [R8.64], R2 ;  /* 0x0000000208007986 */ /* 0x001fe2000c101b04 */
[----:B------:R-:W-:Y:S05]  /*2230*/  EXIT ;  /* 0x000000000000794d */ /* 0x000fea0003800000 */
.L_x_8037:
        /* <DEDUP_REMOVED lines=12> */
.L_x_11587:


//--------------------- .text._ZN2at6native27unrolled_elementwise_kernelIZNS0_43_GLOBAL__N__7cc8d1ed_10_Dropout_cu_0e96ed3819masked_scale_kernelIhddEEvRNS_6TensorERKS4_S7_T1_EUldhE_St5arrayIPcLm3EELi4E23TrivialOffsetCalculatorILi2EjESD_ILi1EjENS0_6memory15LoadWithoutCastENSG_16StoreWithoutCastEEEviT_T0_T2_T3_T4_T5_ --------------------------
	.section	.text._ZN2at6native27unrolled_elementwise_kernelIZNS0_43_GLOBAL__N__7cc8d1ed_10_Dropout_cu_0e96ed3819masked_scale_kernelIhddEEvRNS_6TensorERKS4_S7_T1_EUldhE_St5arrayIPcLm3EELi4E23TrivialOffsetCalculatorILi2EjESD_ILi1EjENS0_6memory15LoadWithoutCastENSG_16StoreWithoutCastEEEviT_T0_T2_T3_T4_T5_,"ax",@progbits
	.sectioninfo	@"SHI_REGISTERS=30"
	.align	128
        .global         _ZN2at6native27unrolled_elementwise_kernelIZNS0_43_GLOBAL__N__7cc8d1ed_10_Dropout_cu_0e96ed3819masked_scale_kernelIhddEEvRNS_6TensorERKS4_S7_T1_EUldhE_St5arrayIPcLm3EELi4E23TrivialOffsetCalculatorILi2EjESD_ILi1EjENS0_6memory15LoadWithoutCastENSG_16StoreWithoutCastEEEviT_T0_T2_T3_T4_T5_
        .type           _ZN2at6native27unrolled_elementwise_kernelIZNS0_43_GLOBAL__N__7cc8d1ed_10_Dropout_cu_0e96ed3819masked_scale_kernelIhddEEvRNS_6TensorERKS4_S7_T1_EUldhE_St5arrayIPcLm3EELi4E23TrivialOffsetCalculatorILi2EjESD_ILi1EjENS0_6memory15LoadWithoutCastENSG_16StoreWithoutCastEEEviT_T0_T2_T3_T4_T5_,@function
        .size           _ZN2at6native27unrolled_elementwise_kernelIZNS0_43_GLOBAL__N__7cc8d1ed_10_Dropout_cu_0e96ed3819masked_scale_kernelIhddEEvRNS_6TensorERKS4_S7_T1_EUldhE_St5arrayIPcLm3EELi4E23TrivialOffsetCalculatorILi2EjESD_ILi1EjENS0_6memory15LoadWithoutCastENSG_16StoreWithoutCastEEEviT_T0_T2_T3_T4_T5_,(.L_x_11588 - _ZN2at6native27unrolled_elementwise_kernelIZNS0_43_GLOBAL__N__7cc8d1ed_10_Dropout_cu_0e96ed3819masked_scale_kernelIhddEEvRNS_6TensorERKS4_S7_T1_EUldhE_St5arrayIPcLm3EELi4E23TrivialOffsetCalculatorILi2EjESD_ILi1EjENS0_6memory15LoadWithoutCastENSG_16StoreWithoutCastEEEviT_T0_T2_T3_T4_T5_)
        .other          _ZN2at6native27unrolled_elementwise_kernelIZNS0_43_GLOBAL__N__7cc8d1ed_10_Dropout_cu_0e96ed3819masked_scale_kernelIhddEEvRNS_6TensorERKS4_S7_T1_EUldhE_St5arrayIPcLm3EELi4E23TrivialOffsetCalculatorILi2EjESD_ILi1EjENS0_6memory15LoadWithoutCastENSG_16StoreWithoutCastEEEviT_T0_T2_T3_T4_T5_,@"STO_CUDA_ENTRY STV_DEFAULT"
_ZN2at6native27unrolled_elementwise_kernelIZNS0_43_GLOBAL__N__7cc8d1ed_10_Dropout_cu_0e96ed3819masked_scale_kernelIhddEEvRNS_6TensorERKS4_S7_T1_EUldhE_St5arrayIPcLm3EELi4E23TrivialOffsetCalculatorILi2EjESD_ILi1EjENS0_6memory15LoadWithoutCastENSG_16StoreWithoutCastEEEviT_T0_T2_T3_T4_T5_:
.text._ZN2at6native27unrolled_elementwise_kernelIZNS0_43_GLOBAL__N__7cc8d1ed_10_Dropout_cu_0e96ed3819masked_scale_kernelIhddEEvRNS_6TensorERKS4_S7_T1_EUldhE_St5arrayIPcLm3EELi4E23TrivialOffsetCalculatorILi2EjESD_ILi1EjENS0_6memory15LoadWithoutCastENSG_16StoreWithoutCastEEEviT_T0_T2_T3_T4_T5_:
        /* <DEDUP_REMOVED lines=13> */
[----:B------:R-:W2:Y:S02]  /*00d0*/  @!P0 LDG.E.U8 R14, [R14.64] ;  /* 0x000000040e0e8981 */ /* 0x000ea4000c1e1100 */
[----:B------:R-:W-:Y:S01]  /*00e0*/  @!P2 IMAD R26, R0, 0x200, R3 ;  /* 0x00000200001aa824 */ /* 0x000fe200078e0203 */
[----:B------:R-:W-:-:S04]  /*00f0*/  @!P2 IADD3 R3, R3, 0x80, RZ ;  /* 0x000000800303a810 */ /* 0x000fc80007ffe0ff */
[----:B------:R-:W-:Y:S02]  /*0100*/  ISETP.GE.AND P1, PT, R3, R12, PT ;  /* 0x0000000c0300720c */ /* 0x000fe40003f26270 */
[----:B------:R-:W-:-:S11]  /*0110*/  @!P2 IADD3 R18, P4, R26, c[0x0][0x188], RZ ;  /* 0x000062001a12aa10 */ /* 0x000fd60007f9e0ff */
[----:B------:R-:W-:Y:S01]  /*0120*/  @!P1 IMAD R2, R0, 0x200, R3 ;  /* 0x0000020000029824 */ /* 0x000fe200078e0203 */
[----:B------:R-:W-:-:S04]  /*0130*/  @!P1 IADD3 R3, R3, 0x80, RZ ;  /* 0x0000008003039810 */ /* 0x000fc80007ffe0ff */
[----:B------:R-:W-:Y:S02]  /*0140*/  ISETP.GE.AND P3, PT, R3, R12, PT ;  /* 0x0000000c0300720c */ /* 0x000fe40003f66270 */
[----:B------:R-:W-:Y:S02]  /*0150*/  @!P2 IADD3.X R19, RZ, c[0x0][0x18c], RZ, P4, !PT ;  /* 0x00006300ff13aa10 */ /* 0x000fe400027fe4ff */
[----:B------:R-:W-:Y:S02]  /*0160*/  @!P1 IADD3 R8, P4, R2, c[0x0][0x188], RZ ;  /* 0x0000620002089a10 */ /* 0x000fe40007f9e0ff */
[----:B------:R-:W-:Y:S01]  /*0170*/  @!P0 MOV R17, 0x8 ;  /* 0x0000000800118802 */ /* 0x000fe20000000f00 */
[----:B------:R-:W-:Y:S01]  /*0180*/  CS2R R4, SRZ ;  /* 0x0000000000047805 */ /* 0x000fe2000001ff00 */
[----:B------:R0:W3:Y:S01]  /*0190*/  @!P2 LDG.E.U8 R18, [R18.64] ;  /* 0x000000041212a981 */ /* 0x0000e2000c1e1100 */
[----:B------:R-:W-:-:S04]  /*01a0*/  @!P1 IMAD.X R9, RZ, RZ, c[0x0][0x18c], P4 ;  /* 0x00006300ff099624 */ /* 0x000fc800020e06ff */
[----:B------:R-:W-:Y:S01]  /*01b0*/  @!P3 LEA R10, R0, R3, 0x9 ;  /* 0x00000003000ab211 */ /* 0x000fe200078e48ff */
[----:B------:R1:W4:Y:S03]  /*01c0*/  @!P1 LDG.E.U8 R20, [R8.64] ;  /* 0x0000000408149981 */ /* 0x000326000c1e1100 */
[----:B------:R-:W-:Y:S01]  /*01d0*/  @!P3 IADD3 R22, P4, R10, c[0x0][0x188], RZ ;  /* 0x000062000a16ba10 */ /* 0x000fe20007f9e0ff */
[----:B------:R-:W-:-:S04]  /*01e0*/  @!P0 IMAD.WIDE.U32 R16, R16, R17, c[0x0][0x180] ;  /* 0x0000600010108625 */ /* 0x000fc800078e0011 */
[----:B------:R-:W-:Y:S01]  /*01f0*/  @!P3 IMAD.X R23, RZ, RZ, c[0x0][0x18c], P4 ;  /* 0x00006300ff17b624 */ /* 0x000fe200020e06ff */
[----:B------:R0:W4:Y:S04]  /*0200*/  @!P0 LDG.E.64 R4, [R16.64] ;  /* 0x0000000410048981 */ /* 0x000128000c1e1b00 */
[----:B------:R0:W4:Y:S01]  /*0210*/  @!P3 LDG.E.U8 R21, [R22.64] ;  /* 0x000000041615b981 */ /* 0x000122000c1e1100 */
[----:B------:R-:W-:Y:S01]  /*0220*/  @!P1 MOV R3, 0x8 ;  /* 0x0000000800039802 */ /* 0x000fe20000000f00 */
[----:B------:R-:W-:Y:S01]  /*0230*/  @!P2 IMAD.MOV.U32 R27, RZ, RZ, 0x8 ;  /* 0x00000008ff1ba424 */ /* 0x000fe200078e00ff */
[----:B------:R-:W-:Y:S01]  /*0240*/  CS2R R6, SRZ ;  /* 0x0000000000067805 */ /* 0x000fe2000001ff00 */
[----:B-1----:R-:W-:Y:S02]  /*0250*/  CS2R R8, SRZ ;  /* 0x0000000000087805 */ /* 0x002fe4000001ff00 */
[----:B------:R-:W-:-:S04]  /*0260*/  @!P2 IMAD.WIDE.U32 R26, R26, R27, c[0x0][0x180] ;  /* 0x000060001a1aa625 */ /* 0x000fc800078e001b */
[----:B0-----:R-:W-:Y:S01]  /*0270*/  @!P1 IMAD.WIDE.U32 R22, R2, R3, c[0x0][0x180] ;  /* 0x0000600002169625 */ /* 0x001fe200078e0003 */
[----:B------:R0:W4:Y:S04]  /*0280*/  @!P2 LDG.E.64 R6, [R26.64] ;  /* 0x000000041a06a981 */ /* 0x000128000c1e1b00 */
[----:B------:R1:W4:Y:S01]  /*0290*/  @!P1 LDG.E.64 R8, [R22.64] ;  /* 0x0000000416089981 */ /* 0x000322000c1e1b00 */
[----:B------:R-:W-:-:S04]  /*02a0*/  @!P3 IMAD.MOV.U32 R25, RZ, RZ, 0x8 ;  /* 0x00000008ff19b424 */ /* 0x000fc800078e00ff */
[----:B------:R-:W-:Y:S02]  /*02b0*/  @!P3 IMAD.WIDE.U32 R24, R10, R25, c[0x0][0x180] ;  /* 0x000060000a18b625 */ /* 0x000fe400078e0019 */
[----:B------:R-:W-:Y:S01]  /*02c0*/  CS2R R10, SRZ ;  /* 0x00000000000a7805 */ /* 0x000fe2000001ff00 */
[----:B------:R-:W-:Y:S01]  /*02d0*/  CS2R R2, SRZ ;  /* 0x0000000000027805 */ /* 0x000fe2000001ff00 */
[----:B------:R-:W-:Y:S01]  /*02e0*/  CS2R R16, SRZ ;  /* 0x0000000000107805 */ /* 0x000fe2000001ff00 */
[----:B-1----:R-:W-:-:S04]  /*02f0*/  CS2R R22, SRZ ;  /* 0x0000000000167805 */ /* 0x002fc8000001ff00 */
[----:B------:R1:W5:Y:S02]  /*0300*/  @!P3 LDG.E.64 R2, [R24.64] ;  /* 0x000000041802b981 */ /* 0x000364000c1e1b00 */
[----:B-1----:R-:W-:Y:S01]  /*0310*/  IADD3 R24, R13, 0x80, RZ ;  /* 0x000000800d187810 */ /* 0x002fe20007ffe0ff */
[----:B------:R-:W-:Y:S01]  /*0320*/  BSSY B0, `(.L_x_8038) ;  /* 0x0000026000007945 */ /* 0x000fe20003800000 */
[----:B--2---:R-:W1:Y:S02]  /*0330*/  @!P0 I2F.U16 R14, R14 ;  /* 0x0000000e000e8306 */ /* 0x004e640000101000 */
[----:B-1----:R-:W-:-:S06]  /*0340*/  @!P0 FMUL.FTZ R19, R14, 1 ;  /* 0x3f8000000e138820 */ /* 0x002fcc0000410000 */
[----:B------:R-:W1:Y:S08]  /*0350*/  @!P0 F2F.F64.F32 R10, R19 ;  /* 0x00000013000a8310 */ /* 0x000e700000201800 */
[----:B---3--:R-:W0:Y:S08]  /*0360*/  @!P2 I2F.U16 R18, R18 ;  /* 0x000000120012a306 */ /* 0x008e300000101000 */
[----:B----4-:R-:W2:Y:S01]  /*0370*/  @!P1 I2F.U16 R20, R20 ;  /* 0x0000001400149306 */ /* 0x010ea20000101000 */
[----:B-1----:R1:W3:-:S02]  /*0380*/  DMUL R4, R10, R4 ;  /* 0x000000040a047228 */ /* 0x0022c40000000000 */
[----:B-1----:R-:W-:-:S05]  /*0390*/  @!P0 LEA R10, R0, R13, 0x9 ;  /* 0x0000000d000a8211 */ /* 0x002fca00078e48ff */
[----:B------:R-:W1:Y:S01]  /*03a0*/  @!P3 I2F.U16 R21, R21 ;  /* 0x000000150015b306 */ /* 0x000e620000101000 */
[----:B------:R-:W-:Y:S01]  /*03b0*/  @!P0 IMAD.MOV.U32 R11, RZ, RZ, 0x8 ;  /* 0x00000008ff0b8424 */ /* 0x000fe200078e00ff */
[----:B---3--:R-:W3:-:S03]  /*03c0*/  DMUL R4, R4, c[0x0][0x168] ;  /* 0x00005a0004047a28 */ /* 0x008ec60000000000 */
[----:B------:R-:W-:Y:S01]  /*03d0*/  @!P0 IMAD.WIDE.U32 R10, R10, R11, c[0x0][0x178] ;  /* 0x00005e000a0a8625 */ /* 0x000fe200078e000b */
[----:B------:R-:W-:-:S03]  /*03e0*/  MOV R19, R13 ;  /* 0x0000000d00137202 */ /* 0x000fc60000000f00 */
[----:B0-----:R-:W-:Y:S02]  /*03f0*/  @!P2 FMUL.FTZ R26, R18, 1 ;  /* 0x3f800000121aa820 */ /* 0x001fe40000410000 */
[----:B--2---:R-:W-:Y:S01]  /*0400*/  @!P1 FMUL.FTZ R25, R20, 1 ;  /* 0x3f80000014199820 */ /* 0x004fe20000410000 */
[----:B---3--:R0:W-:Y:S01]  /*0410*/  @!P0 STG.E.64 [R10.64], R4 ;  /* 0x000000040a008986 */ /* 0x0081e2000c101b04 */
[----:B------:R-:W-:Y:S01]  /*0420*/  @!P0 IMAD.MOV.U32 R19, RZ, RZ, R24 ;  /* 0x000000ffff138224 */ /* 0x000fe200078e0018 */
[----:B------:R-:W2:Y:S01]  /*0430*/  @!P2 F2F.F64.F32 R22, R26 ;  /* 0x0000001a0016a310 */ /* 0x000ea20000201800 */
[----:B------:R-:W-:Y:S01]  /*0440*/  CS2R R14, SRZ ;  /* 0x00000000000e7805 */ /* 0x000fe2000001ff00 */
[----:B-1----:R-:W-:-:S06]  /*0450*/  @!P3 FMUL.FTZ R18, R21, 1 ;  /* 0x3f8000001512b820 */ /* 0x002fcc0000410000 */
[----:B------:R-:W1:Y:S01]  /*0460*/  @!P1 F2F.F64.F32 R16, R25 ;  /* 0x0000001900109310 */ /* 0x000e620000201800 */
[----:B------:R-:W-:-:S07]  /*0470*/  ISETP.GE.AND P1, PT, R19, R12, PT ;  /* 0x0000000c1300720c */ /* 0x000fce0003f26270 */
[----:B------:R0:W3:Y:S01]  /*0480*/  @!P3 F2F.F64.F32 R14, R18 ;  /* 0x00000012000eb310 */ /* 0x0000e20000201800 */
[----:B--2---:R0:W2:-:S04]  /*0490*/  DMUL R6, R22, R6 ;  /* 0x0000000616067228 */ /* 0x0040880000000000 */
[----:B-1----:R0:W1:Y:S01]  /*04a0*/  DMUL R8, R16, R8 ;  /* 0x0000000810087228 */ /* 0x0020620000000000 */
[----:B------:R-:W-:Y:S05]  /*04b0*/  @P1 BRA `(.L_x_8039) ;  /* 0x000000c000001947 */ /* 0x000fea0003800000 */
[----:B0-2---:R-:W-:Y:S01]  /*04c0*/  LEA R4, R0, R19, 0x9 ;  /* 0x0000001300047211 */ /* 0x005fe200078e48ff */
[----:B------:R-:W-:Y:S01]  /*04d0*/  IMAD.MOV.U32 R11, RZ, RZ, 0x8 ;  /* 0x00000008ff0b7424 */ /* 0x000fe200078e00ff */
[----:B------:R-:W-:Y:S01]  /*04e0*/  IADD3 R19, R19, 0x80, RZ ;  /* 0x0000008013137810 */ /* 0x000fe20007ffe0ff */
[----:B------:R-:W0:Y:S02]  /*04f0*/  DMUL R6, R6, c[0x0][0x168] ;  /* 0x00005a0006067a28 */ /* 0x000e240000000000 */
[----:B------:R-:W-:Y:S01]  /*0500*/  IMAD.WIDE.U32 R4, R4, R11, c[0x0][0x178] ;  /* 0x00005e0004047625 */ /* 0x000fe200078e000b */
[----:B------:R-:W-:Y:S01]  /*0510*/  ISETP.GE.AND P0, PT, R19, R12, PT ;  /* 0x0000000c1300720c */ /* 0x000fe20003f06270 */
[----:B-1----:R-:W1:-:S03]  /*0520*/  DMUL R8, R8, c[0x0][0x168] ;  /* 0x00005a0008087a28 */ /* 0x002e460000000000 */
[----:B0-----:R0:W-:Y:S09]  /*0530*/  STG.E.64 [R4.64], R6 ;  /* 0x0000000604007986 */ /* 0x0011f2000c101b04 */
[----:B------:R-:W-:Y:S02]  /*0540*/  @!P0 LEA R10, R0, R19, 0x9 ;  /* 0x00000013000a8211 */ /* 0x000fe400078e48ff */
[----:B------:R-:W-:-:S03]  /*0550*/  @!P0 IADD3 R19, R19, 0x80, RZ ;  /* 0x0000008013138810 */ /* 0x000fc60007ffe0ff */
[----:B------:R-:W-:-:S05]  /*0560*/  @!P0 IMAD.WIDE.U32 R10, R10, R11, c[0x0][0x178] ;  /* 0x00005e000a0a8625 */ /* 0x000fca00078e000b */
[----:B-1----:R0:W-:Y:S02]  /*0570*/  @!P0 STG.E.64 [R10.64], R8 ;  /* 0x000000080a008986 */ /* 0x0021e4000c101b04 */
.L_x_8039:
[----:B--2---:R-:W-:Y:S05]  /*0580*/  BSYNC B0 ;  /* 0x0000000000007941 */ /* 0x004fea0003800000 */
.L_x_8038:
[----:B------:R-:W-:Y:S01]  /*0590*/  ISETP.GE.AND P0, PT, R19, R12, PT ;  /* 0x0000000c1300720c */ /* 0x000fe20003f06270 */
[----:B---3-5:R2:W3:-:S12]  /*05a0*/  DMUL R2, R14, R2 ;  /* 0x000000020e027228 */ /* 0x0284d80000000000 */
[----:B------:R-:W-:Y:S05]  /*05b0*/  @P0 EXIT ;  /* 0x000000000000094d */ /* 0x000fea0003800000 */
[----:B0-23--:R-:W-:Y:S01]  /*05c0*/  MOV R7, 0x8 ;  /* 0x0000000800077802 */ /* 0x00dfe20000000f00 */
[----:B------:R-:W-:Y:S01]  /*05d0*/  IMAD R0, R0, 0x200, R19 ;  /* 0x0000020000007824 */ /* 0x000fe200078e0213 */
[----:B------:R0:W2:-:S03]  /*05e0*/  DMUL R4, R2, c[0x0][0x168] ;  /* 0x00005a0002047a28 */ /* 0x0000860000000000 */
[----:B0-----:R-:W-:-:S05]  /*05f0*/  IMAD.WIDE.U32 R2, R0, R7, c[0x0][0x178] ;  /* 0x00005e0000027625 */ /* 0x001fca00078e0007 */
[----:B--2---:R-:W-:Y:S01]  /*0600*/  STG.E.64 [R2.64], R4 ;  /* 0x0000000402007986 */ /* 0x004fe2000c101b04 */
[----:B------:R-:W-:Y:S05]  /*0610*/  EXIT ;  /* 0x000000000000794d */ /* 0x000fea0003800000 */
.L_x_8040:
        /* <DEDUP_REMOVED lines=14> */
.L_x_11588:


//--------------------- .text._ZN2at6native29vectorized_elementwise_kernelILi2EZNS0_43_GLOBAL__N__7cc8d1ed_10_Dropout_cu_0e96ed3819masked_scale_kernelIhddEEvRNS_6TensorERKS4_S7_T1_EUldhE_St5arrayIPcLm3EEEEviT0_S8_ --------------------------
	.section	.text._ZN2at6native29vectorized_elementwise_kernelILi2EZNS0_43_GLOBAL__N__7cc8d1ed_10_Dropout_cu_0e96ed3819masked_scale_kernelIhddEEvRNS_6TensorERKS4_S7_T1_EUldhE_St5arrayIPcLm3EEEEviT0_S8_,"ax",@progbits
	.sectioninfo	@"SHI_REGISTERS=32"
	.align	128
        .global         _ZN2at6native29vectorized_elementwise_kernelILi2EZNS0_43_GLOBAL__N__7cc8d1ed_10_Dropout_cu_0e96ed3819masked_scale_kernelIhddEEvRNS_6TensorERKS4_S7_T1_EUldhE_St5arrayIPcLm3EEEEviT0_S8_
        .type           _ZN2at6native29vectorized_elementwise_kernelILi2EZNS0_43_GLOBAL__N__7cc8d1ed_10_Dropout_cu_0e96ed3819masked_scale_kernelIhddEEvRNS_6TensorERKS4_S7_T1_EUldhE_St5arrayIPcLm3EEEEviT0_S8_,@function
        .size           _ZN2at6native29vectorized_elementwise_kernelILi2EZNS0_43_GLOBAL__N__7cc8d1ed_10_Dropout_cu_0e96ed3819masked_scale_kernelIhddEEvRNS_6TensorERKS4_S7_T1_EUldhE_St5arrayIPcLm3EEEEviT0_S8_,(.L_x_11589 - _ZN2at6native29vectorized_elementwise_kernelILi2EZNS0_43_GLOBAL__N__7cc8d1ed_10_Dropout_cu_0e96ed3819masked_scale_kernelIhddEEvRNS_6TensorERKS4_S7_T1_EUldhE_St5arrayIPcLm3EEEEviT0_S8_)
        .other          _ZN2at6native29vectorized_elementwise_kernelILi2EZNS0_43_GLOBAL__N__7cc8d1ed_10_Dropout_cu_0e96ed3819masked_scale_kernelIhddEEvRNS_6TensorERKS4_S7_T1_EUldhE_St5arrayIPcLm3EEEEviT0_S8_,@"STO_CUDA_ENTRY STV_DEFAULT"
_ZN2at6native29vectorized_elementwise_kernelILi2EZNS0_43_GLOBAL__N__7cc8d1ed_10_Dropout_cu_0e96ed3819masked_scale_kernelIhddEEvRNS_6TensorERKS4_S7_T1_EUldhE_St5arrayIPcLm3EEEEviT0_S8_:
.text._ZN2at6native29vectorized_elementwise_kernelILi2EZNS0_43_GLOBAL__N__7cc8d1ed_10_Dropout_cu_0e96ed3819masked_scale_kernelIhddEEvRNS_6TensorERKS4_S7_T1_EUldhE_St5arrayIPcLm3EEEEviT0_S8_:
        /* <DEDUP_REMOVED lines=8> */
[----:B------:R-:W-:-:S04]  /*0080*/  IADD3 R22, P0, R2, c[0x0][0x188], RZ ;  /* 0x0000620002167a10 */ /* 0x000fc80007f1e0ff */
[----:B------:R-:W-:-:S05]  /*0090*/  LEA.HI.X.SX32 R23, R2, c[0x0][0x18c], 0x1, P0 ;  /* 0x0000630002177a11 */ /* 0x000fca00000f0eff */
[----:B0-----:R-:W-:-:S05]  /*00a0*/  IMAD.WIDE.U32 R22, R0, 0x2, R22 ;  /* 0x0000000200167825 */ /* 0x001fca00078e0016 */
[----:B------:R-:W2:Y:S01]  /*00b0*/  LDG.E.U16 R29, [R22.64] ;  /* 0x00000004161d7981 */ /* 0x000ea2000c1e1500 */
[----:B------:R-:W-:-:S03]  /*00c0*/  HFMA2.MMA R3, -RZ, RZ, 0, 4.76837158203125e-07 ;  /* 0x00000008ff037435 */ /* 0x000fc600000001ff */
[----:B------:R-:W3:Y:S04]  /*00d0*/  LDG.E.U16 R28, [R22.64+0x100] ;  /* 0x00010004161c7981 */ /* 0x000ee8000c1e1500 */
[----:B------:R0:W4:Y:S03]  /*00e0*/  LDG.E.U16 R21, [R22.64+0x200] ;  /* 0x0002000416157981 */ /* 0x000126000c1e1500 */
[----:B------:R-:W-:Y:S01]  /*00f0*/  IMAD.WIDE R26, R2, R3, c[0x0][0x180] ;  /* 0x00006000021a7625 */ /* 0x000fe200078e0203 */
[----:B------:R0:W5:Y:S05]  /*0100*/  LDG.E.U16 R20, [R22.64+0x300] ;  /* 0x0003000416147981 */ /* 0x00016a000c1e1500 */
[----:B------:R-:W-:-:S05]  /*0110*/  IMAD.WIDE.U32 R26, R0, 0x10, R26 ;  /* 0x00000010001a7825 */ /* 0x000fca00078e001a */
[----:B------:R3:W4:Y:S04]  /*0120*/  LDG.E.128 R4, [R26.64] ;  /* 0x000000041a047981 */ /* 0x000728000c1e1d00 */
[----:B------:R3:W4:Y:S04]  /*0130*/  LDG.E.128 R8, [R26.64+0x800] ;  /* 0x000800041a087981 */ /* 0x000728000c1e1d00 */
[----:B------:R3:W4:Y:S04]  /*0140*/  LDG.E.128 R12, [R26.64+0x1000] ;  /* 0x001000041a0c7981 */ /* 0x000728000c1e1d00 */
[----:B------:R3:W4:Y:S01]  /*0150*/  LDG.E.128 R16, [R26.64+0x1800] ;  /* 0x001800041a107981 */ /* 0x000722000c1e1d00 */
[----:B------:R-:W-:-:S06]  /*0160*/  IMAD.WIDE.U32 R2, R2, R3, c[0x0][0x178] ;  /* 0x00005e0002027625 */ /* 0x000fcc00078e0003 */
[----:B------:R-:W-:Y:S01]  /*0170*/  IMAD.WIDE R2, R0, 0x10, R2 ;  /* 0x0000001000027825 */ /* 0x000fe200078e0202 */
[----:B--2---:R-:W1:Y:S08]  /*0180*/  I2F.U8 R24, R29 ;  /* 0x0000001d00187306 */ /* 0x004e700000001000 */
[----:B------:R-:W2:Y:S01]  /*0190*/  I2F.U8 R29, R29.B1 ;  /* 0x1000001d001d7306 */ /* 0x000ea20000001000 */
[----:B-1----:R-:W-:-:S07]  /*01a0*/  FMUL.FTZ R24, R24, 1 ;  /* 0x3f80000018187820 */ /* 0x002fce0000410000 */
[----:B---3--:R-:W1:Y:S08]  /*01b0*/  I2F.U8 R26, R28 ;  /* 0x0000001c001a7306 */ /* 0x008e700000001000 */
[----:B------:R-:W4:Y:S01]  /*01c0*/  F2F.F64.F32 R24, R24 ;  /* 0x0000001800187310 */ /* 0x000f220000201800 */
[----:B--2---:R-:W-:-:S07]  /*01d0*/  FMUL.FTZ R29, R29, 1 ;  /* 0x3f8000001d1d7820 */ /* 0x004fce0000410000 */
[----:B0-----:R-:W0:Y:S01]  /*01e0*/  F2F.F64.F32 R22, R29 ;  /* 0x0000001d00167310 */ /* 0x001e220000201800 */
[----:B-1----:R-:W-:Y:S01]  /*01f0*/  FMUL.FTZ R27, R26, 1 ;  /* 0x3f8000001a1b7820 */ /* 0x002fe20000410000 */
[----:B----4-:R1:W2:-:S06]  /*0200*/  DMUL R4, R4, R24 ;  /* 0x0000001804047228 */ /* 0x01028c0000000000 */
[----:B-1----:R-:W1:Y:S08]  /*0210*/  I2F.U8 R25, R28.B1 ;  /* 0x1000001c00197306 */ /* 0x002e700000001000 */
[----:B------:R-:W3:Y:S01]  /*0220*/  F2F.F64.F32 R26, R27 ;  /* 0x0000001b001a7310 */ /* 0x000ee20000201800 */
[----:B0-----:R1:W0:Y:S02]  /*0230*/  DMUL R6, R6, R22 ;  /* 0x0000001606067228 */ /* 0x0012240000000000 */
[----:B-1----:R-:W-:-:S05]  /*0240*/  FMUL.FTZ R22, R25, 1 ;  /* 0x3f80000019167820 */ /* 0x002fca0000410000 */
[----:B------:R-:W1:Y:S01]  /*0250*/  I2F.U8 R24, R21 ;  /* 0x0000001500187306 */ /* 0x000e620000001000 */
[----:B---3--:R5:W3:-:S07]  /*0260*/  DMUL R8, R8, R26 ;  /* 0x0000001a08087228 */ /* 0x008ace0000000000 */
[----:B------:R-:W4:Y:S08]  /*0270*/  F2F.F64.F32 R22, R22 ;  /* 0x0000001600167310 */ /* 0x000f300000201800 */
[----:B------:R-:W0:Y:S08]  /*0280*/  I2F.U8 R21, R21.B1 ;  /* 0x1000001500157306 */ /* 0x000e300000001000 */
[----:B-----5:R-:W5:Y:S08]  /*0290*/  I2F.U8 R26, R20 ;  /* 0x00000014001a7306 */ /* 0x020f700000001000 */
[----:B------:R-:W2:Y:S01]  /*02a0*/  I2F.U8 R25, R20.B1 ;  /* 0x1000001400197306 */ /* 0x000ea20000001000 */
[----:B----4-:R0:W4:Y:S01]  /*02b0*/  DMUL R10, R10, R22 ;  /* 0x000000160a0a7228 */ /* 0x0101220000000000 */
[----:B-1----:R-:W-:-:S02]  /*02c0*/  FMUL.FTZ R28, R24, 1 ;  /* 0x3f800000181c7820 */ /* 0x002fc40000410000 */
[----:B0-----:R-:W-:Y:S02]  /*02d0*/  FMUL.FTZ R23, R21, 1 ;  /* 0x3f80000015177820 */ /* 0x001fe40000410000 */
[----:B-----5:R-:W-:Y:S02]  /*02e0*/  FMUL.FTZ R21, R26, 1 ;  /* 0x3f8000001a157820 */ /* 0x020fe40000410000 */
[----:B------:R-:W0:Y:S01]  /*02f0*/  F2F.F64.F32 R28, R28 ;  /* 0x0000001c001c7310 */ /* 0x000e220000201800 */
[----:B--2---:R-:W-:-:S07]  /*0300*/  FMUL.FTZ R25, R25, 1 ;  /* 0x3f80000019197820 */ /* 0x004fce0000410000 */
[----:B------:R-:W1:Y:S08]  /*0310*/  F2F.F64.F32 R22, R23 ;  /* 0x0000001700167310 */ /* 0x000e700000201800 */
[----:B------:R-:W2:Y:S08]  /*0320*/  F2F.F64.F32 R20, R21 ;  /* 0x0000001500147310 */ /* 0x000eb00000201800 */
[----:B------:R-:W5:Y:S01]  /*0330*/  F2F.F64.F32 R24, R25 ;  /* 0x0000001900187310 */ /* 0x000f620000201800 */
[----:B0-----:R-:W0:-:S04]  /*0340*/  DMUL R12, R12, R28 ;  /* 0x0000001c0c0c7228 */ /* 0x001e080000000000 */
[----:B-1----:R-:W1:-:S04]  /*0350*/  DMUL R14, R14, R22 ;  /* 0x000000160e0e7228 */ /* 0x002e480000000000 */
[----:B--2---:R-:W2:-:S04]  /*0360*/  DMUL R16, R16, R20 ;  /* 0x0000001410107228 */ /* 0x004e880000000000 */
[----:B-----5:R-:W5:-:S04]  /*0370*/  DMUL R18, R18, R24 ;  /* 0x0000001812127228 */ /* 0x020f480000000000 */
[----:B------:R-:W-:-:S04]  /*0380*/  DMUL R4, R4, c[0x0][0x168] ;  /* 0x00005a0004047a28 */ /* 0x000fc80000000000 */
[----:B------:R-:W0:-:S04]  /*0390*/  DMUL R6, R6, c[0x0][0x168] ;  /* 0x00005a0006067a28 */ /* 0x000e080000000000 */
[----:B---3--:R-:W-:-:S04]  /*03a0*/  DMUL R8, R8, c[0x0][0x168] ;  /* 0x00005a0008087a28 */ /* 0x008fc80000000000 */
[----:B----4-:R-:W3:-:S04]  /*03b0*/  DMUL R10, R10, c[0x0][0x168] ;  /* 0x00005a000a0a7a28 */ /* 0x010ec80000000000 */
[----:B0-----:R-:W-:-:S04]  /*03c0*/  DMUL R12, R12, c[0x0][0x168] ;  /* 0x00005a000c0c7a28 */ /* 0x001fc80000000000 */
[----:B-1----:R-:W0:-:S04]  /*03d0*/  DMUL R14, R14, c[0x0][0x168] ;  /* 0x00005a000e0e7a28 */ /* 0x002e080000000000 */
[----:B--2---:R-:W-:-:S04]  /*03e0*/  DMUL R16, R16, c[0x0][0x168] ;  /* 0x00005a0010107a28 */ /* 0x004fc80000000000 */
[----:B-----5:R-:W1:Y:S01]  /*03f0*/  DMUL R18, R18, c[0x0][0x168] ;  /* 0x00005a0012127a28 */ /* 0x020e620000000000 */
[----:B------:R-:W-:Y:S04]  /*0400*/  STG.E.128 [R2.64], R4 ;  /* 0x0000000402007986 */ /* 0x000fe8000c101d04 */
[----:B---3--:R-:W-:Y:S04]  /*0410*/  STG.E.128 [R2.64+0x800], R8 ;  /* 0x0008000802007986 */ /* 0x008fe8000c101d04 */
[----:B0-----:R-:W-:Y:S04]  /*0420*/  STG.E.128 [R2.64+0x1000], R12 ;  /* 0x0010000c02007986 */ /* 0x001fe8000c101d04 */
[----:B-1----:R-:W-:Y:S01]  /*0430*/  STG.E.128 [R2.64+0x1800], R16 ;  /* 0x0018001002007986 */ /* 0x002fe2000c101d04 */
[----:B------:R-:W-:Y:S05]  /*0440*/  EXIT ;  /* 0x000000000000794d */ /* 0x000fea0003800000 */
.L_x_8041:
[----:B------:R-:W0:Y:S02]  /*0450*/  S2R R19, SR_TID.X ;  /* 0x0000000000137919 */ /* 0x000e240000002100 */
[----:B0-----:R-:W-:Y:S01]  /*0460*/  ISETP.GE.AND P0, PT, R19, R0, PT ;  /* 0x000000001300720c */ /* 0x001fe20003f06270 */
[----:B------:R-:W-:-:S12]  /*0470*/  IMAD.MOV.U32 R3, RZ, RZ, R19 ;  /* 0x000000ffff037224 */ /* 0x000fd800078e0013 */
[----:B------:R-:W-:Y:S02]  /*0480*/  @!P0 IADD3 R7, R2, R3, RZ ;  /* 0x0000000302078210 */ /* 0x000fe40007ffe0ff */
[----:B------:R-:W-:Y:S02]  /*0490*/  @!P0 IADD3 R3, R3, 0x80, RZ ;  /* 0x0000008003038810 */ /* 0x000fe40007ffe0ff */
[----:B------:R-:W-:Y:S02]  /*04a0*/  @!P0 IADD3 R4, P1, R7, c[0x0][0x188], RZ ;  /* 0x0000620007048a10 */ /* 0x000fe40007f3e0ff */
[----:B------:R-:W-:Y:S02]  /*04b0*/  ISETP.GE.AND P3, PT, R3, R0, PT ;  /* 0x000000000300720c */ /* 0x000fe40003f66270 */
[----:B------:R-:W-:-:S05]  /*04c0*/  @!P0 IADD3.X R5, RZ, c[0x0][0x18c], RZ, P1, !PT ;  /* 0x00006300ff058a10 */ /* 0x000fca0000ffe4ff */
[----:B------:R0:W2:Y:S06]  /*04d0*/  @!P0 LDG.E.U8 R25, [R4.64] ;  /* 0x0000000404198981 */ /* 0x0000ac000c1e1100 */
[----:B------:R-:W-:Y:S01]  /*04e0*/  @!P3 IMAD.IADD R10, R2, 0x1, R3 ;  /* 0x00000001020ab824 */ /* 0x000fe200078e0203 */
[----:B------:R-:W-:-:S04]  /*04f0*/  @!P3 IADD3 R3, R3, 0x80, RZ ;  /* 0x000000800303b810 */ /* 0x000fc80007ffe0ff */
[----:B------:R-:W-:Y:S02]  /*0500*/  ISETP.GE.AND P4, PT, R3, R0, PT ;  /* 0x000000000300720c */ /* 0x000fe40003f86270 */
[----:B------:R-:W-:-:S05]  /*0510*/  @!P3 IADD3 R8, P1, R10, c[0x0][0x188], RZ ;  /* 0x000062000a08ba10 */ /* 0x000fca0007f3e0ff */
[----:B------:R-:W-:-:S05]  /*0520*/  @!P3 IMAD.X R9, RZ, RZ, c[0x0][0x18c], P1 ;  /* 0x00006300ff09b624 */ /* 0x000fca00008e06ff */
[----:B------:R1:W3:Y:S01]  /*0530*/  @!P3 LDG.E.U8 R27, [R8.64] ;  /* 0x00000004081bb981 */ /* 0x0002e2000c1e1100 */
[----:B------:R-:W-:Y:S02]  /*0540*/  @!P4 IADD3 R28, R2, R3, RZ ;  /* 0x00000003021cc210 */ /* 0x000fe40007ffe0ff */
[----:B------:R-:W-:-:S04]  /*0550*/  @!P4 IADD3 R3, R3, 0x80, RZ ;  /* 0x000000800303c810 */ /* 0x000fc80007ffe0ff */
[----:B------:R-:W-:Y:S02]  /*0560*/  ISETP.GE.AND P2, PT, R3, R0, PT ;  /* 0x000000000300720c */ /* 0x000fe40003f46270 */
[----:B------:R-:W-:-:S05]  /*0570*/  @!P4 IADD3 R12, P1, R28, c[0x0][0x188], RZ ;  /* 0x000062001c0cca10 */ /* 0x000fca0007f3e0ff */
[----:B------:R-:W-:-:S05]  /*0580*/  @!P4 IMAD.X R13, RZ, RZ, c[0x0][0x18c], P1 ;  /* 0x00006300ff0dc624 */ /* 0x000fca00008e06ff */
[----:B------:R-:W4:Y:S01]  /*0590*/  @!P4 LDG.E.U8 R12, [R12.64] ;  /* 0x000000040c0cc981 */ /* 0x000f22000c1e1100 */
[----:B------:R-:W-:Y:S02]  /*05a0*/  @!P2 IADD3 R24, R2, R3, RZ ;  /* 0x000000030218a210 */ /* 0x000fe40007ffe0ff */
[----:B------:R-:W-:Y:S02]  /*05b0*/  @!P2 IADD3 R3, R3, 0x80, RZ ;  /* 0x000000800303a810 */ /* 0x000fe40007ffe0ff */
[----:B------:R-:W-:Y:S02]  /*05c0*/  @!P2 IADD3 R22, P5, R24, c[0x0][0x188], RZ ;  /* 0x000062001816aa10 */ /* 0x000fe40007fbe0ff */
[----:B------:R-:W-:-:S03]  /*05d0*/  ISETP.GE.AND P1, PT, R3, R0, PT ;  /* 0x000000000300720c */ /* 0x000fc60003f26270 */
[----:B------:R-:W-:-:S05]  /*05e0*/  @!P2 IMAD.X R23, RZ, RZ, c[0x0][0x18c], P5 ;  /* 0x00006300ff17a624 */ /* 0x000fca00028e06ff */
[----:B------:R5:W4:Y:S01]  /*05f0*/  @!P2 LDG.E.U8 R22, [R22.64] ;  /* 0x000000041616a981 */ /* 0x000b22000c1e1100 */
[----:B0-----:R-:W-:-:S04]  /*0600*/  @!P0 MOV R4, 0x8 ;  /* 0x0000000800048802 */ /* 0x001fc80000000f00 */
[----:B------:R-:W-:Y:S02]  /*0610*/  @!P1 IMAD.IADD R26, R2, 0x1, R3 ;  /* 0x00000001021a9824 */ /* 0x000fe400078e0203 */
[----:B-1----:R-:W-:-:S03]  /*0620*/  @!P0 IMAD.WIDE.U32 R8, R7, R4, c[0x0][0x180] ;  /* 0x0000600007088625 */ /* 0x002fc600078e0004 */
[----:B------:R-:W-:-:S04]  /*0630*/  @!P1 IADD3 R6, P5, R26, c[0x0][0x188], RZ ;  /* 0x000062001a069a10 */ /* 0x000fc80007fbe0ff */
[----:B------:R-:W-:Y:S02]  /*0640*/  @!P1 IADD3.X R7, RZ, c[0x0][0x18c], RZ, P5, !PT ;  /* 0x00006300ff079a10 */ /* 0x000fe40002ffe4ff */
[----:B------:R-:W-:-:S03]  /*0650*/  @!P4 MOV R29, 0x8 ;  /* 0x00000008001dc802 */ /* 0x000fc60000000f00 */
[----:B------:R0:W4:Y:S01]  /*0660*/  @!P1 LDG.E.U8 R18, [R6.64] ;  /* 0x0000000406129981 */ /* 0x000122000c1e1100 */
[----:B------:R-:W-:Y:S01]  /*0670*/  CS2R R4, SRZ ;  /* 0x0000000000047805 */ /* 0x000fe2000001ff00 */
[----:B------:R-:W-:Y:S02]  /*0680*/  @!P3 IMAD.MOV.U32 R11, RZ, RZ, 0x8 ;  /* 0x00000008ff0bb424 */ /* 0x000fe400078e00ff */
[----:B------:R-:W-:Y:S01]  /*0690*/  @!P4 IMAD.WIDE.U32 R28, R28, R29, c[0x0][0x180] ;  /* 0x000060001c1cc625 */ /* 0x000fe200078e001d */
[----:B------:R-:W-:-:S03]  /*06a0*/  CS2R R16, SRZ ;  /* 0x0000000000107805 */ /* 0x000fc6000001ff00 */
[----:B------:R-:W-:Y:S01]  /*06b0*/  @!P3 IMAD.WIDE.U32 R10, R10, R11, c[0x0][0x180] ;  /* 0x000060000a0ab625 */ /* 0x000fe200078e000b */
[----:B------:R1:W4:Y:S04]  /*06c0*/  @!P4 LDG.E.64 R4, [R28.64] ;  /* 0x000000041c04c981 */ /* 0x000328000c1e1b00 */
[----:B------:R0:W4:Y:S01]  /*06d0*/  @!P3 LDG.E.64 R16, [R10.64] ;  /* 0x000000040a10b981 */ /* 0x000122000c1e1b00 */
[----:B------:R-:W-:Y:S01]  /*06e0*/  CS2R R14, SRZ ;  /* 0x00000000000e7805 */ /* 0x000fe2000001ff00 */
[----:B------:R-:W-:Y:S01]  /*06f0*/  CS2R R20, SRZ ;  /* 0x0000000000147805 */ /* 0x000fe2000001ff00 */
[----:B------:R-:W-:-:S04]  /*0700*/  @!P1 IADD3 R3, R3, 0x80, RZ ;  /* 0x0000008003039810 */ /* 0x000fc80007ffe0ff */
[----:B------:R4:W4:Y:S01]  /*0710*/  @!P0 LDG.E.64 R14, [R8.64] ;  /* 0x00000004080e8981 */ /* 0x000922000c1e1b00 */
[----:B0-----:R-:W-:Y:S01]  /*0720*/  @!P2 IMAD.MOV.U32 R11, RZ, RZ, 0x8 ;  /* 0x00000008ff0ba424 */ /* 0x001fe200078e00ff */
[----:B------:R-:W-:Y:S01]  /*0730*/  CS2R R6, SRZ ;  /* 0x0000000000067805 */ /* 0x000fe2000001ff00 */
[----:B--2---:R-:W5:Y:S08]  /*0740*/  @!P0 I2F.U16 R25, R25 ;  /* 0x0000001900198306 */ /* 0x004f700000101000 */
[----:B---3--:R-:W0:Y:S01]  /*0750*/  @!P3 I2F.U16 R27, R27 ;  /* 0x0000001b001bb306 */ /* 0x008e220000101000 */
[----:B-----5:R-:W-:-:S02]  /*0760*/  @!P0 FMUL.FTZ R23, R25, 1 ;  /* 0x3f80000019178820 */ /* 0x020fc40000410000 */
[----:B0-----:R-:W-:-:S05]  /*0770*/  @!P3 FMUL.FTZ R10, R27, 1 ;  /* 0x3f8000001b0ab820 */ /* 0x001fca0000410000 */
[----:B----4-:R0:W1:Y:S08]  /*0780*/  @!P4 I2F.U16 R8, R12 ;  /* 0x0000000c0008c306 */ /* 0x0100700000101000 */
[----:B------:R-:W-:Y:S01]  /*0790*/  @!P3 F2F.F64.F32 R20, R10 ;  /* 0x0000000a0014b310 */ /* 0x000fe20000201800 */
[----:B------:R-:W-:Y:S01]  /*07a0*/  ISETP.GE.AND P3, PT, R3, R0, PT ;  /* 0x000000000300720c */ /* 0x000fe20003f66270 */
[----:B0-----:R-:W-:-:S06]  /*07b0*/  CS2R R12, SRZ ;  /* 0x00000000000c7805 */ /* 0x001fcc000001ff00 */
[----:B------:R-:W0:Y:S01]  /*07c0*/  @!P2 I2F.U16 R22, R22 ;  /* 0x000000160016a306 */ /* 0x000e220000101000 */
[----:B-1----:R-:W-:Y:S02]  /*07d0*/  @!P4 FMUL.FTZ R28, R8, 1 ;  /* 0x3f800000081cc820 */ /* 0x002fe40000410000 */
[----:B------:R-:W-:Y:S01]  /*07e0*/  CS2R R8, SRZ ;  /* 0x0000000000087805 */ /* 0x000fe2000001ff00 */
[----:B------:R-:W-:Y:S02]  /*07f0*/  @!P2 IMAD.WIDE.U32 R24, R24, R11, c[0x0][0x180] ;  /* 0x000060001818a625 */ /* 0x000fe400078e000b */
[----:B------:R-:W-:Y:S02]  /*0800*/  @!P3 MOV R29, 0x8 ;  /* 0x00000008001db802 */ /* 0x000fe40000000f00 */
[----:B------:R1:W-:Y:S01]  /*0810*/  @!P0 F2F.F64.F32 R12, R23 ;  /* 0x00000017000c8310 */ /* 0x0003e20000201800 */
[----:B------:R2:W3:Y:S01]  /*0820*/  @!P2 LDG.E.64 R8, [R24.64] ;  /* 0x000000041808a981 */ /* 0x0004e2000c1e1b00 */
[----:B-1----:R-:W-:-:S06]  /*0830*/  @!P3 IMAD.IADD R23, R2, 0x1, R3 ;  /* 0x000000010217b824 */ /* 0x002fcc00078e0203 */
[----:B------:R-:W1:Y:S01]  /*0840*/  @!P4 F2F.F64.F32 R6, R28 ;  /* 0x0000001c0006c310 */ /* 0x000e620000201800 */
[----:B------:R-:W-:Y:S01]  /*0850*/  @!P3 IADD3 R3, R3, 0x80, RZ ;  /* 0x000000800303b810 */ /* 0x000fe20007ffe0ff */
[----:B--2---:R-:W-:-:S04]  /*0860*/  @!P3 IMAD.WIDE.U32 R24, R23, R29, c[0x0][0x180] ;  /* 0x000060001718b625 */ /* 0x004fc800078e001d */
[----:B0-----:R-:W-:Y:S01]  /*0870*/  @!P2 FMUL.FTZ R29, R22, 1 ;  /* 0x3f800000161da820 */ /* 0x001fe20000410000 */
[----:B------:R-:W-:Y:S01]  /*0880*/  @!P3 IADD3 R22, P5, R23, c[0x0][0x188], RZ ;  /* 0x000062001716ba10 */ /* 0x000fe20007fbe0ff */
[----:B------:R-:W0:Y:S01]  /*0890*/  @!P1 I2F.U16 R18, R18 ;  /* 0x0000001200129306 */ /* 0x000e220000101000 */
[----:B------:R-:W-:Y:S02]  /*08a0*/  ISETP.GE.AND P4, PT, R3, R0, PT ;  /* 0x000000000300720c */ /* 0x000fe40003f86270 */
[----:B------:R-:W-:Y:S01]  /*08b0*/  @!P1 MOV R27, 0x8 ;  /* 0x00000008001b9802 */ /* 0x000fe20000000f00 */
[----:B------:R-:W-:Y:S01]  /*08c0*/  @!P3 IMAD.X R23, RZ, RZ, c[0x0][0x18c], P5 ;  /* 0x00006300ff17b624 */ /* 0x000fe200028e06ff */
[----:B------:R-:W-:-:S03]  /*08d0*/  CS2R R10, SRZ ;  /* 0x00000000000a7805 */ /* 0x000fc6000001ff00 */
[----:B------:R-:W-:Y:S01]  /*08e0*/  @!P1 IMAD.WIDE.U32 R26, R26, R27, c[0x0][0x180] ;  /* 0x000060001a1a9625 */ /* 0x000fe200078e001b */
[----:B------:R-:W2:Y:S01]  /*08f0*/  @!P3 LDG.E.U8 R22, [R22.64] ;  /* 0x000000041616b981 */ /* 0x000ea2000c1e1100 */
[----:B-1----:R1:W-:Y:S02]  /*0900*/  DMUL R4, R6, R4 ;  /* 0x0000000406047228 */ /* 0x0023e40000000000 */
[----:B-1----:R-:W-:Y:S01]  /*0910*/  CS2R R6, SRZ ;  /* 0x0000000000067805 */ /* 0x002fe2000001ff00 */
[----:B------:R1:W4:Y:S01]  /*0920*/  @!P1 LDG.E.64 R10, [R26.64] ;  /* 0x000000041a0a9981 */ /* 0x000322000c1e1b00 */
[----:B------:R-:W-:Y:S01]  /*0930*/  @!P4 IADD3 R28, R2, R3, RZ ;  /* 0x00000003021cc210 */ /* 0x000fe20007ffe0ff */
[----:B------:R5:W-:Y:S01]  /*0940*/  DMUL R16, R20, R16 ;  /* 0x0000001014107228 */ /* 0x000be20000000000 */
[----:B0-----:R-:W-:Y:S01]  /*0950*/  @!P1 FMUL.FTZ R18, R18, 1 ;  /* 0x3f80000012129820 */ /* 0x001fe20000410000 */
[----:B-----5:R-:W-:Y:S01]  /*0960*/  CS2R R20, SRZ ;  /* 0x0000000000147805 */ /* 0x020fe2000001ff00 */
[----:B-1----:R-:W-:-:S02]  /*0970*/  @!P4 IMAD.MOV.U32 R27, RZ, RZ, 0x8 ;  /* 0x00000008ff1bc424 */ /* 0x002fc400078e00ff */
[----:B------:R-:W-:Y:S02]  /*0980*/  @!P1 F2F.F64.F32 R6, R18 ;  /* 0x0000001200069310 */ /* 0x000fe40000201800 */
[C---:B------:R-:W-:Y:S01]  /*0990*/  @!P4 IMAD.WIDE.U32 R26, R28.reuse, R27, c[0x0][0x180] ;  /* 0x000060001c1ac625 */ /* 0x040fe200078e001b */
[----:B------:R-:W-:-:S05]  /*09a0*/  @!P4 IADD3 R28, P1, R28, c[0x0][0x188], RZ ;  /* 0x000062001c1cca10 */ /* 0x000fca0007f3e0ff */
[----:B------:R0:W3:Y:S02]  /*09b0*/  @!P2 F2F.F64.F32 R20, R29 ;  /* 0x0000001d0014a310 */ /* 0x0000e40000201800 */
[----:B0-----:R-:W-:-:S05]  /*09c0*/  @!P4 IADD3.X R29, RZ, c[0x0][0x18c], RZ, P1, !PT ;  /* 0x00006300ff1dca10 */ /* 0x001fca0000ffe4ff */
[----:B------:R-:W5:Y:S01]  /*09d0*/  @!P4 LDG.E.U8 R28, [R28.64] ;  /* 0x000000041c1cc981 */ /* 0x000f62000c1e1100 */
[----:B------:R-:W-:Y:S01]  /*09e0*/  @!P4 IADD3 R3, R3, 0x80, RZ ;  /* 0x000000800303c810 */ /* 0x000fe20007ffe0ff */
[----:B------:R0:W1:-:S03]  /*09f0*/  DMUL R12, R12, R14 ;  /* 0x0000000e0c0c7228 */ /* 0x0000460000000000 */
[----:B------:R-:W-:Y:S01]  /*0a00*/  ISETP.GE.AND P1, PT, R3, R0, PT ;  /* 0x000000000300720c */ /* 0x000fe20003f26270 */
[----:B0-----:R-:W-:-:S06]  /*0a10*/  CS2R R14, SRZ ;  /* 0x00000000000e7805 */ /* 0x001fcc000001ff00 */
[----:B------:R0:W3:Y:S06]  /*0a20*/  @!P3 LDG.E.64 R14, [R24.64] ;  /* 0x00000004180eb981 */ /* 0x0000ec000c1e1b00 */
[----:B------:R-:W-:Y:S01]  /*0a30*/  @!P1 IMAD.IADD R3, R2, 0x1, R3 ;  /* 0x0000000102039824 */ /* 0x000fe200078e0203 */
[----:B0-----:R-:W-:-:S06]  /*0a40*/  CS2R R24, SRZ ;  /* 0x0000000000187805 */ /* 0x001fcc000001ff00 */
[----:B------:R0:W3:Y:S02]  /*0a50*/  @!P4 LDG.E.64 R24, [R26.64] ;  /* 0x000000041a18c981 */ /* 0x0000e4000c1e1b00 */
[----:B0-----:R-:W-:Y:S01]  /*0a60*/  CS2R R26, SRZ ;  /* 0x00000000001a7805 */ /* 0x001fe2000001ff00 */
[----:B--2---:R-:W0:Y:S02]  /*0a70*/  @!P3 I2F.U16 R22, R22 ;  /* 0x000000160016b306 */ /* 0x004e240000101000 */
[----:B0-----:R-:W-:Y:S01]  /*0a80*/  @!P3 FMUL.FTZ R23, R22, 1 ;  /* 0x3f8000001617b820 */ /* 0x001fe20000410000 */
[----:B------:R-:W-:-:S05]  /*0a90*/  @!P1 MOV R22, 0x8 ;  /* 0x0000000800169802 */ /* 0x000fca0000000f00 */
[----:B-----5:R0:W2:Y:S02]  /*0aa0*/  @!P4 I2F.U16 R18, R28 ;  /* 0x0000001c0012c306 */ /* 0x0200a40000101000 */
[----:B0-----:R-:W-:-:S05]  /*0ab0*/  @!P1 IMAD.WIDE.U32 R28, R3, R22, c[0x0][0x180] ;  /* 0x00006000031c9625 */ /* 0x001fca00078e0016 */
[----:B------:R0:W5:Y:S02]  /*0ac0*/  @!P1 LDG.E.64 R26, [R28.64] ;  /* 0x000000041c1a9981 */ /* 0x000164000c1e1b00 */
[----:B0-----:R-:W-:-:S05]  /*0ad0*/  @!P1 IADD3 R28, P2, R3, c[0x0][0x188], RZ ;  /* 0x00006200031c9a10 */ /* 0x001fca0007f5e0ff */
[----:B------:R-:W-:-:S05]  /*0ae0*/  @!P1 IMAD.X R29, RZ, RZ, c[0x0][0x18c], P2 ;  /* 0x00006300ff1d9624 */ /* 0x000fca00010e06ff */
[----:B------:R-:W5:Y:S01]  /*0af0*/  @!P1 LDG.E.U8 R3, [R28.64] ;  /* 0x000000041c039981 */ /* 0x000f62000c1e1100 */
[----:B---3--:R0:W-:Y:S02]  /*0b00*/  DMUL R20, R20, R8 ;  /* 0x0000000814147228 */ /* 0x0081e40000000000 */
[----:B0-----:R-:W-:-:S06]  /*0b10*/  CS2R R8, SRZ ;  /* 0x0000000000087805 */ /* 0x001fcc000001ff00 */
[----:B------:R0:W3:Y:S01]  /*0b20*/  @!P3 F2F.F64.F32 R8, R23 ;  /* 0x000000170008b310 */ /* 0x0000e20000201800 */
[----:B----4-:R4:W-:Y:S02]  /*0b30*/  DMUL R6, R6, R10 ;  /* 0x0000000a06067228 */ /* 0x0109e40000000000 */
[----:B----4-:R-:W-:Y:S01]  /*0b40*/  CS2R R10, SRZ ;  /* 0x00000000000a7805 */ /* 0x010fe2000001ff00 */
[----:B--2---:R-:W-:Y:S01]  /*0b50*/  @!P4 FMUL.FTZ R18, R18, 1 ;  /* 0x3f8000001212c820 */ /* 0x004fe20000410000 */
[----:B0-----:R-:W-:-:S04]  /*0b60*/  CS2R R22, SRZ ;  /* 0x0000000000167805 */ /* 0x001fc8000001ff00 */
[----:B------:R-:W0:Y:S01]  /*0b70*/  @!P4 F2F.F64.F32 R10, R18 ;  /* 0x00000012000ac310 */ /* 0x000e220000201800 */
[----:B-1----:R-:W1:-:S04]  /*0b80*/  DMUL R12, R12, c[0x0][0x168] ;  /* 0x00005a000c0c7a28 */ /* 0x002e480000000000 */
[----:B---3--:R2:W3:Y:S02]  /*0b90*/  DMUL R8, R8, R14 ;  /* 0x0000000e08087228 */ /* 0x0084e40000000000 */
[----:B--2---:R-:W-:Y:S01]  /*0ba0*/  @!P0 IADD3 R14, R2, R19, RZ ;  /* 0x00000013020e8210 */ /* 0x004fe20007ffe0ff */
[----:B------:R-:W-:-:S04]  /*0bb0*/  @!P0 IMAD.MOV.U32 R15, RZ, RZ, 0x8 ;  /* 0x00000008ff0f8424 */ /* 0x000fc800078e00ff */
[----:B------:R-:W-:-:S05]  /*0bc0*/  @!P0 IMAD.WIDE.U32 R14, R14, R15, c[0x0][0x178] ;  /* 0x00005e000e0e8625 */ /* 0x000fca00078e000f */
[----:B-1----:R1:W-:Y:S01]  /*0bd0*/  @!P0 STG.E.64 [R14.64], R12 ;  /* 0x0000000c0e008986 */ /* 0x0023e2000c101b04 */
[----:B0-----:R-:W0:Y:S01]  /*0be0*/  DMUL R10, R10, R24 ;  /* 0x000000180a0a7228 */ /* 0x001e220000000000 */
[----:B------:R-:W-:Y:S01]  /*0bf0*/  BSSY B0, `(.L_x_8042) ;  /* 0x000003a000007945 */ /* 0x000fe20003800000 */
[----:B------:R-:W-:Y:S02]  /*0c00*/  BSSY B1, `(.L_x_8043) ;  /* 0x0000032000017945 */ /* 0x000fe40003800000 */
[----:B------:R-:W-:-:S04]  /*0c10*/  DMUL R20, R20, c[0x0][0x168] ;  /* 0x00005a0014147a28 */ /* 0x000fc80000000000 */
[----:B------:R-:W-:-:S04]  /*0c20*/  DMUL R6, R6, c[0x0][0x168] ;  /* 0x00005a0006067a28 */ /* 0x000fc80000000000 */
[----:B---3--:R-:W-:-:S04]  /*0c30*/  DMUL R8, R8, c[0x0][0x168] ;  /* 0x00005a0008087a28 */ /* 0x008fc80000000000 */
[----:B0-----:R-:W-:Y:S01]  /*0c40*/  DMUL R10, R10, c[0x0][0x168] ;  /* 0x00005a000a0a7a28 */ /* 0x001fe20000000000 */
[----:B-----5:R-:W0:Y:S02]  /*0c50*/  @!P1 I2F.U16 R3, R3 ;  /* 0x0000000300039306 */ /* 0x020e240000101000 */
[----:B0-----:R-:W-:Y:S01]  /*0c60*/  @!P1 FMUL.FTZ R18, R3, 1 ;  /* 0x3f80000003129820 */ /* 0x001fe20000410000 */
[----:B------:R-:W-:-:S05]  /*0c70*/  IADD3 R3, R19, 0x80, RZ ;  /* 0x0000008013037810 */ /* 0x000fca0007ffe0ff */
[----:B------:R-:W0:Y:S01]  /*0c80*/  @!P1 F2F.F64.F32 R22, R18 ;  /* 0x0000001200169310 */ /* 0x000e220000201800 */
[----:B------:R-:W-:-:S04]  /*0c90*/  @!P0 MOV R19, R3 ;  /* 0x0000000300138202 */ /* 0x000fc80000000f00 */
[----:B------:R-:W-:Y:S01]  /*0ca0*/  ISETP.GE.AND P0, PT, R19, R0, PT ;  /* 0x000000001300720c */ /* 0x000fe20003f06270 */
[----:B0-----:R-:W0:-:S06]  /*0cb0*/  DMUL R22, R22, R26 ;  /* 0x0000001a16167228 */ /* 0x001e0c0000000000 */
[----:B0-----:R-:W0:-:S06]  /*0cc0*/  DMUL R22, R22, c[0x0][0x168] ;  /* 0x00005a0016167a28 */ /* 0x001e0c0000000000 */
[----:B------:R-:W-:Y:S05]  /*0cd0*/  @P0 BRA `(.L_x_8044) ;  /* 0x000000e000000947 */ /* 0x000fea0003800000 */
[----:B-1----:R-:W-:Y:S01]  /*0ce0*/  MOV R13, 0x8 ;  /* 0x00000008000d7802 */ /* 0x002fe20000000f00 */
[----:B------:R-:W-:Y:S01]  /*0cf0*/  IMAD.IADD R12, R2, 0x1, R19 ;  /* 0x00000001020c7824 */ /* 0x000fe200078e0213 */
[----:B------:R-:W1:Y:S01]  /*0d00*/  DMUL R16, R16, c[0x0][0x168] ;  /* 0x00005a0010107a28 */ /* 0x000e620000000000 */
[----:B------:R-:W-:Y:S02]  /*0d10*/  IADD3 R19, R19, 0x80, RZ ;  /* 0x0000008013137810 */ /* 0x000fe40007ffe0ff */
[----:B------:R-:W-:Y:S02]  /*0d20*/  IMAD.WIDE.U32 R12, R12, R13, c[0x0][0x178] ;  /* 0x00005e000c0c7625 */ /* 0x000fe400078e000d */
[----:B------:R-:W-:-:S03]  /*0d30*/  ISETP.GE.AND P0, PT, R19, R0, PT ;  /* 0x000000001300720c */ /* 0x000fc60003f06270 */
[----:B-1----:R1:W-:Y:S10]  /*0d40*/  STG.E.64 [R12.64], R16 ;  /* 0x000000100c007986 */ /* 0x0023f4000c101b04 */
[----:B------:R-:W-:Y:S05]  /*0d50*/  @P0 BRA `(.L_x_8045) ;  /* 0x000000d000000947 */ /* 0x000fea0003800000 */
[----:B-1----:R-:W-:Y:S01]  /*0d60*/  MOV R13, 0x8 ;  /* 0x00000008000d7802 */ /* 0x002fe20000000f00 */
[----:B------:R-:W-:Y:S01]  /*0d70*/  IMAD.IADD R12, R2, 0x1, R19 ;  /* 0x00000001020c7824 */ /* 0x000fe200078e0213 */
[----:B------:R-:W1:Y:S01]  /*0d80*/  DMUL R4, R4, c[0x0][0x168] ;  /* 0x00005a0004047a28 */ /* 0x000e620000000000 */
[----:B------:R-:W-:-:S02]  /*0d90*/  IADD3 R19, R19, 0x80, RZ ;  /* 0x0000008013137810 */ /* 0x000fc40007ffe0ff */
[----:B------:R-:W-:-:S05]  /*0da0*/  IMAD.WIDE.U32 R12, R12, R13, c[0x0][0x178] ;  /* 0x00005e000c0c7625 */ /* 0x000fca00078e000d */
[----:B-1----:R1:W-:Y:S03]  /*0db0*/  STG.E.64 [R12.64], R4 ;  /* 0x000000040c007986 */ /* 0x0023e6000c101b04 */
.L_x_8044:
[----:B-1----:R-:W-:-:S13]  /*0dc0*/  ISETP.GE.AND P0, PT, R19, R0, PT ;  /* 0x000000001300720c */ /* 0x002fda0003f06270 */
[----:B------:R-:W-:Y:S05]  /*0dd0*/  @P0 BRA `(.L_x_8046) ;  /* 0x000000c000000947 */ /* 0x000fea0003800000 */
[----:B------:R-:W-:Y:S01]  /*0de0*/  MOV R5, 0x8 ;  /* 0x0000000800057802 */ /* 0x000fe20000000f00 */
[----:B------:R-:W-:Y:S01]  /*0df0*/  IMAD.IADD R4, R2, 0x1, R19 ;  /* 0x0000000102047824 */ /* 0x000fe200078e0213 */
[----:B------:R-:W-:-:S03]  /*0e00*/  IADD3 R19, R19, 0x80, RZ ;  /* 0x0000008013137810 */ /* 0x000fc60007ffe0ff */
[----:B------:R-:W-:-:S05]  /*0e10*/  IMAD.WIDE.U32 R4, R4, R5, c[0x0][0x178] ;  /* 0x00005e0004047625 */ /* 0x000fca00078e0005 */
[----:B------:R1:W-:Y:S02]  /*0e20*/  STG.E.64 [R4.64], R20 ;  /* 0x0000001404007986 */ /* 0x0003e4000c101b04 */
.L_x_8045:
[----:B------:R-:W-:-:S13]  /*0e30*/  ISETP.GE.AND P0, PT, R19, R0, PT ;  /* 0x000000001300720c */ /* 0x000fda0003f06270 */
[----:B------:R-:W-:Y:S05]  /*0e40*/  @P0 BRA `(.L_x_8047) ;  /* 0x000000d000000947 */ /* 0x000fea0003800000 */
[----:B-1----:R-:W-:Y:S01]  /*0e50*/  HFMA2.MMA R5, -RZ, RZ, 0, 4.76837158203125e-07 ;  /* 0x00000008ff057435 */ /* 0x002fe200000001ff */
[----:B------:R-:W-:Y:S01]  /*0e60*/  IMAD.IADD R4, R2, 0x1, R19 ;  /* 0x0000000102047824 */ /* 0x000fe200078e0213 */
[----:B------:R-:W-:-:S08]  /*0e70*/  IADD3 R19, R19, 0x80, RZ ;  /* 0x0000008013137810 */ /* 0x000fd00007ffe0ff */
[----:B------:R-:W-:-:S05]  /*0e80*/  IMAD.WIDE.U32 R4, R4, R5, c[0x0][0x178] ;  /* 0x00005e0004047625 */ /* 0x000fca00078e0005 */
[----:B------:R1:W-:Y:S02]  /*0e90*/  STG.E.64 [R4.64], R6 ;  /* 0x0000000604007986 */ /* 0x0003e4000c101b04 */
.L_x_8046:
[----:B------:R-:W-:-:S13]  /*0ea0*/  ISETP.GE.AND P0, PT, R19, R0, PT ;  /* 0x000000001300720c */ /* 0x000fda0003f06270 */
[----:B------:R-:W-:Y:S01]  /*0eb0*/  @P0 BREAK B1 ;  /* 0x0000000000010942 */ /* 0x000fe20003800000 */
[----:B------:R-:W-:Y:S05]  /*0ec0*/  @P0 BRA `(.L_x_8048) ;  /* 0x000000c000000947 */ /* 0x000fea0003800000 */
[----:B-1----:R-:W-:Y:S01]  /*0ed0*/  MOV R5, 0x8 ;  /* 0x0000000800057802 */ /* 0x002fe20000000f00 */
[----:B------:R-:W-:Y:S01]  /*0ee0*/  IMAD.IADD R4, R2, 0x1, R19 ;  /* 0x0000000102047824 */ /* 0x000fe200078e0213 */
[----:B------:R-:W-:-:S03]  /*0ef0*/  IADD3 R19, R19, 0x80, RZ ;  /* 0x0000008013137810 */ /* 0x000fc60007ffe0ff */
[----:B------:R-:W-:-:S05]  /*0f00*/  IMAD.WIDE.U32 R4, R4, R5, c[0x0][0x178] ;  /* 0x00005e0004047625 */ /* 0x000fca00078e0005 */
[----:B------:R1:W-:Y:S02]  /*0f10*/  STG.E.64 [R4.64], R8 ;  /* 0x0000000804007986 */ /* 0x0003e4000c101b04 */
.L_x_8047:
[----:B------:R-:W-:Y:S05]  /*0f20*/  BSYNC B1 ;  /* 0x0000000000017941 */ /* 0x000fea0003800000 */
.L_x_8043:
[----:B------:R-:W-:-:S13]  /*0f30*/  ISETP.GE.AND P0, PT, R19, R0, PT ;  /* 0x000000001300720c */ /* 0x000fda0003f06270 */
[----:B-1----:R-:W-:Y:S01]  /*0f40*/  @!P0 MOV R5, 0x8 ;  /* 0x0000000800058802 */ /* 0x002fe20000000f00 */
[----:B------:R-:W-:Y:S01]  /*0f50*/  @!P0 IMAD.IADD R4, R2, 0x1, R19 ;  /* 0x0000000102048824 */ /* 0x000fe200078e0213 */
[----:B------:R-:W-:-:S03]  /*0f60*/  @!P0 IADD3 R19, R19, 0x80, RZ ;  /* 0x0000008013138810 */ /* 0x000fc60007ffe0ff */
[----:B------:R-:W-:-:S05]  /*0f70*/  @!P0 IMAD.WIDE.U32 R4, R4, R5, c[0x0][0x178] ;  /* 0x00005e0004048625 */ /* 0x000fca00078e0005 */
[----:B------:R1:W-:Y:S02]  /*0f80*/  @!P0 STG.E.64 [R4.64], R10 ;  /* 0x0000000a04008986 */ /* 0x0003e4000c101b04 */
.L_x_8048:
[----:B------:R-:W-:Y:S05]  /*0f90*/  BSYNC B0 ;  /* 0x0000000000007941 */ /* 0x000fea0003800000 */
.L_x_8042:
[----:B------:R-:W-:Y:S01]  /*0fa0*/  WARPSYNC 0xffffffff ;  /* 0xffffffff00007948 */ /* 0x000fe20003800000 */
[----:B------:R-:W-:-:S13]  /*0fb0*/  ISETP.GE.AND P0, PT, R19, R0, PT ;  /* 0x000000001300720c */ /* 0x000fda0003f06270 */
[----:B------:R-:W-:Y:S05]  /*0fc0*/  @P0 EXIT ;  /* 0x000000000000094d */ /* 0x000fea0003800000 */
[----:B------:R-:W-:Y:S01]  /*0fd0*/  HFMA2.MMA R3, -RZ, RZ, 0, 4.76837158203125e-07 ;  /* 0x00000008ff037435 */ /* 0x000fe200000001ff */
[----:B------:R-:W-:-:S09]  /*0fe0*/  IMAD.IADD R2, R2, 0x1, R19 ;  /* 0x0000000102027824 */ /* 0x000fd200078e0213 */
[----:B------:R-:W-:-:S05]  /*0ff0*/  IMAD.WIDE.U32 R2, R2, R3, c[0x0][0x178] ;  /* 0x00005e0002027625 */ /* 0x000fca00078e0003 */
[----:B0-----:R-:W-:Y:S01]  /*1000*/  STG.E.64 [R2.64], R22 ;  /* 0x0000001602007986 */ /* 0x001fe2000c101b04 */
[----:B------:R-:W-:Y:S05]  /*1010*/  EXIT ;  /* 0x000000000000794d */ /* 0x000fea0003800000 */
.L_x_8049:
        /* <DEDUP_REMOVED lines=14> */
.L_x_11589:


//--------------------- .text._ZN2at6native29vectorized_elementwise_kernelILi4EZNS0_43_GLOBAL__N__7cc8d1ed_10_Dropout_cu_0e96ed3819masked_scale_kernelIhddEEvRNS_6TensorERKS4_S7_T1_EUldhE_St5arrayIPcLm3EEEEviT0_S8_ --------------------------
	.section	.text._ZN2at6native29vectorized_elementwise_kernelILi4EZNS0_43_GLOBAL__N__7cc8d1ed_10_Dropout_cu_0e96ed3819masked_scale_kernelIhddEEvRNS_6TensorERKS4_S7_T1_EUldhE_St5arrayIPcLm3EEEEviT0_S8_,"ax",@progbits
	.sectioninfo	@"SHI_REGISTERS=32"
	.align	128
        .global         _ZN2at6native29vectorized_elementwise_kernelILi4EZNS0_43_GLOBAL__N__7cc8d1ed_10_Dropout_cu_0e96ed3819masked_scale_kernelIhddEEvRNS_6TensorERKS4_S7_T1_EUldhE_St5arrayIPcLm3EEEEviT0_S8_
        .type           _ZN2at6native29vectorized_elementwise_kernelILi4EZNS0_43_GLOBAL__N__7cc8d1ed_10_Dropout_cu_0e96ed3819masked_scale_kernelIhddEEvRNS_6TensorERKS4_S7_T1_EUldhE_St5arrayIPcLm3EEEEviT0_S8_,@function
        .size           _ZN2at6native29vectorized_elementwise_kernelILi4EZNS0_43_GLOBAL__N__7cc8d1ed_10_Dropout_cu_0e96ed3819masked_scale_kernelIhddEEvRNS_6TensorERKS4_S7_T1_EUldhE_St5arrayIPcLm3EEEEviT0_S8_,(.L_x_11590 - _ZN2at6native29vectorized_elementwise_kernelILi4EZNS0_43_GLOBAL__N__7cc8d1ed_10_Dropout_cu_0e96ed3819masked_scale_kernelIhddEEvRNS_6TensorERKS4_S7_T1_EUldhE_St5arrayIPcLm3EEEEviT0_S8_)
        .other          _ZN2at6native29vectorized_elementwise_kernelILi4EZNS0_43_GLOBAL__N__7cc8d1ed_10_Dropout_cu_0e96ed3819masked_scale_kernelIhddEEvRNS_6TensorERKS4_S7_T1_EUldhE_St5arrayIPcLm3EEEEviT0_S8_,@"STO_CUDA_ENTRY STV_DEFAULT"
_ZN2at6native29vectorized_elementwise_kernelILi4EZNS0_43_GLOBAL__N__7cc8d1ed_10_Dropout_cu_0e96ed3819masked_scale_kernelIhddEEvRNS_6TensorERKS4_S7_T1_EUldhE_St5arrayIPcLm3EEEEviT0_S8_:
.text._ZN2at6native29vectorized_elementwise_kernelILi4EZNS0_43_GLOBAL__N__7cc8d1ed_10_Dropout_cu_0e96ed3819masked_scale_kernelIhddEEvRNS_6TensorERKS4_S7_T1_EUldhE_St5arrayIPcLm3EEEEviT0_S8_:
        /* <DEDUP_REMOVED lines=11> */
[----:B------:R0:W2:Y:S01]  /*00b0*/  LDG.E R28, [R20.64] ;  /* 0x00000004141c7981 */ /* 0x0000a2000c1e1900 */
[----:B------:R-:W-:-:S03]  /*00c0*/  HFMA2.MMA R0, -RZ, RZ, 0, 4.76837158203125e-07 ;  /* 0x00000008ff007435 */ /* 0x000fc600000001ff */
[----:B0-----:R0:W3:Y:S07]  /*00d0*/  LDG.E R20, [R20.64+0x200] ;  /* 0x0002000414147981 */ /* 0x0010ee000c1e1900 */
[----:B------:R-:W-:-:S06]  /*00e0*/  IMAD.WIDE R4, R3, R0, c[0x0][0x180] ;  /* 0x0000600003047625 */ /* 0x000fcc00078e0200 */
[----:B------:R-:W-:-:S05]  /*00f0*/  IMAD.WIDE.U32 R16, R2, 0x20, R4 ;  /* 0x0000002002107825 */ /* 0x000fca00078e0004 */
[----:B------:R1:W4:Y:S04]  /*0100*/  LDG.E.128 R4, [R16.64] ;  /* 0x0000000410047981 */ /* 0x000328000c1e1d00 */
[----:B------:R1:W5:Y:S04]  /*0110*/  LDG.E.128 R8, [R16.64+0x10] ;  /* 0x0000100410087981 */ /* 0x000368000c1e1d00 */
[----:B------:R1:W3:Y:S04]  /*0120*/  LDG.E.128 R12, [R16.64+0x1000] ;  /* 0x00100004100c7981 */ /* 0x0002e8000c1e1d00 */
[----:B-1----:R-:W3:Y:S01]  /*0130*/  LDG.E.128 R16, [R16.64+0x1010] ;  /* 0x0010100410107981 */ /* 0x002ee2000c1e1d00 */
[----:B--2---:R-:W1:Y:S08]  /*0140*/  I2F.U8 R22, R28 ;  /* 0x0000001c00167306 */ /* 0x004e700000001000 */
[----:B------:R-:W2:Y:S08]  /*0150*/  I2F.U8 R23, R28.B1 ;  /* 0x1000001c00177306 */ /* 0x000eb00000001000 */
[----:B------:R-:W4:Y:S01]  /*0160*/  I2F.U8 R26, R28.B2 ;  /* 0x2000001c001a7306 */ /* 0x000f220000001000 */
[----:B-1----:R-:W-:-:S02]  /*0170*/  FMUL.FTZ R25, R22, 1 ;  /* 0x3f80000016197820 */ /* 0x002fc40000410000 */
[----:B--2---:R-:W-:-:S05]  /*0180*/  FMUL.FTZ R29, R23, 1 ;  /* 0x3f800000171d7820 */ /* 0x004fca0000410000 */
[----:B0-----:R-:W0:Y:S01]  /*0190*/  I2F.U8 R21, R28.B3 ;  /* 0x3000001c00157306 */ /* 0x001e220000001000 */
[----:B----4-:R-:W-:-:S07]  /*01a0*/  FMUL.FTZ R27, R26, 1 ;  /* 0x3f8000001a1b7820 */ /* 0x010fce0000410000 */
[----:B------:R-:W1:Y:S08]  /*01b0*/  F2F.F64.F32 R22, R29 ;  /* 0x0000001d00167310 */ /* 0x000e700000201800 */
[----:B------:R-:W2:Y:S08]  /*01c0*/  F2F.F64.F32 R24, R25 ;  /* 0x0000001900187310 */ /* 0x000eb00000201800 */
[----:B------:R-:W5:Y:S01]  /*01d0*/  F2F.F64.F32 R26, R27 ;  /* 0x0000001b001a7310 */ /* 0x000f620000201800 */
[----:B0-----:R-:W-:Y:S01]  /*01e0*/  FMUL.FTZ R21, R21, 1 ;  /* 0x3f80000015157820 */ /* 0x001fe20000410000 */
[----:B-1----:R0:W-:-:S04]  /*01f0*/  DMUL R6, R6, R22 ;  /* 0x0000001606067228 */ /* 0x0021c80000000000 */
[----:B--2---:R3:W1:Y:S02]  /*0200*/  DMUL R4, R4, R24 ;  /* 0x0000001804047228 */ /* 0x0046640000000000 */
[----:B0-----:R0:W2:Y:S02]  /*0210*/  F2F.F64.F32 R22, R21 ;  /* 0x0000001500167310 */ /* 0x0010a40000201800 */
[----:B-----5:R4:W-:-:S06]  /*0220*/  DMUL R8, R8, R26 ;  /* 0x0000001a08087228 */ /* 0x0209cc0000000000 */
[----:B---3--:R-:W3:Y:S08]  /*0230*/  I2F.U8 R24, R20 ;  /* 0x0000001400187306 */ /* 0x008ef00000001000 */
[----:B0-----:R-:W0:Y:S08]  /*0240*/  I2F.U8 R21, R20.B1 ;  /* 0x1000001400157306 */ /* 0x001e300000001000 */
[----:B------:R-:W5:Y:S08]  /*0250*/  I2F.U8 R25, R20.B3 ;  /* 0x3000001400197306 */ /* 0x000f700000001000 */
[----:B----4-:R-:W4:Y:S01]  /*0260*/  I2F.U8 R26, R20.B2 ;  /* 0x20000014001a7306 */ /* 0x010f220000001000 */
[----:B--2---:R0:W2:Y:S01]  /*0270*/  DMUL R10, R10, R22 ;  /* 0x000000160a0a7228 */ /* 0x0040a20000000000 */
[----:B---3--:R-:W-:-:S02]  /*0280*/  FMUL.FTZ R28, R24, 1 ;  /* 0x3f800000181c7820 */ /* 0x008fc40000410000 */
[----:B0-----:R-:W-:Y:S02]  /*0290*/  FMUL.FTZ R22, R21, 1 ;  /* 0x3f80000015167820 */ /* 0x001fe40000410000 */
[----:B-----5:R-:W-:Y:S02]  /*02a0*/  FMUL.FTZ R25, R25, 1 ;  /* 0x3f80000019197820 */ /* 0x020fe40000410000 */
[----:B------:R-:W0:Y:S01]  /*02b0*/  F2F.F64.F32 R28, R28 ;  /* 0x0000001c001c7310 */ /* 0x000e220000201800 */
[----:B----4-:R-:W-:-:S07]  /*02c0*/  FMUL.FTZ R26, R26, 1 ;  /* 0x3f8000001a1a7820 */ /* 0x010fce0000410000 */
[----:B------:R-:W3:Y:S08]  /*02d0*/  F2F.F64.F32 R22, R22 ;  /* 0x0000001600167310 */ /* 0x000ef00000201800 */
[----:B------:R-:W4:Y:S08]  /*02e0*/  F2F.F64.F32 R20, R26 ;  /* 0x0000001a00147310 */ /* 0x000f300000201800 */
[----:B------:R-:W5:Y:S01]  /*02f0*/  F2F.F64.F32 R24, R25 ;  /* 0x0000001900187310 */ /* 0x000f620000201800 */
[----:B0-----:R-:W0:-:S04]  /*0300*/  DMUL R12, R12, R28 ;  /* 0x0000001c0c0c7228 */ /* 0x001e080000000000 */
[----:B---3--:R-:W3:-:S04]  /*0310*/  DMUL R14, R14, R22 ;  /* 0x000000160e0e7228 */ /* 0x008ec80000000000 */
[----:B----4-:R4:W0:Y:S02]  /*0320*/  DMUL R16, R16, R20 ;  /* 0x0000001410107228 */ /* 0x0108240000000000 */
[----:B----4-:R-:W-:Y:S02]  /*0330*/  IMAD.WIDE.U32 R20, R3, R0, c[0x0][0x178] ;  /* 0x00005e0003147625 */ /* 0x010fe400078e0000 */
[----:B-----5:R-:W4:-:S04]  /*0340*/  DMUL R18, R18, R24 ;  /* 0x0000001812127228 */ /* 0x020f080000000000 */
[----:B------:R-:W-:Y:S01]  /*0350*/  IMAD.WIDE R20, R2, 0x20, R20 ;  /* 0x0000002002147825 */ /* 0x000fe200078e0214 */
[----:B-1----:R-:W-:-:S04]  /*0360*/  DMUL R4, R4, c[0x0][0x168] ;  /* 0x00005a0004047a28 */ /* 0x002fc80000000000 */
[----:B------:R-:W1:-:S04]  /*0370*/  DMUL R6, R6, c[0x0][0x168] ;  /* 0x00005a0006067a28 */ /* 0x000e480000000000 */
[----:B--2---:R-:W-:-:S04]  /*0380*/  DMUL R10, R10, c[0x0][0x168] ;  /* 0x00005a000a0a7a28 */ /* 0x004fc80000000000 */
[----:B------:R-:W2:-:S04]  /*0390*/  DMUL R8, R8, c[0x0][0x168] ;  /* 0x00005a0008087a28 */ /* 0x000e880000000000 */
[----:B0-----:R-:W-:-:S04]  /*03a0*/  DMUL R12, R12, c[0x0][0x168] ;  /* 0x00005a000c0c7a28 */ /* 0x001fc80000000000 */
[----:B---3--:R-:W0:-:S04]  /*03b0*/  DMUL R14, R14, c[0x0][0x168] ;  /* 0x00005a000e0e7a28 */ /* 0x008e080000000000 */
[----:B------:R-:W-:-:S04]  /*03c0*/  DMUL R16, R16, c[0x0][0x168] ;  /* 0x00005a0010107a28 */ /* 0x000fc80000000000 */
[----:B----4-:R-:W3:Y:S01]  /*03d0*/  DMUL R18, R18, c[0x0][0x168] ;  /* 0x00005a0012127a28 */ /* 0x010ee20000000000 */
[----:B-1----:R-:W-:Y:S04]  /*03e0*/  STG.E.128 [R20.64], R4 ;  /* 0x0000000414007986 */ /* 0x002fe8000c101d04 */
[----:B--2---:R-:W-:Y:S04]  /*03f0*/  STG.E.128 [R20.64+0x10], R8 ;  /* 0x0000100814007986 */ /* 0x004fe8000c101d04 */
[----:B0-----:R-:W-:Y:S04]  /*0400*/  STG.E.128 [R20.64+0x1000], R12 ;  /* 0x0010000c14007986 */ /* 0x001fe8000c101d04 */
[----:B---3--:R-:W-:Y:S01]  /*0410*/  STG.E.128 [R20.64+0x1010], R16 ;  /* 0x0010101014007986 */ /* 0x008fe2000c101d04 */
[----:B------:R-:W-:Y:S05]  /*0420*/  EXIT ;  /* 0x000000000000794d */ /* 0x000fea0003800000 */
.L_x_8050:
        /* <DEDUP_REMOVED lines=12> */
[----:B------:R-:W-:-:S11]  /*04f0*/  @!P3 IADD3 R8, P1, R10, c[0x0][0x188], RZ ;  /* 0x000062000a08ba10 */ /* 0x000fd60007f3e0ff */
[----:B------:R-:W-:Y:S02]  /*0500*/  @!P4 IADD3 R28, R3, R0, RZ ;  /* 0x00000000031cc210 */ /* 0x000fe40007ffe0ff */
[----:B------:R-:W-:Y:S01]  /*0510*/  @!P4 IADD3 R0, R0, 0x80, RZ ;  /* 0x000000800000c810 */ /* 0x000fe20007ffe0ff */
[----:B------:R-:W-:-:S03]  /*0520*/  @!P3 IMAD.X R9, RZ, RZ, c[0x0][0x18c], P1 ;  /* 0x00006300ff09b624 */ /* 0x000fc600008e06ff */
[----:B------:R-:W-:Y:S02]  /*0530*/  ISETP.GE.AND P2, PT, R0, R19, PT ;  /* 0x000000130000720c */ /* 0x000fe40003f46270 */
[----:B------:R1:W3:Y:S01]  /*0540*/  @!P3 LDG.E.U8 R27, [R8.64] ;  /* 0x00000004081bb981 */ /* 0x0002e2000c1e1100 */
[----:B------:R-:W-:-:S05]  /*0550*/  @!P4 IADD3 R12, P1, R28, c[0x0][0x188], RZ ;  /* 0x000062001c0cca10 */ /* 0x000fca0007f3e0ff */
[----:B------:R-:W-:-:S05]  /*0560*/  @!P4 IMAD.X R13, RZ, RZ, c[0x0][0x18c], P1 ;  /* 0x00006300ff0dc624 */ /* 0x000fca00008e06ff */
[----:B------:R-:W-:Y:S01]  /*0570*/  @!P2 IADD3 R24, R3, R0, RZ ;  /* 0x000000000318a210 */ /* 0x000fe20007ffe0ff */
[----:B------:R-:W4:Y:S01]  /*0580*/  @!P4 LDG.E.U8 R12, [R12.64] ;  /* 0x000000040c0cc981 */ /* 0x000f22000c1e1100 */
[----:B------:R-:W-:-:S04]  /*0590*/  @!P2 IADD3 R0, R0, 0x80, RZ ;  /* 0x000000800000a810 */ /* 0x000fc80007ffe0ff */
[----:B------:R-:W-:Y:S02]  /*05a0*/  ISETP.GE.AND P1, PT, R0, R19, PT ;  /* 0x000000130000720c */ /* 0x000fe40003f26270 */
[----:B------:R-:W-:Y:S02]  /*05b0*/  @!P2 IADD3 R22, P5, R24, c[0x0][0x188], RZ ;  /* 0x000062001816aa10 */ /* 0x000fe40007fbe0ff */
[----:B0-----:R-:W-:-:S03]  /*05c0*/  @!P0 MOV R4, 0x8 ;  /* 0x0000000800048802 */ /* 0x001fc60000000f00 */
[----:B------:R-:W-:-:S06]  /*05d0*/  @!P2 IMAD.X R23, RZ, RZ, c[0x0][0x18c], P5 ;  /* 0x00006300ff17a624 */ /* 0x000fcc00028e06ff */
[----:B------:R-:W-:Y:S01]  /*05e0*/  @!P1 IMAD.IADD R26, R3, 0x1, R0 ;  /* 0x00000001031a9824 */ /* 0x000fe200078e0200 */
[----:B------:R-:W-:Y:S01]  /*05f0*/  @!P4 MOV R29, 0x8 ;  /* 0x00000008001dc802 */ /* 0x000fe20000000f00 */
[----:B-1----:R-:W-:Y:S01]  /*0600*/  @!P0 IMAD.WIDE.U32 R8, R7, R4, c[0x0][0x180] ;  /* 0x0000600007088625 */ /* 0x002fe200078e0004 */
[----:B------:R0:W5:Y:S02]  /*0610*/  @!P2 LDG.E.U8 R22, [R22.64] ;  /* 0x000000041616a981 */ /* 0x000164000c1e1100 */
[----:B------:R-:W-:-:S04]  /*0620*/  @!P1 IADD3 R6, P5, R26, c[0x0][0x188], RZ ;  /* 0x000062001a069a10 */ /* 0x000fc80007fbe0ff */
[----:B------:R-:W-:-:S05]  /*0630*/  @!P1 IADD3.X R7, RZ, c[0x0][0x18c], RZ, P5, !PT ;  /* 0x00006300ff079a10 */ /* 0x000fca0002ffe4ff */
[----:B------:R1:W5:Y:S01]  /*0640*/  @!P1 LDG.E.U8 R18, [R6.64] ;  /* 0x0000000406129981 */ /* 0x000362000c1e1100 */
[----:B------:R-:W-:Y:S01]  /*0650*/  CS2R R4, SRZ ;  /* 0x0000000000047805 */ /* 0x000fe2000001ff00 */
[----:B------:R-:W-:Y:S02]  /*0660*/  @!P3 IMAD.MOV.U32 R11, RZ, RZ, 0x8 ;  /* 0x00000008ff0bb424 */ /* 0x000fe400078e00ff */
[----:B------:R-:W-:Y:S01]  /*0670*/  @!P4 IMAD.WIDE.U32 R28, R28, R29, c[0x0][0x180] ;  /* 0x000060001c1cc625 */ /* 0x000fe200078e001d */
[----:B------:R-:W-:-:S03]  /*0680*/  CS2R R16, SRZ ;  /* 0x0000000000107805 */ /* 0x000fc6000001ff00 */
[----:B------:R-:W-:Y:S01]  /*0690*/  @!P3 IMAD.WIDE.U32 R10, R10, R11, c[0x0][0x180] ;  /* 0x000060000a0ab625 */ /* 0x000fe200078e000b */
[----:B------:R0:W5:Y:S04]  /*06a0*/  @!P4 LDG.E.64 R4, [R28.64] ;  /* 0x000000041c04c981 */ /* 0x000168000c1e1b00 */
[----:B------:R0:W5:Y:S01]  /*06b0*/  @!P3 LDG.E.64 R16, [R10.64] ;  /* 0x000000040a10b981 */ /* 0x000162000c1e1b00 */
[----:B------:R-:W-:Y:S01]  /*06c0*/  CS2R R14, SRZ ;  /* 0x00000000000e7805 */ /* 0x000fe2000001ff00 */
[----:B------:R-:W-:Y:S01]  /*06d0*/  CS2R R20, SRZ ;  /* 0x0000000000147805 */ /* 0x000fe2000001ff00 */
[----:B------:R-:W-:-:S04]  /*06e0*/  @!P1 IADD3 R0, R0, 0x80, RZ ;  /* 0x0000008000009810 */ /* 0x000fc80007ffe0ff */
[----:B------:R4:W5:Y:S01]  /*06f0*/  @!P0 LDG.E.64 R14, [R8.64] ;  /* 0x00000004080e8981 */ /* 0x000962000c1e1b00 */
[----:B-1----:R-:W-:Y:S01]  /*0700*/  CS2R R6, SRZ ;  /* 0x0000000000067805 */ /* 0x002fe2000001ff00 */
[----:B0-----:R-:W-:Y:S01]  /*0710*/  @!P2 IMAD.MOV.U32 R11, RZ, RZ, 0x8 ;  /* 0x00000008ff0ba424 */ /* 0x001fe200078e00ff */
[----:B--2---:R-:W-:Y:S08]  /*0720*/  @!P0 I2F.U16 R25, R25 ;  /* 0x0000001900198306 */ /* 0x004ff00000101000 */
[----:B---3--:R-:W0:Y:S08]  /*0730*/  @!P3 I2F.U16 R27, R27 ;  /* 0x0000001b001bb306 */ /* 0x008e300000101000 */
[----:B----4-:R1:W2:Y:S01]  /*0740*/  @!P4 I2F.U16 R8, R12 ;  /* 0x0000000c0008c306 */ /* 0x0102a20000101000 */
[----:B0-----:R-:W-:-:S07]  /*0750*/  @!P3 FMUL.FTZ R10, R27, 1 ;  /* 0x3f8000001b0ab820 */ /* 0x001fce0000410000 */
[----:B------:R-:W-:Y:S01]  /*0760*/  @!P3 F2F.F64.F32 R20, R10 ;  /* 0x0000000a0014b310 */ /* 0x000fe20000201800 */
[----:B------:R-:W-:Y:S01]  /*0770*/  ISETP.GE.AND P3, PT, R0, R19, PT ;  /* 0x000000130000720c */ /* 0x000fe20003f66270 */
[----:B-1----:R-:W-:Y:S01]  /*0780*/  CS2R R12, SRZ ;  /* 0x00000000000c7805 */ /* 0x002fe2000001ff00 */
[----:B------:R-:W-:Y:S02]  /*0790*/  @!P0 FMUL.FTZ R23, R25, 1 ;  /* 0x3f80000019178820 */ /* 0x000fe40000410000 */
[----:B--2---:R-:W-:-:S03]  /*07a0*/  @!P4 FMUL.FTZ R28, R8, 1 ;  /* 0x3f800000081cc820 */ /* 0x004fc60000410000 */
[----:B------:R0:W-:Y:S08]  /*07b0*/  @!P0 F2F.F64.F32 R12, R23 ;  /* 0x00000017000c8310 */ /* 0x0001f00000201800 */
[----:B------:R-:W1:Y:S01]  /*07c0*/  @!P4 F2F.F64.F32 R6, R28 ;  /* 0x0000001c0006c310 */ /* 0x000e620000201800 */
[----:B0-----:R-:W-:Y:S01]  /*07d0*/  @!P3 IMAD.IADD R23, R3, 0x1, R0 ;  /* 0x000000010317b824 */ /* 0x001fe200078e0200 */
[----:B------:R-:W-:-:S04]  /*07e0*/  @!P3 IADD3 R0, R0, 0x80, RZ ;  /* 0x000000800000b810 */ /* 0x000fc80007ffe0ff */
[----:B------:R-:W-:Y:S02]  /*07f0*/  ISETP.GE.AND P4, PT, R0, R19, PT ;  /* 0x000000130000720c */ /* 0x000fe40003f86270 */
[----:B-----5:R-:W0:Y:S01]  /*0800*/  @!P1 I2F.U16 R18, R18 ;  /* 0x0000001200129306 */ /* 0x020e220000101000 */
[----:B------:R-:W-:Y:S01]  /*0810*/  @!P1 MOV R27, 0x8 ;  /* 0x00000008001b9802 */ /* 0x000fe20000000f00 */
[----:B------:R-:W-:-:S06]  /*0820*/  @!P2 IMAD.WIDE.U32 R24, R24, R11, c[0x0][0x180] ;  /* 0x000060001818a625 */ /* 0x000fcc00078e000b */
[----:B------:R-:W2:Y:S01]  /*0830*/  @!P2 I2F.U16 R22, R22 ;  /* 0x000000160016a306 */ /* 0x000ea20000101000 */
[----:B------:R-:W-:Y:S01]  /*0840*/  CS2R R10, SRZ ;  /* 0x00000000000a7805 */ /* 0x000fe2000001ff00 */
[----:B------:R-:W-:Y:S01]  /*0850*/  @!P1 IMAD.WIDE.U32 R26, R26, R27, c[0x0][0x180] ;  /* 0x000060001a1a9625 */ /* 0x000fe200078e001b */
[----:B------:R-:W-:Y:S01]  /*0860*/  CS2R R8, SRZ ;  /* 0x0000000000087805 */ /* 0x000fe2000001ff00 */
[----:B-1----:R1:W-:Y:S01]  /*0870*/  DMUL R4, R6, R4 ;  /* 0x0000000406047228 */ /* 0x0023e20000000000 */
[----:B------:R-:W-:Y:S01]  /*0880*/  @!P3 MOV R29, 0x8 ;  /* 0x00000008001db802 */ /* 0x000fe20000000f00 */
[----:B-1----:R-:W-:Y:S01]  /*0890*/  CS2R R6, SRZ ;  /* 0x0000000000067805 */ /* 0x002fe2000001ff00 */
[----:B------:R1:W3:Y:S01]  /*08a0*/  @!P1 LDG.E.64 R10, [R26.64] ;  /* 0x000000041a0a9981 */ /* 0x0002e2000c1e1b00 */
[----:B------:R-:W-:Y:S01]  /*08b0*/  @!P4 IADD3 R28, R3, R0, RZ ;  /* 0x00000000031cc210 */ /* 0x000fe20007ffe0ff */
[----:B0-----:R-:W-:Y:S01]  /*08c0*/  @!P1 FMUL.FTZ R18, R18, 1 ;  /* 0x3f80000012129820 */ /* 0x001fe20000410000 */
[----:B------:R0:W-:Y:S01]  /*08d0*/  DMUL R16, R20, R16 ;  /* 0x0000001014107228 */ /* 0x0001e20000000000 */
[----:B------:R4:W5:Y:S01]  /*08e0*/  @!P2 LDG.E.64 R8, [R24.64] ;  /* 0x000000041808a981 */ /* 0x000962000c1e1b00 */
[----:B0-----:R-:W-:Y:S01]  /*08f0*/  CS2R R20, SRZ ;  /* 0x0000000000147805 */ /* 0x001fe2000001ff00 */
[----:B------:R-:W-:Y:S01]  /*0900*/  @!P1 F2F.F64.F32 R6, R18 ;  /* 0x0000001200069310 */ /* 0x000fe20000201800 */
[----:B-1----:R-:W-:-:S02]  /*0910*/  @!P4 IMAD.MOV.U32 R27, RZ, RZ, 0x8 ;  /* 0x00000008ff1bc424 */ /* 0x002fc400078e00ff */
[----:B----4-:R-:W-:-:S04]  /*0920*/  @!P3 IMAD.WIDE.U32 R24, R23, R29, c[0x0][0x180] ;  /* 0x000060001718b625 */ /* 0x010fc800078e001d */
[----:B--2---:R-:W-:Y:S02]  /*0930*/  @!P2 FMUL.FTZ R29, R22, 1 ;  /* 0x3f800000161da820 */ /* 0x004fe40000410000 */
[C---:B------:R-:W-:Y:S01]  /*0940*/  @!P4 IMAD.WIDE.U32 R26, R28.reuse, R27, c[0x0][0x180] ;  /* 0x000060001c1ac625 */ /* 0x040fe200078e001b */
[----:B------:R-:W-:Y:S01]  /*0950*/  @!P4 IADD3 R28, P1, R28, c[0x0][0x188], RZ ;  /* 0x000062001c1cca10 */ /* 0x000fe20007f3e0ff */
[----:B------:R0:W5:Y:S03]  /*0960*/  @!P2 F2F.F64.F32 R20, R29 ;  /* 0x0000001d0014a310 */ /* 0x0001660000201800 */
[----:B0-----:R-:W-:-:S05]  /*0970*/  @!P4 IADD3.X R29, RZ, c[0x0][0x18c], RZ, P1, !PT ;  /* 0x00006300ff1dca10 */ /* 0x001fca0000ffe4ff */
[----:B------:R0:W2:Y:S01]  /*0980*/  @!P4 LDG.E.U8 R28, [R28.64] ;  /* 0x000000041c1cc981 */ /* 0x0000a2000c1e1100 */
[----:B------:R-:W-:Y:S01]  /*0990*/  @!P4 IADD3 R0, R0, 0x80, RZ ;  /* 0x000000800000c810 */ /* 0x000fe20007ffe0ff */
[----:B------:R1:W4:-:S03]  /*09a0*/  DMUL R12, R12, R14 ;  /* 0x0000000e0c0c7228 */ /* 0x0003060000000000 */
[----:B------:R-:W-:Y:S01]  /*09b0*/  ISETP.GE.AND P1, PT, R0, R19, PT ;  /* 0x000000130000720c */ /* 0x000fe20003f26270 */
[----:B-1----:R-:W-:Y:S01]  /*09c0*/  CS2R R14, SRZ ;  /* 0x00000000000e7805 */ /* 0x002fe2000001ff00 */
[----:B------:R-:W-:-:S05]  /*09d0*/  @!P3 IADD3 R22, P5, R23, c[0x0][0x188], RZ ;  /* 0x000062001716ba10 */ /* 0x000fca0007fbe0ff */
[----:B------:R1:W3:Y:S01]  /*09e0*/  @!P3 LDG.E.64 R14, [R24.64] ;  /* 0x00000004180eb981 */ /* 0x0002e2000c1e1b00 */
[----:B------:R-:W-:-:S05]  /*09f0*/  @!P3 IMAD.X R23, RZ, RZ, c[0x0][0x18c], P5 ;  /* 0x00006300ff17b624 */ /* 0x000fca00028e06ff */
[----:B0-----:R-:W-:Y:S01]  /*0a00*/  @!P1 MOV R29, 0x8 ;  /* 0x00000008001d9802 */ /* 0x001fe20000000f00 */
[----:B------:R-:W-:Y:S01]  /*0a10*/  @!P1 IMAD.IADD R0, R3, 0x1, R0 ;  /* 0x0000000103009824 */ /* 0x000fe200078e0200 */
[----:B------:R-:W3:Y:S01]  /*0a20*/  @!P3 LDG.E.U8 R22, [R22.64] ;  /* 0x000000041616b981 */ /* 0x000ee2000c1e1100 */
[----:B-1----:R-:W-:-:S06]  /*0a30*/  CS2R R24, SRZ ;  /* 0x0000000000187805 */ /* 0x002fcc000001ff00 */
[----:B------:R0:W3:Y:S02]  /*0a40*/  @!P4 LDG.E.64 R24, [R26.64] ;  /* 0x000000041a18c981 */ /* 0x0000e4000c1e1b00 */
[----:B0-----:R-:W-:Y:S01]  /*0a50*/  CS2R R26, SRZ ;  /* 0x00000000001a7805 */ /* 0x001fe2000001ff00 */
[----:B--2---:R0:W-:Y:S02]  /*0a60*/  @!P4 I2F.U16 R18, R28 ;  /* 0x0000001c0012c306 */ /* 0x0041e40000101000 */
[----:B0-----:R-:W-:-:S05]  /*0a70*/  @!P1 IMAD.WIDE.U32 R28, R0, R29, c[0x0][0x180] ;  /* 0x00006000001c9625 */ /* 0x001fca00078e001d */
[----:B------:R0:W2:Y:S02]  /*0a80*/  @!P1 LDG.E.64 R26, [R28.64] ;  /* 0x000000041c1a9981 */ /* 0x0000a4000c1e1b00 */
[----:B0-----:R-:W-:-:S05]  /*0a90*/  @!P1 IADD3 R28, P2, R0, c[0x0][0x188], RZ ;  /* 0x00006200001c9a10 */ /* 0x001fca0007f5e0ff */
[----:B------:R-:W-:-:S05]  /*0aa0*/  @!P1 IMAD.X R29, RZ, RZ, c[0x0][0x18c], P2 ;  /* 0x00006300ff1d9624 */ /* 0x000fca00010e06ff */
[----:B------:R-:W2:Y:S01]  /*0ab0*/  @!P1 LDG.E.U8 R0, [R28.64] ;  /* 0x000000041c009981 */ /* 0x000ea2000c1e1100 */
[----:B---3--:R-:W0:Y:S01]  /*0ac0*/  @!P3 I2F.U16 R22, R22 ;  /* 0x000000160016b306 */ /* 0x008e220000101000 */
[----:B-----5:R1:W-:Y:S02]  /*0ad0*/  DMUL R20, R20, R8 ;  /* 0x0000000814147228 */ /* 0x0203e40000000000 */
[----:B-1----:R-:W-:Y:S02]  /*0ae0*/  CS2R R8, SRZ ;  /* 0x0000000000087805 */ /* 0x002fe4000001ff00 */
[----:B------:R1:W-:Y:S01]  /*0af0*/  DMUL R6, R6, R10 ;  /* 0x0000000a06067228 */ /* 0x0003e20000000000 */
[----:B0-----:R-:W-:-:S04]  /*0b00*/  @!P3 FMUL.FTZ R23, R22, 1 ;  /* 0x3f8000001617b820 */ /* 0x001fc80000410000 */
[----:B------:R0:W3:Y:S01]  /*0b10*/  @!P3 F2F.F64.F32 R8, R23 ;  /* 0x000000170008b310 */ /* 0x0000e20000201800 */
[----:B-1----:R-:W-:Y:S01]  /*0b20*/  CS2R R10, SRZ ;  /* 0x00000000000a7805 */ /* 0x002fe2000001ff00 */
[----:B------:R-:W-:Y:S01]  /*0b30*/  @!P4 FMUL.FTZ R18, R18, 1 ;  /* 0x3f8000001212c820 */ /* 0x000fe20000410000 */
[----:B0-----:R-:W-:-:S05]  /*0b40*/  CS2R R22, SRZ ;  /* 0x0000000000167805 */ /* 0x001fca000001ff00 */
[----:B------:R-:W0:Y:S01]  /*0b50*/  @!P4 F2F.F64.F32 R10, R18 ;  /* 0x00000012000ac310 */ /* 0x000e220000201800 */
[----:B----4-:R-:W1:-:S04]  /*0b60*/  DMUL R12, R12, c[0x0][0x168] ;  /* 0x00005a000c0c7a28 */ /* 0x010e480000000000 */
[----:B---3--:R3:W4:Y:S02]  /*0b70*/  DMUL R8, R8, R14 ;  /* 0x0000000e08087228 */ /* 0x0087240000000000 */
[----:B---3--:R-:W-:Y:S01]  /*0b80*/  @!P0 IADD3 R14, R3, R2, RZ ;  /* 0x00000002030e8210 */ /* 0x008fe20007ffe0ff */
        /* <DEDUP_REMOVED lines=8> */
[----:B----4-:R-:W-:-:S04]  /*0c10*/  DMUL R8, R8, c[0x0][0x168] ;  /* 0x00005a0008087a28 */ /* 0x010fc80000000000 */
[----:B0-----:R-:W-:Y:S01]  /*0c20*/  DMUL R10, R10, c[0x0][0x168] ;  /* 0x00005a000a0a7a28 */ /* 0x001fe20000000000 */
[----:B--2---:R-:W0:Y:S02]  /*0c30*/  @!P1 I2F.U16 R0, R0 ;  /* 0x0000000000009306 */ /* 0x004e240000101000 */
        /* <DEDUP_REMOVED lines=22> */
.L_x_8053:
[----:B-1----:R-:W-:-:S13]  /*0da0*/  ISETP.GE.AND P0, PT, R2, R19, PT ;  /* 0x000000130200720c */ /* 0x002fda0003f06270 */
[----:B------:R-:W-:Y:S05]  /*0db0*/  @P0 BRA `(.L_x_8055) ;  /* 0x000000c000000947 */ /* 0x000fea0003800000 */
[----:B------:R-:W-:Y:S01]  /*0dc0*/  MOV R5, 0x8 ;  /* 0x0000000800057802 */ /* 0x000fe20000000f00 */
[----:B------:R-:W-:Y:S01]  /*0dd0*/  IMAD.IADD R4, R3, 0x1, R2 ;  /* 0x0000000103047824 */ /* 0x000fe200078e0202 */
[----:B------:R-:W-:-:S03]  /*0de0*/  IADD3 R2, R2, 0x80, RZ ;  /* 0x0000008002027810 */ /* 0x000fc60007ffe0ff */
[----:B------:R-:W-:-:S05]  /*0df0*/  IMAD.WIDE.U32 R4, R4, R5, c[0x0][0x178] ;  /* 0x00005e0004047625 */ /* 0x000fca00078e0005 */
[----:B------:R1:W-:Y:S02]  /*0e00*/  STG.E.64 [R4.64], R20 ;  /* 0x0000001404007986 */ /* 0x0003e4000c101b04 */
.L_x_8054:
[----:B------:R-:W-:-:S13]  /*0e10*/  ISETP.GE.AND P0, PT, R2, R19, PT ;  /* 0x000000130200720c */ /* 0x000fda0003f06270 */
[----:B------:R-:W-:Y:S05]  /*0e20*/  @P0 BRA `(.L_x_8056) ;  /* 0x000000d000000947 */ /* 0x000fea0003800000 */
[----:B-1----:R-:W-:Y:S01]  /*0e30*/  HFMA2.MMA R5, -RZ, RZ, 0, 4.76837158203125e-07 ;  /* 0x00000008ff057435 */ /* 0x002fe200000001ff */
[----:B------:R-:W-:Y:S01]  /*0e40*/  IMAD.IADD R4, R3, 0x1, R2 ;  /* 0x0000000103047824 */ /* 0x000fe200078e0202 */
[----:B------:R-:W-:-:S08]  /*0e50*/  IADD3 R2, R2, 0x80, RZ ;  /* 0x0000008002027810 */ /* 0x000fd00007ffe0ff */
[----:B------:R-:W-:-:S05]  /*0e60*/  IMAD.WIDE.U32 R4, R4, R5, c[0x0][0x178] ;  /* 0x00005e0004047625 */ /* 0x000fca00078e0005 */
[----:B------:R1:W-:Y:S02]  /*0e70*/  STG.E.64 [R4.64], R6 ;  /* 0x0000000604007986 */ /* 0x0003e4000c101b04 */
.L_x_8055:
        /* <DEDUP_REMOVED lines=8> */
.L_x_8056:
[----:B------:R-:W-:Y:S05]  /*0f00*/  BSYNC B1 ;  /* 0x0000000000017941 */ /* 0x000fea0003800000 */
.L_x_8052:
[----:B------:R-:W-:-:S13]  /*0f10*/  ISETP.GE.AND P0, PT, R2, R19, PT ;  /* 0x000000130200720c */ /* 0x000fda0003f06270 */
[----:B-1----:R-:W-:Y:S01]  /*0f20*/  @!P0 MOV R5, 0x8 ;  /* 0x0000000800058802 */ /* 0x002fe20000000f00 */
[----:B------:R-:W-:Y:S01]  /*0f30*/  @!P0 IMAD.IADD R4, R3, 0x1, R2 ;  /* 0x0000000103048824 */ /* 0x000fe200078e0202 */
[----:B------:R-:W-:-:S03]  /*0f40*/  @!P0 IADD3 R2, R2, 0x80, RZ ;  /* 0x0000008002028810 */ /* 0x000fc60007ffe0ff */
[----:B------:R-:W-:-:S05]  /*0f50*/  @!P0 IMAD.WIDE.U32 R4, R4, R5, c[0x0][0x178] ;  /* 0x00005e0004048625 */ /* 0x000fca00078e0005 */
[----:B------:R1:W-:Y:S02]  /*0f60*/  @!P0 STG.E.64 [R4.64], R10 ;  /* 0x0000000a04008986 */ /* 0x0003e4000c101b04 */
.L_x_8057:
[----:B------:R-:W-:Y:S05]  /*0f70*/  BSYNC B0 ;  /* 0x0000000000007941 */ /* 0x000fea0003800000 */
.L_x_8051:
[----:B------:R-:W-:Y:S01]  /*0f80*/  WARPSYNC 0xffffffff ;  /* 0xffffffff00007948 */ /* 0x000fe20003800000 */
[----:B------:R-:W-:-:S13]  /*0f90*/  ISETP.GE.AND P0, PT, R2, R19, PT ;  /* 0x000000130200720c */ /* 0x000fda0003f06270 */
[----:B------:R-:W-:Y:S05]  /*0fa0*/  @P0 EXIT ;  /* 0x000000000000094d */ /* 0x000fea0003800000 */
[----:B------:R-:W-:Y:S01]  /*0fb0*/  IMAD.IADD R2, R3, 0x1, R2 ;  /* 0x0000000103027824 */ /* 0x000fe200078e0202 */
[----:B------:R-:W-:-:S10]  /*0fc0*/  HFMA2.MMA R3, -RZ, RZ, 0, 4.76837158203125e-07 ;  /* 0x00000008ff037435 */ /* 0x000fd400000001ff */
[----:B------:R-:W-:-:S05]  /*0fd0*/  IMAD.WIDE.U32 R2, R2, R3, c[0x0][0x178] ;  /* 0x00005e0002027625 */ /* 0x000fca00078e0003 */
[----:B0-----:R-:W-:Y:S01]  /*0fe0*/  STG.E.64 [R2.64], R22 ;  /* 0x0000001602007986 */ /* 0x001fe2000c101b04 */
[----:B------:R-:W-:Y:S05]  /*0ff0*/  EXIT ;  /* 0x000000000000794d */ /* 0x000fea0003800000 */
.L_x_8058:
        /* <DEDUP_REMOVED lines=16> */
.L_x_11590:


//--------------------- .text._ZN2at6native29vectorized_elementwise_kernelILi8EZNS0_43_GLOBAL__N__7cc8d1ed_10_Dropout_cu_0e96ed3819masked_scale_kernelIhddEEvRNS_6TensorERKS4_S7_T1_EUldhE_St5arrayIPcLm3EEEEviT0_S8_ --------------------------
	.section	.text._ZN2at6native29vectorized_elementwise_kernelILi8EZNS0_43_GLOBAL__N__7cc8d1ed_10_Dropout_cu_0e96ed3819masked_scale_kernelIhddEEvRNS_6TensorERKS4_S7_T1_EUldhE_St5arrayIPcLm3EEEEviT0_S8_,"ax",@progbits
	.sectioninfo	@"SHI_REGISTERS=4"
	.align	128
        .global         _ZN2at6native29vectorized_elementwise_kernelILi8EZNS0_43_GLOBAL__N__7cc8d1ed_10_Dropout_cu_0e96ed3819masked_scale_kernelIhddEEvRNS_6TensorERKS4_S7_T1_EUldhE_St5arrayIPcLm3EEEEviT0_S8_
        .type           _ZN2at6native29vectorized_elementwise_kernelILi8EZNS0_43_GLOBAL__N__7cc8d1ed_10_Dropout_cu_0e96ed3819masked_scale_kernelIhddEEvRNS_6TensorERKS4_S7_T1_EUldhE_St5arrayIPcLm3EEEEviT0_S8_,@function
        .size           _ZN2at6native29vectorized_elementwise_kernelILi8EZNS0_43_GLOBAL__N__7cc8d1ed_10_Dropout_cu_0e96ed3819masked_scale_kernelIhddEEvRNS_6TensorERKS4_S7_T1_EUldhE_St5arrayIPcLm3EEEEviT0_S8_,(.L_x_11591 - _ZN2at6native29vectorized_elementwise_kernelILi8EZNS0_43_GLOBAL__N__7cc8d1ed_10_Dropout_cu_0e96ed3819masked_scale_kernelIhddEEvRNS_6TensorERKS4_S7_T1_EUldhE_St5arrayIPcLm3EEEEviT0_S8_)
        .other          _ZN2at6native29vectorized_elementwise_kernelILi8EZNS0_43_GLOBAL__N__7cc8d1ed_10_Dropout_cu_0e96ed3819masked_scale_kernelIhddEEvRNS_6TensorERKS4_S7_T1_EUldhE_St5arrayIPcLm3EEEEviT0_S8_,@"STO_CUDA_ENTRY STV_DEFAULT"
_ZN2at6native29vectorized_elementwise_kernelILi8EZNS0_43_GLOBAL__N__7cc8d1ed_10_Dropout_cu_0e96ed3819masked_scale_kernelIhddEEvRNS_6TensorERKS4_S7_T1_EUldhE_St5arrayIPcLm3EEEEviT0_S8_:
.text._ZN2at6native29vectorized_elementwise_kernelILi8EZNS0_43_GLOBAL__N__7cc8d1ed_10_Dropout_cu_0e96ed3819masked_scale_kernelIhddEEvRNS_6TensorERKS4_S7_T1_EUldhE_St5arrayIPcLm3EEEEviT0_S8_:
[----:B------:R-:W-:Y:S02]  /*0000*/  MOV R1, c[0x0][0x28] ;  /* 0x00000a0000017a02 */ /* 0x000fe40000000f00 */
[----:B------:R-:W-:Y:S05]  /*0010*/  EXIT ;  /* 0x000000000000794d */ /* 0x000fea0003800000 */
.L_x_8059:
        /* <DEDUP_REMOVED lines=14> */
.L_x_11591:


//--------------------- .text._ZN2at6native18elementwise_kernelILi128ELi4EZNS0_15gpu_kernel_implIZNS0_43_GLOBAL__N__7cc8d1ed_10_Dropout_cu_0e96ed3819masked_scale_kernelIbN3c108BFloat16EfEEvRNS_6TensorERKS7_SA_T1_EUlS6_bE_EEvRNS_18TensorIteratorBaseERKT_EUliE_EEviSB_ --------------------------
	.section	.text._ZN2at6native18elementwise_kernelILi128ELi4EZNS0_15gpu_kernel_implIZNS0_43_GLOBAL__N__7cc8d1ed_10_Dropout_cu_0e96ed3819masked_scale_kernelIbN3c108BFloat16EfEEvRNS_6TensorERKS7_SA_T1_EUlS6_bE_EEvRNS_18TensorIteratorBaseERKT_EUliE_EEviSB_,"ax",@progbits
	.sectioninfo	@"SHI_REGISTERS=26"
	.align	128
        .global         _ZN2at6native18elementwise_kernelILi128ELi4EZNS0_15gpu_kernel_implIZNS0_43_GLOBAL__N__7cc8d1ed_10_Dropout_cu_0e96ed3819masked_scale_kernelIbN3c108BFloat16EfEEvRNS_6TensorERKS7_SA_T1_EUlS6_bE_EEvRNS_18TensorIteratorBaseERKT_EUliE_EEviSB_
        .type           _ZN2at6native18elementwise_kernelILi128ELi4EZNS0_15gpu_kernel_implIZNS0_43_GLOBAL__N__7cc8d1ed_10_Dropout_cu_0e96ed3819masked_scale_kernelIbN3c108BFloat16EfEEvRNS_6TensorERKS7_SA_T1_EUlS6_bE_EEvRNS_18TensorIteratorBaseERKT_EUliE_EEviSB_,@function
        .size           _ZN2at6native18elementwise_kernelILi128ELi4EZNS0_15gpu_kernel_implIZNS0_43_GLOBAL__N__7cc8d1ed_10_Dropout_cu_0e96ed3819masked_scale_kernelIbN3c108BFloat16EfEEvRNS_6TensorERKS7_SA_T1_EUlS6_bE_EEvRNS_18TensorIteratorBaseERKT_EUliE_EEviSB_,(.L_x_11592 - _ZN2at6native18elementwise_kernelILi128ELi4EZNS0_15gpu_kernel_implIZNS0_43_GLOBAL__N__7cc8d1ed_10_Dropout_cu_0e96ed3819masked_scale_kernelIbN3c108BFloat16EfEEvRNS_6TensorERKS7_SA_T1_EUlS6_bE_EEvRNS_18TensorIteratorBaseERKT_EUliE_EEviSB_)
        .other          _ZN2at6native18elementwise_kernelILi128ELi4EZNS0_15gpu_kernel_implIZNS0_43_GLOBAL__N__7cc8d1ed_10_Dropout_cu_0e96ed3819masked_scale_kernelIbN3c108BFloat16EfEEvRNS_6TensorERKS7_SA_T1_EUlS6_bE_EEvRNS_18TensorIteratorBaseERKT_EUliE_EEviSB_,@"STO_CUDA_ENTRY STV_DEFAULT"
_ZN2at6native18elementwise_kernelILi128ELi4EZNS0_15gpu_kernel_implIZNS0_43_GLOBAL__N__7cc8d1ed_10_Dropout_cu_0e96ed3819masked_scale_kernelIbN3c108BFloat16EfEEvRNS_6TensorERKS7_SA_T1_EUlS6_bE_EEvRNS_18TensorIteratorBaseERKT_EUliE_EEviSB_:
.text._ZN2at6native18elementwise_kernelILi128ELi4EZNS0_15gpu_kernel_implIZNS0_43_GLOBAL__N__7cc8d1ed_10_Dropout_cu_0e96ed3819masked_scale_kernelIbN3c108BFloat16EfEEvRNS_6TensorERKS7_SA_T1_EUlS6_bE_EEvRNS_18TensorIteratorBaseERKT_EUliE_EEviSB_:
        /* <DEDUP_REMOVED lines=263> */
.L_x_8062:
        /* <DEDUP_REMOVED lines=21> */
.L_x_8066:
[----:B------:R-:W2:Y:S02]  /*11c0*/  LDG.E.U8 R2, [R2.64] ;  /* 0x0000002402027981 */ /* 0x000ea4000c1e1100 */
[----:B--2---:R-:W0:Y:S02]  /*11d0*/  I2F.U16 R0, R2 ;  /* 0x0000000200007306 */ /* 0x004e240000101000 */
[----:B0-----:R-:W-:-:S04]  /*11e0*/  F2FP.BF16.PACK_AB R0, RZ, R0 ;  /* 0x00000000ff00723e */ /* 0x001fc800000010ff */
[----:B------:R-:W-:Y:S01]  /*11f0*/  PRMT R23, R0, 0x7610, R23 ;  /* 0x0000761000177816 */ /* 0x000fe20000000017 */
[----:B------:R-:W-:Y:S05]  /*1200*/  BRA `(.L_x_8068) ;  /* 0x00000f0000007947 */ /* 0x000fea0003800000 */
.L_x_8065:
        /* <DEDUP_REMOVED lines=11> */
.L_x_8070:
[----:B------:R-:W2:Y:S02]  /*12c0*/  LDG.E R2, [R2.64] ;  /* 0x0000002402027981 */ /* 0x000ea4000c1e1900 */
[----:B--2---:R-:W0:Y:S02]  /*12d0*/  I2F R0, R2 ;  /* 0x0000000200007306 */ /* 0x004e240000201400 */
[----:B0-----:R-:W-:-:S04]  /*12e0*/  F2FP.BF16.PACK_AB R0, RZ, R0 ;  /* 0x00000000ff00723e */ /* 0x001fc800000010ff */
[----:B------:R-:W-:Y:S01]  /*12f0*/  PRMT R23, R0, 0x7610, R23 ;  /* 0x0000761000177816 */ /* 0x000fe20000000017 */
[----:B------:R-:W-:Y:S05]  /*1300*/  BRA `(.L_x_8068) ;  /* 0x00000e0000007947 */ /* 0x000fea0003800000 */
.L_x_8069:
[----:B------:R-:W2:Y:S02]  /*1310*/  LDG.E.U16 R2, [R2.64] ;  /* 0x0000002402027981 */ /* 0x000ea4000c1e1500 */
[----:B--2---:R-:W0:Y:S02]  /*1320*/  I2F.S16 R0, R2 ;  /* 0x0000000200007306 */ /* 0x004e240000101400 */
[----:B0-----:R-:W-:-:S04]  /*1330*/  F2FP.BF16.PACK_AB R0, RZ, R0 ;  /* 0x00000000ff00723e */ /* 0x001fc800000010ff */
[----:B------:R-:W-:Y:S01]  /*1340*/  PRMT R23, R0, 0x7610, R23 ;  /* 0x0000761000177816 */ /* 0x000fe20000000017 */
[----:B------:R-:W-:Y:S05]  /*1350*/  BRA `(.L_x_8068) ;  /* 0x00000db000007947 */ /* 0x000fea0003800000 */
.L_x_8064:
        /* <DEDUP_REMOVED lines=9> */
.L_x_8072:
[----:B------:R-:W2:Y:S02]  /*13f0*/  LDG.E.U16 R0, [R2.64] ;  /* 0x0000002402007981 */ /* 0x000ea4000c1e1500 */
[----:B--2---:R-:W-:-:S05]  /*1400*/  HADD2.F32 R0, -RZ, R0.H0_H0 ;  /* 0x20000000ff007230 */ /* 0x004fca0000004100 */
[----:B------:R-:W-:-:S04]  /*1410*/  F2FP.BF16.PACK_AB R0, RZ, R0 ;  /* 0x00000000ff00723e */ /* 0x000fc800000010ff */
[----:B------:R-:W-:Y:S01]  /*1420*/  PRMT R23, R0, 0x7610, R23 ;  /* 0x0000761000177816 */ /* 0x000fe20000000017 */
[----:B------:R-:W-:Y:S05]  /*1430*/  BRA `(.L_x_8068) ;  /* 0x00000cd000007947 */ /* 0x000fea0003800000 */
.L_x_8071:
        /* <DEDUP_REMOVED lines=9> */
.L_x_8074:
[----:B------:R-:W2:Y:S02]  /*14d0*/  LDG.E.U16 R2, [R2.64] ;  /* 0x0000002402027981 */ /* 0x000ea4000c1e1500 */
[----:B--2---:R-:W-:-:S05]  /*14e0*/  HADD2.F32 R0, -RZ, R2.H0_H0 ;  /* 0x20000002ff007230 */ /* 0x004fca0000004100 */
[----:B------:R-:W-:-:S04]  /*14f0*/  F2FP.BF16.PACK_AB R0, RZ, R0 ;  /* 0x00000000ff00723e */ /* 0x000fc800000010ff */
[----:B------:R-:W-:Y:S01]  /*1500*/  PRMT R23, R0, 0x7610, R23 ;  /* 0x0000761000177816 */ /* 0x000fe20000000017 */
[----:B------:R-:W-:Y:S05]  /*1510*/  BRA `(.L_x_8068) ;  /* 0x00000bf000007947 */ /* 0x000fea0003800000 */
.L_x_8073:
[----:B------:R-:W2:Y:S02]  /*1520*/  LDG.E.64 R2, [R2.64] ;  /* 0x0000002402027981 */ /* 0x000ea4000c1e1b00 */
[----:B--2---:R-:W0:Y:S01]  /*1530*/  F2F.F32.F64 R0, R2 ;  /* 0x0000000200007310 */ /* 0x004e220000301000 */
[----:B------:R-:W0:-:S14]  /*1540*/  DSETP.GEU.AND P0, PT, |R2|, c[0x2][0x0], PT ;  /* 0x008000000200762a */ /* 0x000e1c0003f0e200 */
[----:B0-----:R-:W-:-:S05]  /*1550*/  @!P0 FMUL R0, R0, 1.175494350822287508e-38 ;  /* 0x0080000000008820 */ /* 0x001fca0000400000 */
[----:B------:R-:W-:-:S04]  /*1560*/  F2FP.BF16.PACK_AB R0, RZ, R0 ;  /* 0x00000000ff00723e */ /* 0x000fc800000010ff */
[----:B------:R-:W-:Y:S01]  /*1570*/  PRMT R23, R0, 0x7610, R23 ;  /* 0x0000761000177816 */ /* 0x000fe20000000017 */
[----:B------:R-:W-:Y:S05]  /*1580*/  BRA `(.L_x_8068) ;  /* 0x00000b8000007947 */ /* 0x000fea0003800000 */
.L_x_8063:
        /* <DEDUP_REMOVED lines=14> */
.L_x_8077:
[----:B------:R-:W2:Y:S02]  /*1670*/  LDG.E.64 R2, [R2.64] ;  /* 0x0000002402027981 */ /* 0x000ea4000c1e1b00 */
[----:B--2---:R-:W0:Y:S01]  /*1680*/  F2F.F32.F64 R0, R2 ;  /* 0x0000000200007310 */ /* 0x004e220000301000 */
[----:B------:R-:W0:-:S14]  /*1690*/  DSETP.GEU.AND P0, PT, |R2|, c[0x2][0x0], PT ;  /* 0x008000000200762a */ /* 0x000e1c0003f0e200 */
[----:B0-----:R-:W-:-:S05]  /*16a0*/  @!P0 FMUL R0, R0, 1.175494350822287508e-38 ;  /* 0x0080000000008820 */ /* 0x001fca0000400000 */
[----:B------:R-:W-:-:S04]  /*16b0*/  F2FP.BF16.PACK_AB R0, RZ, R0 ;  /* 0x00000000ff00723e */ /* 0x000fc800000010ff */
[----:B------:R-:W-:Y:S01]  /*16c0*/  PRMT R23, R0, 0x7610, R23 ;  /* 0x0000761000177816 */ /* 0x000fe20000000017 */
[----:B------:R-:W-:Y:S05]  /*16d0*/  BRA `(.L_x_8068) ;  /* 0x00000a3000007947 */ /* 0x000fea0003800000 */
.L_x_8076:
        /* <DEDUP_REMOVED lines=28> */
.L_x_8079:
        /* <DEDUP_REMOVED lines=15> */
.L_x_8078:
[----:B------:R0:W5:Y:S01]  /*1990*/  LDG.E.U16 R23, [R2.64] ;  /* 0x0000002402177981 */ /* 0x000162000c1e1500 */
[----:B------:R-:W-:Y:S05]  /*19a0*/  BRA `(.L_x_8068) ;  /* 0x0000076000007947 */ /* 0x000fea0003800000 */
.L_x_8075:
        /* <DEDUP_REMOVED lines=12> */
.L_x_8082:
        /* <DEDUP_REMOVED lines=21> */
.L_x_8086:
[----:B------:R-:W-:Y:S05]  /*1bc0*/  BSYNC B1 ;  /* 0x0000000000017941 */ /* 0x000fea0003800000 */
.L_x_8085:
[----:B------:R-:W-:Y:S01]  /*1bd0*/  LEA R3, R0, 0x3b800000, 0x17 ;  /* 0x3b80000000037811 */ /* 0x000fe200078eb8ff */
[----:B------:R-:W-:-:S05]  /*1be0*/  IMAD.SHL.U32 R0, R2, 0x100000, RZ ;  /* 0x0010000002007824 */ /* 0x000fca00078e00ff */
[----:B------:R-:W-:Y:S02]  /*1bf0*/  LOP3.LUT R0, R3, R0, R4, 0xfe, !PT ;  /* 0x0000000003007212 */ /* 0x000fe400078efe04 */
.L_x_8084:
[----:B------:R-:W-:Y:S05]  /*1c00*/  BSYNC B0 ;  /* 0x0000000000007941 */ /* 0x000fea0003800000 */
.L_x_8083:
[----:B------:R-:W-:-:S04]  /*1c10*/  F2FP.BF16.PACK_AB R0, RZ, R0 ;  /* 0x00000000ff00723e */ /* 0x000fc800000010ff */
[----:B------:R-:W-:Y:S01]  /*1c20*/  PRMT R23, R0, 0x7610, R23 ;  /* 0x0000761000177816 */ /* 0x000fe20000000017 */
[----:B------:R-:W-:Y:S05]  /*1c30*/  BRA `(.L_x_8068) ;  /* 0x000004d000007947 */ /* 0x000fea0003800000 */
.L_x_8081:
        /* <DEDUP_REMOVED lines=21> */
.L_x_8090:
[----:B------:R-:W-:Y:S05]  /*1d90*/  BSYNC B1 ;  /* 0x0000000000017941 */ /* 0x000fea0003800000 */
.L_x_8089:
[----:B------:R-:W-:Y:S01]  /*1da0*/  LEA R3, R0, 0x37800000, 0x17 ;  /* 0x3780000000037811 */ /* 0x000fe200078eb8ff */
[----:B------:R-:W-:-:S05]  /*1db0*/  IMAD.SHL.U32 R0, R2, 0x200000, RZ ;  /* 0x0020000002007824 */ /* 0x000fca00078e00ff */
[----:B------:R-:W-:Y:S02]  /*1dc0*/  LOP3.LUT R0, R3, R0, R4, 0xfe, !PT ;  /* 0x0000000003007212 */ /* 0x000fe400078efe04 */
.L_x_8088:
[----:B------:R-:W-:Y:S05]  /*1dd0*/  BSYNC B0 ;  /* 0x0000000000007941 */ /* 0x000fea0003800000 */
.L_x_8087:
[----:B------:R-:W-:-:S04]  /*1de0*/  F2FP.BF16.PACK_AB R0, RZ, R0 ;  /* 0x00000000ff00723e */ /* 0x000fc800000010ff */
[----:B------:R-:W-:Y:S01]  /*1df0*/  PRMT R23, R0, 0x7610, R23 ;  /* 0x0000761000177816 */ /* 0x000fe20000000017 */
[----:B------:R-:W-:Y:S05]  /*1e00*/  BRA `(.L_x_8068) ;  /* 0x0000030000007947 */ /* 0x000fea0003800000 */
.L_x_8080:
        /* <DEDUP_REMOVED lines=14> */
.L_x_8094:
[----:B------:R-:W-:Y:S05]  /*1ef0*/  BSYNC B0 ;  /* 0x0000000000007941 */ /* 0x000fea0003800000 */
.L_x_8093:
[----:B------:R-:W-:-:S04]  /*1f00*/  F2FP.BF16.PACK_AB R0, RZ, R0 ;  /* 0x00000000ff00723e */ /* 0x000fc800000010ff */
[----:B------:R-:W-:Y:S01]  /*1f10*/  PRMT R23, R0, 0x7610, R23 ;  /* 0x0000761000177816 */ /* 0x000fe20000000017 */
[----:B------:R-:W-:Y:S05]  /*1f20*/  BRA `(.L_x_8068) ;  /* 0x000001e000007947 */ /* 0x000fea0003800000 */
.L_x_8067:
        /* <DEDUP_REMOVED lines=21> */
.L_x_8092:
[----:B------:R-:W2:Y:S02]  /*2080*/  LDG.E.64 R2, [R2.64] ;  /* 0x0000002402027981 */ /* 0x000ea4000c1e1b00 */
[----:B--2---:R-:W0:Y:S02]  /*2090*/  I2F.U64 R0, R2 ;  /* 0x0000000200007312 */ /* 0x004e240000301000 */
[----:B0-----:R-:W-:-:S04]  /*20a0*/  F2FP.BF16.PACK_AB R0, RZ, R0 ;  /* 0x00000000ff00723e */ /* 0x001fc800000010ff */
[----:B------:R-:W-:Y:S01]  /*20b0*/  PRMT R23, R0, 0x7610, R23 ;  /* 0x0000761000177816 */ /* 0x000fe20000000017 */
[----:B------:R-:W-:Y:S05]  /*20c0*/  BRA `(.L_x_8068) ;  /* 0x0000004000007947 */ /* 0x000fea0003800000 */
.L_x_8091:
[----:B------:R-:W2:Y:S02]  /*20d0*/  LDG.E R2, [R2.64] ;  /* 0x0000002402027981 */ /* 0x000ea4000c1e1900 */
[----:B--2---:R-:W0:Y:S02]  /*20e0*/  I2F.U32 R0, R2 ;  /* 0x0000000200007306 */ /* 0x004e240000201000 */
[----:B0-----:R-:W-:-:S04]  /*20f0*/  F2FP.BF16.PACK_AB R0, RZ, R0 ;  /* 0x00000000ff00723e */ /* 0x001fc800000010ff */
[----:B------:R-:W-:Y:S02]  /*2100*/  PRMT R23, R0, 0x7610, R23 ;  /* 0x0000761000177816 */ /* 0x000fe40000000017 */
.L_x_8068:
[----:B------:R-:W1:Y:S01]  /*2110*/  LDC.U8 R4, c[0x0][0x3f2] ;  /* 0x0000fc80ff047b82 */ /* 0x000e620000000000 */
[----:B0-----:R-:W-:-:S05]  /*2120*/  IADD3 R2, P1, R22, c[0x0][0x3d8], RZ ;  /* 0x0000f60016027a10 */ /* 0x001fca0007f3e0ff */
[----:B------:R-:W-:Y:S01]  /*2130*/  IMAD.X R3, RZ, RZ, c[0x0][0x3dc], P1 ;  /* 0x0000f700ff037624 */ /* 0x000fe200008e06ff */
[----:B-1----:R-:W-:-:S04]  /*2140*/  PRMT R0, R4, 0x9910, RZ ;  /* 0x0000991004007816 */ /* 0x002fc800000000ff */
        /* <DEDUP_REMOVED lines=10> */
[----:B------:R-:W2:Y:S02]  /*21f0*/  LDG.E.U8 R2, [R2.64] ;  /* 0x0000002402027981 */ /* 0x000ea4000c1e1100 */
[----:B--2---:R-:W-:Y:S01]  /*2200*/  ISETP.NE.AND P0, PT, R2, RZ, PT ;  /* 0x000000ff0200720c */ /* 0x004fe20003f05270 */
[----:B------:R-:W-:Y:S05]  /*2210*/  BRA `(.L_x_8100) ;  /* 0x00000e3000007947 */ /* 0x000fea0003800000 */
.L_x_8098:
[----:B------:R-:W2:Y:S02]  /*2220*/  LDG.E.U8 R2, [R2.64] ;  /* 0x0000002402027981 */ /* 0x000ea4000c1e1100 */
[----:B--2---:R-:W-:Y:S01]  /*2230*/  ISETP.NE.AND P0, PT, R2, RZ, PT ;  /* 0x000000ff0200720c */ /* 0x004fe20003f05270 */
[----:B------:R-:W-:Y:S05]  /*2240*/  BRA `(.L_x_8100) ;  /* 0x00000e0000007947 */ /* 0x000fea0003800000 */
.L_x_8097:
[----:B------:R-:W-:-:S13]  /*2250*/  ISETP.NE.AND P0, PT, R0, 0x2, PT ;  /* 0x000000020000780c */ /* 0x000fda0003f05270 */
[----:B------:R-:W-:Y:S05]  /*2260*/  @!P0 BRA `(.L_x_8101) ;  /* 0x000000b000008947 */ /* 0x000fea0003800000 */
[----:B------:R-:W-:-:S13]  /*2270*/  ISETP.NE.AND P0, PT, R0, 0x3, PT ;  /* 0x000000030000780c */ /* 0x000fda0003f05270 */
[----:B------:R-:W-:Y:S05]  /*2280*/  @!P0 BRA `(.L_x_8102) ;  /* 0x0000006000008947 */ /* 0x000fea0003800000 */
[----:B------:R-:W-:-:S13]  /*2290*/  ISETP.NE.AND P0, PT, R0, 0x4, PT ;  /* 0x000000040000780c */ /* 0x000fda0003f05270 */
[----:B------:R-:W-:Y:S05]  /*22a0*/  @P0 BRA `(.L_x_8099) ;  /* 0x00000bf000000947 */ /* 0x000fea0003800000 */
[----:B------:R-:W2:Y:S02]  /*22b0*/  LDG.E.64 R2, [R2.64] ;  /* 0x0000002402027981 */ /* 0x000ea4000c1e1b00 */
[----:B--2---:R-:W-:-:S04]  /*22c0*/  ISETP.NE.U32.AND P0, PT, R2, RZ, PT ;  /* 0x000000ff0200720c */ /* 0x004fc80003f05070 */
[----:B------:R-:W-:Y:S01]  /*22d0*/  ISETP.NE.AND.EX P0, PT, R3, RZ, PT, P0 ;  /* 0x000000ff0300720c */ /* 0x000fe20003f05300 */
[----:B------:R-:W-:Y:S05]  /*22e0*/  BRA `(.L_x_8100) ;  /* 0x00000d6000007947 */ /* 0x000fea0003800000 */
.L_x_8102:
[----:B------:R-:W2:Y:S02]  /*22f0*/  LDG.E R2, [R2.64] ;  /* 0x0000002402027981 */ /* 0x000ea4000c1e1900 */
[----:B--2---:R-:W-:Y:S01]  /*2300*/  ISETP.NE.AND P0, PT, R2, RZ, PT ;  /* 0x000000ff0200720c */ /* 0x004fe20003f05270 */
[----:B------:R-:W-:Y:S05]  /*2310*/  BRA `(.L_x_8100) ;  /* 0x00000d3000007947 */ /* 0x000fea0003800000 */
.L_x_8101:
[----:B------:R-:W2:Y:S02]  /*2320*/  LDG.E.U16 R2, [R2.64] ;  /* 0x0000002402027981 */ /* 0x000ea4000c1e1500 */
[----:B--2---:R-:W-:Y:S01]  /*2330*/  ISETP.NE.AND P0, PT, R2, RZ, PT ;  /* 0x000000ff0200720c */ /* 0x004fe20003f05270 */
[----:B------:R-:W-:Y:S05]  /*2340*/  BRA `(.L_x_8100) ;  /* 0x00000d0000007947 */ /* 0x000fea0003800000 */
.L_x_8096:
[----:B------:R-:W-:-:S13]  /*2350*/  ISETP.GT.AND P0, PT, R0, 0x6, PT ;  /* 0x000000060000780c */ /* 0x000fda0003f04270 */
[----:B------:R-:W-:Y:S05]  /*2360*/  @P0 BRA `(.L_x_8103) ;  /* 0x000000b000000947 */ /* 0x000fea0003800000 */
[----:B------:R-:W-:-:S13]  /*2370*/  ISETP.NE.AND P0, PT, R0, 0x5, PT ;  /* 0x000000050000780c */ /* 0x000fda0003f05270 */
[----:B------:R-:W-:Y:S05]  /*2380*/  @!P0 BRA `(.L_x_8104) ;  /* 0x0000005000008947 */ /* 0x000fea0003800000 */
[----:B------:R-:W-:-:S13]  /*2390*/  ISETP.NE.AND P0, PT, R0, 0x6, PT ;  /* 0x000000060000780c */ /* 0x000fda0003f05270 */
[----:B------:R-:W-:Y:S05]  /*23a0*/  @P0 BRA `(.L_x_8099) ;  /* 0x00000af000000947 */ /* 0x000fea0003800000 */
[----:B------:R-:W2:Y:S02]  /*23b0*/  LDG.E R2, [R2.64] ;  /* 0x0000002402027981 */ /* 0x000ea4000c1e1900 */
[----:B--2---:R-:W-:Y:S01]  /*23c0*/  FSETP.NEU.FTZ.AND P0, PT, R2, RZ, PT ;  /* 0x000000ff0200720b */ /* 0x004fe20003f1d000 */
[----:B------:R-:W-:Y:S05]  /*23d0*/  BRA `(.L_x_8100) ;  /* 0x00000c7000007947 */ /* 0x000fea0003800000 */
.L_x_8104:
[----:B------:R-:W2:Y:S02]  /*23e0*/  LDG.E.U16 R0, [R2.64] ;  /* 0x0000002402007981 */ /* 0x000ea4000c1e1500 */
[----:B--2---:R-:W-:-:S05]  /*23f0*/  HADD2.F32 R0, -RZ, R0.H0_H0 ;  /* 0x20000000ff007230 */ /* 0x004fca0000004100 */
[----:B------:R-:W-:Y:S01]  /*2400*/  FSETP.NEU.FTZ.AND P0, PT, R0, RZ, PT ;  /* 0x000000ff0000720b */ /* 0x000fe20003f1d000 */
[----:B------:R-:W-:Y:S05]  /*2410*/  BRA `(.L_x_8100) ;  /* 0x00000c3000007947 */ /* 0x000fea0003800000 */
.L_x_8103:
[----:B------:R-:W-:-:S13]  /*2420*/  ISETP.NE.AND P0, PT, R0, 0x7, PT ;  /* 0x000000070000780c */ /* 0x000fda0003f05270 */
[----:B------:R-:W-:Y:S05]  /*2430*/  @!P0 BRA `(.L_x_8105) ;  /* 0x0000013000008947 */ /* 0x000fea0003800000 */
[----:B------:R-:W-:-:S13]  /*2440*/  ISETP.NE.AND P0, PT, R0, 0x8, PT ;  /* 0x000000080000780c */ /* 0x000fda0003f05270 */
[----:B------:R-:W-:Y:S05]  /*2450*/  @!P0 BRA `(.L_x_8106) ;  /* 0x0000007000008947 */ /* 0x000fea0003800000 */
[----:B------:R-:W-:-:S13]  /*2460*/  ISETP.NE.AND P0, PT, R0, 0x9, PT ;  /* 0x000000090000780c */ /* 0x000fda0003f05270 */
[----:B------:R-:W-:Y:S05]  /*2470*/  @P0 BRA `(.L_x_8099) ;  /* 0x00000a2000000947 */ /* 0x000fea0003800000 */
[----:B------:R-:W2:Y:S02]  /*2480*/  LDG.E.64 R2, [R2.64] ;  /* 0x0000002402027981 */ /* 0x000ea4000c1e1b00 */
[----:B--2---:R-:W-:Y:S02]  /*2490*/  FSETP.NEU.FTZ.AND P0, PT, R2, RZ, PT ;  /* 0x000000ff0200720b */ /* 0x004fe40003f1d000 */
[----:B------:R-:W-:-:S04]  /*24a0*/  FSETP.NEU.FTZ.AND P1, PT, R3, RZ, PT ;  /* 0x000000ff0300720b */ /* 0x000fc80003f3d000 */
[----:B------:R-:W-:Y:S01]  /*24b0*/  PLOP3.LUT P0, PT, P0, P1, PT, 0xa8, 0x0 ;  /* 0x000000000000781c */ /* 0x000fe20000703570 */
[----:B------:R-:W-:Y:S05]  /*24c0*/  BRA `(.L_x_8100) ;  /* 0x00000b8000007947 */ /* 0x000fea0003800000 */
.L_x_8106:
[----:B------:R-:W2:Y:S02]  /*24d0*/  LDG.E R2, [R2.64] ;  /* 0x0000002402027981 */ /* 0x000ea4000c1e1900 */
[----:B--2---:R-:W-:-:S05]  /*24e0*/  HADD2.F32 R0, -RZ, R2.H0_H0 ;  /* 0x20000002ff007230 */ /* 0x004fca0000004100 */
[----:B------:R-:W-:Y:S01]  /*24f0*/  FSETP.NEU.FTZ.AND P0, PT, R0, RZ, PT ;  /* 0x000000ff0000720b */ /* 0x000fe20003f1d000 */
[----:B------:R-:W-:-:S12]  /*2500*/  IMAD.MOV.U32 R0, RZ, RZ, 0x1 ;  /* 0x00000001ff007424 */ /* 0x000fd800078e00ff */
[----:B------:R-:W-:-:S05]  /*2510*/  @!P0 HADD2.F32 R4, -RZ, R2.H1_H1 ;  /* 0x30000002ff048230 */ /* 0x000fca0000004100 */
[----:B------:R-:W-:-:S04]  /*2520*/  @!P0 FSETP.NEU.FTZ.AND P1, PT, R4, RZ, PT ;  /* 0x000000ff0400820b */ /* 0x000fc80003f3d000 */
[----:B------:R-:W-:-:S04]  /*2530*/  @!P0 SEL R0, RZ, 0x1, !P1 ;  /* 0x00000001ff008807 */ /* 0x000fc80004800000 */
[----:B------:R-:W-:-:S04]  /*2540*/  PRMT R0, R0, 0x9910, RZ ;  /* 0x0000991000007816 */ /* 0x000fc800000000ff */
[----:B------:R-:W-:Y:S01]  /*2550*/  ISETP.NE.AND P0, PT, R0, RZ, PT ;  /* 0x000000ff0000720c */ /* 0x000fe20003f05270 */
[----:B------:R-:W-:Y:S05]  /*2560*/  BRA `(.L_x_8100) ;  /* 0x00000ae000007947 */ /* 0x000fea0003800000 */
.L_x_8105:
[----:B------:R-:W2:Y:S02]  /*2570*/  LDG.E.64 R2, [R2.64] ;  /* 0x0000002402027981 */ /* 0x000ea4000c1e1b00 */
[----:B--2---:R0:W1:Y:S01]  /*2580*/  DSETP.NEU.AND P0, PT, R2, RZ, PT ;  /* 0x000000ff0200722a */ /* 0x0040620003f0d000 */
[----:B------:R-:W-:Y:S05]  /*2590*/  BRA `(.L_x_8100) ;  /* 0x00000ab000007947 */ /* 0x000fea0003800000 */
.L_x_8095:
        /* <DEDUP_REMOVED lines=9> */
[----:B--2---:R-:W-:Y:S01]  /*2630*/  ISETP.NE.AND P0, PT, R2, RZ, PT ;  /* 0x000000ff0200720c */ /* 0x004fe20003f05270 */
[----:B------:R-:W-:Y:S05]  /*2640*/  BRA `(.L_x_8100) ;  /* 0x00000a0000007947 */ /* 0x000fea0003800000 */
.L_x_8109:
[----:B------:R-:W2:Y:S02]  /*2650*/  LDG.E.128 R4, [R2.64] ;  /* 0x0000002402047981 */ /* 0x000ea4000c1e1d00 */
[----:B--2---:R-:W0:-:S06]  /*2660*/  DSETP.NEU.AND P0, PT, R6, RZ, PT ;  /* 0x000000ff0600722a */ /* 0x004e0c0003f0d000 */
[----:B0-----:R0:W1:Y:S01]  /*2670*/  DSETP.NEU.OR P0, PT, R4, RZ, P0 ;  /* 0x000000ff0400722a */ /* 0x001062000070d400 */
[----:B------:R-:W-:Y:S05]  /*2680*/  BRA `(.L_x_8100) ;  /* 0x000009c000007947 */ /* 0x000fea0003800000 */
.L_x_8108:
        /* <DEDUP_REMOVED lines=25> */
[----:B------:R-:W-:Y:S01]  /*2820*/  FSETP.NEU.FTZ.AND P0, PT, R5, RZ, PT ;  /* 0x000000ff0500720b */ /* 0x000fe20003f1d000 */
[----:B------:R-:W-:Y:S05]  /*2830*/  BRA `(.L_x_8100) ;  /* 0x0000081000007947 */ /* 0x000fea0003800000 */
.L_x_8111:
        /* <DEDUP_REMOVED lines=12> */
[----:B------:R-:W-:Y:S01]  /*2900*/  FSETP.NEU.FTZ.AND P0, PT, R4, RZ, PT ;  /* 0x000000ff0400720b */ /* 0x000fe20003f1d000 */
[----:B------:R-:W-:Y:S05]  /*2910*/  BRA `(.L_x_8100) ;  /* 0x0000073000007947 */ /* 0x000fea0003800000 */
.L_x_8110:
[----:B------:R-:W2:Y:S02]  /*2920*/  LDG.E.U16 R0, [R2.64] ;  /* 0x0000002402007981 */ /* 0x000ea4000c1e1500 */
[----:B--2---:R-:W-:-:S04]  /*2930*/  PRMT R0, RZ, 0x5410, R0 ;  /* 0x00005410ff007816 */ /* 0x004fc80000000000 */
[----:B------:R-:W-:Y:S01]  /*2940*/  FSETP.NEU.FTZ.AND P0, PT, R0, RZ, PT ;  /* 0x000000ff0000720b */ /* 0x000fe20003f1d000 */
[----:B------:R-:W-:Y:S05]  /*2950*/  BRA `(.L_x_8100) ;  /* 0x000006f000007947 */ /* 0x000fea0003800000 */
.L_x_8107:
        /* <DEDUP_REMOVED lines=9> */
[----:B--2---:R-:W-:Y:S01]  /*29f0*/  ISETP.NE.AND P0, PT, R2, RZ, PT ;  /* 0x000000ff0200720c */ /* 0x004fe20003f05270 */
[----:B------:R-:W-:Y:S05]  /*2a00*/  BRA `(.L_x_8100) ;  /* 0x0000064000007947 */ /* 0x000fea0003800000 */
.L_x_8114:
        /* <DEDUP_REMOVED lines=21> */
.L_x_8118:
[----:B------:R-:W-:Y:S05]  /*2b60*/  BSYNC B1 ;  /* 0x0000000000017941 */ /* 0x000fea0003800000 */
.L_x_8117:
[----:B------:R-:W-:Y:S01]  /*2b70*/  LEA R3, R0, 0x3b800000, 0x17 ;  /* 0x3b80000000037811 */ /* 0x000fe200078eb8ff */
[----:B------:R-:W-:-:S05]  /*2b80*/  IMAD.SHL.U32 R0, R2, 0x100000, RZ ;  /* 0x0010000002007824 */ /* 0x000fca00078e00ff */
[----:B------:R-:W-:Y:S02]  /*2b90*/  LOP3.LUT R0, R3, R0, R4, 0xfe, !PT ;  /* 0x0000000003007212 */ /* 0x000fe400078efe04 */
.L_x_8116:
[----:B------:R-:W-:Y:S05]  /*2ba0*/  BSYNC B0 ;  /* 0x0000000000007941 */ /* 0x000fea0003800000 */
.L_x_8115:
[----:B------:R-:W-:Y:S01]  /*2bb0*/  FSETP.NEU.FTZ.AND P0, PT, R0, RZ, PT ;  /* 0x000000ff0000720b */ /* 0x000fe20003f1d000 */
[----:B------:R-:W-:Y:S05]  /*2bc0*/  BRA `(.L_x_8100) ;  /* 0x0000048000007947 */ /* 0x000fea0003800000 */
.L_x_8113:
        /* <DEDUP_REMOVED lines=21> */
.L_x_8122:
[----:B------:R-:W-:Y:S05]  /*2d20*/  BSYNC B1 ;  /* 0x0000000000017941 */ /* 0x000fea0003800000 */
.L_x_8121:
[----:B------:R-:W-:Y:S01]  /*2d30*/  LEA R3, R0, 0x37800000, 0x17 ;  /* 0x3780000000037811 */ /* 0x000fe200078eb8ff */
[----:B------:R-:W-:-:S05]  /*2d40*/  IMAD.SHL.U32 R0, R2, 0x200000, RZ ;  /* 0x0020000002007824 */ /* 0x000fca00078e00ff */
[----:B------:R-:W-:Y:S02]  /*2d50*/  LOP3.LUT R0, R3, R0, R4, 0xfe, !PT ;  /* 0x0000000003007212 */ /* 0x000fe400078efe04 */
.L_x_8120:
[----:B------:R-:W-:Y:S05]  /*2d60*/  BSYNC B0 ;  /* 0x0000000000007941 */ /* 0x000fea0003800000 */
.L_x_8119:
[----:B------:R-:W-:Y:S01]  /*2d70*/  FSETP.NEU.FTZ.AND P0, PT, R0, RZ, PT ;  /* 0x000000ff0000720b */ /* 0x000fe20003f1d000 */
[----:B------:R-:W-:Y:S05]  /*2d80*/  BRA `(.L_x_8100) ;  /* 0x000002c000007947 */ /* 0x000fea0003800000 */
.L_x_8112:
        /* <DEDUP_REMOVED lines=14> */
.L_x_8126:
[----:B------:R-:W-:Y:S05]  /*2e70*/  BSYNC B0 ;  /* 0x0000000000007941 */ /* 0x000fea0003800000 */
.L_x_8125:
[----:B------:R-:W-:Y:S01]  /*2e80*/  FSETP.NEU.FTZ.AND P0, PT, R0, RZ, PT ;  /* 0x000000ff0000720b */ /* 0x000fe20003f1d000 */
[----:B------:R-:W-:Y:S05]  /*2e90*/  BRA `(.L_x_8100) ;  /* 0x000001b000007947 */ /* 0x000fea0003800000 */
.L_x_8099:
        /* <DEDUP_REMOVED lines=19> */
[----:B------:R-:W-:Y:S01]  /*2fd0*/  PLOP3.LUT P0, PT, PT, PT, PT, 0x8, 0x0 ;  /* 0x000000000000781c */ /* 0x000fe20003f0e170 */
[----:B------:R-:W-:Y:S05]  /*2fe0*/  BRA `(.L_x_8100) ;  /* 0x0000006000007947 */ /* 0x000fea0003800000 */
.L_x_8124:
[----:B------:R-:W2:Y:S02]  /*2ff0*/  LDG.E.64 R2, [R2.64] ;  /* 0x0000002402027981 */ /* 0x000ea4000c1e1b00 */
[----:B--2---:R-:W-:-:S04]  /*3000*/  ISETP.NE.U32.AND P0, PT, R2, RZ, PT ;  /* 0x000000ff0200720c */ /* 0x004fc80003f05070 */
[----:B------:R-:W-:Y:S01]  /*3010*/  ISETP.NE.AND.EX P0, PT, R3, RZ, PT, P0 ;  /* 0x000000ff0300720c */ /* 0x000fe20003f05300 */
[----:B------:R-:W-:Y:S05]  /*3020*/  BRA `(.L_x_8100) ;  /* 0x0000002000007947 */ /* 0x000fea0003800000 */
.L_x_8123:
[----:B------:R-:W2:Y:S02]  /*3030*/  LDG.E R2, [R2.64] ;  /* 0x0000002402027981 */ /* 0x000ea4000c1e1900 */
[----:B--2---:R-:W-:-:S03]  /*3040*/  ISETP.NE.AND P0, PT, R2, RZ, PT ;  /* 0x000000ff0200720c */ /* 0x004fc60003f05270 */
.L_x_8100:
[----:B0-----:R-:W0:Y:S01]  /*3050*/  LDC.U8 R3, c[0x0][0x3f0] ;  /* 0x0000fc00ff037b82 */ /* 0x001e220000000000 */
[----:B-1----:R-:W-:Y:S02]  /*3060*/  SEL R0, RZ, 0x1, !P0 ;  /* 0x00000001ff007807 */ /* 0x002fe40004000000 */
[----:B-----5:R-:W-:-:S04]  /*3070*/  PRMT R23, RZ, 0x5410, R23 ;  /* 0x00005410ff177816 */ /* 0x020fc80000000017 */
[----:B------:R-:W1:Y:S02]  /*3080*/  I2F.U32 R0, R0 ;  /* 0x0000000000007306 */ /* 0x000e640000201000 */
[----:B-1----:R-:W-:Y:S01]  /*3090*/  FMUL.FTZ R23, R23, R0 ;  /* 0x0000000017177220 */ /* 0x002fe20000410000 */
[----:B0-----:R-:W-:-:S03]  /*30a0*/  PRMT R2, R3, 0x9910, RZ ;  /* 0x0000991003027816 */ /* 0x001fc600000000ff */
        /* <DEDUP_REMOVED lines=16> */
.L_x_8130:
[----:B------:R-:W-:-:S06]  /*31b0*/  PRMT R3, RZ, 0x5410, R23 ;  /* 0x00005410ff037816 */ /* 0x000fcc0000000017 */
[----:B------:R-:W0:Y:S02]  /*31c0*/  F2I.S64.TRUNC R2, R3 ;  /* 0x0000000300027311 */ /* 0x000e24000020d900 */
[----:B0-----:R0:W-:Y:S01]  /*31d0*/  STG.E.U8 [R16.64], R2 ;  /* 0x0000000210007986 */ /* 0x0011e2000c101124 */
[----:B------:R-:W-:Y:S05]  /*31e0*/  BRA `(.L_x_8132) ;  /* 0x00000e4000007947 */ /* 0x000fea0003800000 */
.L_x_8129:
        /* <DEDUP_REMOVED lines=10> */
.L_x_8134:
[----:B------:R-:W-:-:S06]  /*3290*/  PRMT R23, RZ, 0x5410, R23 ;  /* 0x00005410ff177816 */ /* 0x000fcc0000000017 */
[----:B------:R-:W0:Y:S02]  /*32a0*/  F2I.FTZ.TRUNC.NTZ R23, R23 ;  /* 0x0000001700177305 */ /* 0x000e24000021f100 */
[----:B0-----:R0:W-:Y:S01]  /*32b0*/  STG.E [R16.64], R23 ;  /* 0x0000001710007986 */ /* 0x0011e2000c101924 */
[----:B------:R-:W-:Y:S05]  /*32c0*/  BRA `(.L_x_8132) ;  /* 0x00000d6000007947 */ /* 0x000fea0003800000 */
.L_x_8133:
[----:B------:R-:W-:-:S06]  /*32d0*/  PRMT R23, RZ, 0x5410, R23 ;  /* 0x00005410ff177816 */ /* 0x000fcc0000000017 */
[----:B------:R-:W0:Y:S02]  /*32e0*/  F2I.FTZ.TRUNC.NTZ R23, R23 ;  /* 0x0000001700177305 */ /* 0x000e24000021f100 */
[----:B0-----:R0:W-:Y:S01]  /*32f0*/  STG.E.U16 [R16.64], R23 ;  /* 0x0000001710007986 */ /* 0x0011e2000c101524 */
[----:B------:R-:W-:Y:S05]  /*3300*/  BRA `(.L_x_8132) ;  /* 0x00000d2000007947 */ /* 0x000fea0003800000 */
.L_x_8128:
        /* <DEDUP_REMOVED lines=9> */
.L_x_8136:
[----:B------:R-:W-:-:S04]  /*33a0*/  PRMT R0, RZ, 0x5410, R23 ;  /* 0x00005410ff007816 */ /* 0x000fc80000000017 */
[----:B------:R-:W-:-:S05]  /*33b0*/  F2FP.PACK_AB R0, RZ, R0 ;  /* 0x00000000ff00723e */ /* 0x000fca00000000ff */
[----:B------:R0:W-:Y:S01]  /*33c0*/  STG.E.U16 [R16.64], R0 ;  /* 0x0000000010007986 */ /* 0x0001e2000c101524 */
[----:B------:R-:W-:Y:S05]  /*33d0*/  BRA `(.L_x_8132) ;  /* 0x00000c5000007947 */ /* 0x000fea0003800000 */
.L_x_8135:
        /* <DEDUP_REMOVED lines=10> */
.L_x_8138:
[----:B------:R-:W-:-:S04]  /*3480*/  PRMT R23, RZ, 0x5410, R23 ;  /* 0x00005410ff177816 */ /* 0x000fc80000000017 */
[----:B------:R-:W-:-:S04]  /*3490*/  F2FP.PACK_AB R3, RZ, R23 ;  /* 0x00000017ff03723e */ /* 0x000fc800000000ff */
[----:B------:R-:W-:-:S05]  /*34a0*/  PRMT R3, R3, 0x5410, RZ ;  /* 0x0000541003037816 */ /* 0x000fca00000000ff */
[----:B------:R0:W-:Y:S01]  /*34b0*/  STG.E [R16.64], R3 ;  /* 0x0000000310007986 */ /* 0x0001e2000c101924 */
[----:B------:R-:W-:Y:S05]  /*34c0*/  BRA `(.L_x_8132) ;  /* 0x00000b6000007947 */ /* 0x000fea0003800000 */
.L_x_8137:
[----:B------:R-:W-:-:S05]  /*34d0*/  PRMT R2, RZ, 0x5410, R23 ;  /* 0x00005410ff027816 */ /* 0x000fca0000000017 */
[----:B------:R-:W-:-:S06]  /*34e0*/  FMUL.FTZ R2, R2, 1 ;  /* 0x3f80000002027820 */ /* 0x000fcc0000410000 */
[----:B------:R-:W0:Y:S02]  /*34f0*/  F2F.F64.F32 R2, R2 ;  /* 0x0000000200027310 */ /* 0x000e240000201800 */
[----:B0-----:R0:W-:Y:S01]  /*3500*/  STG.E.64 [R16.64], R2 ;  /* 0x0000000210007986 */ /* 0x0011e2000c101b24 */
[----:B------:R-:W-:Y:S05]  /*3510*/  BRA `(.L_x_8132) ;  /* 0x00000b1000007947 */ /* 0x000fea0003800000 */
.L_x_8127:
        /* <DEDUP_REMOVED lines=13> */
.L_x_8141:
[----:B------:R-:W-:Y:S01]  /*35f0*/  PRMT R23, RZ, 0x5410, R23 ;  /* 0x00005410ff177816 */ /* 0x000fe20000000017 */
[----:B------:R-:W-:-:S04]  /*3600*/  CS2R R6, SRZ ;  /* 0x0000000000067805 */ /* 0x000fc8000001ff00 */
[----:B------:R-:W-:-:S06]  /*3610*/  FMUL.FTZ R4, R23, 1 ;  /* 0x3f80000017047820 */ /* 0x000fcc0000410000 */
[----:B------:R-:W0:Y:S02]  /*3620*/  F2F.F64.F32 R4, R4 ;  /* 0x0000000400047310 */ /* 0x000e240000201800 */
[----:B0-----:R0:W-:Y:S01]  /*3630*/  STG.E.128 [R16.64], R4 ;  /* 0x0000000410007986 */ /* 0x0011e2000c101d24 */
[----:B------:R-:W-:Y:S05]  /*3640*/  BRA `(.L_x_8132) ;  /* 0x000009e000007947 */ /* 0x000fea0003800000 */
.L_x_8140:
        /* <DEDUP_REMOVED lines=21> */
.L_x_8145:
[----:B------:R-:W-:Y:S05]  /*37a0*/  BSYNC B0 ;  /* 0x0000000000007941 */ /* 0x000fea0003800000 */
.L_x_8144:
[----:B------:R-:W-:-:S05]  /*37b0*/  LOP3.LUT R3, R0, R3, RZ, 0xfc, !PT ;  /* 0x0000000300037212 */ /* 0x000fca00078efcff */
[----:B------:R0:W-:Y:S01]  /*37c0*/  STG.E.U8 [R16.64], R3 ;  /* 0x0000000310007986 */ /* 0x0001e2000c101124 */
[----:B------:R-:W-:Y:S05]  /*37d0*/  BRA `(.L_x_8132) ;  /* 0x0000085000007947 */ /* 0x000fea0003800000 */
.L_x_8143:
        /* <DEDUP_REMOVED lines=13> */
.L_x_8147:
[----:B------:R-:W-:Y:S01]  /*38b0*/  IMAD.MOV.U32 R0, RZ, RZ, 0x7f ;  /* 0x0000007fff007424 */ /* 0x000fe200078e00ff */
[----:B------:R-:W-:-:S04]  /*38c0*/  ISETP.GT.U32.AND P0, PT, R2, 0x7f800000, PT ;  /* 0x7f8000000200780c */ /* 0x000fc80003f04070 */
[----:B------:R-:W-:-:S04]  /*38d0*/  SEL R0, R0, 0x7c, P0 ;  /* 0x0000007c00007807 */ /* 0x000fc80000000000 */
.L_x_8148:
[----:B------:R-:W-:Y:S05]  /*38e0*/  BSYNC B0 ;  /* 0x0000000000007941 */ /* 0x000fea0003800000 */
.L_x_8146:
[----:B------:R-:W-:-:S04]  /*38f0*/  LOP3.LUT R2, R23, 0x80000000, RZ, 0xc0, !PT ;  /* 0x8000000017027812 */ /* 0x000fc800078ec0ff */
[----:B------:R-:W-:-:S04]  /*3900*/  SHF.R.U32.HI R3, RZ, 0x18, R2 ;  /* 0x00000018ff037819 */ /* 0x000fc80000011602 */
[----:B------:R-:W-:-:S05]  /*3910*/  LOP3.LUT R3, R0, R3, RZ, 0xfc, !PT ;  /* 0x0000000300037212 */ /* 0x000fca00078efcff */
[----:B------:R0:W-:Y:S01]  /*3920*/  STG.E.U8 [R16.64], R3 ;  /* 0x0000000310007986 */ /* 0x0001e2000c101124 */
[----:B------:R-:W-:Y:S05]  /*3930*/  BRA `(.L_x_8132) ;  /* 0x000006f000007947 */ /* 0x000fea0003800000 */
.L_x_8142:
[----:B------:R0:W-:Y:S01]  /*3940*/  STG.E.U16 [R16.64], R23 ;  /* 0x0000001710007986 */ /* 0x0001e2000c101524 */
[----:B------:R-:W-:Y:S05]  /*3950*/  BRA `(.L_x_8132) ;  /* 0x000006d000007947 */ /* 0x000fea0003800000 */
.L_x_8139:
        /* <DEDUP_REMOVED lines=12> */
.L_x_8151:
        /* <DEDUP_REMOVED lines=17> */
.L_x_8154:
[----:B------:R-:W-:-:S04]  /*3b30*/  LOP3.LUT R2, R23, 0x80000000, RZ, 0xc0, !PT ;  /* 0x8000000017027812 */ /* 0x000fc800078ec0ff */
[----:B------:R-:W-:-:S04]  /*3b40*/  SHF.R.U32.HI R3, RZ, 0x18, R2 ;  /* 0x00000018ff037819 */ /* 0x000fc80000011602 */
[----:B------:R-:W-:-:S04]  /*3b50*/  LOP3.LUT R0, R0, R3, RZ, 0xfc, !PT ;  /* 0x0000000300007212 */ /* 0x000fc800078efcff */
[----:B------:R-:W-:Y:S02]  /*3b60*/  PRMT R8, R0, 0x7610, R8 ;  /* 0x0000761000087816 */ /* 0x000fe40000000008 */
.L_x_8153:
[----:B------:R-:W-:Y:S05]  /*3b70*/  BSYNC B0 ;  /* 0x0000000000007941 */ /* 0x000fea0003800000 */
.L_x_8152:
[----:B------:R0:W-:Y:S01]  /*3b80*/  STG.E.U8 [R16.64], R8 ;  /* 0x0000000810007986 */ /* 0x0001e2000c101124 */
[----:B------:R-:W-:Y:S05]  /*3b90*/  BRA `(.L_x_8132) ;  /* 0x0000049000007947 */ /* 0x000fea0003800000 */
.L_x_8150:
        /* <DEDUP_REMOVED lines=17> */
.L_x_8157:
[----:B------:R-:W-:-:S04]  /*3cb0*/  LOP3.LUT R2, R23, 0x80000000, RZ, 0xc0, !PT ;  /* 0x8000000017027812 */ /* 0x000fc800078ec0ff */
[----:B------:R-:W-:-:S04]  /*3cc0*/  SHF.R.U32.HI R3, RZ, 0x18, R2 ;  /* 0x00000018ff037819 */ /* 0x000fc80000011602 */
[----:B------:R-:W-:-:S04]  /*3cd0*/  LOP3.LUT R0, R0, R3, RZ, 0xfc, !PT ;  /* 0x0000000300007212 */ /* 0x000fc800078efcff */
[----:B------:R-:W-:Y:S02]  /*3ce0*/  PRMT R8, R0, 0x7610, R8 ;  /* 0x0000761000087816 */ /* 0x000fe40000000008 */
.L_x_8156:
[----:B------:R-:W-:Y:S05]  /*3cf0*/  BSYNC B0 ;  /* 0x0000000000007941 */ /* 0x000fea0003800000 */
.L_x_8155:
[----:B------:R0:W-:Y:S01]  /*3d00*/  STG.E.U8 [R16.64], R8 ;  /* 0x0000000810007986 */ /* 0x0001e2000c101124 */
[----:B------:R-:W-:Y:S05]  /*3d10*/  BRA `(.L_x_8132) ;  /* 0x0000031000007947 */ /* 0x000fea0003800000 */
.L_x_8149:
        /* <DEDUP_REMOVED lines=9> */
[----:B------:R-:W-:-:S04]  /*3db0*/  SHF.R.U32.HI R4, RZ, 0x17, R23 ;  /* 0x00000017ff047819 */ /* 0x000fc80000011617 */
        /* <DEDUP_REMOVED lines=12> */
.L_x_8131:
        /* <DEDUP_REMOVED lines=20> */
.L_x_8159:
[----:B------:R-:W-:-:S06]  /*3fc0*/  PRMT R2, RZ, 0x5410, R23 ;  /* 0x00005410ff027816 */ /* 0x000fcc0000000017 */
[----:B------:R-:W0:Y:S02]  /*3fd0*/  F2I.U64.TRUNC R2, R2 ;  /* 0x0000000200027311 */ /* 0x000e24000020d800 */
[----:B0-----:R0:W-:Y:S01]  /*3fe0*/  STG.E.64 [R16.64], R2 ;  /* 0x0000000210007986 */ /* 0x0011e2000c101b24 */
[----:B------:R-:W-:Y:S05]  /*3ff0*/  BRA `(.L_x_8132) ;  /* 0x0000003000007947 */ /* 0x000fea0003800000 */
.L_x_8158:
[----:B------:R-:W-:-:S06]  /*4000*/  PRMT R23, RZ, 0x5410, R23 ;  /* 0x00005410ff177816 */ /* 0x000fcc0000000017 */
[----:B------:R-:W0:Y:S02]  /*4010*/  F2I.FTZ.U32.TRUNC.NTZ R23, R23 ;  /* 0x0000001700177305 */ /* 0x000e24000021f000 */
[----:B0-----:R0:W-:Y:S02]  /*4020*/  STG.E [R16.64], R23 ;  /* 0x0000001710007986 */ /* 0x0011e4000c101924 */
.L_x_8132:
[----:B------:R-:W-:-:S05]  /*4030*/  IMAD R18, R19, 0x200, R18 ;  /* 0x0000020013127824 */ /* 0x000fca00078e0212 */
[----:B0-----:R-:W-:Y:S02]  /*4040*/  IADD3 R23, R18, 0x80, RZ ;  /* 0x0000008012177810 */ /* 0x001fe40007ffe0ff */
.L_x_8061:
[----:B------:R-:W-:Y:S05]  /*4050*/  BSYNC B6 ;  /* 0x0000000000067941 */ /* 0x000fea0003800000 */
.L_x_8060:
[----:B------:R-:W-:Y:S01]  /*4060*/  ISETP.GE.AND P0, PT, R23, c[0x0][0x160], PT ;  /* 0x0000580017007a0c */ /* 0x000fe20003f06270 */
[----:B------:R-:W-:-:S12]  /*4070*/  BSSY B6, `(.L_x_8160) ;  /* 0x00007fc000067945 */ /* 0x000fd80003800000 */
[----:B------:R-:W-:Y:S05]  /*4080*/  @P0 BRA `(.L_x_8161) ;  /* 0x00007fa000000947 */ /* 0x000fea0003800000 */
[----:B------:R-:W-:Y:S01]  /*4090*/  ISETP.NE.AND P0, PT, RZ, c[0x0][0x168], PT ;  /* 0x00005a00ff007a0c */ /* 0x000fe20003f05270 */
[----:B------:R-:W-:Y:S02]  /*40a0*/  IMAD.MOV.U32 R18, RZ, RZ, RZ ;  /* 0x000000ffff127224 */ /* 0x000fe400078e00ff */
[----:B------:R-:W-:Y:S02]  /*40b0*/  IMAD.MOV.U32 R0, RZ, RZ, RZ ;  /* 0x000000ffff007224 */ /* 0x000fe400078e00ff */
[----:B------:R-:W-:-:S08]  /*40c0*/  IMAD.MOV.U32 R16, RZ, RZ, RZ ;  /* 0x000000ffff107224 */ /* 0x000fd000078e00ff */
        /* <DEDUP_REMOVED lines=251> */
.L_x_8162:
        /* <DEDUP_REMOVED lines=21> */
.L_x_8166:
[----:B------:R-:W2:Y:S02]  /*51d0*/  LDG.E.U8 R2, [R2.64] ;  /* 0x0000002402027981 */ /* 0x000ea4000c1e1100 */
[----:B--2---:R-:W0:Y:S02]  /*51e0*/  I2F.U16 R0, R2 ;  /* 0x0000000200007306 */ /* 0x004e240000101000 */
[----:B0-----:R-:W-:-:S04]  /*51f0*/  F2FP.BF16.PACK_AB R0, RZ, R0 ;  /* 0x00000000ff00723e */ /* 0x001fc800000010ff */
[----:B------:R-:W-:Y:S01]  /*5200*/  PRMT R19, R0, 0x7610, R19 ;  /* 0x0000761000137816 */ /* 0x000fe20000000013 */
[----:B------:R-:W-:Y:S05]  /*5210*/  BRA `(.L_x_8168) ;  /* 0x00000f0000007947 */ /* 0x000fea0003800000 */
.L_x_8165:
        /* <DEDUP_REMOVED lines=11> */
.L_x_8170:
[----:B------:R-:W2:Y:S02]  /*52d0*/  LDG.E R2, [R2.64] ;  /* 0x0000002402027981 */ /* 0x000ea4000c1e1900 */
[----:B--2---:R-:W0:Y:S02]  /*52e0*/  I2F R0, R2 ;  /* 0x0000000200007306 */ /* 0x004e240000201400 */
[----:B0-----:R-:W-:-:S04]  /*52f0*/  F2FP.BF16.PACK_AB R0, RZ, R0 ;  /* 0x00000000ff00723e */ /* 0x001fc800000010ff */
[----:B------:R-:W-:Y:S01]  /*5300*/  PRMT R19, R0, 0x7610, R19 ;  /* 0x0000761000137816 */ /* 0x000fe20000000013 */
[----:B------:R-:W-:Y:S05]  /*5310*/  BRA `(.L_x_8168) ;  /* 0x00000e0000007947 */ /* 0x000fea0003800000 */
.L_x_8169:
[----:B------:R-:W2:Y:S02]  /*5320*/  LDG.E.U16 R2, [R2.64] ;  /* 0x0000002402027981 */ /* 0x000ea4000c1e1500 */
[----:B--2---:R-:W0:Y:S02]  /*5330*/  I2F.S16 R0, R2 ;  /* 0x0000000200007306 */ /* 0x004e240000101400 */
[----:B0-----:R-:W-:-:S04]  /*5340*/  F2FP.BF16.PACK_AB R0, RZ, R0 ;  /* 0x00000000ff00723e */ /* 0x001fc800000010ff */
[----:B------:R-:W-:Y:S01]  /*5350*/  PRMT R19, R0, 0x7610, R19 ;  /* 0x0000761000137816 */ /* 0x000fe20000000013 */
[----:B------:R-:W-:Y:S05]  /*5360*/  BRA `(.L_x_8168) ;  /* 0x00000db000007947 */ /* 0x000fea0003800000 */
.L_x_8164:
        /* <DEDUP_REMOVED lines=9> */
.L_x_8172:
[----:B------:R-:W2:Y:S02]  /*5400*/  LDG.E.U16 R0, [R2.64] ;  /* 0x0000002402007981 */ /* 0x000ea4000c1e1500 */
[----:B--2---:R-:W-:-:S05]  /*5410*/  HADD2.F32 R0, -RZ, R0.H0_H0 ;  /* 0x20000000ff007230 */ /* 0x004fca0000004100 */
[----:B------:R-:W-:-:S04]  /*5420*/  F2FP.BF16.PACK_AB R0, RZ, R0 ;  /* 0x00000000ff00723e */ /* 0x000fc800000010ff */
[----:B------:R-:W-:Y:S01]  /*5430*/  PRMT R19, R0, 0x7610, R19 ;  /* 0x0000761000137816 */ /* 0x000fe20000000013 */
[----:B------:R-:W-:Y:S05]  /*5440*/  BRA `(.L_x_8168) ;  /* 0x00000cd000007947 */ /* 0x000fea0003800000 */
.L_x_8171:
        /* <DEDUP_REMOVED lines=9> */
.L_x_8174:
[----:B------:R-:W2:Y:S02]  /*54e0*/  LDG.E.U16 R2, [R2.64] ;  /* 0x0000002402027981 */ /* 0x000ea4000c1e1500 */
[----:B--2---:R-:W-:-:S05]  /*54f0*/  HADD2.F32 R0, -RZ, R2.H0_H0 ;  /* 0x20000002ff007230 */ /* 0x004fca0000004100 */
[----:B------:R-:W-:-:S04]  /*5500*/  F2FP.BF16.PACK_AB R0, RZ, R0 ;  /* 0x00000000ff00723e */ /* 0x000fc800000010ff */
[----:B------:R-:W-:Y:S01]  /*5510*/  PRMT R19, R0, 0x7610, R19 ;  /* 0x0000761000137816 */ /* 0x000fe20000000013 */
[----:B------:R-:W-:Y:S05]  /*5520*/  BRA `(.L_x_8168) ;  /* 0x00000bf000007947 */ /* 0x000fea0003800000 */
.L_x_8173:
[----:B------:R-:W2:Y:S02]  /*5530*/  LDG.E.64 R2, [R2.64] ;  /* 0x0000002402027981 */ /* 0x000ea4000c1e1b00 */
[----:B--2---:R-:W0:Y:S01]  /*5540*/  F2F.F32.F64 R0, R2 ;  /* 0x0000000200007310 */ /* 0x004e220000301000 */
[----:B------:R-:W0:-:S14]  /*5550*/  DSETP.GEU.AND P0, PT, |R2|, c[0x2][0x0], PT ;  /* 0x008000000200762a */ /* 0x000e1c0003f0e200 */
[----:B0-----:R-:W-:-:S05]  /*5560*/  @!P0 FMUL R0, R0, 1.175494350822287508e-38 ;  /* 0x0080000000008820 */ /* 0x001fca0000400000 */
[----:B------:R-:W-:-:S04]  /*5570*/  F2FP.BF16.PACK_AB R0, RZ, R0 ;  /* 0x00000000ff00723e */ /* 0x000fc800000010ff */
[----:B------:R-:W-:Y:S01]  /*5580*/  PRMT R19, R0, 0x7610, R19 ;  /* 0x0000761000137816 */ /* 0x000fe20000000013 */
[----:B------:R-:W-:Y:S05]  /*5590*/  BRA `(.L_x_8168) ;  /* 0x00000b8000007947 */ /* 0x000fea0003800000 */
.L_x_8163:
        /* <DEDUP_REMOVED lines=14> */
.L_x_8177:
[----:B------:R-:W2:Y:S02]  /*5680*/  LDG.E.64 R2, [R2.64] ;  /* 0x0000002402027981 */ /* 0x000ea4000c1e1b00 */
[----:B--2---:R-:W0:Y:S01]  /*5690*/  F2F.F32.F64 R0, R2 ;  /* 0x0000000200007310 */ /* 0x004e220000301000 */
[----:B------:R-:W0:-:S14]  /*56a0*/  DSETP.GEU.AND P0, PT, |R2|, c[0x2][0x0], PT ;  /* 0x008000000200762a */ /* 0x000e1c0003f0e200 */
[----:B0-----:R-:W-:-:S05]  /*56b0*/  @!P0 FMUL R0, R0, 1.175494350822287508e-38 ;  /* 0x0080000000008820 */ /* 0x001fca0000400000 */
[----:B------:R-:W-:-:S04]  /*56c0*/  F2FP.BF16.PACK_AB R0, RZ, R0 ;  /* 0x00000000ff00723e */ /* 0x000fc800000010ff */
[----:B------:R-:W-:Y:S01]  /*56d0*/  PRMT R19, R0, 0x7610, R19 ;  /* 0x0000761000137816 */ /* 0x000fe20000000013 */
[----:B------:R-:W-:Y:S05]  /*56e0*/  BRA `(.L_x_8168) ;  /* 0x00000a3000007947 */ /* 0x000fea0003800000 */
.L_x_8176:
        /* <DEDUP_REMOVED lines=28> */
.L_x_8179:
        /* <DEDUP_REMOVED lines=15> */
.L_x_8178:
[----:B------:R0:W5:Y:S01]  /*59a0*/  LDG.E.U16 R19, [R2.64] ;  /* 0x0000002402137981 */ /* 0x000162000c1e1500 */
[----:B------:R-:W-:Y:S05]  /*59b0*/  BRA `(.L_x_8168) ;  /* 0x0000076000007947 */ /* 0x000fea0003800000 */
.L_x_8175:
        /* <DEDUP_REMOVED lines=12> */
.L_x_8182:
        /* <DEDUP_REMOVED lines=21> */
.L_x_8186:
[----:B------:R-:W-:Y:S05]  /*5bd0*/  BSYNC B1 ;  /* 0x0000000000017941 */ /* 0x000fea0003800000 */
.L_x_8185:
[----:B------:R-:W-:Y:S01]  /*5be0*/  LEA R3, R0, 0x3b800000, 0x17 ;  /* 0x3b80000000037811 */ /* 0x000fe200078eb8ff */
[----:B------:R-:W-:-:S05]  /*5bf0*/  IMAD.SHL.U32 R0, R2, 0x100000, RZ ;  /* 0x0010000002007824 */ /* 0x000fca00078e00ff */
[----:B------:R-:W-:Y:S02]  /*5c00*/  LOP3.LUT R0, R3, R0, R4, 0xfe, !PT ;  /* 0x0000000003007212 */ /* 0x000fe400078efe04 */
.L_x_8184:
[----:B------:R-:W-:Y:S05]  /*5c10*/  BSYNC B0 ;  /* 0x0000000000007941 */ /* 0x000fea0003800000 */
.L_x_8183:
[----:B------:R-:W-:-:S04]  /*5c20*/  F2FP.BF16.PACK_AB R0, RZ, R0 ;  /* 0x00000000ff00723e */ /* 0x000fc800000010ff */
[----:B------:R-:W-:Y:S01]  /*5c30*/  PRMT R19, R0, 0x7610, R19 ;  /* 0x0000761000137816 */ /* 0x000fe20000000013 */
[----:B------:R-:W-:Y:S05]  /*5c40*/  BRA `(.L_x_8168) ;  /* 0x000004d000007947 */ /* 0x000fea0003800000 */
.L_x_8181:
        /* <DEDUP_REMOVED lines=21> */
.L_x_8190:
[----:B------:R-:W-:Y:S05]  /*5da0*/  BSYNC B1 ;  /* 0x0000000000017941 */ /* 0x000fea0003800000 */
.L_x_8189:
[----:B------:R-:W-:Y:S01]  /*5db0*/  LEA R3, R0, 0x37800000, 0x17 ;  /* 0x3780000000037811 */ /* 0x000fe200078eb8ff */
[----:B------:R-:W-:-:S05]  /*5dc0*/  IMAD.SHL.U32 R0, R2, 0x200000, RZ ;  /* 0x0020000002007824 */ /* 0x000fca00078e00ff */
[----:B------:R-:W-:Y:S02]  /*5dd0*/  LOP3.LUT R0, R3, R0, R4, 0xfe, !PT ;  /* 0x0000000003007212 */ /* 0x000fe400078efe04 */
.L_x_8188:
[----:B------:R-:W-:Y:S05]  /*5de0*/  BSYNC B0 ;  /* 0x0000000000007941 */ /* 0x000fea0003800000 */
.L_x_8187:
[----:B------:R-:W-:-:S04]  /*5df0*/  F2FP.BF16.PACK_AB R0, RZ, R0 ;  /* 0x00000000ff00723e */ /* 0x000fc800000010ff */
[----:B------:R-:W-:Y:S01]  /*5e00*/  PRMT R19, R0, 0x7610, R19 ;  /* 0x0000761000137816 */ /* 0x000fe20000000013 */
[----:B------:R-:W-:Y:S05]  /*5e10*/  BRA `(.L_x_8168) ;  /* 0x0000030000007947 */ /* 0x000fea0003800000 */
.L_x_8180:
        /* <DEDUP_REMOVED lines=14> */
.L_x_8194:
[----:B------:R-:W-:Y:S05]  /*5f00*/  BSYNC B0 ;  /* 0x0000000000007941 */ /* 0x000fea0003800000 */
.L_x_8193:
[----:B------:R-:W-:-:S04]  /*5f10*/  F2FP.BF16.PACK_AB R0, RZ, R0 ;  /* 0x00000000ff00723e */ /* 0x000fc800000010ff */
[----:B------:R-:W-:Y:S01]  /*5f20*/  PRMT R19, R0, 0x7610, R19 ;  /* 0x0000761000137816 */ /* 0x000fe20000000013 */
[----:B------:R-:W-:Y:S05]  /*5f30*/  BRA `(.L_x_8168) ;  /* 0x000001e000007947 */ /* 0x000fea0003800000 */
.L_x_8167:
        /* <DEDUP_REMOVED lines=21> */
.L_x_8192:
[----:B------:R-:W2:Y:S02]  /*6090*/  LDG.E.64 R2, [R2.64] ;  /* 0x0000002402027981 */ /* 0x000ea4000c1e1b00 */
[----:B--2---:R-:W0:Y:S02]  /*60a0*/  I2F.U64 R0, R2 ;  /* 0x0000000200007312 */ /* 0x004e240000301000 */
[----:B0-----:R-:W-:-:S04]  /*60b0*/  F2FP.BF16.PACK_AB R0, RZ, R0 ;  /* 0x00000000ff00723e */ /* 0x001fc800000010ff */
[----:B------:R-:W-:Y:S01]  /*60c0*/  PRMT R19, R0, 0x7610, R19 ;  /* 0x0000761000137816 */ /* 0x000fe20000000013 */
[----:B------:R-:W-:Y:S05]  /*60d0*/  BRA `(.L_x_8168) ;  /* 0x0000004000007947 */ /* 0x000fea0003800000 */
.L_x_8191:
[----:B------:R-:W2:Y:S02]  /*60e0*/  LDG.E R2, [R2.64] ;  /* 0x0000002402027981 */ /* 0x000ea4000c1e1900 */
[----:B--2---:R-:W0:Y:S02]  /*60f0*/  I2F.U32 R0, R2 ;  /* 0x0000000200007306 */ /* 0x004e240000201000 */
[----:B0-----:R-:W-:-:S04]  /*6100*/  F2FP.BF16.PACK_AB R0, RZ, R0 ;  /* 0x00000000ff00723e */ /* 0x001fc800000010ff */
[----:B------:R-:W-:Y:S02]  /*6110*/  PRMT R19, R0, 0x7610, R19 ;  /* 0x0000761000137816 */ /* 0x000fe40000000013 */
.L_x_8168:
        /* <DEDUP_REMOVED lines=17> */
.L_x_8198:
[----:B------:R-:W2:Y:S02]  /*6230*/  LDG.E.U8 R2, [R2.64] ;  /* 0x0000002402027981 */ /* 0x000ea4000c1e1100 */
[----:B--2---:R-:W-:Y:S01]  /*6240*/  ISETP.NE.AND P0, PT, R2, RZ, PT ;  /* 0x000000ff0200720c */ /* 0x004fe20003f05270 */
[----:B------:R-:W-:Y:S05]  /*6250*/  BRA `(.L_x_8200) ;  /* 0x00000e0000007947 */ /* 0x000fea0003800000 */
.L_x_8197:
        /* <DEDUP_REMOVED lines=10> */
.L_x_8202:
[----:B------:R-:W2:Y:S02]  /*6300*/  LDG.E R2, [R2.64] ;  /* 0x0000002402027981 */ /* 0x000ea4000c1e1900 */
[----:B--2---:R-:W-:Y:S01]  /*6310*/  ISETP.NE.AND P0, PT, R2, RZ, PT ;  /* 0x000000ff0200720c */ /* 0x004fe20003f05270 */
[----:B------:R-:W-:Y:S05]  /*6320*/  BRA `(.L_x_8200) ;  /* 0x00000d3000007947 */ /* 0x000fea0003800000 */
.L_x_8201:
[----:B------:R-:W2:Y:S02]  /*6330*/  LDG.E.U16 R2, [R2.64] ;  /* 0x0000002402027981 */ /* 0x000ea4000c1e1500 */
[----:B--2---:R-:W-:Y:S01]  /*6340*/  ISETP.NE.AND P0, PT, R2, RZ, PT ;  /* 0x000000ff0200720c */ /* 0x004fe20003f05270 */
[----:B------:R-:W-:Y:S05]  /*6350*/  BRA `(.L_x_8200) ;  /* 0x00000d0000007947 */ /* 0x000fea0003800000 */
.L_x_8196:
        /* <DEDUP_REMOVED lines=9> */
.L_x_8204:
[----:B------:R-:W2:Y:S02]  /*63f0*/  LDG.E.U16 R0, [R2.64] ;  /* 0x0000002402007981 */ /* 0x000ea4000c1e1500 */
[----:B--2---:R-:W-:-:S05]  /*6400*/  HADD2.F32 R0, -RZ, R0.H0_H0 ;  /* 0x20000000ff007230 */ /* 0x004fca0000004100 */
[----:B------:R-:W-:Y:S01]  /*6410*/  FSETP.NEU.FTZ.AND P0, PT, R0, RZ, PT ;  /* 0x000000ff0000720b */ /* 0x000fe20003f1d000 */
[----:B------:R-:W-:Y:S05]  /*6420*/  BRA `(.L_x_8200) ;  /* 0x00000c3000007947 */ /* 0x000fea0003800000 */
.L_x_8203:
        /* <DEDUP_REMOVED lines=11> */
.L_x_8206:
        /* <DEDUP_REMOVED lines=10> */
.L_x_8205:
[----:B------:R-:W2:Y:S02]  /*6580*/  LDG.E.64 R2, [R2.64] ;  /* 0x0000002402027981 */ /* 0x000ea4000c1e1b00 */
[----:B--2---:R0:W1:Y:S01]  /*6590*/  DSETP.NEU.AND P0, PT, R2, RZ, PT ;  /* 0x000000ff0200722a */ /* 0x0040620003f0d000 */
[----:B------:R-:W-:Y:S05]  /*65a0*/  BRA `(.L_x_8200) ;  /* 0x00000ab000007947 */ /* 0x000fea0003800000 */
.L_x_8195:
        /* <DEDUP_REMOVED lines=11> */
.L_x_8209:
[----:B------:R-:W2:Y:S02]  /*6660*/  LDG.E.128 R4, [R2.64] ;  /* 0x0000002402047981 */ /* 0x000ea4000c1e1d00 */
[----:B--2---:R-:W0:-:S06]  /*6670*/  DSETP.NEU.AND P0, PT, R6, RZ, PT ;  /* 0x000000ff0600722a */ /* 0x004e0c0003f0d000 */
[----:B0-----:R0:W1:Y:S01]  /*6680*/  DSETP.NEU.OR P0, PT, R4, RZ, P0 ;  /* 0x000000ff0400722a */ /* 0x001062000070d400 */
[----:B------:R-:W-:Y:S05]  /*6690*/  BRA `(.L_x_8200) ;  /* 0x000009c000007947 */ /* 0x000fea0003800000 */
.L_x_8208:
        /* <DEDUP_REMOVED lines=27> */
.L_x_8211:
        /* <DEDUP_REMOVED lines=14> */
.L_x_8210:
[----:B------:R-:W2:Y:S02]  /*6930*/  LDG.E.U16 R0, [R2.64] ;  /* 0x0000002402007981 */ /* 0x000ea4000c1e1500 */
[----:B--2---:R-:W-:-:S04]  /*6940*/  PRMT R0, RZ, 0x5410, R0 ;  /* 0x00005410ff007816 */ /* 0x004fc80000000000 */
[----:B------:R-:W-:Y:S01]  /*6950*/  FSETP.NEU.FTZ.AND P0, PT, R0, RZ, PT ;  /* 0x000000ff0000720b */ /* 0x000fe20003f1d000 */
[----:B------:R-:W-:Y:S05]  /*6960*/  BRA `(.L_x_8200) ;  /* 0x000006f000007947 */ /* 0x000fea0003800000 */
.L_x_8207:
        /* <DEDUP_REMOVED lines=11> */
.L_x_8214:
        /* <DEDUP_REMOVED lines=21> */
.L_x_8218:
[----:B------:R-:W-:Y:S05]  /*6b70*/  BSYNC B1 ;  /* 0x0000000000017941 */ /* 0x000fea0003800000 */
.L_x_8217:
[----:B------:R-:W-:Y:S01]  /*6b80*/  LEA R3, R0, 0x3b800000, 0x17 ;  /* 0x3b80000000037811 */ /* 0x000fe200078eb8ff */
[----:B------:R-:W-:-:S05]  /*6b90*/  IMAD.SHL.U32 R0, R2, 0x100000, RZ ;  /* 0x0010000002007824 */ /* 0x000fca00078e00ff */
[----:B------:R-:W-:Y:S02]  /*6ba0*/  LOP3.LUT R0, R3, R0, R4, 0xfe, !PT ;  /* 0x0000000003007212 */ /* 0x000fe400078efe04 */
.L_x_8216:
[----:B------:R-:W-:Y:S05]  /*6bb0*/  BSYNC B0 ;  /* 0x0000000000007941 */ /* 0x000fea0003800000 */
.L_x_8215:
[----:B------:R-:W-:Y:S01]  /*6bc0*/  FSETP.NEU.FTZ.AND P0, PT, R0, RZ, PT ;  /* 0x000000ff0000720b */ /* 0x000fe20003f1d000 */
[----:B------:R-:W-:Y:S05]  /*6bd0*/  BRA `(.L_x_8200) ;  /* 0x0000048000007947 */ /* 0x000fea0003800000 */
.L_x_8213:
        /* <DEDUP_REMOVED lines=21> */
.L_x_8222:
[----:B------:R-:W-:Y:S05]  /*6d30*/  BSYNC B1 ;  /* 0x0000000000017941 */ /* 0x000fea0003800000 */
.L_x_8221:
[----:B------:R-:W-:Y:S01]  /*6d40*/  LEA R3, R0, 0x37800000, 0x17 ;  /* 0x3780000000037811 */ /* 0x000fe200078eb8ff */
[----:B------:R-:W-:-:S05]  /*6d50*/  IMAD.SHL.U32 R0, R2, 0x200000, RZ ;  /* 0x0020000002007824 */ /* 0x000fca00078e00ff */
[----:B------:R-:W-:Y:S02]  /*6d60*/  LOP3.LUT R0, R3, R0, R4, 0xfe, !PT ;  /* 0x0000000003007212 */ /* 0x000fe400078efe04 */
.L_x_8220:
[----:B------:R-:W-:Y:S05]  /*6d70*/  BSYNC B0 ;  /* 0x0000000000007941 */ /* 0x000fea0003800000 */
.L_x_8219:
[----:B------:R-:W-:Y:S01]  /*6d80*/  FSETP.NEU.FTZ.AND P0, PT, R0, RZ, PT ;  /* 0x000000ff0000720b */ /* 0x000fe20003f1d000 */
[----:B------:R-:W-:Y:S05]  /*6d90*/  BRA `(.L_x_8200) ;  /* 0x000002c000007947 */ /* 0x000fea0003800000 */
.L_x_8212:
        /* <DEDUP_REMOVED lines=14> */
.L_x_8226:
[----:B------:R-:W-:Y:S05]  /*6e80*/  BSYNC B0 ;  /* 0x0000000000007941 */ /* 0x000fea0003800000 */
.L_x_8225:
[----:B------:R-:W-:Y:S01]  /*6e90*/  FSETP.NEU.FTZ.AND P0, PT, R0, RZ, PT ;  /* 0x000000ff0000720b */ /* 0x000fe20003f1d000 */
[----:B------:R-:W-:Y:S05]  /*6ea0*/  BRA `(.L_x_8200) ;  /* 0x000001b000007947 */ /* 0x000fea0003800000 */
.L_x_8199:
        /* <DEDUP_REMOVED lines=21> */
.L_x_8224:
[----:B------:R-:W2:Y:S02]  /*7000*/  LDG.E.64 R2, [R2.64] ;  /* 0x0000002402027981 */ /* 0x000ea4000c1e1b00 */
[----:B--2---:R-:W-:-:S04]  /*7010*/  ISETP.NE.U32.AND P0, PT, R2, RZ, PT ;  /* 0x000000ff0200720c */ /* 0x004fc80003f05070 */
[----:B------:R-:W-:Y:S01]  /*7020*/  ISETP.NE.AND.EX P0, PT, R3, RZ, PT, P0 ;  /* 0x000000ff0300720c */ /* 0x000fe20003f05300 */
[----:B------:R-:W-:Y:S05]  /*7030*/  BRA `(.L_x_8200) ;  /* 0x0000002000007947 */ /* 0x000fea0003800000 */
.L_x_8223:
[----:B------:R-:W2:Y:S02]  /*7040*/  LDG.E R2, [R2.64] ;  /* 0x0000002402027981 */ /* 0x000ea4000c1e1900 */
[----:B--2---:R-:W-:-:S03]  /*7050*/  ISETP.NE.AND P0, PT, R2, RZ, PT ;  /* 0x000000ff0200720c */ /* 0x004fc60003f05270 */
.L_x_8200:
        /* <DEDUP_REMOVED lines=22> */
.L_x_8230:
[----:B------:R-:W-:-:S06]  /*71c0*/  PRMT R3, RZ, 0x5410, R19 ;  /* 0x00005410ff037816 */ /* 0x000fcc0000000013 */
[----:B------:R-:W0:Y:S02]  /*71d0*/  F2I.S64.TRUNC R2, R3 ;  /* 0x0000000300027311 */ /* 0x000e24000020d900 */
[----:B0-----:R0:W-:Y:S01]  /*71e0*/  STG.E.U8 [R16.64], R2 ;  /* 0x0000000210007986 */ /* 0x0011e2000c101124 */
[----:B------:R-:W-:Y:S05]  /*71f0*/  BRA `(.L_x_8232) ;  /* 0x00000e4000007947 */ /* 0x000fea0003800000 */
.L_x_8229:
        /* <DEDUP_REMOVED lines=10> */
.L_x_8234:
[----:B------:R-:W-:-:S06]  /*72a0*/  PRMT R19, RZ, 0x5410, R19 ;  /* 0x00005410ff137816 */ /* 0x000fcc0000000013 */
[----:B------:R-:W0:Y:S02]  /*72b0*/  F2I.FTZ.TRUNC.NTZ R19, R19 ;  /* 0x0000001300137305 */ /* 0x000e24000021f100 */
[----:B0-----:R0:W-:Y:S01]  /*72c0*/  STG.E [R16.64], R19 ;  /* 0x0000001310007986 */ /* 0x0011e2000c101924 */
[----:B------:R-:W-:Y:S05]  /*72d0*/  BRA `(.L_x_8232) ;  /* 0x00000d6000007947 */ /* 0x000fea0003800000 */
.L_x_8233:
[----:B------:R-:W-:-:S06]  /*72e0*/  PRMT R19, RZ, 0x5410, R19 ;  /* 0x00005410ff137816 */ /* 0x000fcc0000000013 */
[----:B------:R-:W0:Y:S02]  /*72f0*/  F2I.FTZ.TRUNC.NTZ R19, R19 ;  /* 0x0000001300137305 */ /* 0x000e24000021f100 */
[----:B0-----:R0:W-:Y:S01]  /*7300*/  STG.E.U16 [R16.64], R19 ;  /* 0x0000001310007986 */ /* 0x0011e2000c101524 */
[----:B------:R-:W-:Y:S05]  /*7310*/  BRA `(.L_x_8232) ;  /* 0x00000d2000007947 */ /* 0x000fea0003800000 */
.L_x_8228:
        /* <DEDUP_REMOVED lines=9> */
.L_x_8236:
[----:B------:R-:W-:-:S04]  /*73b0*/  PRMT R0, RZ, 0x5410, R19 ;  /* 0x00005410ff007816 */ /* 0x000fc80000000013 */
[----:B------:R-:W-:-:S05]  /*73c0*/  F2FP.PACK_AB R0, RZ, R0 ;  /* 0x00000000ff00723e */ /* 0x000fca00000000ff */
[----:B------:R0:W-:Y:S01]  /*73d0*/  STG.E.U16 [R16.64], R0 ;  /* 0x0000000010007986 */ /* 0x0001e2000c101524 */
[----:B------:R-:W-:Y:S05]  /*73e0*/  BRA `(.L_x_8232) ;  /* 0x00000c5000007947 */ /* 0x000fea0003800000 */
.L_x_8235:
        /* <DEDUP_REMOVED lines=10> */
.L_x_8238:
[----:B------:R-:W-:-:S04]  /*7490*/  PRMT R19, RZ, 0x5410, R19 ;  /* 0x00005410ff137816 */ /* 0x000fc80000000013 */
[----:B------:R-:W-:-:S04]  /*74a0*/  F2FP.PACK_AB R3, RZ, R19 ;  /* 0x00000013ff03723e */ /* 0x000fc800000000ff */
[----:B------:R-:W-:-:S05]  /*74b0*/  PRMT R3, R3, 0x5410, RZ ;  /* 0x0000541003037816 */ /* 0x000fca00000000ff */
[----:B------:R0:W-:Y:S01]  /*74c0*/  STG.E [R16.64], R3 ;  /* 0x0000000310007986 */ /* 0x0001e2000c101924 */
[----:B------:R-:W-:Y:S05]  /*74d0*/  BRA `(.L_x_8232) ;  /* 0x00000b6000007947 */ /* 0x000fea0003800000 */
.L_x_8237:
[----:B------:R-:W-:-:S05]  /*74e0*/  PRMT R2, RZ, 0x5410, R19 ;  /* 0x00005410ff027816 */ /* 0x000fca0000000013 */
[----:B------:R-:W-:-:S06]  /*74f0*/  FMUL.FTZ R2, R2, 1 ;  /* 0x3f80000002027820 */ /* 0x000fcc0000410000 */
[----:B------:R-:W0:Y:S02]  /*7500*/  F2F.F64.F32 R2, R2 ;  /* 0x0000000200027310 */ /* 0x000e240000201800 */
[----:B0-----:R0:W-:Y:S01]  /*7510*/  STG.E.64 [R16.64], R2 ;  /* 0x0000000210007986 */ /* 0x0011e2000c101b24 */
[----:B------:R-:W-:Y:S05]  /*7520*/  BRA `(.L_x_8232) ;  /* 0x00000b1000007947 */ /* 0x000fea0003800000 */
.L_x_8227:
        /* <DEDUP_REMOVED lines=13> */
.L_x_8241:
[----:B------:R-:W-:Y:S01]  /*7600*/  PRMT R19, RZ, 0x5410, R19 ;  /* 0x00005410ff137816 */ /* 0x000fe20000000013 */
[----:B------:R-:W-:-:S04]  /*7610*/  CS2R R6, SRZ ;  /* 0x0000000000067805 */ /* 0x000fc8000001ff00 */
[----:B------:R-:W-:-:S06]  /*7620*/  FMUL.FTZ R4, R19, 1 ;  /* 0x3f80000013047820 */ /* 0x000fcc0000410000 */
[----:B------:R-:W0:Y:S02]  /*7630*/  F2F.F64.F32 R4, R4 ;  /* 0x0000000400047310 */ /* 0x000e240000201800 */
[----:B0-----:R0:W-:Y:S01]  /*7640*/  STG.E.128 [R16.64], R4 ;  /* 0x0000000410007986 */ /* 0x0011e2000c101d24 */
[----:B------:R-:W-:Y:S05]  /*7650*/  BRA `(.L_x_8232) ;  /* 0x000009e000007947 */ /* 0x000fea0003800000 */
.L_x_8240:
        /* <DEDUP_REMOVED lines=21> */
.L_x_8245:
[----:B------:R-:W-:Y:S05]  /*77b0*/  BSYNC B0 ;  /* 0x0000000000007941 */ /* 0x000fea0003800000 */
.L_x_8244:
[----:B------:R-:W-:-:S05]  /*77c0*/  LOP3.LUT R3, R0, R3, RZ, 0xfc, !PT ;  /* 0x0000000300037212 */ /* 0x000fca00078efcff */
[----:B------:R0:W-:Y:S01]  /*77d0*/  STG.E.U8 [R16.64], R3 ;  /* 0x0000000310007986 */ /* 0x0001e2000c101124 */
[----:B------:R-:W-:Y:S05]  /*77e0*/  BRA `(.L_x_8232) ;  /* 0x0000085000007947 */ /* 0x000fea0003800000 */
.L_x_8243:
        /* <DEDUP_REMOVED lines=13> */
.L_x_8247:
[----:B------:R-:W-:Y:S01]  /*78c0*/  IMAD.MOV.U32 R0, RZ, RZ, 0x7f ;  /* 0x0000007fff007424 */ /* 0x000fe200078e00ff */
[----:B------:R-:W-:-:S04]  /*78d0*/  ISETP.GT.U32.AND P0, PT, R2, 0x7f800000, PT ;  /* 0x7f8000000200780c */ /* 0x000fc80003f04070 */
[----:B------:R-:W-:-:S04]  /*78e0*/  SEL R0, R0, 0x7c, P0 ;  /* 0x0000007c00007807 */ /* 0x000fc80000000000 */
.L_x_8248:
[----:B------:R-:W-:Y:S05]  /*78f0*/  BSYNC B0 ;  /* 0x0000000000007941 */ /* 0x000fea0003800000 */
.L_x_8246:
[----:B------:R-:W-:-:S04]  /*7900*/  LOP3.LUT R2, R19, 0x80000000, RZ, 0xc0, !PT ;  /* 0x8000000013027812 */ /* 0x000fc800078ec0ff */
[----:B------:R-:W-:-:S04]  /*7910*/  SHF.R.U32.HI R3, RZ, 0x18, R2 ;  /* 0x00000018ff037819 */ /* 0x000fc80000011602 */
[----:B------:R-:W-:-:S05]  /*7920*/  LOP3.LUT R3, R0, R3, RZ, 0xfc, !PT ;  /* 0x0000000300037212 */ /* 0x000fca00078efcff */
[----:B------:R0:W-:Y:S01]  /*7930*/  STG.E.U8 [R16.64], R3 ;  /* 0x0000000310007986 */ /* 0x0001e2000c101124 */
[----:B------:R-:W-:Y:S05]  /*7940*/  BRA `(.L_x_8232) ;  /* 0x000006f000007947 */ /* 0x000fea0003800000 */
.L_x_8242:
[----:B------:R0:W-:Y:S01]  /*7950*/  STG.E.U16 [R16.64], R19 ;  /* 0x0000001310007986 */ /* 0x0001e2000c101524 */
[----:B------:R-:W-:Y:S05]  /*7960*/  BRA `(.L_x_8232) ;  /* 0x000006d000007947 */ /* 0x000fea0003800000 */
.L_x_8239:
        /* <DEDUP_REMOVED lines=12> */
.L_x_8251:
        /* <DEDUP_REMOVED lines=17> */
.L_x_8254:
[----:B------:R-:W-:-:S04]  /*7b40*/  LOP3.LUT R2, R19, 0x80000000, RZ, 0xc0, !PT ;  /* 0x8000000013027812 */ /* 0x000fc800078ec0ff */
[----:B------:R-:W-:-:S04]  /*7b50*/  SHF.R.U32.HI R3, RZ, 0x18, R2 ;  /* 0x00000018ff037819 */ /* 0x000fc80000011602 */
[----:B------:R-:W-:-:S04]  /*7b60*/  LOP3.LUT R0, R0, R3, RZ, 0xfc, !PT ;  /* 0x0000000300007212 */ /* 0x000fc800078efcff */
[----:B------:R-:W-:Y:S02]  /*7b70*/  PRMT R8, R0, 0x7610, R8 ;  /* 0x0000761000087816 */ /* 0x000fe40000000008 */
.L_x_8253:
[----:B------:R-:W-:Y:S05]  /*7b80*/  BSYNC B0 ;  /* 0x0000000000007941 */ /* 0x000fea0003800000 */
.L_x_8252:
[----:B------:R0:W-:Y:S01]  /*7b90*/  STG.E.U8 [R16.64], R8 ;  /* 0x0000000810007986 */ /* 0x0001e2000c101124 */
[----:B------:R-:W-:Y:S05]  /*7ba0*/  BRA `(.L_x_8232) ;  /* 0x0000049000007947 */ /* 0x000fea0003800000 */
.L_x_8250:
        /* <DEDUP_REMOVED lines=17> */
.L_x_8257:
[----:B------:R-:W-:-:S04]  /*7cc0*/  LOP3.LUT R2, R19, 0x80000000, RZ, 0xc0, !PT ;  /* 0x8000000013027812 */ /* 0x000fc800078ec0ff */
[----:B------:R-:W-:-:S04]  /*7cd0*/  SHF.R.U32.HI R3, RZ, 0x18, R2 ;  /* 0x00000018ff037819 */ /* 0x000fc80000011602 */
[----:B------:R-:W-:-:S04]  /*7ce0*/  LOP3.LUT R0, R0, R3, RZ, 0xfc, !PT ;  /* 0x0000000300007212 */ /* 0x000fc800078efcff */
[----:B------:R-:W-:Y:S02]  /*7cf0*/  PRMT R8, R0, 0x7610, R8 ;  /* 0x0000761000087816 */ /* 0x000fe40000000008 */
.L_x_8256:
[----:B------:R-:W-:Y:S05]  /*7d00*/  BSYNC B0 ;  /* 0x0000000000007941 */ /* 0x000fea0003800000 */
.L_x_8255:
[----:B------:R0:W-:Y:S01]  /*7d10*/  STG.E.U8 [R16.64], R8 ;  /* 0x0000000810007986 */ /* 0x0001e2000c101124 */
[----:B------:R-:W-:Y:S05]  /*7d20*/  BRA `(.L_x_8232) ;  /* 0x0000031000007947 */ /* 0x000fea0003800000 */
.L_x_8249:
        /* <DEDUP_REMOVED lines=22> */
.L_x_8231:
        /* <DEDUP_REMOVED lines=20> */
.L_x_8259:
[----:B------:R-:W-:-:S06]  /*7fd0*/  PRMT R2, RZ, 0x5410, R19 ;  /* 0x00005410ff027816 */ /* 0x000fcc0000000013 */
[----:B------:R-:W0:Y:S02]  /*7fe0*/  F2I.U64.TRUNC R2, R2 ;  /* 0x0000000200027311 */ /* 0x000e24000020d800 */
[----:B0-----:R0:W-:Y:S01]  /*7ff0*/  STG.E.64 [R16.64], R2 ;  /* 0x0000000210007986 */ /* 0x0011e2000c101b24 */
[----:B------:R-:W-:Y:S05]  /*8000*/  BRA `(.L_x_8232) ;  /* 0x0000003000007947 */ /* 0x000fea0003800000 */
.L_x_8258:
[----:B------:R-:W-:-:S06]  /*8010*/  PRMT R19, RZ, 0x5410, R19 ;  /* 0x00005410ff137816 */ /* 0x000fcc0000000013 */
[----:B------:R-:W0:Y:S02]  /*8020*/  F2I.FTZ.U32.TRUNC.NTZ R19, R19 ;  /* 0x0000001300137305 */ /* 0x000e24000021f000 */
[----:B0-----:R0:W-:Y:S02]  /*8030*/  STG.E [R16.64], R19 ;  /* 0x0000001310007986 */ /* 0x0011e4000c101924 */
.L_x_8232:
[----:B------:R-:W-:-:S04]  /*8040*/  IADD3 R23, R23, 0x80, RZ ;  /* 0x0000008017177810 */ /* 0x000fc80007ffe0ff */
[----:B------:R-:W-:-:S13]  /*8050*/  ISETP.GE.AND P0, PT, R23, c[0x0][0x160], PT ;  /* 0x0000580017007a0c */ /* 0x000fda0003f06270 */
[----:B------:R-:W-:Y:S05]  /*8060*/  @P0 BRA `(.L_x_8161) ;  /* 0x00003fc000000947 */ /* 0x000fea0003800000 */
[----:B------:R-:W-:Y:S01]  /*8070*/  ISETP.NE.AND P0, PT, RZ, c[0x0][0x168], PT ;  /* 0x00005a00ff007a0c */ /* 0x000fe20003f05270 */
[----:B------:R-:W-:Y:S02]  /*8080*/  IMAD.MOV.U32 R18, RZ, RZ, RZ ;  /* 0x000000ffff127224 */ /* 0x000fe400078e00ff */
[----:B0-----:R-:W-:Y:S02]  /*8090*/  IMAD.MOV.U32 R0, RZ, RZ, RZ ;  /* 0x000000ffff007224 */ /* 0x001fe400078e00ff */
        /* <DEDUP_REMOVED lines=252> */
.L_x_8260:
        /* <DEDUP_REMOVED lines=21> */
.L_x_8264:
[----:B------:R-:W2:Y:S02]  /*91b0*/  LDG.E.U8 R2, [R2.64] ;  /* 0x0000002402027981 */ /* 0x000ea4000c1e1100 */
[----:B--2---:R-:W0:Y:S02]  /*91c0*/  I2F.U16 R0, R2 ;  /* 0x0000000200007306 */ /* 0x004e240000101000 */
[----:B0-----:R-:W-:-:S04]  /*91d0*/  F2FP.BF16.PACK_AB R0, RZ, R0 ;  /* 0x00000000ff00723e */ /* 0x001fc800000010ff */
[----:B------:R-:W-:Y:S01]  /*91e0*/  PRMT R19, R0, 0x7610, R19 ;  /* 0x0000761000137816 */ /* 0x000fe20000000013 */
[----:B------:R-:W-:Y:S05]  /*91f0*/  BRA `(.L_x_8266) ;  /* 0x00000f0000007947 */ /* 0x000fea0003800000 */
.L_x_8263:
        /* <DEDUP_REMOVED lines=11> */
.L_x_8268:
[----:B------:R-:W2:Y:S02]  /*92b0*/  LDG.E R2, [R2.64] ;  /* 0x0000002402027981 */ /* 0x000ea4000c1e1900 */
[----:B--2---:R-:W0:Y:S02]  /*92c0*/  I2F R0, R2 ;  /* 0x0000000200007306 */ /* 0x004e240000201400 */
[----:B0-----:R-:W-:-:S04]  /*92d0*/  F2FP.BF16.PACK_AB R0, RZ, R0 ;  /* 0x00000000ff00723e */ /* 0x001fc800000010ff */
[----:B------:R-:W-:Y:S01]  /*92e0*/  PRMT R19, R0, 0x7610, R19 ;  /* 0x0000761000137816 */ /* 0x000fe20000000013 */
[----:B------:R-:W-:Y:S05]  /*92f0*/  BRA `(.L_x_8266) ;  /* 0x00000e0000007947 */ /* 0x000fea0003800000 */
.L_x_8267:
[----:B------:R-:W2:Y:S02]  /*9300*/  LDG.E.U16 R2, [R2.64] ;  /* 0x0000002402027981 */ /* 0x000ea4000c1e1500 */
[----:B--2---:R-:W0:Y:S02]  /*9310*/  I2F.S16 R0, R2 ;  /* 0x0000000200007306 */ /* 0x004e240000101400 */
[----:B0-----:R-:W-:-:S04]  /*9320*/  F2FP.BF16.PACK_AB R0, RZ, R0 ;  /* 0x00000000ff00723e */ /* 0x001fc800000010ff */
[----:B------:R-:W-:Y:S01]  /*9330*/  PRMT R19, R0, 0x7610, R19 ;  /* 0x0000761000137816 */ /* 0x000fe20000000013 */
[----:B------:R-:W-:Y:S05]  /*9340*/  BRA `(.L_x_8266) ;  /* 0x00000db000007947 */ /* 0x000fea0003800000 */
.L_x_8262:
        /* <DEDUP_REMOVED lines=9> */
.L_x_8270:
[----:B------:R-:W2:Y:S02]  /*93e0*/  LDG.E.U16 R0, [R2.64] ;  /* 0x0000002402007981 */ /* 0x000ea4000c1e1500 */
[----:B--2---:R-:W-:-:S05]  /*93f0*/  HADD2.F32 R0, -RZ, R0.H0_H0 ;  /* 0x20000000ff007230 */ /* 0x004fca0000004100 */
[----:B------:R-:W-:-:S04]  /*9400*/  F2FP.BF16.PACK_AB R0, RZ, R0 ;  /* 0x00000000ff00723e */ /* 0x000fc800000010ff */
[----:B------:R-:W-:Y:S01]  /*9410*/  PRMT R19, R0, 0x7610, R19 ;  /* 0x0000761000137816 */ /* 0x000fe20000000013 */
[----:B------:R-:W-:Y:S05]  /*9420*/  BRA `(.L_x_8266) ;  /* 0x00000cd000007947 */ /* 0x000fea0003800000 */
.L_x_8269:
        /* <DEDUP_REMOVED lines=9> */
.L_x_8272:
[----:B------:R-:W2:Y:S02]  /*94c0*/  LDG.E.U16 R2, [R2.64] ;  /* 0x0000002402027981 */ /* 0x000ea4000c1e1500 */
[----:B--2---:R-:W-:-:S05]  /*94d0*/  HADD2.F32 R0, -RZ, R2.H0_H0 ;  /* 0x20000002ff007230 */ /* 0x004fca0000004100 */
[----:B------:R-:W-:-:S04]  /*94e0*/  F2FP.BF16.PACK_AB R0, RZ, R0 ;  /* 0x00000000ff00723e */ /* 0x000fc800000010ff */
[----:B------:R-:W-:Y:S01]  /*94f0*/  PRMT R19, R0, 0x7610, R19 ;  /* 0x0000761000137816 */ /* 0x000fe20000000013 */
[----:B------:R-:W-:Y:S05]  /*9500*/  BRA `(.L_x_8266) ;  /* 0x00000bf000007947 */ /* 0x000fea0003800000 */
.L_x_8271:
[----:B------:R-:W2:Y:S02]  /*9510*/  LDG.E.64 R2, [R2.64] ;  /* 0x0000002402027981 */ /* 0x000ea4000c1e1b00 */
[----:B--2---:R-:W0:Y:S01]  /*9520*/  F2F.F32.F64 R0, R2 ;  /* 0x0000000200007310 */ /* 0x004e220000301000 */
[----:B------:R-:W0:-:S14]  /*9530*/  DSETP.GEU.AND P0, PT, |R2|, c[0x2][0x0], PT ;  /* 0x008000000200762a */ /* 0x000e1c0003f0e200 */
[----:B0-----:R-:W-:-:S05]  /*9540*/  @!P0 FMUL R0, R0, 1.175494350822287508e-38 ;  /* 0x0080000000008820 */ /* 0x001fca0000400000 */
[----:B------:R-:W-:-:S04]  /*9550*/  F2FP.BF16.PACK_AB R0, RZ, R0 ;  /* 0x00000000ff00723e */ /* 0x000fc800000010ff */
[----:B------:R-:W-:Y:S01]  /*9560*/  PRMT R19, R0, 0x7610, R19 ;  /* 0x0000761000137816 */ /* 0x000fe20000000013 */
[----:B------:R-:W-:Y:S05]  /*9570*/  BRA `(.L_x_8266) ;  /* 0x00000b8000007947 */ /* 0x000fea0003800000 */
.L_x_8261:
        /* <DEDUP_REMOVED lines=14> */
.L_x_8275:
[----:B------:R-:W2:Y:S02]  /*9660*/  LDG.E.64 R2, [R2.64] ;  /* 0x0000002402027981 */ /* 0x000ea4000c1e1b00 */
[----:B--2---:R-:W0:Y:S01]  /*9670*/  F2F.F32.F64 R0, R2 ;  /* 0x0000000200007310 */ /* 0x004e220000301000 */
[----:B------:R-:W0:-:S14]  /*9680*/  DSETP.GEU.AND P0, PT, |R2|, c[0x2][0x0], PT ;  /* 0x008000000200762a */ /* 0x000e1c0003f0e200 */
[----:B0-----:R-:W-:-:S05]  /*9690*/  @!P0 FMUL R0, R0, 1.175494350822287508e-38 ;  /* 0x0080000000008820 */ /* 0x001fca0000400000 */
[----:B------:R-:W-:-:S04]  /*96a0*/  F2FP.BF16.PACK_AB R0, RZ, R0 ;  /* 0x00000000ff00723e */ /* 0x000fc800000010ff */
[----:B------:R-:W-:Y:S01]  /*96b0*/  PRMT R19, R0, 0x7610, R19 ;  /* 0x0000761000137816 */ /* 0x000fe20000000013 */
[----:B------:R-:W-:Y:S05]  /*96c0*/  BRA `(.L_x_8266) ;  /* 0x00000a3000007947 */ /* 0x000fea0003800000 */
.L_x_8274:
        /* <DEDUP_REMOVED lines=28> */
.L_x_8277:
        /* <DEDUP_REMOVED lines=15> */
.L_x_8276:
[----:B------:R0:W5:Y:S01]  /*9980*/  LDG.E.U16 R19, [R2.64] ;  /* 0x0000002402137981 */ /* 0x000162000c1e1500 */
[----:B------:R-:W-:Y:S05]  /*9990*/  BRA `(.L_x_8266) ;  /* 0x0000076000007947 */ /* 0x000fea0003800000 */
.L_x_8273:
        /* <DEDUP_REMOVED lines=12> */
.L_x_8280:
        /* <DEDUP_REMOVED lines=21> */
.L_x_8284:
[----:B------:R-:W-:Y:S05]  /*9bb0*/  BSYNC B1 ;  /* 0x0000000000017941 */ /* 0x000fea0003800000 */
.L_x_8283:
[----:B------:R-:W-:Y:S01]  /*9bc0*/  LEA R3, R0, 0x3b800000, 0x17 ;  /* 0x3b80000000037811 */ /* 0x000fe200078eb8ff */
[----:B------:R-:W-:-:S05]  /*9bd0*/  IMAD.SHL.U32 R0, R2, 0x100000, RZ ;  /* 0x0010000002007824 */ /* 0x000fca00078e00ff */
[----:B------:R-:W-:Y:S02]  /*9be0*/  LOP3.LUT R0, R3, R0, R4, 0xfe, !PT ;  /* 0x0000000003007212 */ /* 0x000fe400078efe04 */
.L_x_8282:
[----:B------:R-:W-:Y:S05]  /*9bf0*/  BSYNC B0 ;  /* 0x0000000000007941 */ /* 0x000fea0003800000 */
.L_x_8281:
[----:B------:R-:W-:-:S04]  /*9c00*/  F2FP.BF16.PACK_AB R0, RZ, R0 ;  /* 0x00000000ff00723e */ /* 0x000fc800000010ff */
[----:B------:R-:W-:Y:S01]  /*9c10*/  PRMT R19, R0, 0x7610, R19 ;  /* 0x0000761000137816 */ /* 0x000fe20000000013 */
[----:B------:R-:W-:Y:S05]  /*9c20*/  BRA `(.L_x_8266) ;  /* 0x000004d000007947 */ /* 0x000fea0003800000 */
.L_x_8279:
        /* <DEDUP_REMOVED lines=21> */
.L_x_8288:
[----:B------:R-:W-:Y:S05]  /*9d80*/  BSYNC B1 ;  /* 0x0000000000017941 */ /* 0x000fea0003800000 */
.L_x_8287:
[----:B------:R-:W-:Y:S01]  /*9d90*/  LEA R3, R0, 0x37800000, 0x17 ;  /* 0x3780000000037811 */ /* 0x000fe200078eb8ff */
[----:B------:R-:W-:-:S05]  /*9da0*/  IMAD.SHL.U32 R0, R2, 0x200000, RZ ;  /* 0x0020000002007824 */ /* 0x000fca00078e00ff */
[----:B------:R-:W-:Y:S02]  /*9db0*/  LOP3.LUT R0, R3, R0, R4, 0xfe, !PT ;  /* 0x0000000003007212 */ /* 0x000fe400078efe04 */
.L_x_8286:
[----:B------:R-:W-:Y:S05]  /*9dc0*/  BSYNC B0 ;  /* 0x0000000000007941 */ /* 0x000fea0003800000 */
.L_x_8285:
[----:B------:R-:W-:-:S04]  /*9dd0*/  F2FP.BF16.PACK_AB R0, RZ, R0 ;  /* 0x00000000ff00723e */ /* 0x000fc800000010ff */
[----:B------:R-:W-:Y:S01]  /*9de0*/  PRMT R19, R0, 0x7610, R19 ;  /* 0x0000761000137816 */ /* 0x000fe20000000013 */
[----:B------:R-:W-:Y:S05]  /*9df0*/  BRA `(.L_x_8266) ;  /* 0x0000030000007947 */ /* 0x000fea0003800000 */
.L_x_8278:
        /* <DEDUP_REMOVED lines=14> */
.L_x_8292:
[----:B------:R-:W-:Y:S05]  /*9ee0*/  BSYNC B0 ;  /* 0x0000000000007941 */ /* 0x000fea0003800000 */
.L_x_8291:
[----:B------:R-:W-:-:S04]  /*9ef0*/  F2FP.BF16.PACK_AB R0, RZ, R0 ;  /* 0x00000000ff00723e */ /* 0x000fc800000010ff */
[----:B------:R-:W-:Y:S01]  /*9f00*/  PRMT R19, R0, 0x7610, R19 ;  /* 0x0000761000137816 */ /* 0x000fe20000000013 */
[----:B------:R-:W-:Y:S05]  /*9f10*/  BRA `(.L_x_8266) ;  /* 0x000001e000007947 */ /* 0x000fea0003800000 */
.L_x_8265:
        /* <DEDUP_REMOVED lines=21> */
.L_x_8290:
[----:B------:R-:W2:Y:S02]  /*a070*/  LDG.E.64 R2, [R2.64] ;  /* 0x0000002402027981 */ /* 0x000ea4000c1e1b00 */
[----:B--2---:R-:W0:Y:S02]  /*a080*/  I2F.U64 R0, R2 ;  /* 0x0000000200007312 */ /* 0x004e240000301000 */
[----:B0-----:R-:W-:-:S04]  /*a090*/  F2FP.BF16.PACK_AB R0, RZ, R0 ;  /* 0x00000000ff00723e */ /* 0x001fc800000010ff */
[----:B------:R-:W-:Y:S01]  /*a0a0*/  PRMT R19, R0, 0x7610, R19 ;  /* 0x0000761000137816 */ /* 0x000fe20000000013 */
[----:B------:R-:W-:Y:S05]  /*a0b0*/  BRA `(.L_x_8266) ;  /* 0x0000004000007947 */ /* 0x000fea0003800000 */
.L_x_8289:
[----:B------:R-:W2:Y:S02]  /*a0c0*/  LDG.E R2, [R2.64] ;  /* 0x0000002402027981 */ /* 0x000ea4000c1e1900 */
[----:B--2---:R-:W0:Y:S02]  /*a0d0*/  I2F.U32 R0, R2 ;  /* 0x0000000200007306 */ /* 0x004e240000201000 */
[----:B0-----:R-:W-:-:S04]  /*a0e0*/  F2FP.BF16.PACK_AB R0, RZ, R0 ;  /* 0x00000000ff00723e */ /* 0x001fc800000010ff */
[----:B------:R-:W-:Y:S02]  /*a0f0*/  PRMT R19, R0, 0x7610, R19 ;  /* 0x0000761000137816 */ /* 0x000fe40000000013 */
.L_x_8266:
        /* <DEDUP_REMOVED lines=17> */
.L_x_8296:
[----:B------:R-:W2:Y:S02]  /*a210*/  LDG.E.U8 R2, [R2.64] ;  /* 0x0000002402027981 */ /* 0x000ea4000c1e1100 */
[----:B--2---:R-:W-:Y:S01]  /*a220*/  ISETP.NE.AND P0, PT, R2, RZ, PT ;  /* 0x000000ff0200720c */ /* 0x004fe20003f05270 */
[----:B------:R-:W-:Y:S05]  /*a230*/  BRA `(.L_x_8298) ;  /* 0x00000e0000007947 */ /* 0x000fea0003800000 */
.L_x_8295:
        /* <DEDUP_REMOVED lines=10> */
.L_x_8300:
[----:B------:R-:W2:Y:S02]  /*a2e0*/  LDG.E R2, [R2.64] ;  /* 0x0000002402027981 */ /* 0x000ea4000c1e1900 */
[----:B--2---:R-:W-:Y:S01]  /*a2f0*/  ISETP.NE.AND P0, PT, R2, RZ, PT ;  /* 0x000000ff0200720c */ /* 0x004fe20003f05270 */
[----:B------:R-:W-:Y:S05]  /*a300*/  BRA `(.L_x_8298) ;  /* 0x00000d3000007947 */ /* 0x000fea0003800000 */
.L_x_8299:
[----:B------:R-:W2:Y:S02]  /*a310*/  LDG.E.U16 R2, [R2.64] ;  /* 0x0000002402027981 */ /* 0x000ea4000c1e1500 */
[----:B--2---:R-:W-:Y:S01]  /*a320*/  ISETP.NE.AND P0, PT, R2, RZ, PT ;  /* 0x000000ff0200720c */ /* 0x004fe20003f05270 */
[----:B------:R-:W-:Y:S05]  /*a330*/  BRA `(.L_x_8298) ;  /* 0x00000d0000007947 */ /* 0x000fea0003800000 */
.L_x_8294:
        /* <DEDUP_REMOVED lines=9> */
.L_x_8302:
[----:B------:R-:W2:Y:S02]  /*a3d0*/  LDG.E.U16 R0, [R2.64] ;  /* 0x0000002402007981 */ /* 0x000ea4000c1e1500 */
[----:B--2---:R-:W-:-:S05]  /*a3e0*/  HADD2.F32 R0, -RZ, R0.H0_H0 ;  /* 0x20000000ff007230 */ /* 0x004fca0000004100 */
[----:B------:R-:W-:Y:S01]  /*a3f0*/  FSETP.NEU.FTZ.AND P0, PT, R0, RZ, PT ;  /* 0x000000ff0000720b */ /* 0x000fe20003f1d000 */
[----:B------:R-:W-:Y:S05]  /*a400*/  BRA `(.L_x_8298) ;  /* 0x00000c3000007947 */ /* 0x000fea0003800000 */
.L_x_8301:
        /* <DEDUP_REMOVED lines=11> */
.L_x_8304:
        /* <DEDUP_REMOVED lines=10> */
.L_x_8303:
[----:B------:R-:W2:Y:S02]  /*a560*/  LDG.E.64 R2, [R2.64] ;  /* 0x0000002402027981 */ /* 0x000ea4000c1e1b00 */
[----:B--2---:R0:W1:Y:S01]  /*a570*/  DSETP.NEU.AND P0, PT, R2, RZ, PT ;  /* 0x000000ff0200722a */ /* 0x0040620003f0d000 */
[----:B------:R-:W-:Y:S05]  /*a580*/  BRA `(.L_x_8298) ;  /* 0x00000ab000007947 */ /* 0x000fea0003800000 */
.L_x_8293:
        /* <DEDUP_REMOVED lines=11> */
.L_x_8307:
[----:B------:R-:W2:Y:S02]  /*a640*/  LDG.E.128 R4, [R2.64] ;  /* 0x0000002402047981 */ /* 0x000ea4000c1e1d00 */
[----:B--2---:R-:W0:-:S06]  /*a650*/  DSETP.NEU.AND P0, PT, R6, RZ, PT ;  /* 0x000000ff0600722a */ /* 0x004e0c0003f0d000 */
[----:B0-----:R0:W1:Y:S01]  /*a660*/  DSETP.NEU.OR P0, PT, R4, RZ, P0 ;  /* 0x000000ff0400722a */ /* 0x001062000070d400 */
[----:B------:R-:W-:Y:S05]  /*a670*/  BRA `(.L_x_8298) ;  /* 0x000009c000007947 */ /* 0x000fea0003800000 */
.L_x_8306:
        /* <DEDUP_REMOVED lines=27> */
.L_x_8309:
        /* <DEDUP_REMOVED lines=14> */
.L_x_8308:
[----:B------:R-:W2:Y:S02]  /*a910*/  LDG.E.U16 R0, [R2.64] ;  /* 0x0000002402007981 */ /* 0x000ea4000c1e1500 */
[----:B--2---:R-:W-:-:S04]  /*a920*/  PRMT R0, RZ, 0x5410, R0 ;  /* 0x00005410ff007816 */ /* 0x004fc80000000000 */
[----:B------:R-:W-:Y:S01]  /*a930*/  FSETP.NEU.FTZ.AND P0, PT, R0, RZ, PT ;  /* 0x000000ff0000720b */ /* 0x000fe20003f1d000 */
[----:B------:R-:W-:Y:S05]  /*a940*/  BRA `(.L_x_8298) ;  /* 0x000006f000007947 */ /* 0x000fea0003800000 */
.L_x_8305:
        /* <DEDUP_REMOVED lines=11> */
.L_x_8312:
        /* <DEDUP_REMOVED lines=21> */
.L_x_8316:
[----:B------:R-:W-:Y:S05]  /*ab50*/  BSYNC B1 ;  /* 0x0000000000017941 */ /* 0x000fea0003800000 */
.L_x_8315:
[----:B------:R-:W-:Y:S01]  /*ab60*/  LEA R3, R0, 0x3b800000, 0x17 ;  /* 0x3b80000000037811 */ /* 0x000fe200078eb8ff */
[----:B------:R-:W-:-:S05]  /*ab70*/  IMAD.SHL.U32 R0, R2, 0x100000, RZ ;  /* 0x0010000002007824 */ /* 0x000fca00078e00ff */
[----:B------:R-:W-:Y:S02]  /*ab80*/  LOP3.LUT R0, R3, R0, R4, 0xfe, !PT ;  /* 0x0000000003007212 */ /* 0x000fe400078efe04 */
.L_x_8314:
[----:B------:R-:W-:Y:S05]  /*ab90*/  BSYNC B0 ;  /* 0x0000000000007941 */ /* 0x000fea0003800000 */
.L_x_8313:
[----:B------:R-:W-:Y:S01]  /*aba0*/  FSETP.NEU.FTZ.AND P0, PT, R0, RZ, PT ;  /* 0x000000ff0000720b */ /* 0x000fe20003f1d000 */
[----:B------:R-:W-:Y:S05]  /*abb0*/  BRA `(.L_x_8298) ;  /* 0x0000048000007947 */ /* 0x000fea0003800000 */
.L_x_8311:
        /* <DEDUP_REMOVED lines=21> */
.L_x_8320:
[----:B------:R-:W-:Y:S05]  /*ad10*/  BSYNC B1 ;  /* 0x0000000000017941 */ /* 0x000fea0003800000 */
.L_x_8319:
[----:B------:R-:W-:Y:S01]  /*ad20*/  LEA R3, R0, 0x37800000, 0x17 ;  /* 0x3780000000037811 */ /* 0x000fe200078eb8ff */
[----:B------:R-:W-:-:S05]  /*ad30*/  IMAD.SHL.U32 R0, R2, 0x200000, RZ ;  /* 0x0020000002007824 */ /* 0x000fca00078e00ff */
[----:B------:R-:W-:Y:S02]  /*ad40*/  LOP3.LUT R0, R3, R0, R4, 0xfe, !PT ;  /* 0x0000000003007212 */ /* 0x000fe400078efe04 */
.L_x_8318:
[----:B------:R-:W-:Y:S05]  /*ad50*/  BSYNC B0 ;  /* 0x0000000000007941 */ /* 0x000fea0003800000 */
.L_x_8317:
[----:B------:R-:W-:Y:S01]  /*ad60*/  FSETP.NEU.FTZ.AND P0, PT, R0, RZ, PT ;  /* 0x000000ff0000720b */ /* 0x000fe20003f1d000 */
[----:B------:R-:W-:Y:S05]  /*ad70*/  BRA `(.L_x_8298) ;  /* 0x000002c000007947 */ /* 0x000fea0003800000 */
.L_x_8310:
        /* <DEDUP_REMOVED lines=14> */
.L_x_8324:
[----:B------:R-:W-:Y:S05]  /*ae60*/  BSYNC B0 ;  /* 0x0000000000007941 */ /* 0x000fea0003800000 */
.L_x_8323:
[----:B------:R-:W-:Y:S01]  /*ae70*/  FSETP.NEU.FTZ.AND P0, PT, R0, RZ, PT ;  /* 0x000000ff0000720b */ /* 0x000fe20003f1d000 */
[----:B------:R-:W-:Y:S05]  /*ae80*/  BRA `(.L_x_8298) ;  /* 0x000001b000007947 */ /* 0x000fea0003800000 */
.L_x_8297:
        /* <DEDUP_REMOVED lines=21> */
.L_x_8322:
[----:B------:R-:W2:Y:S02]  /*afe0*/  LDG.E.64 R2, [R2.64] ;  /* 0x0000002402027981 */ /* 0x000ea4000c1e1b00 */
[----:B--2---:R-:W-:-:S04]  /*aff0*/  ISETP.NE.U32.AND P0, PT, R2, RZ, PT ;  /* 0x000000ff0200720c */ /* 0x004fc80003f05070 */
[----:B------:R-:W-:Y:S01]  /*b000*/  ISETP.NE.AND.EX P0, PT, R3, RZ, PT, P0 ;  /* 0x000000ff0300720c */ /* 0x000fe20003f05300 */
[----:B------:R-:W-:Y:S05]  /*b010*/  BRA `(.L_x_8298) ;  /* 0x0000002000007947 */ /* 0x000fea0003800000 */
.L_x_8321:
[----:B------:R-:W2:Y:S02]  /*b020*/  LDG.E R2, [R2.64] ;  /* 0x0000002402027981 */ /* 0x000ea4000c1e1900 */
[----:B--2---:R-:W-:-:S03]  /*b030*/  ISETP.NE.AND P0, PT, R2, RZ, PT ;  /* 0x000000ff0200720c */ /* 0x004fc60003f05270 */
.L_x_8298:
        /* <DEDUP_REMOVED lines=22> */
.L_x_8328:
[----:B------:R-:W-:-:S06]  /*b1a0*/  PRMT R3, RZ, 0x5410, R19 ;  /* 0x00005410ff037816 */ /* 0x000fcc0000000013 */
[----:B------:R-:W0:Y:S02]  /*b1b0*/  F2I.S64.TRUNC R2, R3 ;  /* 0x0000000300027311 */ /* 0x000e24000020d900 */
[----:B0-----:R0:W-:Y:S01]  /*b1c0*/  STG.E.U8 [R16.64], R2 ;  /* 0x0000000210007986 */ /* 0x0011e2000c101124 */
[----:B------:R-:W-:Y:S05]  /*b1d0*/  BRA `(.L_x_8330) ;  /* 0x00000e4000007947 */ /* 0x000fea0003800000 */
.L_x_8327:
        /* <DEDUP_REMOVED lines=10> */
.L_x_8332:
[----:B------:R-:W-:-:S06]  /*b280*/  PRMT R19, RZ, 0x5410, R19 ;  /* 0x00005410ff137816 */ /* 0x000fcc0000000013 */
[----:B------:R-:W0:Y:S02]  /*b290*/  F2I.FTZ.TRUNC.NTZ R19, R19 ;  /* 0x0000001300137305 */ /* 0x000e24000021f100 */
[----:B0-----:R0:W-:Y:S01]  /*b2a0*/  STG.E [R16.64], R19 ;  /* 0x0000001310007986 */ /* 0x0011e2000c101924 */
[----:B------:R-:W-:Y:S05]  /*b2b0*/  BRA `(.L_x_8330) ;  /* 0x00000d6000007947 */ /* 0x000fea0003800000 */
.L_x_8331:
[----:B------:R-:W-:-:S06]  /*b2c0*/  PRMT R19, RZ, 0x5410, R19 ;  /* 0x00005410ff137816 */ /* 0x000fcc0000000013 */
[----:B------:R-:W0:Y:S02]  /*b2d0*/  F2I.FTZ.TRUNC.NTZ R19, R19 ;  /* 0x0000001300137305 */ /* 0x000e24000021f100 */
[----:B0-----:R0:W-:Y:S01]  /*b2e0*/  STG.E.U16 [R16.64], R19 ;  /* 0x0000001310007986 */ /* 0x0011e2000c101524 */
[----:B------:R-:W-:Y:S05]  /*b2f0*/  BRA `(.L_x_8330) ;  /* 0x00000d2000007947 */ /* 0x000fea0003800000 */
.L_x_8326:
        /* <DEDUP_REMOVED lines=9> */
.L_x_8334:
[----:B------:R-:W-:-:S04]  /*b390*/  PRMT R0, RZ, 0x5410, R19 ;  /* 0x00005410ff007816 */ /* 0x000fc80000000013 */
[----:B------:R-:W-:-:S05]  /*b3a0*/  F2FP.PACK_AB R0, RZ, R0 ;  /* 0x00000000ff00723e */ /* 0x000fca00000000ff */
[----:B------:R0:W-:Y:S01]  /*b3b0*/  STG.E.U16 [R16.64], R0 ;  /* 0x0000000010007986 */ /* 0x0001e2000c101524 */
[----:B------:R-:W-:Y:S05]  /*b3c0*/  BRA `(.L_x_8330) ;  /* 0x00000c5000007947 */ /* 0x000fea0003800000 */
.L_x_8333:
        /* <DEDUP_REMOVED lines=10> */
.L_x_8336:
[----:B------:R-:W-:-:S04]  /*b470*/  PRMT R19, RZ, 0x5410, R19 ;  /* 0x00005410ff137816 */ /* 0x000fc80000000013 */
[----:B------:R-:W-:-:S04]  /*b480*/  F2FP.PACK_AB R3, RZ, R19 ;  /* 0x00000013ff03723e */ /* 0x000fc800000000ff */
[----:B------:R-:W-:-:S05]  /*b490*/  PRMT R3, R3, 0x5410, RZ ;  /* 0x0000541003037816 */ /* 0x000fca00000000ff */
[----:B------:R0:W-:Y:S01]  /*b4a0*/  STG.E [R16.64], R3 ;  /* 0x0000000310007986 */ /* 0x0001e2000c101924 */
[----:B------:R-:W-:Y:S05]  /*b4b0*/  BRA `(.L_x_8330) ;  /* 0x00000b6000007947 */ /* 0x000fea0003800000 */
.L_x_8335:
[----:B------:R-:W-:-:S05]  /*b4c0*/  PRMT R2, RZ, 0x5410, R19 ;  /* 0x00005410ff027816 */ /* 0x000fca0000000013 */
[----:B------:R-:W-:-:S06]  /*b4d0*/  FMUL.FTZ R2, R2, 1 ;  /* 0x3f80000002027820 */ /* 0x000fcc0000410000 */
[----:B------:R-:W0:Y:S02]  /*b4e0*/  F2F.F64.F32 R2, R2 ;  /* 0x0000000200027310 */ /* 0x000e240000201800 */
[----:B0-----:R0:W-:Y:S01]  /*b4f0*/  STG.E.64 [R16.64], R2 ;  /* 0x0000000210007986 */ /* 0x0011e2000c101b24 */
[----:B------:R-:W-:Y:S05]  /*b500*/  BRA `(.L_x_8330) ;  /* 0x00000b1000007947 */ /* 0x000fea0003800000 */
.L_x_8325:
        /* <DEDUP_REMOVED lines=13> */
.L_x_8339:
[----:B------:R-:W-:Y:S01]  /*b5e0*/  PRMT R19, RZ, 0x5410, R19 ;  /* 0x00005410ff137816 */ /* 0x000fe20000000013 */
[----:B------:R-:W-:-:S04]  /*b5f0*/  CS2R R6, SRZ ;  /* 0x0000000000067805 */ /* 0x000fc8000001ff00 */
[----:B------:R-:W-:-:S06]  /*b600*/  FMUL.FTZ R4, R19, 1 ;  /* 0x3f80000013047820 */ /* 0x000fcc0000410000 */
[----:B------:R-:W0:Y:S02]  /*b610*/  F2F.F64.F32 R4, R4 ;  /* 0x0000000400047310 */ /* 0x000e240000201800 */
[----:B0-----:R0:W-:Y:S01]  /*b620*/  STG.E.128 [R16.64], R4 ;  /* 0x0000000410007986 */ /* 0x0011e2000c101d24 */
[----:B------:R-:W-:Y:S05]  /*b630*/  BRA `(.L_x_8330) ;  /* 0x000009e000007947 */ /* 0x000fea0003800000 */
.L_x_8338:
        /* <DEDUP_REMOVED lines=21> */
.L_x_8343:
[----:B------:R-:W-:Y:S05]  /*b790*/  BSYNC B0 ;  /* 0x0000000000007941 */ /* 0x000fea0003800000 */
.L_x_8342:
[----:B------:R-:W-:-:S05]  /*b7a0*/  LOP3.LUT R3, R0, R3, RZ, 0xfc, !PT ;  /* 0x0000000300037212 */ /* 0x000fca00078efcff */
[----:B------:R0:W-:Y:S01]  /*b7b0*/  STG.E.U8 [R16.64], R3 ;  /* 0x0000000310007986 */ /* 0x0001e2000c101124 */
[----:B------:R-:W-:Y:S05]  /*b7c0*/  BRA `(.L_x_8330) ;  /* 0x0000085000007947 */ /* 0x000fea0003800000 */
.L_x_8341:
        /* <DEDUP_REMOVED lines=13> */
.L_x_8345:
[----:B------:R-:W-:Y:S01]  /*b8a0*/  IMAD.MOV.U32 R0, RZ, RZ, 0x7f ;  /* 0x0000007fff007424 */ /* 0x000fe200078e00ff */
[----:B------:R-:W-:-:S04]  /*b8b0*/  ISETP.GT.U32.AND P0, PT, R2, 0x7f800000, PT ;  /* 0x7f8000000200780c */ /* 0x000fc80003f04070 */
[----:B------:R-:W-:-:S04]  /*b8c0*/  SEL R0, R0, 0x7c, P0 ;  /* 0x0000007c00007807 */ /* 0x000fc80000000000 */
.L_x_8346:
[----:B------:R-:W-:Y:S05]  /*b8d0*/  BSYNC B0 ;  /* 0x0000000000007941 */ /* 0x000fea0003800000 */
.L_x_8344:
[----:B------:R-:W-:-:S04]  /*b8e0*/  LOP3.LUT R2, R19, 0x80000000, RZ, 0xc0, !PT ;  /* 0x8000000013027812 */ /* 0x000fc800078ec0ff */
[----:B------:R-:W-:-:S04]  /*b8f0*/  SHF.R.U32.HI R3, RZ, 0x18, R2 ;  /* 0x00000018ff037819 */ /* 0x000fc80000011602 */
[----:B------:R-:W-:-:S05]  /*b900*/  LOP3.LUT R3, R0, R3, RZ, 0xfc, !PT ;  /* 0x0000000300037212 */ /* 0x000fca00078efcff */
[----:B------:R0:W-:Y:S01]  /*b910*/  STG.E.U8 [R16.64], R3 ;  /* 0x0000000310007986 */ /* 0x0001e2000c101124 */
[----:B------:R-:W-:Y:S05]  /*b920*/  BRA `(.L_x_8330) ;  /* 0x000006f000007947 */ /* 0x000fea0003800000 */
.L_x_8340:
[----:B------:R0:W-:Y:S01]  /*b930*/  STG.E.U16 [R16.64], R19 ;  /* 0x0000001310007986 */ /* 0x0001e2000c101524 */
[----:B------:R-:W-:Y:S05]  /*b940*/  BRA `(.L_x_8330) ;  /* 0x000006d000007947 */ /* 0x000fea0003800000 */
.L_x_8337:
        /* <DEDUP_REMOVED lines=12> */
.L_x_8349:
        /* <DEDUP_REMOVED lines=17> */
.L_x_8352:
[----:B------:R-:W-:-:S04]  /*bb20*/  LOP3.LUT R2, R19, 0x80000000, RZ, 0xc0, !PT ;  /* 0x8000000013027812 */ /* 0x000fc800078ec0ff */
[----:B------:R-:W-:-:S04]  /*bb30*/  SHF.R.U32.HI R3, RZ, 0x18, R2 ;  /* 0x00000018ff037819 */ /* 0x000fc80000011602 */
[----:B------:R-:W-:-:S04]  /*bb40*/  LOP3.LUT R0, R0, R3, RZ, 0xfc, !PT ;  /* 0x0000000300007212 */ /* 0x000fc800078efcff */
[----:B------:R-:W-:Y:S02]  /*bb50*/  PRMT R8, R0, 0x7610, R8 ;  /* 0x0000761000087816 */ /* 0x000fe40000000008 */
.L_x_8351:
[----:B------:R-:W-:Y:S05]  /*bb60*/  BSYNC B0 ;  /* 0x0000000000007941 */ /* 0x000fea0003800000 */
.L_x_8350:
[----:B------:R0:W-:Y:S01]  /*bb70*/  STG.E.U8 [R16.64], R8 ;  /* 0x0000000810007986 */ /* 0x0001e2000c101124 */
[----:B------:R-:W-:Y:S05]  /*bb80*/  BRA `(.L_x_8330) ;  /* 0x0000049000007947 */ /* 0x000fea0003800000 */
.L_x_8348:
        /* <DEDUP_REMOVED lines=17> */
.L_x_8355:
[----:B------:R-:W-:-:S04]  /*bca0*/  LOP3.LUT R2, R19, 0x80000000, RZ, 0xc0, !PT ;  /* 0x8000000013027812 */ /* 0x000fc800078ec0ff */
[----:B------:R-:W-:-:S04]  /*bcb0*/  SHF.R.U32.HI R3, RZ, 0x18, R2 ;  /* 0x00000018ff037819 */ /* 0x000fc80000011602 */
[----:B------:R-:W-:-:S04]  /*bcc0*/  LOP3.LUT R0, R0, R3, RZ, 0xfc, !PT ;  /* 0x0000000300007212 */ /* 0x000fc800078efcff */
[----:B------:R-:W-:Y:S02]  /*bcd0*/  PRMT R8, R0, 0x7610, R8 ;  /* 0x0000761000087816 */ /* 0x000fe40000000008 */
.L_x_8354:
[----:B------:R-:W-:Y:S05]  /*bce0*/  BSYNC B0 ;  /* 0x0000000000007941 */ /* 0x000fea0003800000 */
.L_x_8353:
[----:B------:R0:W-:Y:S01]  /*bcf0*/  STG.E.U8 [R16.64], R8 ;  /* 0x0000000810007986 */ /* 0x0001e2000c101124 */
[----:B------:R-:W-:Y:S05]  /*bd00*/  BRA `(.L_x_8330) ;  /* 0x0000031000007947 */ /* 0x000fea0003800000 */
.L_x_8347:
        /* <DEDUP_REMOVED lines=22> */
.L_x_8329:
        /* <DEDUP_REMOVED lines=20> */
.L_x_8357:
[----:B------:R-:W-:-:S06]  /*bfb0*/  PRMT R2, RZ, 0x5410, R19 ;  /* 0x00005410ff027816 */ /* 0x000fcc0000000013 */
[----:B------:R-:W0:Y:S02]  /*bfc0*/  F2I.U64.TRUNC R2, R2 ;  /* 0x0000000200027311 */ /* 0x000e24000020d800 */
[----:B0-----:R0:W-:Y:S01]  /*bfd0*/  STG.E.64 [R16.64], R2 ;  /* 0x0000000210007986 */ /* 0x0011e2000c101b24 */
[----:B------:R-:W-:Y:S05]  /*bfe0*/  BRA `(.L_x_8330) ;  /* 0x0000003000007947 */ /* 0x000fea0003800000 */
.L_x_8356:
[----:B------:R-:W-:-:S06]  /*bff0*/  PRMT R19, RZ, 0x5410, R19 ;  /* 0x00005410ff137816 */ /* 0x000fcc0000000013 */
[----:B------:R-:W0:Y:S02]  /*c000*/  F2I.FTZ.U32.TRUNC.NTZ R19, R19 ;  /* 0x0000001300137305 */ /* 0x000e24000021f000 */
[----:B0-----:R0:W-:Y:S02]  /*c010*/  STG.E [R16.64], R19 ;  /* 0x0000001310007986 */ /* 0x0011e4000c101924 */
.L_x_8330:
[----:B------:R-:W-:Y:S02]  /*c020*/  IADD3 R23, R23, 0x80, RZ ;  /* 0x0000008017177810 */ /* 0x000fe40007ffe0ff */
.L_x_8161:
[----:B------:R-:W-:Y:S05]  /*c030*/  BSYNC B6 ;  /* 0x0000000000067941 */ /* 0x000fea0003800000 */
.L_x_8160:
[----:B------:R-:W-:-:S13]  /*c040*/  ISETP.GE.AND P0, PT, R23, c[0x0][0x160], PT ;  /* 0x0000580017007a0c */ /* 0x000fda0003f06270 */
[----:B------:R-:W-:Y:S05]  /*c050*/  @P0 EXIT ;  /* 0x000000000000094d */ /* 0x000fea0003800000 */
        /* <DEDUP_REMOVED lines=255> */
.L_x_8358:
        /* <DEDUP_REMOVED lines=21> */
.L_x_8362:
[----:B------:R-:W2:Y:S02]  /*d1a0*/  LDG.E.U8 R2, [R2.64] ;  /* 0x0000002402027981 */ /* 0x000ea4000c1e1100 */
[----:B--2---:R-:W0:Y:S02]  /*d1b0*/  I2F.U16 R0, R2 ;  /* 0x0000000200007306 */ /* 0x004e240000101000 */
[----:B0-----:R-:W-:-:S04]  /*d1c0*/  F2FP.BF16.PACK_AB R0, RZ, R0 ;  /* 0x00000000ff00723e */ /* 0x001fc800000010ff */
[----:B------:R-:W-:Y:S01]  /*d1d0*/  PRMT R19, R0, 0x7610, R19 ;  /* 0x0000761000137816 */ /* 0x000fe20000000013 */
[----:B------:R-:W-:Y:S05]  /*d1e0*/  BRA `(.L_x_8364) ;  /* 0x00000f0000007947 */ /* 0x000fea0003800000 */
.L_x_8361:
        /* <DEDUP_REMOVED lines=11> */
.L_x_8366:
[----:B------:R-:W2:Y:S02]  /*d2a0*/  LDG.E R2, [R2.64] ;  /* 0x0000002402027981 */ /* 0x000ea4000c1e1900 */
[----:B--2---:R-:W0:Y:S02]  /*d2b0*/  I2F R0, R2 ;  /* 0x0000000200007306 */ /* 0x004e240000201400 */
[----:B0-----:R-:W-:-:S04]  /*d2c0*/  F2FP.BF16.PACK_AB R0, RZ, R0 ;  /* 0x00000000ff00723e */ /* 0x001fc800000010ff */
[----:B------:R-:W-:Y:S01]  /*d2d0*/  PRMT R19, R0, 0x7610, R19 ;  /* 0x0000761000137816 */ /* 0x000fe20000000013 */
[----:B------:R-:W-:Y:S05]  /*d2e0*/  BRA `(.L_x_8364) ;  /* 0x00000e0000007947 */ /* 0x000fea0003800000 */
.L_x_8365:
[----:B------:R-:W2:Y:S02]  /*d2f0*/  LDG.E.U16 R2, [R2.64] ;  /* 0x0000002402027981 */ /* 0x000ea4000c1e1500 */
[----:B--2---:R-:W0:Y:S02]  /*d300*/  I2F.S16 R0, R2 ;  /* 0x0000000200007306 */ /* 0x004e240000101400 */
[----:B0-----:R-:W-:-:S04]  /*d310*/  F2FP.BF16.PACK_AB R0, RZ, R0 ;  /* 0x00000000ff00723e */ /* 0x001fc800000010ff */
[----:B------:R-:W-:Y:S01]  /*d320*/  PRMT R19, R0, 0x7610, R19 ;  /* 0x0000761000137816 */ /* 0x000fe20000000013 */
[----:B------:R-:W-:Y:S05]  /*d330*/  BRA `(.L_x_8364) ;  /* 0x00000db000007947 */ /* 0x000fea0003800000 */
.L_x_8360:
        /* <DEDUP_REMOVED lines=9> */
.L_x_8368:
[----:B------:R-:W2:Y:S02]  /*d3d0*/  LDG.E.U16 R0, [R2.64] ;  /* 0x0000002402007981 */ /* 0x000ea4000c1e1500 */
[----:B--2---:R-:W-:-:S05]  /*d3e0*/  HADD2.F32 R0, -RZ, R0.H0_H0 ;  /* 0x20000000ff007230 */ /* 0x004fca0000004100 */
[----:B------:R-:W-:-:S04]  /*d3f0*/  F2FP.BF16.PACK_AB R0, RZ, R0 ;  /* 0x00000000ff00723e */ /* 0x000fc800000010ff */
[----:B------:R-:W-:Y:S01]  /*d400*/  PRMT R19, R0, 0x7610, R19 ;  /* 0x0000761000137816 */ /* 0x000fe20000000013 */
[----:B------:R-:W-:Y:S05]  /*d410*/  BRA `(.L_x_8364) ;  /* 0x00000cd000007947 */ /* 0x000fea0003800000 */
.L_x_8367:
        /* <DEDUP_REMOVED lines=9> */
.L_x_8370:
[----:B------:R-:W2:Y:S02]  /*d4b0*/  LDG.E.U16 R2, [R2.64] ;  /* 0x0000002402027981 */ /* 0x000ea4000c1e1500 */
[----:B--2---:R-:W-:-:S05]  /*d4c0*/  HADD2.F32 R0, -RZ, R2.H0_H0 ;  /* 0x20000002ff007230 */ /* 0x004fca0000004100 */
[----:B------:R-:W-:-:S04]  /*d4d0*/  F2FP.BF16.PACK_AB R0, RZ, R0 ;  /* 0x00000000ff00723e */ /* 0x000fc800000010ff */
[----:B------:R-:W-:Y:S01]  /*d4e0*/  PRMT R19, R0, 0x7610, R19 ;  /* 0x0000761000137816 */ /* 0x000fe20000000013 */
[----:B------:R-:W-:Y:S05]  /*d4f0*/  BRA `(.L_x_8364) ;  /* 0x00000bf000007947 */ /* 0x000fea0003800000 */
.L_x_8369:
[----:B------:R-:W2:Y:S02]  /*d500*/  LDG.E.64 R2, [R2.64] ;  /* 0x0000002402027981 */ /* 0x000ea4000c1e1b00 */
[----:B--2---:R-:W0:Y:S01]  /*d510*/  F2F.F32.F64 R0, R2 ;  /* 0x0000000200007310 */ /* 0x004e220000301000 */
[----:B------:R-:W0:-:S14]  /*d520*/  DSETP.GEU.AND P0, PT, |R2|, c[0x2][0x0], PT ;  /* 0x008000000200762a */ /* 0x000e1c0003f0e200 */
[----:B0-----:R-:W-:-:S05]  /*d530*/  @!P0 FMUL R0, R0, 1.175494350822287508e-38 ;  /* 0x0080000000008820 */ /* 0x001fca0000400000 */
[----:B------:R-:W-:-:S04]  /*d540*/  F2FP.BF16.PACK_AB R0, RZ, R0 ;  /* 0x00000000ff00723e */ /* 0x000fc800000010ff */
[----:B------:R-:W-:Y:S01]  /*d550*/  PRMT R19, R0, 0x7610, R19 ;  /* 0x0000761000137816 */ /* 0x000fe20000000013 */
[----:B------:R-:W-:Y:S05]  /*d560*/  BRA `(.L_x_8364) ;  /* 0x00000b8000007947 */ /* 0x000fea0003800000 */
.L_x_8359:
        /* <DEDUP_REMOVED lines=14> */
.L_x_8373:
[----:B------:R-:W2:Y:S02]  /*d650*/  LDG.E.64 R2, [R2.64] ;  /* 0x0000002402027981 */ /* 0x000ea4000c1e1b00 */
[----:B--2---:R-:W0:Y:S01]  /*d660*/  F2F.F32.F64 R0, R2 ;  /* 0x0000000200007310 */ /* 0x004e220000301000 */
[----:B------:R-:W0:-:S14]  /*d670*/  DSETP.GEU.AND P0, PT, |R2|, c[0x2][0x0], PT ;  /* 0x008000000200762a */ /* 0x000e1c0003f0e200 */
[----:B0-----:R-:W-:-:S05]  /*d680*/  @!P0 FMUL R0, R0, 1.175494350822287508e-38 ;  /* 0x0080000000008820 */ /* 0x001fca0000400000 */
[----:B------:R-:W-:-:S04]  /*d690*/  F2FP.BF16.PACK_AB R0, RZ, R0 ;  /* 0x00000000ff00723e */ /* 0x000fc800000010ff */
[----:B------:R-:W-:Y:S01]  /*d6a0*/  PRMT R19, R0, 0x7610, R19 ;  /* 0x0000761000137816 */ /* 0x000fe20000000013 */
[----:B------:R-:W-:Y:S05]  /*d6b0*/  BRA `(.L_x_8364) ;  /* 0x00000a3000007947 */ /* 0x000fea0003800000 */
.L_x_8372:
        /* <DEDUP_REMOVED lines=28> */
.L_x_8375:
        /* <DEDUP_REMOVED lines=15> */
.L_x_8374:
[----:B------:R0:W5:Y:S01]  /*d970*/  LDG.E.U16 R19, [R2.64] ;  /* 0x0000002402137981 */ /* 0x000162000c1e1500 */
[----:B------:R-:W-:Y:S05]  /*d980*/  BRA `(.L_x_8364) ;  /* 0x0000076000007947 */ /* 0x000fea0003800000 */
.L_x_8371:
        /* <DEDUP_REMOVED lines=12> */
.L_x_8378:
        /* <DEDUP_REMOVED lines=21> */
.L_x_8382:
[----:B------:R-:W-:Y:S05]  /*dba0*/  BSYNC B1 ;  /* 0x0000000000017941 */ /* 0x000fea0003800000 */
.L_x_8381:
[----:B------:R-:W-:Y:S01]  /*dbb0*/  LEA R3, R0, 0x3b800000, 0x17 ;  /* 0x3b80000000037811 */ /* 0x000fe200078eb8ff */
[----:B------:R-:W-:-:S05]  /*dbc0*/  IMAD.SHL.U32 R0, R2, 0x100000, RZ ;  /* 0x0010000002007824 */ /* 0x000fca00078e00ff */
[----:B------:R-:W-:Y:S02]  /*dbd0*/  LOP3.LUT R0, R3, R0, R4, 0xfe, !PT ;  /* 0x0000000003007212 */ /* 0x000fe400078efe04 */
.L_x_8380:
[----:B------:R-:W-:Y:S05]  /*dbe0*/  BSYNC B0 ;  /* 0x0000000000007941 */ /* 0x000fea0003800000 */
.L_x_8379:
[----:B------:R-:W-:-:S04]  /*dbf0*/  F2FP.BF16.PACK_AB R0, RZ, R0 ;  /* 0x00000000ff00723e */ /* 0x000fc800000010ff */
[----:B------:R-:W-:Y:S01]  /*dc00*/  PRMT R19, R0, 0x7610, R19 ;  /* 0x0000761000137816 */ /* 0x000fe20000000013 */
[----:B------:R-:W-:Y:S05]  /*dc10*/  BRA `(.L_x_8364) ;  /* 0x000004d000007947 */ /* 0x000fea0003800000 */
.L_x_8377:
        /* <DEDUP_REMOVED lines=21> */
.L_x_8386:
[----:B------:R-:W-:Y:S05]  /*dd70*/  BSYNC B1 ;  /* 0x0000000000017941 */ /* 0x000fea0003800000 */
.L_x_8385:
[----:B------:R-:W-:Y:S01]  /*dd80*/  LEA R3, R0, 0x37800000, 0x17 ;  /* 0x3780000000037811 */ /* 0x000fe200078eb8ff */
[----:B------:R-:W-:-:S05]  /*dd90*/  IMAD.SHL.U32 R0, R2, 0x200000, RZ ;  /* 0x0020000002007824 */ /* 0x000fca00078e00ff */
[----:B------:R-:W-:Y:S02]  /*dda0*/  LOP3.LUT R0, R3, R0, R4, 0xfe, !PT ;  /* 0x0000000003007212 */ /* 0x000fe400078efe04 */
.L_x_8384:
[----:B------:R-:W-:Y:S05]  /*ddb0*/  BSYNC B0 ;  /* 0x0000000000007941 */ /* 0x000fea0003800000 */
.L_x_8383:
[----:B------:R-:W-:-:S04]  /*ddc0*/  F2FP.BF16.PACK_AB R0, RZ, R0 ;  /* 0x00000000ff00723e */ /* 0x000fc800000010ff */
[----:B------:R-:W-:Y:S01]  /*ddd0*/  PRMT R19, R0, 0x7610, R19 ;  /* 0x0000761000137816 */ /* 0x000fe20000000013 */
[----:B------:R-:W-:Y:S05]  /*dde0*/  BRA `(.L_x_8364) ;  /* 0x0000030000007947 */ /* 0x000fea0003800000 */
.L_x_8376:
        /* <DEDUP_REMOVED lines=14> */
.L_x_8390:
[----:B------:R-:W-:Y:S05]  /*ded0*/  BSYNC B0 ;  /* 0x0000000000007941 */ /* 0x000fea0003800000 */
.L_x_8389:
[----:B------:R-:W-:-:S04]  /*dee0*/  F2FP.BF16.PACK_AB R0, RZ, R0 ;  /* 0x00000000ff00723e */ /* 0x000fc800000010ff */
[----:B------:R-:W-:Y:S01]  /*def0*/  PRMT R19, R0, 0x7610, R19 ;  /* 0x0000761000137816 */ /* 0x000fe20000000013 */
[----:B------:R-:W-:Y:S05]  /*df00*/  BRA `(.L_x_8364) ;  /* 0x000001e000007947 */ /* 0x000fea0003800000 */
.L_x_8363:
        /* <DEDUP_REMOVED lines=21> */
.L_x_8388:
[----:B------:R-:W2:Y:S02]  /*e060*/  LDG.E.64 R2, [R2.64] ;  /* 0x0000002402027981 */ /* 0x000ea4000c1e1b00 */
[----:B--2---:R-:W0:Y:S02]  /*e070*/  I2F.U64 R0, R2 ;  /* 0x0000000200007312 */ /* 0x004e240000301000 */
[----:B0-----:R-:W-:-:S04]  /*e080*/  F2FP.BF16.PACK_AB R0, RZ, R0 ;  /* 0x00000000ff00723e */ /* 0x001fc800000010ff */
[----:B------:R-:W-:Y:S01]  /*e090*/  PRMT R19, R0, 0x7610, R19 ;  /* 0x0000761000137816 */ /* 0x000fe20000000013 */
[----:B------:R-:W-:Y:S05]  /*e0a0*/  BRA `(.L_x_8364) ;  /* 0x0000004000007947 */ /* 0x000fea0003800000 */
.L_x_8387:
[----:B------:R-:W2:Y:S02]  /*e0b0*/  LDG.E R2, [R2.64] ;  /* 0x0000002402027981 */ /* 0x000ea4000c1e1900 */
[----:B--2---:R-:W0:Y:S02]  /*e0c0*/  I2F.U32 R0, R2 ;  /* 0x0000000200007306 */ /* 0x004e240000201000 */
[----:B0-----:R-:W-:-:S04]  /*e0d0*/  F2FP.BF16.PACK_AB R0, RZ, R0 ;  /* 0x00000000ff00723e */ /* 0x001fc800000010ff */
[----:B------:R-:W-:Y:S02]  /*e0e0*/  PRMT R19, R0, 0x7610, R19 ;  /* 0x0000761000137816 */ /* 0x000fe40000000013 */
.L_x_8364:
        /* <DEDUP_REMOVED lines=17> */
.L_x_8394:
[----:B------:R-:W2:Y:S02]  /*e200*/  LDG.E.U8 R2, [R2.64] ;  /* 0x0000002402027981 */ /* 0x000ea4000c1e1100 */
[----:B--2---:R-:W-:Y:S01]  /*e210*/  ISETP.NE.AND P0, PT, R2, RZ, PT ;  /* 0x000000ff0200720c */ /* 0x004fe20003f05270 */
[----:B------:R-:W-:Y:S05]  /*e220*/  BRA `(.L_x_8396) ;  /* 0x00000e0000007947 */ /* 0x000fea0003800000 */
.L_x_8393:
        /* <DEDUP_REMOVED lines=10> */
.L_x_8398:
[----:B------:R-:W2:Y:S02]  /*e2d0*/  LDG.E R2, [R2.64] ;  /* 0x0000002402027981 */ /* 0x000ea4000c1e1900 */
[----:B--2---:R-:W-:Y:S01]  /*e2e0*/  ISETP.NE.AND P0, PT, R2, RZ, PT ;  /* 0x000000ff0200720c */ /* 0x004fe20003f05270 */
[----:B------:R-:W-:Y:S05]  /*e2f0*/  BRA `(.L_x_8396) ;  /* 0x00000d3000007947 */ /* 0x000fea0003800000 */
.L_x_8397:
[----:B------:R-:W2:Y:S02]  /*e300*/  LDG.E.U16 R2, [R2.64] ;  /* 0x0000002402027981 */ /* 0x000ea4000c1e1500 */
[----:B--2---:R-:W-:Y:S01]  /*e310*/  ISETP.NE.AND P0, PT, R2, RZ, PT ;  /* 0x000000ff0200720c */ /* 0x004fe20003f05270 */
[----:B------:R-:W-:Y:S05]  /*e320*/  BRA `(.L_x_8396) ;  /* 0x00000d0000007947 */ /* 0x000fea0003800000 */
.L_x_8392:
        /* <DEDUP_REMOVED lines=9> */
.L_x_8400:
[----:B------:R-:W2:Y:S02]  /*e3c0*/  LDG.E.U16 R0, [R2.64] ;  /* 0x0000002402007981 */ /* 0x000ea4000c1e1500 */
[----:B--2---:R-:W-:-:S05]  /*e3d0*/  HADD2.F32 R0, -RZ, R0.H0_H0 ;  /* 0x20000000ff007230 */ /* 0x004fca0000004100 */
[----:B------:R-:W-:Y:S01]  /*e3e0*/  FSETP.NEU.FTZ.AND P0, PT, R0, RZ, PT ;  /* 0x000000ff0000720b */ /* 0x000fe20003f1d000 */
[----:B------:R-:W-:Y:S05]  /*e3f0*/  BRA `(.L_x_8396) ;  /* 0x00000c3000007947 */ /* 0x000fea0003800000 */
.L_x_8399:
        /* <DEDUP_REMOVED lines=11> */
.L_x_8402:
        /* <DEDUP_REMOVED lines=10> */
.L_x_8401:
[----:B------:R-:W2:Y:S02]  /*e550*/  LDG.E.64 R2, [R2.64] ;  /* 0x0000002402027981 */ /* 0x000ea4000c1e1b00 */
[----:B--2---:R0:W1:Y:S01]  /*e560*/  DSETP.NEU.AND P0, PT, R2, RZ, PT ;  /* 0x000000ff0200722a */ /* 0x0040620003f0d000 */
[----:B------:R-:W-:Y:S05]  /*e570*/  BRA `(.L_x_8396) ;  /* 0x00000ab000007947 */ /* 0x000fea0003800000 */
.L_x_8391:
        /* <DEDUP_REMOVED lines=11> */
.L_x_8405:
[----:B------:R-:W2:Y:S02]  /*e630*/  LDG.E.128 R4, [R2.64] ;  /* 0x0000002402047981 */ /* 0x000ea4000c1e1d00 */
[----:B--2---:R-:W0:-:S06]  /*e640*/  DSETP.NEU.AND P0, PT, R6, RZ, PT ;  /* 0x000000ff0600722a */ /* 0x004e0c0003f0d000 */
[----:B0-----:R0:W1:Y:S01]  /*e650*/  DSETP.NEU.OR P0, PT, R4, RZ, P0 ;  /* 0x000000ff0400722a */ /* 0x001062000070d400 */
[----:B------:R-:W-:Y:S05]  /*e660*/  BRA `(.L_x_8396) ;  /* 0x000009c000007947 */ /* 0x000fea0003800000 */
.L_x_8404:
        /* <DEDUP_REMOVED lines=27> */
.L_x_8407:
        /* <DEDUP_REMOVED lines=14> */
.L_x_8406:
[----:B------:R-:W2:Y:S02]  /*e900*/  LDG.E.U16 R0, [R2.64] ;  /* 0x0000002402007981 */ /* 0x000ea4000c1e1500 */
[----:B--2---:R-:W-:-:S04]  /*e910*/  PRMT R0, RZ, 0x5410, R0 ;  /* 0x00005410ff007816 */ /* 0x004fc80000000000 */
[----:B------:R-:W-:Y:S01]  /*e920*/  FSETP.NEU.FTZ.AND P0, PT, R0, RZ, PT ;  /* 0x000000ff0000720b */ /* 0x000fe20003f1d000 */
[----:B------:R-:W-:Y:S05]  /*e930*/  BRA `(.L_x_8396) ;  /* 0x000006f000007947 */ /* 0x000fea0003800000 */
.L_x_8403:
        /* <DEDUP_REMOVED lines=11> */
.L_x_8410:
        /* <DEDUP_REMOVED lines=21> */
.L_x_8414:
[----:B------:R-:W-:Y:S05]  /*eb40*/  BSYNC B1 ;  /* 0x0000000000017941 */ /* 0x000fea0003800000 */
.L_x_8413:
[----:B------:R-:W-:Y:S01]  /*eb50*/  LEA R3, R0, 0x3b800000, 0x17 ;  /* 0x3b80000000037811 */ /* 0x000fe200078eb8ff */
[----:B------:R-:W-:-:S05]  /*eb60*/  IMAD.SHL.U32 R0, R2, 0x100000, RZ ;  /* 0x0010000002007824 */ /* 0x000fca00078e00ff */
[----:B------:R-:W-:Y:S02]  /*eb70*/  LOP3.LUT R0, R3, R0, R4, 0xfe, !PT ;  /* 0x0000000003007212 */ /* 0x000fe400078efe04 */
.L_x_8412:
[----:B------:R-:W-:Y:S05]  /*eb80*/  BSYNC B0 ;  /* 0x0000000000007941 */ /* 0x000fea0003800000 */
.L_x_8411:
[----:B------:R-:W-:Y:S01]  /*eb90*/  FSETP.NEU.FTZ.AND P0, PT, R0, RZ, PT ;  /* 0x000000ff0000720b */ /* 0x000fe20003f1d000 */
[----:B------:R-:W-:Y:S05]  /*eba0*/  BRA `(.L_x_8396) ;  /* 0x0000048000007947 */ /* 0x000fea0003800000 */
.L_x_8409:
        /* <DEDUP_REMOVED lines=21> */
.L_x_8418:
[----:B------:R-:W-:Y:S05]  /*ed00*/  BSYNC B1 ;  /* 0x0000000000017941 */ /* 0x000fea0003800000 */
.L_x_8417:
[----:B------:R-:W-:Y:S01]  /*ed10*/  LEA R3, R0, 0x37800000, 0x17 ;  /* 0x3780000000037811 */ /* 0x000fe200078eb8ff */
[----:B------:R-:W-:-:S05]  /*ed20*/  IMAD.SHL.U32 R0, R2, 0x200000, RZ ;  /* 0x0020000002007824 */ /* 0x000fca00078e00ff */
[----:B------:R-:W-:Y:S02]  /*ed30*/  LOP3.LUT R0, R3, R0, R4, 0xfe, !PT ;  /* 0x0000000003007212 */ /* 0x000fe400078efe04 */
.L_x_8416:
[----:B------:R-:W-:Y:S05]  /*ed40*/  BSYNC B0 ;  /* 0x0000000000007941 */ /* 0x000fea0003800000 */
.L_x_8415:
[----:B------:R-:W-:Y:S01]  /*ed50*/  FSETP.NEU.FTZ.AND P0, PT, R0, RZ, PT ;  /* 0x000000ff0000720b */ /* 0x000fe20003f1d000 */
[----:B------:R-:W-:Y:S05]  /*ed60*/  BRA `(.L_x_8396) ;  /* 0x000002c000007947 */ /* 0x000fea0003800000 */
.L_x_8408:
        /* <DEDUP_REMOVED lines=14> */
.L_x_8422:
[----:B------:R-:W-:Y:S05]  /*ee50*/  BSYNC B0 ;  /* 0x0000000000007941 */ /* 0x000fea0003800000 */
.L_x_8421:
[----:B------:R-:W-:Y:S01]  /*ee60*/  FSETP.NEU.FTZ.AND P0, PT, R0, RZ, PT ;  /* 0x000000ff0000720b */ /* 0x000fe20003f1d000 */
[----:B------:R-:W-:Y:S05]  /*ee70*/  BRA `(.L_x_8396) ;  /* 0x000001b000007947 */ /* 0x000fea0003800000 */
.L_x_8395:
        /* <DEDUP_REMOVED lines=21> */
.L_x_8420:
[----:B------:R-:W2:Y:S02]  /*efd0*/  LDG.E.64 R2, [R2.64] ;  /* 0x0000002402027981 */ /* 0x000ea4000c1e1b00 */
[----:B--2---:R-:W-:-:S04]  /*efe0*/  ISETP.NE.U32.AND P0, PT, R2, RZ, PT ;  /* 0x000000ff0200720c */ /* 0x004fc80003f05070 */
[----:B------:R-:W-:Y:S01]  /*eff0*/  ISETP.NE.AND.EX P0, PT, R3, RZ, PT, P0 ;  /* 0x000000ff0300720c */ /* 0x000fe20003f05300 */
[----:B------:R-:W-:Y:S05]  /*f000*/  BRA `(.L_x_8396) ;  /* 0x0000002000007947 */ /* 0x000fea0003800000 */
.L_x_8419:
[----:B------:R-:W2:Y:S02]  /*f010*/  LDG.E R2, [R2.64] ;  /* 0x0000002402027981 */ /* 0x000ea4000c1e1900 */
[----:B--2---:R-:W-:-:S03]  /*f020*/  ISETP.NE.AND P0, PT, R2, RZ, PT ;  /* 0x000000ff0200720c */ /* 0x004fc60003f05270 */
.L_x_8396:
        /* <DEDUP_REMOVED lines=20> */
[----:B0-----:R-:W-:Y:S01]  /*f170*/  STG.E.U8 [R16.64], R3 ;  /* 0x0000000310007986 */ /* 0x001fe2000c101124 */
[----:B------:R-:W-:Y:S05]  /*f180*/  EXIT ;  /* 0x000000000000794d */ /* 0x000fea0003800000 */
.L_x_8426:
[----:B------:R-:W-:-:S06]  /*f190*/  PRMT R3, RZ, 0x5410, R19 ;  /* 0x00005410ff037816 */ /* 0x000fcc0000000013 */
[----:B------:R-:W0:Y:S02]  /*f1a0*/  F2I.S64.TRUNC R2, R3 ;  /* 0x0000000300027311 */ /* 0x000e24000020d900 */
[----:B0-----:R-:W-:Y:S01]  /*f1b0*/  STG.E.U8 [R16.64], R2 ;  /* 0x0000000210007986 */ /* 0x001fe2000c101124 */
[----:B------:R-:W-:Y:S05]  /*f1c0*/  EXIT ;  /* 0x000000000000794d */ /* 0x000fea0003800000 */
.L_x_8425:
        /* <DEDUP_REMOVED lines=10> */
.L_x_8429:
[----:B------:R-:W-:-:S06]  /*f270*/  PRMT R19, RZ, 0x5410, R19 ;  /* 0x00005410ff137816 */ /* 0x000fcc0000000013 */
[----:B------:R-:W0:Y:S02]  /*f280*/  F2I.FTZ.TRUNC.NTZ R19, R19 ;  /* 0x0000001300137305 */ /* 0x000e24000021f100 */
[----:B0-----:R-:W-:Y:S01]  /*f290*/  STG.E [R16.64], R19 ;  /* 0x0000001310007986 */ /* 0x001fe2000c101924 */
[----:B------:R-:W-:Y:S05]  /*f2a0*/  EXIT ;  /* 0x000000000000794d */ /* 0x000fea0003800000 */
.L_x_8428:
[----:B------:R-:W-:-:S06]  /*f2b0*/  PRMT R19, RZ, 0x5410, R19 ;  /* 0x00005410ff137816 */ /* 0x000fcc0000000013 */
[----:B------:R-:W0:Y:S02]  /*f2c0*/  F2I.FTZ.TRUNC.NTZ R19, R19 ;  /* 0x0000001300137305 */ /* 0x000e24000021f100 */
[----:B0-----:R-:W-:Y:S01]  /*f2d0*/  STG.E.U16 [R16.64], R19 ;  /* 0x0000001310007986 */ /* 0x001fe2000c101524 */
[----:B------:R-:W-:Y:S05]  /*f2e0*/  EXIT ;  /* 0x000000000000794d */ /* 0x000fea0003800000 */
.L_x_8424:
        /* <DEDUP_REMOVED lines=9> */
.L_x_8431:
[----:B------:R-:W-:-:S04]  /*f380*/  PRMT R0, RZ, 0x5410, R19 ;  /* 0x00005410ff007816 */ /* 0x000fc80000000013 */
[----:B------:R-:W-:-:S05]  /*f390*/  F2FP.PACK_AB R0, RZ, R0 ;  /* 0x00000000ff00723e */ /* 0x000fca00000000ff */
[----:B------:R-:W-:Y:S01]  /*f3a0*/  STG.E.U16 [R16.64], R0 ;  /* 0x0000000010007986 */ /* 0x000fe2000c101524 */
[----:B------:R-:W-:Y:S05]  /*f3b0*/  EXIT ;  /* 0x000000000000794d */ /* 0x000fea0003800000 */
.L_x_8430:
        /* <DEDUP_REMOVED lines=10> */
.L_x_8433:
[----:B------:R-:W-:-:S04]  /*f460*/  PRMT R19, RZ, 0x5410, R19 ;  /* 0x00005410ff137816 */ /* 0x000fc80000000013 */
[----:B------:R-:W-:-:S04]  /*f470*/  F2FP.PACK_AB R3, RZ, R19 ;  /* 0x00000013ff03723e */ /* 0x000fc800000000ff */
[----:B------:R-:W-:-:S05]  /*f480*/  PRMT R3, R3, 0x5410, RZ ;  /* 0x0000541003037816 */ /* 0x000fca00000000ff */
[----:B------:R-:W-:Y:S01]  /*f490*/  STG.E [R16.64], R3 ;  /* 0x0000000310007986 */ /* 0x000fe2000c101924 */
[----:B------:R-:W-:Y:S05]  /*f4a0*/  EXIT ;  /* 0x000000000000794d */ /* 0x000fea0003800000 */
.L_x_8432:
[----:B------:R-:W-:-:S05]  /*f4b0*/  PRMT R2, RZ, 0x5410, R19 ;  /* 0x00005410ff027816 */ /* 0x000fca0000000013 */
[----:B------:R-:W-:-:S06]  /*f4c0*/  FMUL.FTZ R2, R2, 1 ;  /* 0x3f80000002027820 */ /* 0x000fcc0000410000 */
[----:B------:R-:W0:Y:S02]  /*f4d0*/  F2F.F64.F32 R2, R2 ;  /* 0x0000000200027310 */ /* 0x000e240000201800 */
[----:B0-----:R-:W-:Y:S01]  /*f4e0*/  STG.E.64 [R16.64], R2 ;  /* 0x0000000210007986 */ /* 0x001fe2000c101b24 */
[----:B------:R-:W-:Y:S05]  /*f4f0*/  EXIT ;  /* 0x000000000000794d */ /* 0x000fea0003800000 */
.L_x_8423:
        /* <DEDUP_REMOVED lines=13> */
.L_x_8436:
[----:B------:R-:W-:Y:S01]  /*f5d0*/  PRMT R19, RZ, 0x5410, R19 ;  /* 0x00005410ff137816 */ /* 0x000fe20000000013 */
[----:B------:R-:W-:-:S04]  /*f5e0*/  CS2R R6, SRZ ;  /* 0x0000000000067805 */ /* 0x000fc8000001ff00 */
[----:B------:R-:W-:-:S06]  /*f5f0*/  FMUL.FTZ R4, R19, 1 ;  /* 0x3f80000013047820 */ /* 0x000fcc0000410000 */
[----:B------:R-:W0:Y:S02]  /*f600*/  F2F.F64.F32 R4, R4 ;  /* 0x0000000400047310 */ /* 0x000e240000201800 */
[----:B0-----:R-:W-:Y:S01]  /*f610*/  STG.E.128 [R16.64], R4 ;  /* 0x0000000410007986 */ /* 0x001fe2000c101d24 */
[----:B------:R-:W-:Y:S05]  /*f620*/  EXIT ;  /* 0x000000000000794d */ /* 0x000fea0003800000 */
.L_x_8435:
        /* <DEDUP_REMOVED lines=21> */
.L_x_8440:
[----:B------:R-:W-:Y:S05]  /*f780*/  BSYNC B0 ;  /* 0x0000000000007941 */ /* 0x000fea0003800000 */
.L_x_8439:
[----:B------:R-:W-:-:S05]  /*f790*/  LOP3.LUT R3, R0, R3, RZ, 0xfc, !PT ;  /* 0x0000000300037212 */ /* 0x000fca00078efcff */
[----:B------:R-:W-:Y:S01]  /*f7a0*/  STG.E.U8 [R16.64], R3 ;  /* 0x0000000310007986 */ /* 0x000fe2000c101124 */
[----:B------:R-:W-:Y:S05]  /*f7b0*/  EXIT ;  /* 0x000000000000794d */ /* 0x000fea0003800000 */
.L_x_8438:
        /* <DEDUP_REMOVED lines=13> */
.L_x_8442:
[----:B------:R-:W-:Y:S01]  /*f890*/  IMAD.MOV.U32 R0, RZ, RZ, 0x7f ;  /* 0x0000007fff007424 */ /* 0x000fe200078e00ff */
[----:B------:R-:W-:-:S04]  /*f8a0*/  ISETP.GT.U32.AND P0, PT, R2, 0x7f800000, PT ;  /* 0x7f8000000200780c */ /* 0x000fc80003f04070 */
[----:B------:R-:W-:-:S04]  /*f8b0*/  SEL R0, R0, 0x7c, P0 ;  /* 0x0000007c00007807 */ /* 0x000fc80000000000 */
.L_x_8443:
[----:B------:R-:W-:Y:S05]  /*f8c0*/  BSYNC B0 ;  /* 0x0000000000007941 */ /* 0x000fea0003800000 */
.L_x_8441:
[----:B------:R-:W-:-:S04]  /*f8d0*/  LOP3.LUT R2, R19, 0x80000000, RZ, 0xc0, !PT ;  /* 0x8000000013027812 */ /* 0x000fc800078ec0ff */
[----:B------:R-:W-:-:S04]  /*f8e0*/  SHF.R.U32.HI R3, RZ, 0x18, R2 ;  /* 0x00000018ff037819 */ /* 0x000fc80000011602 */
[----:B------:R-:W-:-:S05]  /*f8f0*/  LOP3.LUT R3, R0, R3, RZ, 0xfc, !PT ;  /* 0x0000000300037212 */ /* 0x000fca00078efcff */
[----:B------:R-:W-:Y:S01]  /*f900*/  STG.E.U8 [R16.64], R3 ;  /* 0x0000000310007986 */ /* 0x000fe2000c101124 */
[----:B------:R-:W-:Y:S05]  /*f910*/  EXIT ;  /* 0x000000000000794d */ /* 0x000fea0003800000 */
.L_x_8437:
[----:B------:R-:W-:Y:S01]  /*f920*/  STG.E.U16 [R16.64], R19 ;  /* 0x0000001310007986 */ /* 0x000fe2000c101524 */
[----:B------:R-:W-:Y:S05]  /*f930*/  EXIT ;  /* 0x000000000000794d */ /* 0x000fea0003800000 */
.L_x_8434:
        /* <DEDUP_REMOVED lines=12> */
.L_x_8446:
        /* <DEDUP_REMOVED lines=17> */
.L_x_8449:
[----:B------:R-:W-:-:S04]  /*fb10*/  LOP3.LUT R2, R19, 0x80000000, RZ, 0xc0, !PT ;  /* 0x8000000013027812 */ /* 0x000fc800078ec0ff */
[----:B------:R-:W-:-:S04]  /*fb20*/  SHF.R.U32.HI R3, RZ, 0x18, R2 ;  /* 0x00000018ff037819 */ /* 0x000fc80000011602 */
[----:B------:R-:W-:-:S04]  /*fb30*/  LOP3.LUT R0, R0, R3, RZ, 0xfc, !PT ;  /* 0x0000000300007212 */ /* 0x000fc800078efcff */
[----:B------:R-:W-:Y:S02]  /*fb40*/  PRMT R8, R0, 0x7610, R8 ;  /* 0x0000761000087816 */ /* 0x000fe40000000008 */
.L_x_8448:
[----:B------:R-:W-:Y:S05]  /*fb50*/  BSYNC B0 ;  /* 0x0000000000007941 */ /* 0x000fea0003800000 */
.L_x_8447:
[----:B------:R-:W-:Y:S01]  /*fb60*/  STG.E.U8 [R16.64], R8 ;  /* 0x0000000810007986 */ /* 0x000fe2000c101124 */
[----:B------:R-:W-:Y:S05]  /*fb70*/  EXIT ;  /* 0x000000000000794d */ /* 0x000fea0003800000 */
.L_x_8445:
        /* <DEDUP_REMOVED lines=17> */
.L_x_8452:
[----:B------:R-:W-:-:S04]  /*fc90*/  LOP3.LUT R2, R19, 0x80000000, RZ, 0xc0, !PT ;  /* 0x8000000013027812 */ /* 0x000fc800078ec0ff */
[----:B------:R-:W-:-:S04]  /*fca0*/  SHF.R.U32.HI R3, RZ, 0x18, R2 ;  /* 0x00000018ff037819 */ /* 0x000fc80000011602 */
[----:B------:R-:W-:-:S04]  /*fcb0*/  LOP3.LUT R0, R0, R3, RZ, 0xfc, !PT ;  /* 0x0000000300007212 */ /* 0x000fc800078efcff */
[----:B------:R-:W-:Y:S02]  /*fcc0*/  PRMT R8, R0, 0x7610, R8 ;  /* 0x0000761000087816 */ /* 0x000fe40000000008 */
.L_x_8451:
[----:B------:R-:W-:Y:S05]  /*fcd0*/  BSYNC B0 ;  /* 0x0000000000007941 */ /* 0x000fea0003800000 */
.L_x_8450:
[----:B------:R-:W-:Y:S01]  /*fce0*/  STG.E.U8 [R16.64], R8 ;  /* 0x0000000810007986 */ /* 0x000fe2000c101124 */
[----:B------:R-:W-:Y:S05]  /*fcf0*/  EXIT ;  /* 0x000000000000794d */ /* 0x000fea0003800000 */
.L_x_8444:
        /* <DEDUP_REMOVED lines=22> */
.L_x_8427:
        /* <DEDUP_REMOVED lines=20> */
.L_x_8454:
[----:B------:R-:W-:-:S06]  /*ffa0*/  PRMT R2, RZ, 0x5410, R19 ;  /* 0x00005410ff027816 */ /* 0x000fcc0000000013 */
[----:B------:R-:W0:Y:S02]  /*ffb0*/  F2I.U64.TRUNC R2, R2 ;  /* 0x0000000200027311 */ /* 0x000e24000020d800 */
[----:B0-----:R-:W-:Y:S01]  /*ffc0*/  STG.E.64 [R16.64], R2 ;  /* 0x0000000210007986 */ /* 0x001fe2000c101b24 */
[----:B------:R-:W-:Y:S05]  /*ffd0*/  EXIT ;  /* 0x000000000000794d */ /* 0x000fea0003800000 */
.L_x_8453:
[----:B------:R-:W-:-:S06]  /*ffe0*/  PRMT R19, RZ, 0x5410, R19 ;  /* 0x00005410ff137816 */ /* 0x000fcc0000000013 */
[----:B------:R-:W0:Y:S02]  /*fff0*/  F2I.FTZ.U32.TRUNC.NTZ R19, R19 ;  /* 0x0000001300137305 */ /* 0x000e24000021f000 */
[----:B0-----:R-:W-:Y:S01]  /*10000*/  STG.E [R16.64], R19 ;  /* 0x0000001310007986 */ /* 0x001fe2000c101924 */
[----:B------:R-:W-:Y:S05]  /*10010*/  EXIT ;  /* 0x000000000000794d */ /* 0x000fea0003800000 */
.L_x_8455:
        /* <DEDUP_REMOVED lines=14> */
.L_x_11592:


//--------------------- .text._ZN2at6native27unrolled_elementwise_kernelIZNS0_43_GLOBAL__N__7cc8d1ed_10_Dropout_cu_0e96ed3819masked_scale_kernelIbN3c108BFloat16EfEEvRNS_6TensorERKS6_S9_T1_EUlS5_bE_St5arrayIPcLm3EELi4E23TrivialOffsetCalculatorILi2EjESF_ILi1EjENS0_6memory12LoadWithCastILi2EEENSI_13StoreWithCastILi1EEEEEviT_T0_T2_T3_T4_T5_ --------------------------
	.section	.text._ZN2at6native27unrolled_elementwise_kernelIZNS0_43_GLOBAL__N__7cc8d1ed_10_Dropout_cu_0e96ed3819masked_scale_kernelIbN3c108BFloat16EfEEvRNS_6TensorERKS6_S9_T1_EUlS5_bE_St5arrayIPcLm3EELi4E23TrivialOffsetCalculatorILi2EjESF_ILi1EjENS0_6memory12LoadWithCastILi2EEENSI_13StoreWithCastILi1EEEEEviT_T0_T2_T3_T4_T5_,"ax",@progbits
	.sectioninfo	@"SHI_REGISTERS=31"
	.align	128
        .global         _ZN2at6native27unrolled_elementwise_kernelIZNS0_43_GLOBAL__N__7cc8d1ed_10_Dropout_cu_0e96ed3819masked_scale_kernelIbN3c108BFloat16EfEEvRNS_6TensorERKS6_S9_T1_EUlS5_bE_St5arrayIPcLm3EELi4E23TrivialOffsetCalculatorILi2EjESF_ILi1EjENS0_6memory12LoadWithCastILi2EEENSI_13StoreWithCastILi1EEEEEviT_T0_T2_T3_T4_T5_
        .type           _ZN2at6native27unrolled_elementwise_kernelIZNS0_43_GLOBAL__N__7cc8d1ed_10_Dropout_cu_0e96ed3819masked_scale_kernelIbN3c108BFloat16EfEEvRNS_6TensorERKS6_S9_T1_EUlS5_bE_St5arrayIPcLm3EELi4E23TrivialOffsetCalculatorILi2EjESF_ILi1EjENS0_6memory12LoadWithCastILi2EEENSI_13StoreWithCastILi1EEEEEviT_T0_T2_T3_T4_T5_,@function
        .size           _ZN2at6native27unrolled_elementwise_kernelIZNS0_43_GLOBAL__N__7cc8d1ed_10_Dropout_cu_0e96ed3819masked_scale_kernelIbN3c108BFloat16EfEEvRNS_6TensorERKS6_S9_T1_EUlS5_bE_St5arrayIPcLm3EELi4E23TrivialOffsetCalculatorILi2EjESF_ILi1EjENS0_6memory12LoadWithCastILi2EEENSI_13StoreWithCastILi1EEEEEviT_T0_T2_T3_T4_T5_,(.L_x_11593 - _ZN2at6native27unrolled_elementwise_kernelIZNS0_43_GLOBAL__N__7cc8d1ed_10_Dropout_cu_0e96ed3819masked_scale_kernelIbN3c108BFloat16EfEEvRNS_6TensorERKS6_S9_T1_EUlS5_bE_St5arrayIPcLm3EELi4E23TrivialOffsetCalculatorILi2EjESF_ILi1EjENS0_6memory12LoadWithCastILi2EEENSI_13StoreWithCastILi1EEEEEviT_T0_T2_T3_T4_T5_)
        .other          _ZN2at6native27unrolled_elementwise_kernelIZNS0_43_GLOBAL__N__7cc8d1ed_10_Dropout_cu_0e96ed3819masked_scale_kernelIbN3c108BFloat16EfEEvRNS_6TensorERKS6_S9_T1_EUlS5_bE_St5arrayIPcLm3EELi4E23TrivialOffsetCalculatorILi2EjESF_ILi1EjENS0_6memory12LoadWithCastILi2EEENSI_13StoreWithCastILi1EEEEEviT_T0_T2_T3_T4_T5_,@"STO_CUDA_ENTRY STV_DEFAULT"
_ZN2at6native27unrolled_elementwise_kernelIZNS0_43_GLOBAL__N__7cc8d1ed_10_Dropout_cu_0e96ed3819masked_scale_kernelIbN3c108BFloat16EfEEvRNS_6TensorERKS6_S9_T1_EUlS5_bE_St5arrayIPcLm3EELi4E23TrivialOffsetCalculatorILi2EjESF_ILi1EjENS0_6memory12LoadWithCastILi2EEENSI_13StoreWithCastILi1EEEEEviT_T0_T2_T3_T4_T5_:
.text._ZN2at6native27unrolled_elementwise_kernelIZNS0_43_GLOBAL__N__7cc8d1ed_10_Dropout_cu_0e96ed3819masked_scale_kernelIbN3c108BFloat16EfEEvRNS_6TensorERKS6_S9_T1_EUlS5_bE_St5arrayIPcLm3EELi4E23TrivialOffsetCalculatorILi2EjESF_ILi1EjENS0_6memory12LoadWithCastILi2EEENSI_13StoreWithCastILi1EEEEEviT_T0_T2_T3_T4_T5_:
        /* <DEDUP_REMOVED lines=34> */
.L_x_8461:
[----:B------:R-:W2:Y:S02]  /*0220*/  LDG.E.U8 R4, [R4.64] ;  /* 0x0000002404047981 */ /* 0x000ea4000c1e1100 */
[----:B--2---:R-:W0:Y:S02]  /*0230*/  I2F.U16 R0, R4 ;  /* 0x0000000400007306 */ /* 0x004e240000101000 */
[----:B0-----:R-:W-:-:S04]  /*0240*/  F2FP.BF16.PACK_AB R0, RZ, R0 ;  /* 0x00000000ff00723e */ /* 0x001fc800000010ff */
[----:B------:R-:W-:Y:S01]  /*0250*/  PRMT R19, R0, 0x7610, R19 ;  /* 0x0000761000137816 */ /* 0x000fe20000000013 */
[----:B------:R-:W-:Y:S05]  /*0260*/  BRA `(.L_x_8463) ;  /* 0x00000f0000007947 */ /* 0x000fea0003800000 */
.L_x_8460:
        /* <DEDUP_REMOVED lines=11> */
.L_x_8465:
[----:B------:R-:W2:Y:S02]  /*0320*/  LDG.E R4, [R4.64] ;  /* 0x0000002404047981 */ /* 0x000ea4000c1e1900 */
[----:B--2---:R-:W0:Y:S02]  /*0330*/  I2F R0, R4 ;  /* 0x0000000400007306 */ /* 0x004e240000201400 */
[----:B0-----:R-:W-:-:S04]  /*0340*/  F2FP.BF16.PACK_AB R0, RZ, R0 ;  /* 0x00000000ff00723e */ /* 0x001fc800000010ff */
[----:B------:R-:W-:Y:S01]  /*0350*/  PRMT R19, R0, 0x7610, R19 ;  /* 0x0000761000137816 */ /* 0x000fe20000000013 */
[----:B------:R-:W-:Y:S05]  /*0360*/  BRA `(.L_x_8463) ;  /* 0x00000e0000007947 */ /* 0x000fea0003800000 */
.L_x_8464:
[----:B------:R-:W2:Y:S02]  /*0370*/  LDG.E.U16 R4, [R4.64] ;  /* 0x0000002404047981 */ /* 0x000ea4000c1e1500 */
[----:B--2---:R-:W0:Y:S02]  /*0380*/  I2F.S16 R0, R4 ;  /* 0x0000000400007306 */ /* 0x004e240000101400 */
[----:B0-----:R-:W-:-:S04]  /*0390*/  F2FP.BF16.PACK_AB R0, RZ, R0 ;  /* 0x00000000ff00723e */ /* 0x001fc800000010ff */
[----:B------:R-:W-:Y:S01]  /*03a0*/  PRMT R19, R0, 0x7610, R19 ;  /* 0x0000761000137816 */ /* 0x000fe20000000013 */
[----:B------:R-:W-:Y:S05]  /*03b0*/  BRA `(.L_x_8463) ;  /* 0x00000db000007947 */ /* 0x000fea0003800000 */
.L_x_8459:
        /* <DEDUP_REMOVED lines=9> */
.L_x_8467:
[----:B------:R-:W2:Y:S02]  /*0450*/  LDG.E.U16 R0, [R4.64] ;  /* 0x0000002404007981 */ /* 0x000ea4000c1e1500 */
[----:B--2---:R-:W-:-:S05]  /*0460*/  HADD2.F32 R0, -RZ, R0.H0_H0 ;  /* 0x20000000ff007230 */ /* 0x004fca0000004100 */
[----:B------:R-:W-:-:S04]  /*0470*/  F2FP.BF16.PACK_AB R0, RZ, R0 ;  /* 0x00000000ff00723e */ /* 0x000fc800000010ff */
[----:B------:R-:W-:Y:S01]  /*0480*/  PRMT R19, R0, 0x7610, R19 ;  /* 0x0000761000137816 */ /* 0x000fe20000000013 */
[----:B------:R-:W-:Y:S05]  /*0490*/  BRA `(.L_x_8463) ;  /* 0x00000cd000007947 */ /* 0x000fea0003800000 */
.L_x_8466:
        /* <DEDUP_REMOVED lines=9> */
.L_x_8469:
[----:B------:R-:W2:Y:S02]  /*0530*/  LDG.E.U16 R4, [R4.64] ;  /* 0x0000002404047981 */ /* 0x000ea4000c1e1500 */
[----:B--2---:R-:W-:-:S05]  /*0540*/  HADD2.F32 R0, -RZ, R4.H0_H0 ;  /* 0x20000004ff007230 */ /* 0x004fca0000004100 */
[----:B------:R-:W-:-:S04]  /*0550*/  F2FP.BF16.PACK_AB R0, RZ, R0 ;  /* 0x00000000ff00723e */ /* 0x000fc800000010ff */
[----:B------:R-:W-:Y:S01]  /*0560*/  PRMT R19, R0, 0x7610, R19 ;  /* 0x0000761000137816 */ /* 0x000fe20000000013 */
[----:B------:R-:W-:Y:S05]  /*0570*/  BRA `(.L_x_8463) ;  /* 0x00000bf000007947 */ /* 0x000fea0003800000 */
.L_x_8468:
[----:B------:R-:W2:Y:S02]  /*0580*/  LDG.E.64 R4, [R4.64] ;  /* 0x0000002404047981 */ /* 0x000ea4000c1e1b00 */
[----:B--2---:R-:W0:Y:S01]  /*0590*/  F2F.F32.F64 R0, R4 ;  /* 0x0000000400007310 */ /* 0x004e220000301000 */
[----:B------:R-:W0:-:S14]  /*05a0*/  DSETP.GEU.AND P0, PT, |R4|, c[0x2][0x0], PT ;  /* 0x008000000400762a */ /* 0x000e1c0003f0e200 */
[----:B0-----:R-:W-:-:S05]  /*05b0*/  @!P0 FMUL R0, R0, 1.175494350822287508e-38 ;  /* 0x0080000000008820 */ /* 0x001fca0000400000 */
[----:B------:R-:W-:-:S04]  /*05c0*/  F2FP.BF16.PACK_AB R0, RZ, R0 ;  /* 0x00000000ff00723e */ /* 0x000fc800000010ff */
[----:B------:R-:W-:Y:S01]  /*05d0*/  PRMT R19, R0, 0x7610, R19 ;  /* 0x0000761000137816 */ /* 0x000fe20000000013 */
[----:B------:R-:W-:Y:S05]  /*05e0*/  BRA `(.L_x_8463) ;  /* 0x00000b8000007947 */ /* 0x000fea0003800000 */
.L_x_8458:
        /* <DEDUP_REMOVED lines=14> */
.L_x_8472:
[----:B------:R-:W2:Y:S02]  /*06d0*/  LDG.E.64 R4, [R4.64] ;  /* 0x0000002404047981 */ /* 0x000ea4000c1e1b00 */
[----:B--2---:R-:W0:Y:S01]  /*06e0*/  F2F.F32.F64 R0, R4 ;  /* 0x0000000400007310 */ /* 0x004e220000301000 */
[----:B------:R-:W0:-:S14]  /*06f0*/  DSETP.GEU.AND P0, PT, |R4|, c[0x2][0x0], PT ;  /* 0x008000000400762a */ /* 0x000e1c0003f0e200 */
[----:B0-----:R-:W-:-:S05]  /*0700*/  @!P0 FMUL R0, R0, 1.175494350822287508e-38 ;  /* 0x0080000000008820 */ /* 0x001fca0000400000 */
[----:B------:R-:W-:-:S04]  /*0710*/  F2FP.BF16.PACK_AB R0, RZ, R0 ;  /* 0x00000000ff00723e */ /* 0x000fc800000010ff */
[----:B------:R-:W-:Y:S01]  /*0720*/  PRMT R19, R0, 0x7610, R19 ;  /* 0x0000761000137816 */ /* 0x000fe20000000013 */
[----:B------:R-:W-:Y:S05]  /*0730*/  BRA `(.L_x_8463) ;  /* 0x00000a3000007947 */ /* 0x000fea0003800000 */
.L_x_8471:
        /* <DEDUP_REMOVED lines=28> */
.L_x_8474:
        /* <DEDUP_REMOVED lines=15> */
.L_x_8473:
[----:B------:R0:W5:Y:S01]  /*09f0*/  LDG.E.U16 R19, [R4.64] ;  /* 0x0000002404137981 */ /* 0x000162000c1e1500 */
[----:B------:R-:W-:Y:S05]  /*0a00*/  BRA `(.L_x_8463) ;  /* 0x0000076000007947 */ /* 0x000fea0003800000 */
.L_x_8470:
        /* <DEDUP_REMOVED lines=12> */
.L_x_8477:
        /* <DEDUP_REMOVED lines=21> */
.L_x_8481:
[----:B------:R-:W-:Y:S05]  /*0c20*/  BSYNC B1 ;  /* 0x0000000000017941 */ /* 0x000fea0003800000 */
.L_x_8480:
[----:B------:R-:W-:Y:S01]  /*0c30*/  LEA R5, R0, 0x3b800000, 0x17 ;  /* 0x3b80000000057811 */ /* 0x000fe200078eb8ff */
[----:B------:R-:W-:-:S05]  /*0c40*/  IMAD.SHL.U32 R0, R3, 0x100000, RZ ;  /* 0x0010000003007824 */ /* 0x000fca00078e00ff */
[----:B------:R-:W-:Y:S02]  /*0c50*/  LOP3.LUT R0, R5, R0, R6, 0xfe, !PT ;  /* 0x0000000005007212 */ /* 0x000fe400078efe06 */
.L_x_8479:
[----:B------:R-:W-:Y:S05]  /*0c60*/  BSYNC B0 ;  /* 0x0000000000007941 */ /* 0x000fea0003800000 */
.L_x_8478:
[----:B------:R-:W-:-:S04]  /*0c70*/  F2FP.BF16.PACK_AB R0, RZ, R0 ;  /* 0x00000000ff00723e */ /* 0x000fc800000010ff */
[----:B------:R-:W-:Y:S01]  /*0c80*/  PRMT R19, R0, 0x7610, R19 ;  /* 0x0000761000137816 */ /* 0x000fe20000000013 */
[----:B------:R-:W-:Y:S05]  /*0c90*/  BRA `(.L_x_8463) ;  /* 0x000004d000007947 */ /* 0x000fea0003800000 */
.L_x_8476:
        /* <DEDUP_REMOVED lines=21> */
.L_x_8485:
[----:B------:R-:W-:Y:S05]  /*0df0*/  BSYNC B1 ;  /* 0x0000000000017941 */ /* 0x000fea0003800000 */
.L_x_8484:
[----:B------:R-:W-:Y:S01]  /*0e00*/  LEA R5, R0, 0x37800000, 0x17 ;  /* 0x3780000000057811 */ /* 0x000fe200078eb8ff */
[----:B------:R-:W-:-:S05]  /*0e10*/  IMAD.SHL.U32 R0, R3, 0x200000, RZ ;  /* 0x0020000003007824 */ /* 0x000fca00078e00ff */
[----:B------:R-:W-:Y:S02]  /*0e20*/  LOP3.LUT R0, R5, R0, R6, 0xfe, !PT ;  /* 0x0000000005007212 */ /* 0x000fe400078efe06 */
.L_x_8483:
[----:B------:R-:W-:Y:S05]  /*0e30*/  BSYNC B0 ;  /* 0x0000000000007941 */ /* 0x000fea0003800000 */
.L_x_8482:
[----:B------:R-:W-:-:S04]  /*0e40*/  F2FP.BF16.PACK_AB R0, RZ, R0 ;  /* 0x00000000ff00723e */ /* 0x000fc800000010ff */
[----:B------:R-:W-:Y:S01]  /*0e50*/  PRMT R19, R0, 0x7610, R19 ;  /* 0x0000761000137816 */ /* 0x000fe20000000013 */
[----:B------:R-:W-:Y:S05]  /*0e60*/  BRA `(.L_x_8463) ;  /* 0x0000030000007947 */ /* 0x000fea0003800000 */
.L_x_8475:
        /* <DEDUP_REMOVED lines=14> */
.L_x_8489:
[----:B------:R-:W-:Y:S05]  /*0f50*/  BSYNC B0 ;  /* 0x0000000000007941 */ /* 0x000fea0003800000 */
.L_x_8488:
[----:B------:R-:W-:-:S04]  /*0f60*/  F2FP.BF16.PACK_AB R0, RZ, R0 ;  /* 0x00000000ff00723e */ /* 0x000fc800000010ff */
[----:B------:R-:W-:Y:S01]  /*0f70*/  PRMT R19, R0, 0x7610, R19 ;  /* 0x0000761000137816 */ /* 0x000fe20000000013 */
[----:B------:R-:W-:Y:S05]  /*0f80*/  BRA `(.L_x_8463) ;  /* 0x000001e000007947 */ /* 0x000fea0003800000 */
.L_x_8462:
        /* <DEDUP_REMOVED lines=21> */
.L_x_8487:
[----:B------:R-:W2:Y:S02]  /*10e0*/  LDG.E.64 R4, [R4.64] ;  /* 0x0000002404047981 */ /* 0x000ea4000c1e1b00 */
[----:B--2---:R-:W0:Y:S02]  /*10f0*/  I2F.U64 R0, R4 ;  /* 0x0000000400007312 */ /* 0x004e240000301000 */
[----:B0-----:R-:W-:-:S04]  /*1100*/  F2FP.BF16.PACK_AB R0, RZ, R0 ;  /* 0x00000000ff00723e */ /* 0x001fc800000010ff */
[----:B------:R-:W-:Y:S01]  /*1110*/  PRMT R19, R0, 0x7610, R19 ;  /* 0x0000761000137816 */ /* 0x000fe20000000013 */
[----:B------:R-:W-:Y:S05]  /*1120*/  BRA `(.L_x_8463) ;  /* 0x0000004000007947 */ /* 0x000fea0003800000 */
.L_x_8486:
[----:B------:R-:W2:Y:S02]  /*1130*/  LDG.E R4, [R4.64] ;  /* 0x0000002404047981 */ /* 0x000ea4000c1e1900 */
[----:B--2---:R-:W0:Y:S02]  /*1140*/  I2F.U32 R0, R4 ;  /* 0x0000000400007306 */ /* 0x004e240000201000 */
[----:B0-----:R-:W-:-:S04]  /*1150*/  F2FP.BF16.PACK_AB R0, RZ, R0 ;  /* 0x00000000ff00723e */ /* 0x001fc800000010ff */
[----:B------:R-:W-:Y:S02]  /*1160*/  PRMT R19, R0, 0x7610, R19 ;  /* 0x0000761000137816 */ /* 0x000fe40000000013 */
.L_x_8463:
        /* <DEDUP_REMOVED lines=17> */
.L_x_8493:
[----:B------:R-:W2:Y:S02]  /*1280*/  LDG.E.U8 R4, [R4.64] ;  /* 0x0000002404047981 */ /* 0x000ea4000c1e1100 */
[----:B--2---:R-:W-:Y:S01]  /*1290*/  ISETP.NE.AND P0, PT, R4, RZ, PT ;  /* 0x000000ff0400720c */ /* 0x004fe20003f05270 */
[----:B------:R-:W-:Y:S05]  /*12a0*/  BRA `(.L_x_8495) ;  /* 0x00000e0000007947 */ /* 0x000fea0003800000 */
.L_x_8492:
        /* <DEDUP_REMOVED lines=10> */
.L_x_8497:
[----:B------:R-:W2:Y:S02]  /*1350*/  LDG.E R4, [R4.64] ;  /* 0x0000002404047981 */ /* 0x000ea4000c1e1900 */
[----:B--2---:R-:W-:Y:S01]  /*1360*/  ISETP.NE.AND P0, PT, R4, RZ, PT ;  /* 0x000000ff0400720c */ /* 0x004fe20003f05270 */
[----:B------:R-:W-:Y:S05]  /*1370*/  BRA `(.L_x_8495) ;  /* 0x00000d3000007947 */ /* 0x000fea0003800000 */
.L_x_8496:
[----:B------:R-:W2:Y:S02]  /*1380*/  LDG.E.U16 R4, [R4.64] ;  /* 0x0000002404047981 */ /* 0x000ea4000c1e1500 */
[----:B--2---:R-:W-:Y:S01]  /*1390*/  ISETP.NE.AND P0, PT, R4, RZ, PT ;  /* 0x000000ff0400720c */ /* 0x004fe20003f05270 */
[----:B------:R-:W-:Y:S05]  /*13a0*/  BRA `(.L_x_8495) ;  /* 0x00000d0000007947 */ /* 0x000fea0003800000 */
.L_x_8491:
        /* <DEDUP_REMOVED lines=9> */
.L_x_8499:
[----:B------:R-:W2:Y:S02]  /*1440*/  LDG.E.U16 R0, [R4.64] ;  /* 0x0000002404007981 */ /* 0x000ea4000c1e1500 */
[----:B--2---:R-:W-:-:S05]  /*1450*/  HADD2.F32 R0, -RZ, R0.H0_H0 ;  /* 0x20000000ff007230 */ /* 0x004fca0000004100 */
[----:B------:R-:W-:Y:S01]  /*1460*/  FSETP.NEU.FTZ.AND P0, PT, R0, RZ, PT ;  /* 0x000000ff0000720b */ /* 0x000fe20003f1d000 */
[----:B------:R-:W-:Y:S05]  /*1470*/  BRA `(.L_x_8495) ;  /* 0x00000c3000007947 */ /* 0x000fea0003800000 */
.L_x_8498:
        /* <DEDUP_REMOVED lines=11> */
.L_x_8501:
        /* <DEDUP_REMOVED lines=10> */
.L_x_8500:
[----:B------:R-:W2:Y:S02]  /*15d0*/  LDG.E.64 R4, [R4.64] ;  /* 0x0000002404047981 */ /* 0x000ea4000c1e1b00 */
[----:B--2---:R0:W1:Y:S01]  /*15e0*/  DSETP.NEU.AND P0, PT, R4, RZ, PT ;  /* 0x000000ff0400722a */ /* 0x0040620003f0d000 */
[----:B------:R-:W-:Y:S05]  /*15f0*/  BRA `(.L_x_8495) ;  /* 0x00000ab000007947 */ /* 0x000fea0003800000 */
.L_x_8490:
        /* <DEDUP_REMOVED lines=11> */
.L_x_8504:
[----:B------:R-:W2:Y:S02]  /*16b0*/  LDG.E.128 R4, [R4.64] ;  /* 0x0000002404047981 */ /* 0x000ea4000c1e1d00 */
[----:B--2---:R-:W0:-:S06]  /*16c0*/  DSETP.NEU.AND P0, PT, R6, RZ, PT ;  /* 0x000000ff0600722a */ /* 0x004e0c0003f0d000 */
[----:B0-----:R0:W1:Y:S01]  /*16d0*/  DSETP.NEU.OR P0, PT, R4, RZ, P0 ;  /* 0x000000ff0400722a */ /* 0x001062000070d400 */
[----:B------:R-:W-:Y:S05]  /*16e0*/  BRA `(.L_x_8495) ;  /* 0x000009c000007947 */ /* 0x000fea0003800000 */
.L_x_8503:
        /* <DEDUP_REMOVED lines=27> */
.L_x_8506:
        /* <DEDUP_REMOVED lines=12> */
[----:B------:R-:W-:Y:S01]  /*1960*/  FSETP.NEU.FTZ.AND P0, PT, R0, RZ, PT ;  /* 0x000000ff0000720b */ /* 0x000fe20003f1d000 */
[----:B------:R-:W-:Y:S05]  /*1970*/  BRA `(.L_x_8495) ;  /* 0x0000073000007947 */ /* 0x000fea0003800000 */
.L_x_8505:
[----:B------:R-:W2:Y:S02]  /*1980*/  LDG.E.U16 R0, [R4.64] ;  /* 0x0000002404007981 */ /* 0x000ea4000c1e1500 */
[----:B--2---:R-:W-:-:S04]  /*1990*/  PRMT R0, RZ, 0x5410, R0 ;  /* 0x00005410ff007816 */ /* 0x004fc80000000000 */
[----:B------:R-:W-:Y:S01]  /*19a0*/  FSETP.NEU.FTZ.AND P0, PT, R0, RZ, PT ;  /* 0x000000ff0000720b */ /* 0x000fe20003f1d000 */
[----:B------:R-:W-:Y:S05]  /*19b0*/  BRA `(.L_x_8495) ;  /* 0x000006f000007947 */ /* 0x000fea0003800000 */
.L_x_8502:
        /* <DEDUP_REMOVED lines=11> */
.L_x_8509:
        /* <DEDUP_REMOVED lines=21> */
.L_x_8513:
[----:B------:R-:W-:Y:S05]  /*1bc0*/  BSYNC B1 ;  /* 0x0000000000017941 */ /* 0x000fea0003800000 */
.L_x_8512:
[----:B------:R-:W-:Y:S01]  /*1bd0*/  LEA R5, R0, 0x3b800000, 0x17 ;  /* 0x3b80000000057811 */ /* 0x000fe200078eb8ff */
[----:B------:R-:W-:-:S05]  /*1be0*/  IMAD.SHL.U32 R0, R3, 0x100000, RZ ;  /* 0x0010000003007824 */ /* 0x000fca00078e00ff */
[----:B------:R-:W-:Y:S02]  /*1bf0*/  LOP3.LUT R0, R5, R0, R6, 0xfe, !PT ;  /* 0x0000000005007212 */ /* 0x000fe400078efe06 */
.L_x_8511:
[----:B------:R-:W-:Y:S05]  /*1c00*/  BSYNC B0 ;  /* 0x0000000000007941 */ /* 0x000fea0003800000 */
.L_x_8510:
[----:B------:R-:W-:Y:S01]  /*1c10*/  FSETP.NEU.FTZ.AND P0, PT, R0, RZ, PT ;  /* 0x000000ff0000720b */ /* 0x000fe20003f1d000 */
[----:B------:R-:W-:Y:S05]  /*1c20*/  BRA `(.L_x_8495) ;  /* 0x0000048000007947 */ /* 0x000fea0003800000 */
.L_x_8508:
        /* <DEDUP_REMOVED lines=21> */
.L_x_8517:
[----:B------:R-:W-:Y:S05]  /*1d80*/  BSYNC B1 ;  /* 0x0000000000017941 */ /* 0x000fea0003800000 */
.L_x_8516:
[----:B------:R-:W-:Y:S01]  /*1d90*/  LEA R5, R0, 0x37800000, 0x17 ;  /* 0x3780000000057811 */ /* 0x000fe200078eb8ff */
[----:B------:R-:W-:-:S05]  /*1da0*/  IMAD.SHL.U32 R0, R3, 0x200000, RZ ;  /* 0x0020000003007824 */ /* 0x000fca00078e00ff */
[----:B------:R-:W-:Y:S02]  /*1db0*/  LOP3.LUT R0, R5, R0, R6, 0xfe, !PT ;  /* 0x0000000005007212 */ /* 0x000fe400078efe06 */
.L_x_8515:
[----:B------:R-:W-:Y:S05]  /*1dc0*/  BSYNC B0 ;  /* 0x0000000000007941 */ /* 0x000fea0003800000 */
.L_x_8514:
[----:B------:R-:W-:Y:S01]  /*1dd0*/  FSETP.NEU.FTZ.AND P0, PT, R0, RZ, PT ;  /* 0x000000ff0000720b */ /* 0x000fe20003f1d000 */
[----:B------:R-:W-:Y:S05]  /*1de0*/  BRA `(.L_x_8495) ;  /* 0x000002c000007947 */ /* 0x000fea0003800000 */
.L_x_8507:
        /* <DEDUP_REMOVED lines=14> */
.L_x_8521:
[----:B------:R-:W-:Y:S05]  /*1ed0*/  BSYNC B0 ;  /* 0x0000000000007941 */ /* 0x000fea0003800000 */
.L_x_8520:
[----:B------:R-:W-:Y:S01]  /*1ee0*/  FSETP.NEU.FTZ.AND P0, PT, R0, RZ, PT ;  /* 0x000000ff0000720b */ /* 0x000fe20003f1d000 */
[----:B------:R-:W-:Y:S05]  /*1ef0*/  BRA `(.L_x_8495) ;  /* 0x000001b000007947 */ /* 0x000fea0003800000 */
.L_x_8494:
        /* <DEDUP_REMOVED lines=21> */
.L_x_8519:
[----:B------:R-:W2:Y:S02]  /*2050*/  LDG.E.64 R4, [R4.64] ;  /* 0x0000002404047981 */ /* 0x000ea4000c1e1b00 */
[----:B--2---:R-:W-:-:S04]  /*2060*/  ISETP.NE.U32.AND P0, PT, R4, RZ, PT ;  /* 0x000000ff0400720c */ /* 0x004fc80003f05070 */
[----:B------:R-:W-:Y:S01]  /*2070*/  ISETP.NE.AND.EX P0, PT, R5, RZ, PT, P0 ;  /* 0x000000ff0500720c */ /* 0x000fe20003f05300 */
[----:B------:R-:W-:Y:S05]  /*2080*/  BRA `(.L_x_8495) ;  /* 0x0000002000007947 */ /* 0x000fea0003800000 */
.L_x_8518:
[----:B------:R-:W2:Y:S02]  /*2090*/  LDG.E R4, [R4.64] ;  /* 0x0000002404047981 */ /* 0x000ea4000c1e1900 */
[----:B--2---:R-:W-:-:S04]  /*20a0*/  ISETP.NE.AND P0, PT, R4, RZ, PT ;  /* 0x000000ff0400720c */ /* 0x004fc80003f05270 */
.L_x_8495:
[----:B-1----:R-:W-:Y:S02]  /*20b0*/  SEL R27, RZ, 0x1, !P0 ;  /* 0x00000001ff1b7807 */ /* 0x002fe40004000000 */
[----:B------:R-:W-:-:S07]  /*20c0*/  IADD3 R23, R23, 0x80, RZ ;  /* 0x0000008017177810 */ /* 0x000fce0007ffe0ff */
.L_x_8457:
[----:B-1-3--:R-:W-:Y:S05]  /*20d0*/  BSYNC B6 ;  /* 0x0000000000067941 */ /* 0x00afea0003800000 */
.L_x_8456:
[----:B------:R-:W-:Y:S01]  /*20e0*/  ISETP.GE.AND P0, PT, R23, R22, PT ;  /* 0x000000161700720c */ /* 0x000fe20003f06270 */
[----:B------:R-:W-:Y:S01]  /*20f0*/  BSSY B6, `(.L_x_8522) ;  /* 0x0000204000067945 */ /* 0x000fe20003800000 */
[----:B------:R-:W-:-:S11]  /*2100*/  PRMT R27, R27, 0x5410, RZ ;  /* 0x000054101b1b7816 */ /* 0x000fd600000000ff */
        /* <DEDUP_REMOVED lines=21> */
.L_x_8527:
[----:B------:R-:W2:Y:S02]  /*2260*/  LDG.E.U8 R4, [R4.64] ;  /* 0x0000002404047981 */ /* 0x000ea4000c1e1100 */
[----:B--2---:R-:W0:Y:S02]  /*2270*/  I2F.U16 R0, R4 ;  /* 0x0000000400007306 */ /* 0x004e240000101000 */
[----:B0-----:R-:W-:-:S04]  /*2280*/  F2FP.BF16.PACK_AB R0, RZ, R0 ;  /* 0x00000000ff00723e */ /* 0x001fc800000010ff */
[----:B------:R-:W-:Y:S01]  /*2290*/  PRMT R18, R0, 0x7610, R18 ;  /* 0x0000761000127816 */ /* 0x000fe20000000012 */
[----:B------:R-:W-:Y:S05]  /*22a0*/  BRA `(.L_x_8529) ;  /* 0x00000f1000007947 */ /* 0x000fea0003800000 */
.L_x_8526:
        /* <DEDUP_REMOVED lines=11> */
.L_x_8531:
[----:B------:R-:W2:Y:S02]  /*2360*/  LDG.E R4, [R4.64] ;  /* 0x0000002404047981 */ /* 0x000ea4000c1e1900 */
[----:B--2---:R-:W0:Y:S02]  /*2370*/  I2F R0, R4 ;  /* 0x0000000400007306 */ /* 0x004e240000201400 */
[----:B0-----:R-:W-:-:S04]  /*2380*/  F2FP.BF16.PACK_AB R0, RZ, R0 ;  /* 0x00000000ff00723e */ /* 0x001fc800000010ff */
[----:B------:R-:W-:Y:S01]  /*2390*/  PRMT R18, R0, 0x7610, R18 ;  /* 0x0000761000127816 */ /* 0x000fe20000000012 */
[----:B------:R-:W-:Y:S05]  /*23a0*/  BRA `(.L_x_8529) ;  /* 0x00000e1000007947 */ /* 0x000fea0003800000 */
.L_x_8530:
[----:B------:R-:W2:Y:S02]  /*23b0*/  LDG.E.U16 R4, [R4.64] ;  /* 0x0000002404047981 */ /* 0x000ea4000c1e1500 */
[----:B--2---:R-:W0:Y:S02]  /*23c0*/  I2F.S16 R0, R4 ;  /* 0x0000000400007306 */ /* 0x004e240000101400 */
[----:B0-----:R-:W-:-:S04]  /*23d0*/  F2FP.BF16.PACK_AB R0, RZ, R0 ;  /* 0x00000000ff00723e */ /* 0x001fc800000010ff */
[----:B------:R-:W-:Y:S01]  /*23e0*/  PRMT R18, R0, 0x7610, R18 ;  /* 0x0000761000127816 */ /* 0x000fe20000000012 */
[----:B------:R-:W-:Y:S05]  /*23f0*/  BRA `(.L_x_8529) ;  /* 0x00000dc000007947 */ /* 0x000fea0003800000 */
.L_x_8525:
        /* <DEDUP_REMOVED lines=9> */
.L_x_8533:
[----:B------:R-:W2:Y:S02]  /*2490*/  LDG.E.U16 R0, [R4.64] ;  /* 0x0000002404007981 */ /* 0x000ea4000c1e1500 */
[----:B--2---:R-:W-:-:S05]  /*24a0*/  HADD2.F32 R0, -RZ, R0.H0_H0 ;  /* 0x20000000ff007230 */ /* 0x004fca0000004100 */
[----:B------:R-:W-:-:S04]  /*24b0*/  F2FP.BF16.PACK_AB R0, RZ, R0 ;  /* 0x00000000ff00723e */ /* 0x000fc800000010ff */
[----:B------:R-:W-:Y:S01]  /*24c0*/  PRMT R18, R0, 0x7610, R18 ;  /* 0x0000761000127816 */ /* 0x000fe20000000012 */
[----:B------:R-:W-:Y:S05]  /*24d0*/  BRA `(.L_x_8529) ;  /* 0x00000ce000007947 */ /* 0x000fea0003800000 */
.L_x_8532:
        /* <DEDUP_REMOVED lines=9> */
.L_x_8535:
[----:B------:R-:W2:Y:S02]  /*2570*/  LDG.E.U16 R4, [R4.64] ;  /* 0x0000002404047981 */ /* 0x000ea4000c1e1500 */
[----:B--2---:R-:W-:-:S05]  /*2580*/  HADD2.F32 R0, -RZ, R4.H0_H0 ;  /* 0x20000004ff007230 */ /* 0x004fca0000004100 */
[----:B------:R-:W-:-:S04]  /*2590*/  F2FP.BF16.PACK_AB R0, RZ, R0 ;  /* 0x00000000ff00723e */ /* 0x000fc800000010ff */
[----:B------:R-:W-:Y:S01]  /*25a0*/  PRMT R18, R0, 0x7610, R18 ;  /* 0x0000761000127816 */ /* 0x000fe20000000012 */
[----:B------:R-:W-:Y:S05]  /*25b0*/  BRA `(.L_x_8529) ;  /* 0x00000c0000007947 */ /* 0x000fea0003800000 */
.L_x_8534:
[----:B------:R-:W2:Y:S02]  /*25c0*/  LDG.E.64 R4, [R4.64] ;  /* 0x0000002404047981 */ /* 0x000ea4000c1e1b00 */
[----:B--2---:R-:W0:Y:S01]  /*25d0*/  F2F.F32.F64 R0, R4 ;  /* 0x0000000400007310 */ /* 0x004e220000301000 */
[----:B------:R-:W0:-:S14]  /*25e0*/  DSETP.GEU.AND P0, PT, |R4|, c[0x2][0x0], PT ;  /* 0x008000000400762a */ /* 0x000e1c0003f0e200 */
[----:B0-----:R-:W-:-:S05]  /*25f0*/  @!P0 FMUL R0, R0, 1.175494350822287508e-38 ;  /* 0x0080000000008820 */ /* 0x001fca0000400000 */
[----:B------:R-:W-:-:S04]  /*2600*/  F2FP.BF16.PACK_AB R0, RZ, R0 ;  /* 0x00000000ff00723e */ /* 0x000fc800000010ff */
[----:B------:R-:W-:Y:S01]  /*2610*/  PRMT R18, R0, 0x7610, R18 ;  /* 0x0000761000127816 */ /* 0x000fe20000000012 */
[----:B------:R-:W-:Y:S05]  /*2620*/  BRA `(.L_x_8529) ;  /* 0x00000b9000007947 */ /* 0x000fea0003800000 */
.L_x_8524:
        /* <DEDUP_REMOVED lines=14> */
.L_x_8538:
[----:B------:R-:W2:Y:S02]  /*2710*/  LDG.E.64 R4, [R4.64] ;  /* 0x0000002404047981 */ /* 0x000ea4000c1e1b00 */
[----:B--2---:R-:W0:Y:S01]  /*2720*/  F2F.F32.F64 R0, R4 ;  /* 0x0000000400007310 */ /* 0x004e220000301000 */
[----:B------:R-:W0:-:S14]  /*2730*/  DSETP.GEU.AND P0, PT, |R4|, c[0x2][0x0], PT ;  /* 0x008000000400762a */ /* 0x000e1c0003f0e200 */
[----:B0-----:R-:W-:-:S05]  /*2740*/  @!P0 FMUL R0, R0, 1.175494350822287508e-38 ;  /* 0x0080000000008820 */ /* 0x001fca0000400000 */
[----:B------:R-:W-:-:S04]  /*2750*/  F2FP.BF16.PACK_AB R0, RZ, R0 ;  /* 0x00000000ff00723e */ /* 0x000fc800000010ff */
[----:B------:R-:W-:Y:S01]  /*2760*/  PRMT R18, R0, 0x7610, R18 ;  /* 0x0000761000127816 */ /* 0x000fe20000000012 */
[----:B------:R-:W-:Y:S05]  /*2770*/  BRA `(.L_x_8529) ;  /* 0x00000a4000007947 */ /* 0x000fea0003800000 */
.L_x_8537:
        /* <DEDUP_REMOVED lines=28> */
.L_x_8540:
        /* <DEDUP_REMOVED lines=16> */
.L_x_8539:
[----:B------:R0:W5:Y:S01]  /*2a40*/  LDG.E.U16 R18, [R4.64] ;  /* 0x0000002404127981 */ /* 0x000162000c1e1500 */
[----:B------:R-:W-:Y:S05]  /*2a50*/  BRA `(.L_x_8529) ;  /* 0x0000076000007947 */ /* 0x000fea0003800000 */
.L_x_8536:
        /* <DEDUP_REMOVED lines=12> */
.L_x_8543:
        /* <DEDUP_REMOVED lines=21> */
.L_x_8547:
[----:B------:R-:W-:Y:S05]  /*2c70*/  BSYNC B1 ;  /* 0x0000000000017941 */ /* 0x000fea0003800000 */
.L_x_8546:
[----:B------:R-:W-:Y:S01]  /*2c80*/  LEA R5, R0, 0x3b800000, 0x17 ;  /* 0x3b80000000057811 */ /* 0x000fe200078eb8ff */
[----:B------:R-:W-:-:S05]  /*2c90*/  IMAD.SHL.U32 R0, R3, 0x100000, RZ ;  /* 0x0010000003007824 */ /* 0x000fca00078e00ff */
[----:B------:R-:W-:Y:S02]  /*2ca0*/  LOP3.LUT R0, R5, R0, R6, 0xfe, !PT ;  /* 0x0000000005007212 */ /* 0x000fe400078efe06 */
.L_x_8545:
[----:B------:R-:W-:Y:S05]  /*2cb0*/  BSYNC B0 ;  /* 0x0000000000007941 */ /* 0x000fea0003800000 */
.L_x_8544:
[----:B------:R-:W-:-:S04]  /*2cc0*/  F2FP.BF16.PACK_AB R0, RZ, R0 ;  /* 0x00000000ff00723e */ /* 0x000fc800000010ff */
[----:B------:R-:W-:Y:S01]  /*2cd0*/  PRMT R18, R0, 0x7610, R18 ;  /* 0x0000761000127816 */ /* 0x000fe20000000012 */
[----:B------:R-:W-:Y:S05]  /*2ce0*/  BRA `(.L_x_8529) ;  /* 0x000004d000007947 */ /* 0x000fea0003800000 */
.L_x_8542:
        /* <DEDUP_REMOVED lines=21> */
.L_x_8551:
[----:B------:R-:W-:Y:S05]  /*2e40*/  BSYNC B1 ;  /* 0x0000000000017941 */ /* 0x000fea0003800000 */
.L_x_8550:
[----:B------:R-:W-:Y:S01]  /*2e50*/  LEA R5, R0, 0x37800000, 0x17 ;  /* 0x3780000000057811 */ /* 0x000fe200078eb8ff */
[----:B------:R-:W-:-:S05]  /*2e60*/  IMAD.SHL.U32 R0, R3, 0x200000, RZ ;  /* 0x0020000003007824 */ /* 0x000fca00078e00ff */
[----:B------:R-:W-:Y:S02]  /*2e70*/  LOP3.LUT R0, R5, R0, R6, 0xfe, !PT ;  /* 0x0000000005007212 */ /* 0x000fe400078efe06 */
.L_x_8549:
[----:B------:R-:W-:Y:S05]  /*2e80*/  BSYNC B0 ;  /* 0x0000000000007941 */ /* 0x000fea0003800000 */
.L_x_8548:
[----:B------:R-:W-:-:S04]  /*2e90*/  F2FP.BF16.PACK_AB R0, RZ, R0 ;  /* 0x00000000ff00723e */ /* 0x000fc800000010ff */
[----:B------:R-:W-:Y:S01]  /*2ea0*/  PRMT R18, R0, 0x7610, R18 ;  /* 0x0000761000127816 */ /* 0x000fe20000000012 */
[----:B------:R-:W-:Y:S05]  /*2eb0*/  BRA `(.L_x_8529) ;  /* 0x0000030000007947 */ /* 0x000fea0003800000 */
.L_x_8541:
        /* <DEDUP_REMOVED lines=14> */
.L_x_8555:
[----:B------:R-:W-:Y:S05]  /*2fa0*/  BSYNC B0 ;  /* 0x0000000000007941 */ /* 0x000fea0003800000 */
.L_x_8554:
[----:B------:R-:W-:-:S04]  /*2fb0*/  F2FP.BF16.PACK_AB R0, RZ, R0 ;  /* 0x00000000ff00723e */ /* 0x000fc800000010ff */
[----:B------:R-:W-:Y:S01]  /*2fc0*/  PRMT R18, R0, 0x7610, R18 ;  /* 0x0000761000127816 */ /* 0x000fe20000000012 */
[----:B------:R-:W-:Y:S05]  /*2fd0*/  BRA `(.L_x_8529) ;  /* 0x000001e000007947 */ /* 0x000fea0003800000 */
.L_x_8528:
        /* <DEDUP_REMOVED lines=21> */
.L_x_8553:
[----:B------:R-:W2:Y:S02]  /*3130*/  LDG.E.64 R4, [R4.64] ;  /* 0x0000002404047981 */ /* 0x000ea4000c1e1b00 */
[----:B--2---:R-:W0:Y:S02]  /*3140*/  I2F.U64 R0, R4 ;  /* 0x0000000400007312 */ /* 0x004e240000301000 */
[----:B0-----:R-:W-:-:S04]  /*3150*/  F2FP.BF16.PACK_AB R0, RZ, R0 ;  /* 0x00000000ff00723e */ /* 0x001fc800000010ff */
[----:B------:R-:W-:Y:S01]  /*3160*/  PRMT R18, R0, 0x7610, R18 ;  /* 0x0000761000127816 */ /* 0x000fe20000000012 */
[----:B------:R-:W-:Y:S05]  /*3170*/  BRA `(.L_x_8529) ;  /* 0x0000004000007947 */ /* 0x000fea0003800000 */
.L_x_8552:
[----:B------:R-:W2:Y:S02]  /*3180*/  LDG.E R4, [R4.64] ;  /* 0x0000002404047981 */ /* 0x000ea4000c1e1900 */
[----:B--2---:R-:W0:Y:S02]  /*3190*/  I2F.U32 R0, R4 ;  /* 0x0000000400007306 */ /* 0x004e240000201000 */
[----:B0-----:R-:W-:-:S04]  /*31a0*/  F2FP.BF16.PACK_AB R0, RZ, R0 ;  /* 0x00000000ff00723e */ /* 0x001fc800000010ff */
[----:B------:R-:W-:Y:S02]  /*31b0*/  PRMT R18, R0, 0x7610, R18 ;  /* 0x0000761000127816 */ /* 0x000fe40000000012 */
.L_x_8529:
        /* <DEDUP_REMOVED lines=17> */
.L_x_8559:
[----:B------:R-:W2:Y:S02]  /*32d0*/  LDG.E.U8 R4, [R4.64] ;  /* 0x0000002404047981 */ /* 0x000ea4000c1e1100 */
[----:B--2---:R-:W-:Y:S01]  /*32e0*/  ISETP.NE.AND P0, PT, R4, RZ, PT ;  /* 0x000000ff0400720c */ /* 0x004fe20003f05270 */
[----:B------:R-:W-:Y:S05]  /*32f0*/  BRA `(.L_x_8561) ;  /* 0x00000e0000007947 */ /* 0x000fea0003800000 */
.L_x_8558:
        /* <DEDUP_REMOVED lines=10> */
.L_x_8563:
[----:B------:R-:W2:Y:S02]  /*33a0*/  LDG.E R4, [R4.64] ;  /* 0x0000002404047981 */ /* 0x000ea4000c1e1900 */
[----:B--2---:R-:W-:Y:S01]  /*33b0*/  ISETP.NE.AND P0, PT, R4, RZ, PT ;  /* 0x000000ff0400720c */ /* 0x004fe20003f05270 */
[----:B------:R-:W-:Y:S05]  /*33c0*/  BRA `(.L_x_8561) ;  /* 0x00000d3000007947 */ /* 0x000fea0003800000 */
.L_x_8562:
[----:B------:R-:W2:Y:S02]  /*33d0*/  LDG.E.U16 R4, [R4.64] ;  /* 0x0000002404047981 */ /* 0x000ea4000c1e1500 */
[----:B--2---:R-:W-:Y:S01]  /*33e0*/  ISETP.NE.AND P0, PT, R4, RZ, PT ;  /* 0x000000ff0400720c */ /* 0x004fe20003f05270 */
[----:B------:R-:W-:Y:S05]  /*33f0*/  BRA `(.L_x_8561) ;  /* 0x00000d0000007947 */ /* 0x000fea0003800000 */
.L_x_8557:
        /* <DEDUP_REMOVED lines=9> */
.L_x_8565:
[----:B------:R-:W2:Y:S02]  /*3490*/  LDG.E.U16 R0, [R4.64] ;  /* 0x0000002404007981 */ /* 0x000ea4000c1e1500 */
[----:B--2---:R-:W-:-:S05]  /*34a0*/  HADD2.F32 R0, -RZ, R0.H0_H0 ;  /* 0x20000000ff007230 */ /* 0x004fca0000004100 */
[----:B------:R-:W-:Y:S01]  /*34b0*/  FSETP.NEU.FTZ.AND P0, PT, R0, RZ, PT ;  /* 0x000000ff0000720b */ /* 0x000fe20003f1d000 */
[----:B------:R-:W-:Y:S05]  /*34c0*/  BRA `(.L_x_8561) ;  /* 0x00000c3000007947 */ /* 0x000fea0003800000 */
.L_x_8564:
        /* <DEDUP_REMOVED lines=11> */
.L_x_8567:
        /* <DEDUP_REMOVED lines=10> */
.L_x_8566:
[----:B------:R-:W2:Y:S02]  /*3620*/  LDG.E.64 R4, [R4.64] ;  /* 0x0000002404047981 */ /* 0x000ea4000c1e1b00 */
[----:B--2---:R0:W1:Y:S01]  /*3630*/  DSETP.NEU.AND P0, PT, R4, RZ, PT ;  /* 0x000000ff0400722a */ /* 0x0040620003f0d000 */
[----:B------:R-:W-:Y:S05]  /*3640*/  BRA `(.L_x_8561) ;  /* 0x00000ab000007947 */ /* 0x000fea0003800000 */
.L_x_8556:
        /* <DEDUP_REMOVED lines=11> */
.L_x_8570:
[----:B------:R-:W2:Y:S02]  /*3700*/  LDG.E.128 R4, [R4.64] ;  /* 0x0000002404047981 */ /* 0x000ea4000c1e1d00 */
[----:B--2---:R-:W0:-:S06]  /*3710*/  DSETP.NEU.AND P0, PT, R6, RZ, PT ;  /* 0x000000ff0600722a */ /* 0x004e0c0003f0d000 */
[----:B0-----:R0:W1:Y:S01]  /*3720*/  DSETP.NEU.OR P0, PT, R4, RZ, P0 ;  /* 0x000000ff0400722a */ /* 0x001062000070d400 */
[----:B------:R-:W-:Y:S05]  /*3730*/  BRA `(.L_x_8561) ;  /* 0x000009c000007947 */ /* 0x000fea0003800000 */
.L_x_8569:
        /* <DEDUP_REMOVED lines=27> */
.L_x_8572:
        /* <DEDUP_REMOVED lines=14> */
.L_x_8571:
[----:B------:R-:W2:Y:S02]  /*39d0*/  LDG.E.U16 R0, [R4.64] ;  /* 0x0000002404007981 */ /* 0x000ea4000c1e1500 */
[----:B--2---:R-:W-:-:S04]  /*39e0*/  PRMT R0, RZ, 0x5410, R0 ;  /* 0x00005410ff007816 */ /* 0x004fc80000000000 */
[----:B------:R-:W-:Y:S01]  /*39f0*/  FSETP.NEU.FTZ.AND P0, PT, R0, RZ, PT ;  /* 0x000000ff0000720b */ /* 0x000fe20003f1d000 */
[----:B------:R-:W-:Y:S05]  /*3a00*/  BRA `(.L_x_8561) ;  /* 0x000006f000007947 */ /* 0x000fea0003800000 */
.L_x_8568:
        /* <DEDUP_REMOVED lines=11> */
.L_x_8575:
        /* <DEDUP_REMOVED lines=21> */
.L_x_8579:
[----:B------:R-:W-:Y:S05]  /*3c10*/  BSYNC B1 ;  /* 0x0000000000017941 */ /* 0x000fea0003800000 */
.L_x_8578:
[----:B------:R-:W-:Y:S01]  /*3c20*/  LEA R5, R0, 0x3b800000, 0x17 ;  /* 0x3b80000000057811 */ /* 0x000fe200078eb8ff */
[----:B------:R-:W-:-:S05]  /*3c30*/  IMAD.SHL.U32 R0, R3, 0x100000, RZ ;  /* 0x0010000003007824 */ /* 0x000fca00078e00ff */
[----:B------:R-:W-:Y:S02]  /*3c40*/  LOP3.LUT R0, R5, R0, R6, 0xfe, !PT ;  /* 0x0000000005007212 */ /* 0x000fe400078efe06 */
.L_x_8577:
[----:B------:R-:W-:Y:S05]  /*3c50*/  BSYNC B0 ;  /* 0x0000000000007941 */ /* 0x000fea0003800000 */
.L_x_8576:
[----:B------:R-:W-:Y:S01]  /*3c60*/  FSETP.NEU.FTZ.AND P0, PT, R0, RZ, PT ;  /* 0x000000ff0000720b */ /* 0x000fe20003f1d000 */
[----:B------:R-:W-:Y:S05]  /*3c70*/  BRA `(.L_x_8561) ;  /* 0x0000048000007947 */ /* 0x000fea0003800000 */
.L_x_8574:
        /* <DEDUP_REMOVED lines=21> */
.L_x_8583:
[----:B------:R-:W-:Y:S05]  /*3dd0*/  BSYNC B1 ;  /* 0x0000000000017941 */ /* 0x000fea0003800000 */
.L_x_8582:
[----:B------:R-:W-:Y:S01]  /*3de0*/  LEA R5, R0, 0x37800000, 0x17 ;  /* 0x3780000000057811 */ /* 0x000fe200078eb8ff */
[----:B------:R-:W-:-:S05]  /*3df0*/  IMAD.SHL.U32 R0, R3, 0x200000, RZ ;  /* 0x0020000003007824 */ /* 0x000fca00078e00ff */
[----:B------:R-:W-:Y:S02]  /*3e00*/  LOP3.LUT R0, R5, R0, R6, 0xfe, !PT ;  /* 0x0000000005007212 */ /* 0x000fe400078efe06 */
.L_x_8581:
[----:B------:R-:W-:Y:S05]  /*3e10*/  BSYNC B0 ;  /* 0x0000000000007941 */ /* 0x000fea0003800000 */
.L_x_8580:
[----:B------:R-:W-:Y:S01]  /*3e20*/  FSETP.NEU.FTZ.AND P0, PT, R0, RZ, PT ;  /* 0x000000ff0000720b */ /* 0x000fe20003f1d000 */
[----:B------:R-:W-:Y:S05]  /*3e30*/  BRA `(.L_x_8561) ;  /* 0x000002c000007947 */ /* 0x000fea0003800000 */
.L_x_8573:
        /* <DEDUP_REMOVED lines=14> */
.L_x_8587:
[----:B------:R-:W-:Y:S05]  /*3f20*/  BSYNC B0 ;  /* 0x0000000000007941 */ /* 0x000fea0003800000 */
.L_x_8586:
[----:B------:R-:W-:Y:S01]  /*3f30*/  FSETP.NEU.FTZ.AND P0, PT, R0, RZ, PT ;  /* 0x000000ff0000720b */ /* 0x000fe20003f1d000 */
[----:B------:R-:W-:Y:S05]  /*3f40*/  BRA `(.L_x_8561) ;  /* 0x000001b000007947 */ /* 0x000fea0003800000 */
.L_x_8560:
        /* <DEDUP_REMOVED lines=21> */
.L_x_8585:
[----:B------:R-:W2:Y:S02]  /*40a0*/  LDG.E.64 R4, [R4.64] ;  /* 0x0000002404047981 */ /* 0x000ea4000c1e1b00 */
[----:B--2---:R-:W-:-:S04]  /*40b0*/  ISETP.NE.U32.AND P0, PT, R4, RZ, PT ;  /* 0x000000ff0400720c */ /* 0x004fc80003f05070 */
[----:B------:R-:W-:Y:S01]  /*40c0*/  ISETP.NE.AND.EX P0, PT, R5, RZ, PT, P0 ;  /* 0x000000ff0500720c */ /* 0x000fe20003f05300 */
[----:B------:R-:W-:Y:S05]  /*40d0*/  BRA `(.L_x_8561) ;  /* 0x0000002000007947 */ /* 0x000fea0003800000 */
.L_x_8584:
[----:B------:R-:W2:Y:S02]  /*40e0*/  LDG.E R4, [R4.64] ;  /* 0x0000002404047981 */ /* 0x000ea4000c1e1900 */
[----:B--2---:R-:W-:-:S04]  /*40f0*/  ISETP.NE.AND P0, PT, R4, RZ, PT ;  /* 0x000000ff0400720c */ /* 0x004fc80003f05270 */
.L_x_8561:
[----:B-1----:R-:W-:Y:S02]  /*4100*/  SEL R0, RZ, 0x1, !P0 ;  /* 0x00000001ff007807 */ /* 0x002fe40004000000 */
[----:B------:R-:W-:Y:S02]  /*4110*/  IADD3 R23, R23, 0x80, RZ ;  /* 0x0000008017177810 */ /* 0x000fe40007ffe0ff */
[----:B------:R-:W-:-:S05]  /*4120*/  PRMT R27, R27, 0x5410, R0 ;  /* 0x000054101b1b7816 */ /* 0x000fca0000000000 */
.L_x_8523:
[----:B------:R-:W-:Y:S05]  /*4130*/  BSYNC B6 ;  /* 0x0000000000067941 */ /* 0x000fea0003800000 */
.L_x_8522:
[----:B------:R-:W-:Y:S01]  /*4140*/  ISETP.GE.AND P0, PT, R23, R22, PT ;  /* 0x000000161700720c */ /* 0x000fe20003f06270 */
[----:B------:R-:W-:Y:S01]  /*4150*/  BSSY B6, `(.L_x_8588) ;  /* 0x0000204000067945 */ /* 0x000fe20003800000 */
[----:B------:R-:W-:Y:S02]  /*4160*/  PRMT R28, RZ, 0x7610, R28 ;  /* 0x00007610ff1c7816 */ /* 0x000fe4000000001c */
[----:B------:R-:W-:-:S02]  /*4170*/  PRMT R25, RZ, 0x7610, R25 ;  /* 0x00007610ff197816 */ /* 0x000fc40000000019 */
        /* <DEDUP_REMOVED lines=22> */
.L_x_8593:
[----:B------:R-:W2:Y:S02]  /*42e0*/  LDG.E.U8 R4, [R4.64] ;  /* 0x0000002404047981 */ /* 0x000ea4000c1e1100 */
[----:B--2---:R-:W0:Y:S02]  /*42f0*/  I2F.U16 R0, R4 ;  /* 0x0000000400007306 */ /* 0x004e240000101000 */
[----:B0-----:R-:W-:-:S04]  /*4300*/  F2FP.BF16.PACK_AB R0, RZ, R0 ;  /* 0x00000000ff00723e */ /* 0x001fc800000010ff */
[----:B------:R-:W-:Y:S01]  /*4310*/  PRMT R24, R0, 0x7610, R24 ;  /* 0x0000761000187816 */ /* 0x000fe20000000018 */
[----:B------:R-:W-:Y:S05]  /*4320*/  BRA `(.L_x_8595) ;  /* 0x00000f0000007947 */ /* 0x000fea0003800000 */
.L_x_8592:
        /* <DEDUP_REMOVED lines=11> */
.L_x_8597:
[----:B------:R-:W2:Y:S02]  /*43e0*/  LDG.E R4, [R4.64] ;  /* 0x0000002404047981 */ /* 0x000ea4000c1e1900 */
[----:B--2---:R-:W0:Y:S02]  /*43f0*/  I2F R0, R4 ;  /* 0x0000000400007306 */ /* 0x004e240000201400 */
[----:B0-----:R-:W-:-:S04]  /*4400*/  F2FP.BF16.PACK_AB R0, RZ, R0 ;  /* 0x00000000ff00723e */ /* 0x001fc800000010ff */
[----:B------:R-:W-:Y:S01]  /*4410*/  PRMT R24, R0, 0x7610, R24 ;  /* 0x0000761000187816 */ /* 0x000fe20000000018 */
[----:B------:R-:W-:Y:S05]  /*4420*/  BRA `(.L_x_8595) ;  /* 0x00000e0000007947 */ /* 0x000fea0003800000 */
.L_x_8596:
[----:B------:R-:W2:Y:S02]  /*4430*/  LDG.E.U16 R4, [R4.64] ;  /* 0x0000002404047981 */ /* 0x000ea4000c1e1500 */
[----:B--2---:R-:W0:Y:S02]  /*4440*/  I2F.S16 R0, R4 ;  /* 0x0000000400007306 */ /* 0x004e240000101400 */
[----:B0-----:R-:W-:-:S04]  /*4450*/  F2FP.BF16.PACK_AB R0, RZ, R0 ;  /* 0x00000000ff00723e */ /* 0x001fc800000010ff */
[----:B------:R-:W-:Y:S01]  /*4460*/  PRMT R24, R0, 0x7610, R24 ;  /* 0x0000761000187816 */ /* 0x000fe20000000018 */
[----:B------:R-:W-:Y:S05]  /*4470*/  BRA `(.L_x_8595) ;  /* 0x00000db000007947 */ /* 0x000fea0003800000 */
.L_x_8591:
        /* <DEDUP_REMOVED lines=9> */
.L_x_8599:
[----:B------:R-:W2:Y:S02]  /*4510*/  LDG.E.U16 R0, [R4.64] ;  /* 0x0000002404007981 */ /* 0x000ea4000c1e1500 */
[----:B--2---:R-:W-:-:S05]  /*4520*/  HADD2.F32 R0, -RZ, R0.H0_H0 ;  /* 0x20000000ff007230 */ /* 0x004fca0000004100 */
[----:B------:R-:W-:-:S04]  /*4530*/  F2FP.BF16.PACK_AB R0, RZ, R0 ;  /* 0x00000000ff00723e */ /* 0x000fc800000010ff */
[----:B------:R-:W-:Y:S01]  /*4540*/  PRMT R24, R0, 0x7610, R24 ;  /* 0x0000761000187816 */ /* 0x000fe20000000018 */
[----:B------:R-:W-:Y:S05]  /*4550*/  BRA `(.L_x_8595) ;  /* 0x00000cd000007947 */ /* 0x000fea0003800000 */
.L_x_8598:
        /* <DEDUP_REMOVED lines=9> */
.L_x_8601:
[----:B------:R-:W2:Y:S02]  /*45f0*/  LDG.E.U16 R4, [R4.64] ;  /* 0x0000002404047981 */ /* 0x000ea4000c1e1500 */
[----:B--2---:R-:W-:-:S05]  /*4600*/  HADD2.F32 R0, -RZ, R4.H0_H0 ;  /* 0x20000004ff007230 */ /* 0x004fca0000004100 */
[----:B------:R-:W-:-:S04]  /*4610*/  F2FP.BF16.PACK_AB R0, RZ, R0 ;  /* 0x00000000ff00723e */ /* 0x000fc800000010ff */
[----:B------:R-:W-:Y:S01]  /*4620*/  PRMT R24, R0, 0x7610, R24 ;  /* 0x0000761000187816 */ /* 0x000fe20000000018 */
[----:B------:R-:W-:Y:S05]  /*4630*/  BRA `(.L_x_8595) ;  /* 0x00000bf000007947 */ /* 0x000fea0003800000 */
.L_x_8600:
[----:B------:R-:W2:Y:S02]  /*4640*/  LDG.E.64 R4, [R4.64] ;  /* 0x0000002404047981 */ /* 0x000ea4000c1e1b00 */
[----:B--2---:R-:W0:Y:S01]  /*4650*/  F2F.F32.F64 R0, R4 ;  /* 0x0000000400007310 */ /* 0x004e220000301000 */
[----:B------:R-:W0:-:S14]  /*4660*/  DSETP.GEU.AND P0, PT, |R4|, c[0x2][0x0], PT ;  /* 0x008000000400762a */ /* 0x000e1c0003f0e200 */
[----:B0-----:R-:W-:-:S05]  /*4670*/  @!P0 FMUL R0, R0, 1.175494350822287508e-38 ;  /* 0x0080000000008820 */ /* 0x001fca0000400000 */
[----:B------:R-:W-:-:S04]  /*4680*/  F2FP.BF16.PACK_AB R0, RZ, R0 ;  /* 0x00000000ff00723e */ /* 0x000fc800000010ff */
[----:B------:R-:W-:Y:S01]  /*4690*/  PRMT R24, R0, 0x7610, R24 ;  /* 0x0000761000187816 */ /* 0x000fe20000000018 */
[----:B------:R-:W-:Y:S05]  /*46a0*/  BRA `(.L_x_8595) ;  /* 0x00000b8000007947 */ /* 0x000fea0003800000 */
.L_x_8590:
        /* <DEDUP_REMOVED lines=14> */
.L_x_8604:
[----:B------:R-:W2:Y:S02]  /*4790*/  LDG.E.64 R4, [R4.64] ;  /* 0x0000002404047981 */ /* 0x000ea4000c1e1b00 */
[----:B--2---:R-:W0:Y:S01]  /*47a0*/  F2F.F32.F64 R0, R4 ;  /* 0x0000000400007310 */ /* 0x004e220000301000 */
[----:B------:R-:W0:-:S14]  /*47b0*/  DSETP.GEU.AND P0, PT, |R4|, c[0x2][0x0], PT ;  /* 0x008000000400762a */ /* 0x000e1c0003f0e200 */
[----:B0-----:R-:W-:-:S05]  /*47c0*/  @!P0 FMUL R0, R0, 1.175494350822287508e-38 ;  /* 0x0080000000008820 */ /* 0x001fca0000400000 */
[----:B------:R-:W-:-:S04]  /*47d0*/  F2FP.BF16.PACK_AB R0, RZ, R0 ;  /* 0x00000000ff00723e */ /* 0x000fc800000010ff */
[----:B------:R-:W-:Y:S01]  /*47e0*/  PRMT R24, R0, 0x7610, R24 ;  /* 0x0000761000187816 */ /* 0x000fe20000000018 */
[----:B------:R-:W-:Y:S05]  /*47f0*/  BRA `(.L_x_8595) ;  /* 0x00000a3000007947 */ /* 0x000fea0003800000 */
.L_x_8603:
        /* <DEDUP_REMOVED lines=28> */
.L_x_8606:
        /* <DEDUP_REMOVED lines=15> */
.L_x_8605:
[----:B------:R0:W5:Y:S01]  /*4ab0*/  LDG.E.U16 R24, [R4.64] ;  /* 0x0000002404187981 */ /* 0x000162000c1e1500 */
[----:B------:R-:W-:Y:S05]  /*4ac0*/  BRA `(.L_x_8595) ;  /* 0x0000076000007947 */ /* 0x000fea0003800000 */
.L_x_8602:
        /* <DEDUP_REMOVED lines=12> */
.L_x_8609:
        /* <DEDUP_REMOVED lines=21> */
.L_x_8613:
[----:B------:R-:W-:Y:S05]  /*4ce0*/  BSYNC B1 ;  /* 0x0000000000017941 */ /* 0x000fea0003800000 */
.L_x_8612:
[----:B------:R-:W-:Y:S01]  /*4cf0*/  LEA R5, R0, 0x3b800000, 0x17 ;  /* 0x3b80000000057811 */ /* 0x000fe200078eb8ff */
[----:B------:R-:W-:-:S05]  /*4d00*/  IMAD.SHL.U32 R0, R3, 0x100000, RZ ;  /* 0x0010000003007824 */ /* 0x000fca00078e00ff */
[----:B------:R-:W-:Y:S02]  /*4d10*/  LOP3.LUT R0, R5, R0, R6, 0xfe, !PT ;  /* 0x0000000005007212 */ /* 0x000fe400078efe06 */
.L_x_8611:
[----:B------:R-:W-:Y:S05]  /*4d20*/  BSYNC B0 ;  /* 0x0000000000007941 */ /* 0x000fea0003800000 */
.L_x_8610:
[----:B------:R-:W-:-:S04]  /*4d30*/  F2FP.BF16.PACK_AB R0, RZ, R0 ;  /* 0x00000000ff00723e */ /* 0x000fc800000010ff */
[----:B------:R-:W-:Y:S01]  /*4d40*/  PRMT R24, R0, 0x7610, R24 ;  /* 0x0000761000187816 */ /* 0x000fe20000000018 */
[----:B------:R-:W-:Y:S05]  /*4d50*/  BRA `(.L_x_8595) ;  /* 0x000004d000007947 */ /* 0x000fea0003800000 */
.L_x_8608:
        /* <DEDUP_REMOVED lines=21> */
.L_x_8617:
[----:B------:R-:W-:Y:S05]  /*4eb0*/  BSYNC B1 ;  /* 0x0000000000017941 */ /* 0x000fea0003800000 */
.L_x_8616:
[----:B------:R-:W-:Y:S01]  /*4ec0*/  LEA R5, R0, 0x37800000, 0x17 ;  /* 0x3780000000057811 */ /* 0x000fe200078eb8ff */
[----:B------:R-:W-:-:S05]  /*4ed0*/  IMAD.SHL.U32 R0, R3, 0x200000, RZ ;  /* 0x0020000003007824 */ /* 0x000fca00078e00ff */
[----:B------:R-:W-:Y:S02]  /*4ee0*/  LOP3.LUT R0, R5, R0, R6, 0xfe, !PT ;  /* 0x0000000005007212 */ /* 0x000fe400078efe06 */
.L_x_8615:
[----:B------:R-:W-:Y:S05]  /*4ef0*/  BSYNC B0 ;  /* 0x0000000000007941 */ /* 0x000fea0003800000 */
.L_x_8614:
[----:B------:R-:W-:-:S04]  /*4f00*/  F2FP.BF16.PACK_AB R0, RZ, R0 ;  /* 0x00000000ff00723e */ /* 0x000fc800000010ff */
[----:B------:R-:W-:Y:S01]  /*4f10*/  PRMT R24, R0, 0x7610, R24 ;  /* 0x0000761000187816 */ /* 0x000fe20000000018 */
[----:B------:R-:W-:Y:S05]  /*4f20*/  BRA `(.L_x_8595) ;  /* 0x0000030000007947 */ /* 0x000fea0003800000 */
.L_x_8607:
        /* <DEDUP_REMOVED lines=14> */
.L_x_8621:
[----:B------:R-:W-:Y:S05]  /*5010*/  BSYNC B0 ;  /* 0x0000000000007941 */ /* 0x000fea0003800000 */
.L_x_8620:
[----:B------:R-:W-:-:S04]  /*5020*/  F2FP.BF16.PACK_AB R0, RZ, R0 ;  /* 0x00000000ff00723e */ /* 0x000fc800000010ff */
[----:B------:R-:W-:Y:S01]  /*5030*/  PRMT R24, R0, 0x7610, R24 ;  /* 0x0000761000187816 */ /* 0x000fe20000000018 */
[----:B------:R-:W-:Y:S05]  /*5040*/  BRA `(.L_x_8595) ;  /* 0x000001e000007947 */ /* 0x000fea0003800000 */
.L_x_8594:
        /* <DEDUP_REMOVED lines=21> */
.L_x_8619:
[----:B------:R-:W2:Y:S02]  /*51a0*/  LDG.E.64 R4, [R4.64] ;  /* 0x0000002404047981 */ /* 0x000ea4000c1e1b00 */
[----:B--2---:R-:W0:Y:S02]  /*51b0*/  I2F.U64 R0, R4 ;  /* 0x0000000400007312 */ /* 0x004e240000301000 */
[----:B0-----:R-:W-:-:S04]  /*51c0*/  F2FP.BF16.PACK_AB R0, RZ, R0 ;  /* 0x00000000ff00723e */ /* 0x001fc800000010ff */
[----:B------:R-:W-:Y:S01]  /*51d0*/  PRMT R24, R0, 0x7610, R24 ;  /* 0x0000761000187816 */ /* 0x000fe20000000018 */
[----:B------:R-:W-:Y:S05]  /*51e0*/  BRA `(.L_x_8595) ;  /* 0x0000004000007947 */ /* 0x000fea0003800000 */
.L_x_8618:
[----:B------:R-:W2:Y:S02]  /*51f0*/  LDG.E R4, [R4.64] ;  /* 0x0000002404047981 */ /* 0x000ea4000c1e1900 */
[----:B--2---:R-:W0:Y:S02]  /*5200*/  I2F.U32 R0, R4 ;  /* 0x0000000400007306 */ /* 0x004e240000201000 */
[----:B0-----:R-:W-:-:S04]  /*5210*/  F2FP.BF16.PACK_AB R0, RZ, R0 ;  /* 0x00000000ff00723e */ /* 0x001fc800000010ff */
[----:B------:R-:W-:Y:S02]  /*5220*/  PRMT R24, R0, 0x7610, R24 ;  /* 0x0000761000187816 */ /* 0x000fe40000000018 */
.L_x_8595:
        /* <DEDUP_REMOVED lines=17> */
.L_x_8625:
[----:B------:R-:W2:Y:S02]  /*5340*/  LDG.E.U8 R4, [R4.64] ;  /* 0x0000002404047981 */ /* 0x000ea4000c1e1100 */
[----:B--2---:R-:W-:Y:S01]  /*5350*/  ISETP.NE.AND P0, PT, R4, RZ, PT ;  /* 0x000000ff0400720c */ /* 0x004fe20003f05270 */
[----:B------:R-:W-:Y:S05]  /*5360*/  BRA `(.L_x_8627) ;  /* 0x00000e0000007947 */ /* 0x000fea0003800000 */
.L_x_8624:
        /* <DEDUP_REMOVED lines=10> */
.L_x_8629:
[----:B------:R-:W2:Y:S02]  /*5410*/  LDG.E R4, [R4.64] ;  /* 0x0000002404047981 */ /* 0x000ea4000c1e1900 */
[----:B--2---:R-:W-:Y:S01]  /*5420*/  ISETP.NE.AND P0, PT, R4, RZ, PT ;  /* 0x000000ff0400720c */ /* 0x004fe20003f05270 */
[----:B------:R-:W-:Y:S05]  /*5430*/  BRA `(.L_x_8627) ;  /* 0x00000d3000007947 */ /* 0x000fea0003800000 */
.L_x_8628:
[----:B------:R-:W2:Y:S02]  /*5440*/  LDG.E.U16 R4, [R4.64] ;  /* 0x0000002404047981 */ /* 0x000ea4000c1e1500 */
[----:B--2---:R-:W-:Y:S01]  /*5450*/  ISETP.NE.AND P0, PT, R4, RZ, PT ;  /* 0x000000ff0400720c */ /* 0x004fe20003f05270 */
[----:B------:R-:W-:Y:S05]  /*5460*/  BRA `(.L_x_8627) ;  /* 0x00000d0000007947 */ /* 0x000fea0003800000 */
.L_x_8623:
        /* <DEDUP_REMOVED lines=9> */
.L_x_8631:
[----:B------:R-:W2:Y:S02]  /*5500*/  LDG.E.U16 R0, [R4.64] ;  /* 0x0000002404007981 */ /* 0x000ea4000c1e1500 */
[----:B--2---:R-:W-:-:S05]  /*5510*/  HADD2.F32 R0, -RZ, R0.H0_H0 ;  /* 0x20000000ff007230 */ /* 0x004fca0000004100 */
[----:B------:R-:W-:Y:S01]  /*5520*/  FSETP.NEU.FTZ.AND P0, PT, R0, RZ, PT ;  /* 0x000000ff0000720b */ /* 0x000fe20003f1d000 */
[----:B------:R-:W-:Y:S05]  /*5530*/  BRA `(.L_x_8627) ;  /* 0x00000c3000007947 */ /* 0x000fea0003800000 */
.L_x_8630:
        /* <DEDUP_REMOVED lines=11> */
.L_x_8633:
        /* <DEDUP_REMOVED lines=10> */
.L_x_8632:
[----:B------:R-:W2:Y:S02]  /*5690*/  LDG.E.64 R4, [R4.64] ;  /* 0x0000002404047981 */ /* 0x000ea4000c1e1b00 */
[----:B--2---:R0:W1:Y:S01]  /*56a0*/  DSETP.NEU.AND P0, PT, R4, RZ, PT ;  /* 0x000000ff0400722a */ /* 0x0040620003f0d000 */
[----:B------:R-:W-:Y:S05]  /*56b0*/  BRA `(.L_x_8627) ;  /* 0x00000ab000007947 */ /* 0x000fea0003800000 */
.L_x_8622:
        /* <DEDUP_REMOVED lines=11> */
.L_x_8636:
[----:B------:R-:W2:Y:S02]  /*5770*/  LDG.E.128 R4, [R4.64] ;  /* 0x0000002404047981 */ /* 0x000ea4000c1e1d00 */
[----:B--2---:R-:W0:-:S06]  /*5780*/  DSETP.NEU.AND P0, PT, R6, RZ, PT ;  /* 0x000000ff0600722a */ /* 0x004e0c0003f0d000 */
[----:B0-----:R0:W1:Y:S01]  /*5790*/  DSETP.NEU.OR P0, PT, R4, RZ, P0 ;  /* 0x000000ff0400722a */ /* 0x001062000070d400 */
[----:B------:R-:W-:Y:S05]  /*57a0*/  BRA `(.L_x_8627) ;  /* 0x000009c000007947 */ /* 0x000fea0003800000 */
.L_x_8635:
        /* <DEDUP_REMOVED lines=27> */
.L_x_8638:
        /* <DEDUP_REMOVED lines=14> */
.L_x_8637:
[----:B------:R-:W2:Y:S02]  /*5a40*/  LDG.E.U16 R0, [R4.64] ;  /* 0x0000002404007981 */ /* 0x000ea4000c1e1500 */
[----:B--2---:R-:W-:-:S04]  /*5a50*/  PRMT R0, RZ, 0x5410, R0 ;  /* 0x00005410ff007816 */ /* 0x004fc80000000000 */
[----:B------:R-:W-:Y:S01]  /*5a60*/  FSETP.NEU.FTZ.AND P0, PT, R0, RZ, PT ;  /* 0x000000ff0000720b */ /* 0x000fe20003f1d000 */
[----:B------:R-:W-:Y:S05]  /*5a70*/  BRA `(.L_x_8627) ;  /* 0x000006f000007947 */ /* 0x000fea0003800000 */
.L_x_8634:
        /* <DEDUP_REMOVED lines=11> */
.L_x_8641:
        /* <DEDUP_REMOVED lines=21> */
.L_x_8645:
[----:B------:R-:W-:Y:S05]  /*5c80*/  BSYNC B1 ;  /* 0x0000000000017941 */ /* 0x000fea0003800000 */
.L_x_8644:
[----:B------:R-:W-:Y:S01]  /*5c90*/  LEA R5, R0, 0x3b800000, 0x17 ;  /* 0x3b80000000057811 */ /* 0x000fe200078eb8ff */
[----:B------:R-:W-:-:S05]  /*5ca0*/  IMAD.SHL.U32 R0, R3, 0x100000, RZ ;  /* 0x0010000003007824 */ /* 0x000fca00078e00ff */
[----:B------:R-:W-:Y:S02]  /*5cb0*/  LOP3.LUT R0, R5, R0, R6, 0xfe, !PT ;  /* 0x0000000005007212 */ /* 0x000fe400078efe06 */
.L_x_8643:
[----:B------:R-:W-:Y:S05]  /*5cc0*/  BSYNC B0 ;  /* 0x0000000000007941 */ /* 0x000fea0003800000 */
.L_x_8642:
[----:B------:R-:W-:Y:S01]  /*5cd0*/  FSETP.NEU.FTZ.AND P0, PT, R0, RZ, PT ;  /* 0x000000ff0000720b */ /* 0x000fe20003f1d000 */
[----:B------:R-:W-:Y:S05]  /*5ce0*/  BRA `(.L_x_8627) ;  /* 0x0000048000007947 */ /* 0x000fea0003800000 */
.L_x_8640:
        /* <DEDUP_REMOVED lines=21> */
.L_x_8649:
[----:B------:R-:W-:Y:S05]  /*5e40*/  BSYNC B1 ;  /* 0x0000000000017941 */ /* 0x000fea0003800000 */
.L_x_8648:
[----:B------:R-:W-:Y:S01]  /*5e50*/  LEA R5, R0, 0x37800000, 0x17 ;  /* 0x3780000000057811 */ /* 0x000fe200078eb8ff */
[----:B------:R-:W-:-:S05]  /*5e60*/  IMAD.SHL.U32 R0, R3, 0x200000, RZ ;  /* 0x0020000003007824 */ /* 0x000fca00078e00ff */
[----:B------:R-:W-:Y:S02]  /*5e70*/  LOP3.LUT R0, R5, R0, R6, 0xfe, !PT ;  /* 0x0000000005007212 */ /* 0x000fe400078efe06 */
.L_x_8647:
[----:B------:R-:W-:Y:S05]  /*5e80*/  BSYNC B0 ;  /* 0x0000000000007941 */ /* 0x000fea0003800000 */
.L_x_8646:
[----:B------:R-:W-:Y:S01]  /*5e90*/  FSETP.NEU.FTZ.AND P0, PT, R0, RZ, PT ;  /* 0x000000ff0000720b */ /* 0x000fe20003f1d000 */
[----:B------:R-:W-:Y:S05]  /*5ea0*/  BRA `(.L_x_8627) ;  /* 0x000002c000007947 */ /* 0x000fea0003800000 */
.L_x_8639:
        /* <DEDUP_REMOVED lines=14> */
.L_x_8653:
[----:B------:R-:W-:Y:S05]  /*5f90*/  BSYNC B0 ;  /* 0x0000000000007941 */ /* 0x000fea0003800000 */
.L_x_8652:
[----:B------:R-:W-:Y:S01]  /*5fa0*/  FSETP.NEU.FTZ.AND P0, PT, R0, RZ, PT ;  /* 0x000000ff0000720b */ /* 0x000fe20003f1d000 */
[----:B------:R-:W-:Y:S05]  /*5fb0*/  BRA `(.L_x_8627) ;  /* 0x000001b000007947 */ /* 0x000fea0003800000 */
.L_x_8626:
        /* <DEDUP_REMOVED lines=21> */
.L_x_8651:
[----:B------:R-:W2:Y:S02]  /*6110*/  LDG.E.64 R4, [R4.64] ;  /* 0x0000002404047981 */ /* 0x000ea4000c1e1b00 */
[----:B--2---:R-:W-:-:S04]  /*6120*/  ISETP.NE.U32.AND P0, PT, R4, RZ, PT ;  /* 0x000000ff0400720c */ /* 0x004fc80003f05070 */
[----:B------:R-:W-:Y:S01]  /*6130*/  ISETP.NE.AND.EX P0, PT, R5, RZ, PT, P0 ;  /* 0x000000ff0500720c */ /* 0x000fe20003f05300 */
[----:B------:R-:W-:Y:S05]  /*6140*/  BRA `(.L_x_8627) ;  /* 0x0000002000007947 */ /* 0x000fea0003800000 */
.L_x_8650:
[----:B------:R-:W2:Y:S02]  /*6150*/  LDG.E R4, [R4.64] ;  /* 0x0000002404047981 */ /* 0x000ea4000c1e1900 */
[----:B--2---:R-:W-:-:S04]  /*6160*/  ISETP.NE.AND P0, PT, R4, RZ, PT ;  /* 0x000000ff0400720c */ /* 0x004fc80003f05270 */
.L_x_8627:
[----:B-1----:R-:W-:Y:S02]  /*6170*/  SEL R28, RZ, 0x1, !P0 ;  /* 0x00000001ff1c7807 */ /* 0x002fe40004000000 */
[----:B------:R-:W-:-:S07]  /*6180*/  IADD3 R23, R23, 0x80, RZ ;  /* 0x0000008017177810 */ /* 0x000fce0007ffe0ff */
.L_x_8589:
[----:B------:R-:W-:Y:S05]  /*6190*/  BSYNC B6 ;  /* 0x0000000000067941 */ /* 0x000fea0003800000 */
.L_x_8588:
        /* <DEDUP_REMOVED lines=24> */
.L_x_8659:
[----:B------:R-:W2:Y:S02]  /*6320*/  LDG.E.U8 R4, [R4.64] ;  /* 0x0000002404047981 */ /* 0x000ea4000c1e1100 */
[----:B--2---:R-:W0:Y:S02]  /*6330*/  I2F.U16 R0, R4 ;  /* 0x0000000400007306 */ /* 0x004e240000101000 */
[----:B0-----:R-:W-:-:S04]  /*6340*/  F2FP.BF16.PACK_AB R0, RZ, R0 ;  /* 0x00000000ff00723e */ /* 0x001fc800000010ff */
[----:B------:R-:W-:Y:S01]  /*6350*/  PRMT R25, R0, 0x7610, R25 ;  /* 0x0000761000197816 */ /* 0x000fe20000000019 */
[----:B------:R-:W-:Y:S05]  /*6360*/  BRA `(.L_x_8661) ;  /* 0x00000f0000007947 */ /* 0x000fea0003800000 */
.L_x_8658:
        /* <DEDUP_REMOVED lines=11> */
.L_x_8663:
[----:B------:R-:W2:Y:S02]  /*6420*/  LDG.E R4, [R4.64] ;  /* 0x0000002404047981 */ /* 0x000ea4000c1e1900 */
[----:B--2---:R-:W0:Y:S02]  /*6430*/  I2F R0, R4 ;  /* 0x0000000400007306 */ /* 0x004e240000201400 */
[----:B0-----:R-:W-:-:S04]  /*6440*/  F2FP.BF16.PACK_AB R0, RZ, R0 ;  /* 0x00000000ff00723e */ /* 0x001fc800000010ff */
[----:B------:R-:W-:Y:S01]  /*6450*/  PRMT R25, R0, 0x7610, R25 ;  /* 0x0000761000197816 */ /* 0x000fe20000000019 */
[----:B------:R-:W-:Y:S05]  /*6460*/  BRA `(.L_x_8661) ;  /* 0x00000e0000007947 */ /* 0x000fea0003800000 */
.L_x_8662:
[----:B------:R-:W2:Y:S02]  /*6470*/  LDG.E.U16 R4, [R4.64] ;  /* 0x0000002404047981 */ /* 0x000ea4000c1e1500 */
[----:B--2---:R-:W0:Y:S02]  /*6480*/  I2F.S16 R0, R4 ;  /* 0x0000000400007306 */ /* 0x004e240000101400 */
[----:B0-----:R-:W-:-:S04]  /*6490*/  F2FP.BF16.PACK_AB R0, RZ, R0 ;  /* 0x00000000ff00723e */ /* 0x001fc800000010ff */
[----:B------:R-:W-:Y:S01]  /*64a0*/  PRMT R25, R0, 0x7610, R25 ;  /* 0x0000761000197816 */ /* 0x000fe20000000019 */
[----:B------:R-:W-:Y:S05]  /*64b0*/  BRA `(.L_x_8661) ;  /* 0x00000db000007947 */ /* 0x000fea0003800000 */
.L_x_8657:
        /* <DEDUP_REMOVED lines=9> */
.L_x_8665:
[----:B------:R-:W2:Y:S02]  /*6550*/  LDG.E.U16 R0, [R4.64] ;  /* 0x0000002404007981 */ /* 0x000ea4000c1e1500 */
[----:B--2---:R-:W-:-:S05]  /*6560*/  HADD2.F32 R0, -RZ, R0.H0_H0 ;  /* 0x20000000ff007230 */ /* 0x004fca0000004100 */
[----:B------:R-:W-:-:S04]  /*6570*/  F2FP.BF16.PACK_AB R0, RZ, R0 ;  /* 0x00000000ff00723e */ /* 0x000fc800000010ff */
[----:B------:R-:W-:Y:S01]  /*6580*/  PRMT R25, R0, 0x7610, R25 ;  /* 0x0000761000197816 */ /* 0x000fe20000000019 */
[----:B------:R-:W-:Y:S05]  /*6590*/  BRA `(.L_x_8661) ;  /* 0x00000cd000007947 */ /* 0x000fea0003800000 */
.L_x_8664:
        /* <DEDUP_REMOVED lines=9> */
.L_x_8667:
[----:B------:R-:W2:Y:S02]  /*6630*/  LDG.E.U16 R4, [R4.64] ;  /* 0x0000002404047981 */ /* 0x000ea4000c1e1500 */
[----:B--2---:R-:W-:-:S05]  /*6640*/  HADD2.F32 R0, -RZ, R4.H0_H0 ;  /* 0x20000004ff007230 */ /* 0x004fca0000004100 */
[----:B------:R-:W-:-:S04]  /*6650*/  F2FP.BF16.PACK_AB R0, RZ, R0 ;  /* 0x00000000ff00723e */ /* 0x000fc800000010ff */
[----:B------:R-:W-:Y:S01]  /*6660*/  PRMT R25, R0, 0x7610, R25 ;  /* 0x0000761000197816 */ /* 0x000fe20000000019 */
[----:B------:R-:W-:Y:S05]  /*6670*/  BRA `(.L_x_8661) ;  /* 0x00000bf000007947 */ /* 0x000fea0003800000 */
.L_x_8666:
[----:B------:R-:W2:Y:S02]  /*6680*/  LDG.E.64 R4, [R4.64] ;  /* 0x0000002404047981 */ /* 0x000ea4000c1e1b00 */
[----:B--2---:R-:W0:Y:S01]  /*6690*/  F2F.F32.F64 R0, R4 ;  /* 0x0000000400007310 */ /* 0x004e220000301000 */
[----:B------:R-:W0:-:S14]  /*66a0*/  DSETP.GEU.AND P0, PT, |R4|, c[0x2][0x0], PT ;  /* 0x008000000400762a */ /* 0x000e1c0003f0e200 */
[----:B0-----:R-:W-:-:S05]  /*66b0*/  @!P0 FMUL R0, R0, 1.175494350822287508e-38 ;  /* 0x0080000000008820 */ /* 0x001fca0000400000 */
[----:B------:R-:W-:-:S04]  /*66c0*/  F2FP.BF16.PACK_AB R0, RZ, R0 ;  /* 0x00000000ff00723e */ /* 0x000fc800000010ff */
[----:B------:R-:W-:Y:S01]  /*66d0*/  PRMT R25, R0, 0x7610, R25 ;  /* 0x0000761000197816 */ /* 0x000fe20000000019 */
[----:B------:R-:W-:Y:S05]  /*66e0*/  BRA `(.L_x_8661) ;  /* 0x00000b8000007947 */ /* 0x000fea0003800000 */
.L_x_8656:
        /* <DEDUP_REMOVED lines=14> */
.L_x_8670:
[----:B------:R-:W2:Y:S02]  /*67d0*/  LDG.E.64 R4, [R4.64] ;  /* 0x0000002404047981 */ /* 0x000ea4000c1e1b00 */
[----:B--2---:R-:W0:Y:S01]  /*67e0*/  F2F.F32.F64 R0, R4 ;  /* 0x0000000400007310 */ /* 0x004e220000301000 */
[----:B------:R-:W0:-:S14]  /*67f0*/  DSETP.GEU.AND P0, PT, |R4|, c[0x2][0x0], PT ;  /* 0x008000000400762a */ /* 0x000e1c0003f0e200 */
[----:B0-----:R-:W-:-:S05]  /*6800*/  @!P0 FMUL R0, R0, 1.175494350822287508e-38 ;  /* 0x0080000000008820 */ /* 0x001fca0000400000 */
[----:B------:R-:W-:-:S04]  /*6810*/  F2FP.BF16.PACK_AB R0, RZ, R0 ;  /* 0x00000000ff00723e */ /* 0x000fc800000010ff */
[----:B------:R-:W-:Y:S01]  /*6820*/  PRMT R25, R0, 0x7610, R25 ;  /* 0x0000761000197816 */ /* 0x000fe20000000019 */
[----:B------:R-:W-:Y:S05]  /*6830*/  BRA `(.L_x_8661) ;  /* 0x00000a3000007947 */ /* 0x000fea0003800000 */
.L_x_8669:
        /* <DEDUP_REMOVED lines=28> */
.L_x_8672:
        /* <DEDUP_REMOVED lines=15> */
.L_x_8671:
[----:B------:R0:W5:Y:S01]  /*6af0*/  LDG.E.U16 R25, [R4.64] ;  /* 0x0000002404197981 */ /* 0x000162000c1e1500 */
[----:B------:R-:W-:Y:S05]  /*6b00*/  BRA `(.L_x_8661) ;  /* 0x0000076000007947 */ /* 0x000fea0003800000 */
.L_x_8668:
        /* <DEDUP_REMOVED lines=12> */
.L_x_8675:
        /* <DEDUP_REMOVED lines=21> */
.L_x_8679:
[----:B------:R-:W-:Y:S05]  /*6d20*/  BSYNC B1 ;  /* 0x0000000000017941 */ /* 0x000fea0003800000 */
.L_x_8678:
[----:B------:R-:W-:Y:S01]  /*6d30*/  LEA R5, R0, 0x3b800000, 0x17 ;  /* 0x3b80000000057811 */ /* 0x000fe200078eb8ff */
[----:B------:R-:W-:-:S05]  /*6d40*/  IMAD.SHL.U32 R0, R3, 0x100000, RZ ;  /* 0x0010000003007824 */ /* 0x000fca00078e00ff */
[----:B------:R-:W-:Y:S02]  /*6d50*/  LOP3.LUT R0, R5, R0, R6, 0xfe, !PT ;  /* 0x0000000005007212 */ /* 0x000fe400078efe06 */
.L_x_8677:
[----:B------:R-:W-:Y:S05]  /*6d60*/  BSYNC B0 ;  /* 0x0000000000007941 */ /* 0x000fea0003800000 */
.L_x_8676:
[----:B------:R-:W-:-:S04]  /*6d70*/  F2FP.BF16.PACK_AB R0, RZ, R0 ;  /* 0x00000000ff00723e */ /* 0x000fc800000010ff */
[----:B------:R-:W-:Y:S01]  /*6d80*/  PRMT R25, R0, 0x7610, R25 ;  /* 0x0000761000197816 */ /* 0x000fe20000000019 */
[----:B------:R-:W-:Y:S05]  /*6d90*/  BRA `(.L_x_8661) ;  /* 0x000004d000007947 */ /* 0x000fea0003800000 */
.L_x_8674:
        /* <DEDUP_REMOVED lines=21> */
.L_x_8683:
[----:B------:R-:W-:Y:S05]  /*6ef0*/  BSYNC B1 ;  /* 0x0000000000017941 */ /* 0x000fea0003800000 */
.L_x_8682:
[----:B------:R-:W-:Y:S01]  /*6f00*/  LEA R5, R0, 0x37800000, 0x17 ;  /* 0x3780000000057811 */ /* 0x000fe200078eb8ff */
[----:B------:R-:W-:-:S05]  /*6f10*/  IMAD.SHL.U32 R0, R3, 0x200000, RZ ;  /* 0x0020000003007824 */ /* 0x000fca00078e00ff */
[----:B------:R-:W-:Y:S02]  /*6f20*/  LOP3.LUT R0, R5, R0, R6, 0xfe, !PT ;  /* 0x0000000005007212 */ /* 0x000fe400078efe06 */
.L_x_8681:
[----:B------:R-:W-:Y:S05]  /*6f30*/  BSYNC B0 ;  /* 0x0000000000007941 */ /* 0x000fea0003800000 */
.L_x_8680:
[----:B------:R-:W-:-:S04]  /*6f40*/  F2FP.BF16.PACK_AB R0, RZ, R0 ;  /* 0x00000000ff00723e */ /* 0x000fc800000010ff */
[----:B------:R-:W-:Y:S01]  /*6f50*/  PRMT R25, R0, 0x7610, R25 ;  /* 0x0000761000197816 */ /* 0x000fe20000000019 */
[----:B------:R-:W-:Y:S05]  /*6f60*/  BRA `(.L_x_8661) ;  /* 0x0000030000007947 */ /* 0x000fea0003800000 */
.L_x_8673:
        /* <DEDUP_REMOVED lines=14> */
.L_x_8687:
[----:B------:R-:W-:Y:S05]  /*7050*/  BSYNC B0 ;  /* 0x0000000000007941 */ /* 0x000fea0003800000 */
.L_x_8686:
[----:B------:R-:W-:-:S04]  /*7060*/  F2FP.BF16.PACK_AB R0, RZ, R0 ;  /* 0x00000000ff00723e */ /* 0x000fc800000010ff */
[----:B------:R-:W-:Y:S01]  /*7070*/  PRMT R25, R0, 0x7610, R25 ;  /* 0x0000761000197816 */ /* 0x000fe20000000019 */
[----:B------:R-:W-:Y:S05]  /*7080*/  BRA `(.L_x_8661) ;  /* 0x000001e000007947 */ /* 0x000fea0003800000 */
.L_x_8660:
        /* <DEDUP_REMOVED lines=21> */
.L_x_8685:
[----:B------:R-:W2:Y:S02]  /*71e0*/  LDG.E.64 R4, [R4.64] ;  /* 0x0000002404047981 */ /* 0x000ea4000c1e1b00 */
[----:B--2---:R-:W0:Y:S02]  /*71f0*/  I2F.U64 R0, R4 ;  /* 0x0000000400007312 */ /* 0x004e240000301000 */
[----:B0-----:R-:W-:-:S04]  /*7200*/  F2FP.BF16.PACK_AB R0, RZ, R0 ;  /* 0x00000000ff00723e */ /* 0x001fc800000010ff */
[----:B------:R-:W-:Y:S01]  /*7210*/  PRMT R25, R0, 0x7610, R25 ;  /* 0x0000761000197816 */ /* 0x000fe20000000019 */
[----:B------:R-:W-:Y:S05]  /*7220*/  BRA `(.L_x_8661) ;  /* 0x0000004000007947 */ /* 0x000fea0003800000 */
.L_x_8684:
[----:B------:R-:W2:Y:S02]  /*7230*/  LDG.E R4, [R4.64] ;  /* 0x0000002404047981 */ /* 0x000ea4000c1e1900 */
[----:B--2---:R-:W0:Y:S02]  /*7240*/  I2F.U32 R0, R4 ;  /* 0x0000000400007306 */ /* 0x004e240000201000 */
[----:B0-----:R-:W-:-:S04]  /*7250*/  F2FP.BF16.PACK_AB R0, RZ, R0 ;  /* 0x00000000ff00723e */ /* 0x001fc800000010ff */
[----:B------:R-:W-:Y:S02]  /*7260*/  PRMT R25, R0, 0x7610, R25 ;  /* 0x0000761000197816 */ /* 0x000fe40000000019 */
.L_x_8661:
        /* <DEDUP_REMOVED lines=17> */
.L_x_8691:
[----:B------:R-:W2:Y:S02]  /*7380*/  LDG.E.U8 R4, [R4.64] ;  /* 0x0000002404047981 */ /* 0x000ea4000c1e1100 */
[----:B--2---:R-:W-:Y:S01]  /*7390*/  ISETP.NE.AND P0, PT, R4, RZ, PT ;  /* 0x000000ff0400720c */ /* 0x004fe20003f05270 */
[----:B------:R-:W-:Y:S05]  /*73a0*/  BRA `(.L_x_8693) ;  /* 0x00000e0000007947 */ /* 0x000fea0003800000 */
.L_x_8690:
        /* <DEDUP_REMOVED lines=10> */
.L_x_8695:
[----:B------:R-:W2:Y:S02]  /*7450*/  LDG.E R4, [R4.64] ;  /* 0x0000002404047981 */ /* 0x000ea4000c1e1900 */
[----:B--2---:R-:W-:Y:S01]  /*7460*/  ISETP.NE.AND P0, PT, R4, RZ, PT ;  /* 0x000000ff0400720c */ /* 0x004fe20003f05270 */
[----:B------:R-:W-:Y:S05]  /*7470*/  BRA `(.L_x_8693) ;  /* 0x00000d3000007947 */ /* 0x000fea0003800000 */
.L_x_8694:
[----:B------:R-:W2:Y:S02]  /*7480*/  LDG.E.U16 R4, [R4.64] ;  /* 0x0000002404047981 */ /* 0x000ea4000c1e1500 */
[----:B--2---:R-:W-:Y:S01]  /*7490*/  ISETP.NE.AND P0, PT, R4, RZ, PT ;  /* 0x000000ff0400720c */ /* 0x004fe20003f05270 */
[----:B------:R-:W-:Y:S05]  /*74a0*/  BRA `(.L_x_8693) ;  /* 0x00000d0000007947 */ /* 0x000fea0003800000 */
.L_x_8689:
        /* <DEDUP_REMOVED lines=9> */
.L_x_8697:
[----:B------:R-:W2:Y:S02]  /*7540*/  LDG.E.U16 R0, [R4.64] ;  /* 0x0000002404007981 */ /* 0x000ea4000c1e1500 */
[----:B--2---:R-:W-:-:S05]  /*7550*/  HADD2.F32 R0, -RZ, R0.H0_H0 ;  /* 0x20000000ff007230 */ /* 0x004fca0000004100 */
[----:B------:R-:W-:Y:S01]  /*7560*/  FSETP.NEU.FTZ.AND P0, PT, R0, RZ, PT ;  /* 0x000000ff0000720b */ /* 0x000fe20003f1d000 */
[----:B------:R-:W-:Y:S05]  /*7570*/  BRA `(.L_x_8693) ;  /* 0x00000c3000007947 */ /* 0x000fea0003800000 */
.L_x_8696:
        /* <DEDUP_REMOVED lines=11> */
.L_x_8699:
        /* <DEDUP_REMOVED lines=10> */
.L_x_8698:
[----:B------:R-:W2:Y:S02]  /*76d0*/  LDG.E.64 R4, [R4.64] ;  /* 0x0000002404047981 */ /* 0x000ea4000c1e1b00 */
[----:B--2---:R0:W1:Y:S01]  /*76e0*/  DSETP.NEU.AND P0, PT, R4, RZ, PT ;  /* 0x000000ff0400722a */ /* 0x0040620003f0d000 */
[----:B------:R-:W-:Y:S06]  /*76f0*/  BRA `(.L_x_8693) ;  /* 0x00000ab000007947 */ /* 0x000fec0003800000 */
.L_x_8688:
        /* <DEDUP_REMOVED lines=11> */
.L_x_8702:
[----:B------:R-:W2:Y:S02]  /*77b0*/  LDG.E.128 R4, [R4.64] ;  /* 0x0000002404047981 */ /* 0x000ea4000c1e1d00 */
[----:B--2---:R-:W0:-:S06]  /*77c0*/  DSETP.NEU.AND P0, PT, R6, RZ, PT ;  /* 0x000000ff0600722a */ /* 0x004e0c0003f0d000 */
[----:B0-----:R0:W1:Y:S01]  /*77d0*/  DSETP.NEU.OR P0, PT, R4, RZ, P0 ;  /* 0x000000ff0400722a */ /* 0x001062000070d400 */
[----:B------:R-:W-:Y:S06]  /*77e0*/  BRA `(.L_x_8693) ;  /* 0x000009c000007947 */ /* 0x000fec0003800000 */
.L_x_8701:
        /* <DEDUP_REMOVED lines=27> */
.L_x_8704:
        /* <DEDUP_REMOVED lines=14> */
.L_x_8703:
[----:B------:R-:W2:Y:S02]  /*7a80*/  LDG.E.U16 R0, [R4.64] ;  /* 0x0000002404007981 */ /* 0x000ea4000c1e1500 */
[----:B--2---:R-:W-:-:S04]  /*7a90*/  PRMT R0, RZ, 0x5410, R0 ;  /* 0x00005410ff007816 */ /* 0x004fc80000000000 */
[----:B------:R-:W-:Y:S01]  /*7aa0*/  FSETP.NEU.FTZ.AND P0, PT, R0, RZ, PT ;  /* 0x000000ff0000720b */ /* 0x000fe20003f1d000 */
[----:B------:R-:W-:Y:S05]  /*7ab0*/  BRA `(.L_x_8693) ;  /* 0x000006f000007947 */ /* 0x000fea0003800000 */
.L_x_8700:
        /* <DEDUP_REMOVED lines=11> */
.L_x_8707:
        /* <DEDUP_REMOVED lines=21> */
.L_x_8711:
[----:B------:R-:W-:Y:S05]  /*7cc0*/  BSYNC B1 ;  /* 0x0000000000017941 */ /* 0x000fea0003800000 */
.L_x_8710:
[----:B------:R-:W-:Y:S01]  /*7cd0*/  LEA R5, R0, 0x3b800000, 0x17 ;  /* 0x3b80000000057811 */ /* 0x000fe200078eb8ff */
[----:B------:R-:W-:-:S05]  /*7ce0*/  IMAD.SHL.U32 R0, R3, 0x100000, RZ ;  /* 0x0010000003007824 */ /* 0x000fca00078e00ff */
[----:B------:R-:W-:Y:S02]  /*7cf0*/  LOP3.LUT R0, R5, R0, R6, 0xfe, !PT ;  /* 0x0000000005007212 */ /* 0x000fe400078efe06 */
.L_x_8709:
[----:B------:R-:W-:Y:S05]  /*7d00*/  BSYNC B0 ;  /* 0x0000000000007941 */ /* 0x000fea0003800000 */
.L_x_8708:
[----:B------:R-:W-:Y:S01]  /*7d10*/  FSETP.NEU.FTZ.AND P0, PT, R0, RZ, PT ;  /* 0x000000ff0000720b */ /* 0x000fe20003f1d000 */
[----:B------:R-:W-:Y:S05]  /*7d20*/  BRA `(.L_x_8693) ;  /* 0x0000048000007947 */ /* 0x000fea0003800000 */
.L_x_8706:
        /* <DEDUP_REMOVED lines=21> */
.L_x_8715:
[----:B------:R-:W-:Y:S05]  /*7e80*/  BSYNC B1 ;  /* 0x0000000000017941 */ /* 0x000fea0003800000 */
.L_x_8714:
[----:B------:R-:W-:Y:S01]  /*7e90*/  LEA R5, R0, 0x37800000, 0x17 ;  /* 0x3780000000057811 */ /* 0x000fe200078eb8ff */
[----:B------:R-:W-:-:S05]  /*7ea0*/  IMAD.SHL.U32 R0, R3, 0x200000, RZ ;  /* 0x0020000003007824 */ /* 0x000fca00078e00ff */
[----:B------:R-:W-:Y:S02]  /*7eb0*/  LOP3.LUT R0, R5, R0, R6, 0xfe, !PT ;  /* 0x0000000005007212 */ /* 0x000fe400078efe06 */
.L_x_8713:
[----:B------:R-:W-:Y:S05]  /*7ec0*/  BSYNC B0 ;  /* 0x0000000000007941 */ /* 0x000fea0003800000 */
.L_x_8712:
[----:B------:R-:W-:Y:S01]  /*7ed0*/  FSETP.NEU.FTZ.AND P0, PT, R0, RZ, PT ;  /* 0x000000ff0000720b */ /* 0x000fe20003f1d000 */
[----:B------:R-:W-:Y:S05]  /*7ee0*/  BRA `(.L_x_8693) ;  /* 0x000002c000007947 */ /* 0x000fea0003800000 */
.L_x_8705:
        /* <DEDUP_REMOVED lines=14> */
.L_x_8719:
[----:B------:R-:W-:Y:S05]  /*7fd0*/  BSYNC B0 ;  /* 0x0000000000007941 */ /* 0x000fea0003800000 */
.L_x_8718:
[----:B------:R-:W-:Y:S01]  /*7fe0*/  FSETP.NEU.FTZ.AND P0, PT, R0, RZ, PT ;  /* 0x000000ff0000720b */ /* 0x000fe20003f1d000 */
[----:B------:R-:W-:Y:S05]  /*7ff0*/  BRA `(.L_x_8693) ;  /* 0x000001b000007947 */ /* 0x000fea0003800000 */
.L_x_8692:
        /* <DEDUP_REMOVED lines=21> */
.L_x_8717:
[----:B------:R-:W2:Y:S02]  /*8150*/  LDG.E.64 R4, [R4.64] ;  /* 0x0000002404047981 */ /* 0x000ea4000c1e1b00 */
[----:B--2---:R-:W-:-:S04]  /*8160*/  ISETP.NE.U32.AND P0, PT, R4, RZ, PT ;  /* 0x000000ff0400720c */ /* 0x004fc80003f05070 */
[----:B------:R-:W-:Y:S01]  /*8170*/  ISETP.NE.AND.EX P0, PT, R5, RZ, PT, P0 ;  /* 0x000000ff0500720c */ /* 0x000fe20003f05300 */
[----:B------:R-:W-:Y:S05]  /*8180*/  BRA `(.L_x_8693) ;  /* 0x0000002000007947 */ /* 0x000fea0003800000 */
.L_x_8716:
[----:B------:R-:W2:Y:S02]  /*8190*/  LDG.E R4, [R4.64] ;  /* 0x0000002404047981 */ /* 0x000ea4000c1e1900 */
[----:B--2---:R-:W-:-:S06]  /*81a0*/  ISETP.NE.AND P0, PT, R4, RZ, PT ;  /* 0x000000ff0400720c */ /* 0x004fcc0003f05270 */
.L_x_8693:
[----:B-1----:R-:W-:-:S07]  /*81b0*/  SEL R0, RZ, 0x1, !P0 ;  /* 0x00000001ff007807 */ /* 0x002fce0004000000 */
.L_x_8655:
[----:B------:R-:W-:Y:S05]  /*81c0*/  BSYNC B6 ;  /* 0x0000000000067941 */ /* 0x000fea0003800000 */
.L_x_8654:
[----:B------:R-:W1:Y:S01]  /*81d0*/  S2R R23, SR_TID.X ;  /* 0x0000000000177919 */ /* 0x000e620000002100 */
[----:B------:R-:W2:Y:S01]  /*81e0*/  LDC.U8 R26, c[0x0][0x1a0] ;  /* 0x00006800ff1a7b82 */ /* 0x000ea20000000000 */
[----:B------:R-:W-:Y:S01]  /*81f0*/  BSSY B6, `(.L_x_8720) ;  /* 0x000012e000067945 */ /* 0x000fe20003800000 */
[C---:B-1----:R-:W-:Y:S02]  /*8200*/  IADD3 R3, R23.reuse, 0x100, RZ ;  /* 0x0000010017037810 */ /* 0x042fe40007ffe0ff */
[-C--:B------:R-:W-:Y:S02]  /*8210*/  ISETP.GE.AND P3, PT, R23, R22.reuse, PT ;  /* 0x000000161700720c */ /* 0x080fe40003f66270 */
[----:B------:R-:W-:-:S02]  /*8220*/  ISETP.GE.AND P1, PT, R3, R22, PT ;  /* 0x000000160300720c */ /* 0x000fc40003f26270 */
[C---:B0-----:R-:W-:Y:S02]  /*8230*/  IADD3 R5, R23.reuse, 0x180, RZ ;  /* 0x0000018017057810 */ /* 0x041fe40007ffe0ff */
[----:B------:R-:W-:Y:S02]  /*8240*/  IADD3 R17, R23, 0x80, RZ ;  /* 0x0000008017117810 */ /* 0x000fe40007ffe0ff */
[-C--:B------:R-:W-:Y:S02]  /*8250*/  ISETP.GE.AND P2, PT, R5, R22.reuse, PT ;  /* 0x000000160500720c */ /* 0x080fe40003f46270 */
[----:B------:R-:W-:-:S03]  /*8260*/  ISETP.GE.AND P0, PT, R17, R22, PT ;  /* 0x000000161100720c */ /* 0x000fc60003f06270 */
[----:B------:R-:W-:Y:S02]  /*8270*/  @!P3 I2F.S16 R3, R27 ;  /* 0x0000001b0003b306 */ /* 0x000fe40000101400 */
[----:B-----5:R-:W-:-:S06]  /*8280*/  @!P1 PRMT R5, RZ, 0x5410, R24 ;  /* 0x00005410ff059816 */ /* 0x020fcc0000000018 */
[----:B------:R-:W0:Y:S08]  /*8290*/  @!P1 I2F.S16 R28, R28 ;  /* 0x0000001c001c9306 */ /* 0x000e300000101400 */
[----:B------:R1:W3:Y:S08]  /*82a0*/  @!P2 I2F.S16 R7, R0 ;  /* 0x000000000007a306 */ /* 0x0002f00000101400 */
[----:B------:R-:W4:Y:S01]  /*82b0*/  @!P0 I2F.S16 R4, R27.H1 ;  /* 0x1000001b00048306 */ /* 0x000f220000101400 */
[----:B-1----:R-:W-:Y:S01]  /*82c0*/  @!P3 PRMT R0, RZ, 0x5410, R19 ;  /* 0x00005410ff00b816 */ /* 0x002fe20000000013 */
[----:B0-----:R-:W-:Y:S01]  /*82d0*/  @!P1 FMUL.FTZ R6, R28, R5 ;  /* 0x000000051c069220 */ /* 0x001fe20000410000 */
[----:B------:R-:W-:-:S03]  /*82e0*/  @!P0 PRMT R5, RZ, 0x5410, R18 ;  /* 0x00005410ff058816 */ /* 0x000fc60000000012 */
[----:B------:R-:W-:Y:S01]  /*82f0*/  @!P3 FMUL.FTZ R3, R3, R0 ;  /* 0x000000000303b220 */ /* 0x000fe20000410000 */
[----:B------:R-:W-:Y:S01]  /*8300*/  @!P2 PRMT R0, RZ, 0x5410, R25 ;  /* 0x00005410ff00a816 */ /* 0x000fe20000000019 */
[----:B------:R-:W-:Y:S02]  /*8310*/  @!P1 FMUL.FTZ R19, R6, c[0x0][0x168] ;  /* 0x00005a0006139a20 */ /* 0x000fe40000410000 */
[----:B------:R-:W-:Y:S02]  /*8320*/  @!P3 FMUL.FTZ R3, R3, c[0x0][0x168] ;  /* 0x00005a000303ba20 */ /* 0x000fe40000410000 */
[----:B---3--:R-:W-:Y:S01]  /*8330*/  @!P2 FMUL.FTZ R7, R7, R0 ;  /* 0x000000000707a220 */ /* 0x008fe20000410000 */
[----:B------:R-:W-:Y:S02]  /*8340*/  @!P1 F2FP.BF16.PACK_AB R19, RZ, R19 ;  /* 0x00000013ff13923e */ /* 0x000fe400000010ff */
[----:B------:R-:W-:Y:S01]  /*8350*/  @!P3 F2FP.BF16.PACK_AB R3, RZ, R3 ;  /* 0x00000003ff03b23e */ /* 0x000fe200000010ff */
[----:B----4-:R-:W-:-:S02]  /*8360*/  @!P0 FMUL.FTZ R4, R4, R5 ;  /* 0x0000000504048220 */ /* 0x010fc40000410000 */
[----:B------:R-:W-:Y:S02]  /*8370*/  @!P2 FMUL.FTZ R18, R7, c[0x0][0x168] ;  /* 0x00005a000712aa20 */ /* 0x000fe40000410000 */
[----:B------:R-:W-:-:S03]  /*8380*/  @!P0 FMUL.FTZ R16, R4, c[0x0][0x168] ;  /* 0x00005a0004108a20 */ /* 0x000fc60000410000 */
[----:B------:R-:W-:Y:S02]  /*8390*/  @!P2 F2FP.BF16.PACK_AB R18, RZ, R18 ;  /* 0x00000012ff12a23e */ /* 0x000fe400000010ff */
        /* <DEDUP_REMOVED lines=22> */
.L_x_8725:
[----:B------:R-:W-:Y:S01]  /*8500*/  PRMT R5, RZ, 0x5410, R3 ;  /* 0x00005410ff057816 */ /* 0x000fe20000000003 */
[----:B------:R-:W-:-:S05]  /*8510*/  IMAD.MOV.U32 R23, RZ, RZ, R17 ;  /* 0x000000ffff177224 */ /* 0x000fca00078e0011 */
[----:B------:R-:W0:Y:S02]  /*8520*/  F2I.S64.TRUNC R4, R5 ;  /* 0x0000000500047311 */ /* 0x000e24000020d900 */
[----:B0-----:R0:W-:Y:S01]  /*8530*/  STG.E.U8 [R8.64], R4 ;  /* 0x0000000408007986 */ /* 0x0011e2000c101124 */
[----:B------:R-:W-:Y:S05]  /*8540*/  BRA `(.L_x_8721) ;  /* 0x00000f8000007947 */ /* 0x000fea0003800000 */
.L_x_8724:
        /* <DEDUP_REMOVED lines=11> */
.L_x_8728:
[----:B------:R-:W-:Y:S01]  /*8600*/  PRMT R3, RZ, 0x5410, R3 ;  /* 0x00005410ff037816 */ /* 0x000fe20000000003 */
[----:B------:R-:W-:-:S05]  /*8610*/  IMAD.MOV.U32 R23, RZ, RZ, R17 ;  /* 0x000000ffff177224 */ /* 0x000fca00078e0011 */
[----:B------:R-:W0:Y:S02]  /*8620*/  F2I.FTZ.TRUNC.NTZ R3, R3 ;  /* 0x0000000300037305 */ /* 0x000e24000021f100 */
[----:B0-----:R0:W-:Y:S01]  /*8630*/  STG.E [R8.64], R3 ;  /* 0x0000000308007986 */ /* 0x0011e2000c101924 */
[----:B------:R-:W-:Y:S05]  /*8640*/  BRA `(.L_x_8721) ;  /* 0x00000e8000007947 */ /* 0x000fea0003800000 */
.L_x_8727:
[----:B------:R-:W-:Y:S01]  /*8650*/  PRMT R3, RZ, 0x5410, R3 ;  /* 0x00005410ff037816 */ /* 0x000fe20000000003 */
[----:B------:R-:W-:-:S05]  /*8660*/  IMAD.MOV.U32 R23, RZ, RZ, R17 ;  /* 0x000000ffff177224 */ /* 0x000fca00078e0011 */
[----:B------:R-:W0:Y:S02]  /*8670*/  F2I.FTZ.TRUNC.NTZ R3, R3 ;  /* 0x0000000300037305 */ /* 0x000e24000021f100 */
[----:B0-----:R0:W-:Y:S01]  /*8680*/  STG.E.U16 [R8.64], R3 ;  /* 0x0000000308007986 */ /* 0x0011e2000c101524 */
[----:B------:R-:W-:Y:S05]  /*8690*/  BRA `(.L_x_8721) ;  /* 0x00000e3000007947 */ /* 0x000fea0003800000 */
.L_x_8723:
        /* <DEDUP_REMOVED lines=10> */
.L_x_8730:
[----:B------:R-:W-:Y:S01]  /*8740*/  PRMT R0, RZ, 0x5410, R3 ;  /* 0x00005410ff007816 */ /* 0x000fe20000000003 */
[----:B------:R-:W-:-:S03]  /*8750*/  IMAD.MOV.U32 R23, RZ, RZ, R17 ;  /* 0x000000ffff177224 */ /* 0x000fc600078e0011 */
[----:B------:R-:W-:-:S05]  /*8760*/  F2FP.PACK_AB R0, RZ, R0 ;  /* 0x00000000ff00723e */ /* 0x000fca00000000ff */
[----:B------:R0:W-:Y:S01]  /*8770*/  STG.E.U16 [R8.64], R0 ;  /* 0x0000000008007986 */ /* 0x0001e2000c101524 */
[----:B------:R-:W-:Y:S05]  /*8780*/  BRA `(.L_x_8721) ;  /* 0x00000d4000007947 */ /* 0x000fea0003800000 */
.L_x_8729:
        /* <DEDUP_REMOVED lines=11> */
.L_x_8732:
[----:B------:R-:W-:Y:S01]  /*8840*/  PRMT R3, RZ, 0x5410, R3 ;  /* 0x00005410ff037816 */ /* 0x000fe20000000003 */
[----:B------:R-:W-:-:S03]  /*8850*/  IMAD.MOV.U32 R23, RZ, RZ, R17 ;  /* 0x000000ffff177224 */ /* 0x000fc600078e0011 */
[----:B------:R-:W-:-:S04]  /*8860*/  F2FP.PACK_AB R3, RZ, R3 ;  /* 0x00000003ff03723e */ /* 0x000fc800000000ff */
[----:B------:R-:W-:-:S05]  /*8870*/  PRMT R3, R3, 0x5410, RZ ;  /* 0x0000541003037816 */ /* 0x000fca00000000ff */
[----:B------:R0:W-:Y:S01]  /*8880*/  STG.E [R8.64], R3 ;  /* 0x0000000308007986 */ /* 0x0001e2000c101924 */
[----:B------:R-:W-:Y:S05]  /*8890*/  BRA `(.L_x_8721) ;  /* 0x00000c3000007947 */ /* 0x000fea0003800000 */
.L_x_8731:
[----:B------:R-:W-:Y:S01]  /*88a0*/  PRMT R4, RZ, 0x5410, R3 ;  /* 0x00005410ff047816 */ /* 0x000fe20000000003 */
[----:B------:R-:W-:-:S04]  /*88b0*/  IMAD.MOV.U32 R23, RZ, RZ, R17 ;  /* 0x000000ffff177224 */ /* 0x000fc800078e0011 */
[----:B------:R-:W-:-:S06]  /*88c0*/  FMUL.FTZ R4, R4, 1 ;  /* 0x3f80000004047820 */ /* 0x000fcc0000410000 */
[----:B------:R-:W0:Y:S02]  /*88d0*/  F2F.F64.F32 R4, R4 ;  /* 0x0000000400047310 */ /* 0x000e240000201800 */
[----:B0-----:R0:W-:Y:S01]  /*88e0*/  STG.E.64 [R8.64], R4 ;  /* 0x0000000408007986 */ /* 0x0011e2000c101b24 */
[----:B------:R-:W-:Y:S05]  /*88f0*/  BRA `(.L_x_8721) ;  /* 0x00000bd000007947 */ /* 0x000fea0003800000 */
.L_x_8722:
        /* <DEDUP_REMOVED lines=14> */
.L_x_8735:
[----:B------:R-:W-:Y:S01]  /*89e0*/  PRMT R3, RZ, 0x5410, R3 ;  /* 0x00005410ff037816 */ /* 0x000fe20000000003 */
[----:B------:R-:W-:Y:S01]  /*89f0*/  CS2R R6, SRZ ;  /* 0x0000000000067805 */ /* 0x000fe2000001ff00 */
[----:B------:R-:W-:-:S03]  /*8a00*/  IMAD.MOV.U32 R23, RZ, RZ, R17 ;  /* 0x000000ffff177224 */ /* 0x000fc600078e0011 */
[----:B------:R-:W-:-:S04]  /*8a10*/  FMUL.FTZ R3, R3, 1 ;  /* 0x3f80000003037820 */ /* 0x000fc80000410000 */
[----:B------:R-:W0:Y:S02]  /*8a20*/  F2F.F64.F32 R4, R3 ;  /* 0x0000000300047310 */ /* 0x000e240000201800 */
[----:B0-----:R0:W-:Y:S01]  /*8a30*/  STG.E.128 [R8.64], R4 ;  /* 0x0000000408007986 */ /* 0x0011e2000c101d24 */
[----:B------:R-:W-:Y:S05]  /*8a40*/  BRA `(.L_x_8721) ;  /* 0x00000a8000007947 */ /* 0x000fea0003800000 */
.L_x_8734:
        /* <DEDUP_REMOVED lines=21> */
.L_x_8739:
[----:B------:R-:W-:Y:S05]  /*8ba0*/  BSYNC B0 ;  /* 0x0000000000007941 */ /* 0x000fea0003800000 */
.L_x_8738:
[----:B------:R-:W-:Y:S01]  /*8bb0*/  LOP3.LUT R5, R0, R5, RZ, 0xfc, !PT ;  /* 0x0000000500057212 */ /* 0x000fe200078efcff */
[----:B------:R-:W-:-:S04]  /*8bc0*/  IMAD.MOV.U32 R23, RZ, RZ, R17 ;  /* 0x000000ffff177224 */ /* 0x000fc800078e0011 */
[----:B------:R0:W-:Y:S01]  /*8bd0*/  STG.E.U8 [R8.64], R5 ;  /* 0x0000000508007986 */ /* 0x0001e2000c101124 */
[----:B------:R-:W-:Y:S05]  /*8be0*/  BRA `(.L_x_8721) ;  /* 0x000008e000007947 */ /* 0x000fea0003800000 */
.L_x_8737:
        /* <DEDUP_REMOVED lines=13> */
.L_x_8741:
[----:B------:R-:W-:Y:S01]  /*8cc0*/  IMAD.MOV.U32 R0, RZ, RZ, 0x7f ;  /* 0x0000007fff007424 */ /* 0x000fe200078e00ff */
[----:B------:R-:W-:-:S04]  /*8cd0*/  ISETP.GT.U32.AND P0, PT, R3, 0x7f800000, PT ;  /* 0x7f8000000300780c */ /* 0x000fc80003f04070 */
[----:B------:R-:W-:-:S04]  /*8ce0*/  SEL R0, R0, 0x7c, P0 ;  /* 0x0000007c00007807 */ /* 0x000fc80000000000 */
.L_x_8742:
[----:B------:R-:W-:Y:S05]  /*8cf0*/  BSYNC B0 ;  /* 0x0000000000007941 */ /* 0x000fea0003800000 */
.L_x_8740:
[----:B------:R-:W-:Y:S01]  /*8d00*/  LOP3.LUT R3, R5, 0x80000000, RZ, 0xc0, !PT ;  /* 0x8000000005037812 */ /* 0x000fe200078ec0ff */
[----:B------:R-:W-:-:S03]  /*8d10*/  IMAD.MOV.U32 R23, RZ, RZ, R17 ;  /* 0x000000ffff177224 */ /* 0x000fc600078e0011 */
[----:B------:R-:W-:-:S04]  /*8d20*/  SHF.R.U32.HI R3, RZ, 0x18, R3 ;  /* 0x00000018ff037819 */ /* 0x000fc80000011603 */
[----:B------:R-:W-:-:S05]  /*8d30*/  LOP3.LUT R3, R0, R3, RZ, 0xfc, !PT ;  /* 0x0000000300037212 */ /* 0x000fca00078efcff */
[----:B------:R0:W-:Y:S01]  /*8d40*/  STG.E.U8 [R8.64], R3 ;  /* 0x0000000308007986 */ /* 0x0001e2000c101124 */
[----:B------:R-:W-:Y:S05]  /*8d50*/  BRA `(.L_x_8721) ;  /* 0x0000077000007947 */ /* 0x000fea0003800000 */
.L_x_8736:
[----:B------:R0:W-:Y:S01]  /*8d60*/  STG.E.U16 [R8.64], R3 ;  /* 0x0000000308007986 */ /* 0x0001e2000c101524 */
[----:B------:R-:W-:Y:S01]  /*8d70*/  IMAD.MOV.U32 R23, RZ, RZ, R17 ;  /* 0x000000ffff177224 */ /* 0x000fe200078e0011 */
[----:B------:R-:W-:Y:S05]  /*8d80*/  BRA `(.L_x_8721) ;  /* 0x0000074000007947 */ /* 0x000fea0003800000 */
.L_x_8733:
        /* <DEDUP_REMOVED lines=13> */
.L_x_8745:
        /* <DEDUP_REMOVED lines=17> */
.L_x_8748:
[----:B------:R-:W-:-:S04]  /*8f70*/  LOP3.LUT R3, R5, 0x80000000, RZ, 0xc0, !PT ;  /* 0x8000000005037812 */ /* 0x000fc800078ec0ff */
[----:B------:R-:W-:-:S04]  /*8f80*/  SHF.R.U32.HI R3, RZ, 0x18, R3 ;  /* 0x00000018ff037819 */ /* 0x000fc80000011603 */
[----:B------:R-:W-:-:S04]  /*8f90*/  LOP3.LUT R0, R0, R3, RZ, 0xfc, !PT ;  /* 0x0000000300007212 */ /* 0x000fc800078efcff */
[----:B------:R-:W-:Y:S02]  /*8fa0*/  PRMT R4, R0, 0x7610, R4 ;  /* 0x0000761000047816 */ /* 0x000fe40000000004 */
.L_x_8747:
[----:B------:R-:W-:Y:S05]  /*8fb0*/  BSYNC B0 ;  /* 0x0000000000007941 */ /* 0x000fea0003800000 */
.L_x_8746:
[----:B------:R0:W-:Y:S01]  /*8fc0*/  STG.E.U8 [R8.64], R4 ;  /* 0x0000000408007986 */ /* 0x0001e2000c101124 */
[----:B------:R-:W-:Y:S01]  /*8fd0*/  IMAD.MOV.U32 R23, RZ, RZ, R17 ;  /* 0x000000ffff177224 */ /* 0x000fe200078e0011 */
[----:B------:R-:W-:Y:S05]  /*8fe0*/  BRA `(.L_x_8721) ;  /* 0x000004e000007947 */ /* 0x000fea0003800000 */
.L_x_8744:
        /* <DEDUP_REMOVED lines=17> */
.L_x_8751:
[----:B------:R-:W-:-:S04]  /*9100*/  LOP3.LUT R3, R5, 0x80000000, RZ, 0xc0, !PT ;  /* 0x8000000005037812 */ /* 0x000fc800078ec0ff */
[----:B------:R-:W-:-:S04]  /*9110*/  SHF.R.U32.HI R3, RZ, 0x18, R3 ;  /* 0x00000018ff037819 */ /* 0x000fc80000011603 */
[----:B------:R-:W-:-:S04]  /*9120*/  LOP3.LUT R0, R0, R3, RZ, 0xfc, !PT ;  /* 0x0000000300007212 */ /* 0x000fc800078efcff */
[----:B------:R-:W-:Y:S02]  /*9130*/  PRMT R4, R0, 0x7610, R4 ;  /* 0x0000761000047816 */ /* 0x000fe40000000004 */
.L_x_8750:
[----:B------:R-:W-:Y:S05]  /*9140*/  BSYNC B0 ;  /* 0x0000000000007941 */ /* 0x000fea0003800000 */
.L_x_8749:
[----:B------:R0:W-:Y:S01]  /*9150*/  STG.E.U8 [R8.64], R4 ;  /* 0x0000000408007986 */ /* 0x0001e2000c101124 */
[----:B------:R-:W-:Y:S01]  /*9160*/  IMAD.MOV.U32 R23, RZ, RZ, R17 ;  /* 0x000000ffff177224 */ /* 0x000fe200078e0011 */
[----:B------:R-:W-:Y:S05]  /*9170*/  BRA `(.L_x_8721) ;  /* 0x0000035000007947 */ /* 0x000fea0003800000 */
.L_x_8743:
        /* <DEDUP_REMOVED lines=23> */
.L_x_8726:
        /* <DEDUP_REMOVED lines=21> */
.L_x_8753:
[----:B------:R-:W-:Y:S01]  /*9440*/  PRMT R4, RZ, 0x5410, R3 ;  /* 0x00005410ff047816 */ /* 0x000fe20000000003 */
[----:B------:R-:W-:-:S05]  /*9450*/  IMAD.MOV.U32 R23, RZ, RZ, R17 ;  /* 0x000000ffff177224 */ /* 0x000fca00078e0011 */
[----:B------:R-:W0:Y:S02]  /*9460*/  F2I.U64.TRUNC R4, R4 ;  /* 0x0000000400047311 */ /* 0x000e24000020d800 */
[----:B0-----:R0:W-:Y:S01]  /*9470*/  STG.E.64 [R8.64], R4 ;  /* 0x0000000408007986 */ /* 0x0011e2000c101b24 */
[----:B------:R-:W-:Y:S05]  /*9480*/  BRA `(.L_x_8721) ;  /* 0x0000004000007947 */ /* 0x000fea0003800000 */
.L_x_8752:
[----:B------:R-:W-:Y:S01]  /*9490*/  PRMT R3, RZ, 0x5410, R3 ;  /* 0x00005410ff037816 */ /* 0x000fe20000000003 */
[----:B------:R-:W-:-:S05]  /*94a0*/  IMAD.MOV.U32 R23, RZ, RZ, R17 ;  /* 0x000000ffff177224 */ /* 0x000fca00078e0011 */
[----:B------:R-:W0:Y:S02]  /*94b0*/  F2I.FTZ.U32.TRUNC.NTZ R3, R3 ;  /* 0x0000000300037305 */ /* 0x000e24000021f000 */
[----:B0-----:R0:W-:Y:S02]  /*94c0*/  STG.E [R8.64], R3 ;  /* 0x0000000308007986 */ /* 0x0011e4000c101924 */
.L_x_8721:
[----:B--2---:R-:W-:Y:S05]  /*94d0*/  BSYNC B6 ;  /* 0x0000000000067941 */ /* 0x004fea0003800000 */
.L_x_8720:
        /* <DEDUP_REMOVED lines=23> */
.L_x_8759:
[----:B------:R-:W-:-:S06]  /*9650*/  PRMT R5, RZ, 0x5410, R16 ;  /* 0x00005410ff057816 */ /* 0x000fcc0000000010 */
[----:B------:R-:W0:Y:S02]  /*9660*/  F2I.S64.TRUNC R4, R5 ;  /* 0x0000000500047311 */ /* 0x000e24000020d900 */
[----:B0-----:R0:W-:Y:S01]  /*9670*/  STG.E.U8 [R8.64], R4 ;  /* 0x0000000408007986 */ /* 0x0011e2000c101124 */
[----:B------:R-:W-:Y:S05]  /*9680*/  BRA `(.L_x_8761) ;  /* 0x00000e4000007947 */ /* 0x000fea0003800000 */
.L_x_8758:
        /* <DEDUP_REMOVED lines=10> */
.L_x_8763:
[----:B------:R-:W-:-:S04]  /*9730*/  PRMT R16, RZ, 0x5410, R16 ;  /* 0x00005410ff107816 */ /* 0x000fc80000000010 */
[----:B------:R-:W0:Y:S02]  /*9740*/  F2I.FTZ.TRUNC.NTZ R3, R16 ;  /* 0x0000001000037305 */ /* 0x000e24000021f100 */
[----:B0-----:R0:W-:Y:S01]  /*9750*/  STG.E [R8.64], R3 ;  /* 0x0000000308007986 */ /* 0x0011e2000c101924 */
[----:B------:R-:W-:Y:S05]  /*9760*/  BRA `(.L_x_8761) ;  /* 0x00000d6000007947 */ /* 0x000fea0003800000 */
.L_x_8762:
[----:B------:R-:W-:-:S04]  /*9770*/  PRMT R16, RZ, 0x5410, R16 ;  /* 0x00005410ff107816 */ /* 0x000fc80000000010 */
[----:B------:R-:W0:Y:S02]  /*9780*/  F2I.FTZ.TRUNC.NTZ R3, R16 ;  /* 0x0000001000037305 */ /* 0x000e24000021f100 */
[----:B0-----:R0:W-:Y:S01]  /*9790*/  STG.E.U16 [R8.64], R3 ;  /* 0x0000000308007986 */ /* 0x0011e2000c101524 */
[----:B------:R-:W-:Y:S05]  /*97a0*/  BRA `(.L_x_8761) ;  /* 0x00000d2000007947 */ /* 0x000fea0003800000 */
.L_x_8757:
        /* <DEDUP_REMOVED lines=9> */
.L_x_8765:
[----:B------:R-:W-:-:S04]  /*9840*/  PRMT R0, RZ, 0x5410, R16 ;  /* 0x00005410ff007816 */ /* 0x000fc80000000010 */
[----:B------:R-:W-:-:S05]  /*9850*/  F2FP.PACK_AB R0, RZ, R0 ;  /* 0x00000000ff00723e */ /* 0x000fca00000000ff */
[----:B------:R0:W-:Y:S01]  /*9860*/  STG.E.U16 [R8.64], R0 ;  /* 0x0000000008007986 */ /* 0x0001e2000c101524 */
[----:B------:R-:W-:Y:S05]  /*9870*/  BRA `(.L_x_8761) ;  /* 0x00000c5000007947 */ /* 0x000fea0003800000 */
.L_x_8764:
        /* <DEDUP_REMOVED lines=10> */
.L_x_8767:
[----:B------:R-:W-:-:S04]  /*9920*/  PRMT R16, RZ, 0x5410, R16 ;  /* 0x00005410ff107816 */ /* 0x000fc80000000010 */
[----:B------:R-:W-:-:S04]  /*9930*/  F2FP.PACK_AB R3, RZ, R16 ;  /* 0x00000010ff03723e */ /* 0x000fc800000000ff */
[----:B------:R-:W-:-:S05]  /*9940*/  PRMT R3, R3, 0x5410, RZ ;  /* 0x0000541003037816 */ /* 0x000fca00000000ff */
[----:B------:R0:W-:Y:S01]  /*9950*/  STG.E [R8.64], R3 ;  /* 0x0000000308007986 */ /* 0x0001e2000c101924 */
[----:B------:R-:W-:Y:S05]  /*9960*/  BRA `(.L_x_8761) ;  /* 0x00000b6000007947 */ /* 0x000fea0003800000 */
.L_x_8766:
[----:B------:R-:W-:-:S05]  /*9970*/  PRMT R4, RZ, 0x5410, R16 ;  /* 0x00005410ff047816 */ /* 0x000fca0000000010 */
[----:B------:R-:W-:-:S06]  /*9980*/  FMUL.FTZ R4, R4, 1 ;  /* 0x3f80000004047820 */ /* 0x000fcc0000410000 */
[----:B------:R-:W0:Y:S02]  /*9990*/  F2F.F64.F32 R4, R4 ;  /* 0x0000000400047310 */ /* 0x000e240000201800 */
[----:B0-----:R0:W-:Y:S01]  /*99a0*/  STG.E.64 [R8.64], R4 ;  /* 0x0000000408007986 */ /* 0x0011e2000c101b24 */
[----:B------:R-:W-:Y:S05]  /*99b0*/  BRA `(.L_x_8761) ;  /* 0x00000b1000007947 */ /* 0x000fea0003800000 */
.L_x_8756:
        /* <DEDUP_REMOVED lines=13> */
.L_x_8770:
[----:B------:R-:W-:Y:S01]  /*9a90*/  PRMT R16, RZ, 0x5410, R16 ;  /* 0x00005410ff107816 */ /* 0x000fe20000000010 */
[----:B------:R-:W-:-:S04]  /*9aa0*/  CS2R R6, SRZ ;  /* 0x0000000000067805 */ /* 0x000fc8000001ff00 */
[----:B------:R-:W-:-:S06]  /*9ab0*/  FMUL.FTZ R4, R16, 1 ;  /* 0x3f80000010047820 */ /* 0x000fcc0000410000 */
[----:B------:R-:W0:Y:S02]  /*9ac0*/  F2F.F64.F32 R4, R4 ;  /* 0x0000000400047310 */ /* 0x000e240000201800 */
[----:B0-----:R0:W-:Y:S01]  /*9ad0*/  STG.E.128 [R8.64], R4 ;  /* 0x0000000408007986 */ /* 0x0011e2000c101d24 */
[----:B------:R-:W-:Y:S05]  /*9ae0*/  BRA `(.L_x_8761) ;  /* 0x000009e000007947 */ /* 0x000fea0003800000 */
.L_x_8769:
        /* <DEDUP_REMOVED lines=21> */
.L_x_8774:
[----:B------:R-:W-:Y:S05]  /*9c40*/  BSYNC B0 ;  /* 0x0000000000007941 */ /* 0x000fea0003800000 */
.L_x_8773:
[----:B------:R-:W-:-:S05]  /*9c50*/  LOP3.LUT R5, R0, R5, RZ, 0xfc, !PT ;  /* 0x0000000500057212 */ /* 0x000fca00078efcff */
[----:B------:R0:W-:Y:S01]  /*9c60*/  STG.E.U8 [R8.64], R5 ;  /* 0x0000000508007986 */ /* 0x0001e2000c101124 */
[----:B------:R-:W-:Y:S05]  /*9c70*/  BRA `(.L_x_8761) ;  /* 0x0000085000007947 */ /* 0x000fea0003800000 */
.L_x_8772:
        /* <DEDUP_REMOVED lines=13> */
.L_x_8776:
[----:B------:R-:W-:Y:S01]  /*9d50*/  IMAD.MOV.U32 R0, RZ, RZ, 0x7f ;  /* 0x0000007fff007424 */ /* 0x000fe200078e00ff */
[----:B------:R-:W-:-:S04]  /*9d60*/  ISETP.GT.U32.AND P0, PT, R3, 0x7f800000, PT ;  /* 0x7f8000000300780c */ /* 0x000fc80003f04070 */
[----:B------:R-:W-:-:S04]  /*9d70*/  SEL R0, R0, 0x7c, P0 ;  /* 0x0000007c00007807 */ /* 0x000fc80000000000 */
.L_x_8777:
[----:B------:R-:W-:Y:S05]  /*9d80*/  BSYNC B0 ;  /* 0x0000000000007941 */ /* 0x000fea0003800000 */
.L_x_8775:
[----:B------:R-:W-:-:S04]  /*9d90*/  LOP3.LUT R3, R5, 0x80000000, RZ, 0xc0, !PT ;  /* 0x8000000005037812 */ /* 0x000fc800078ec0ff */
[----:B------:R-:W-:-:S04]  /*9da0*/  SHF.R.U32.HI R3, RZ, 0x18, R3 ;  /* 0x00000018ff037819 */ /* 0x000fc80000011603 */
[----:B------:R-:W-:-:S05]  /*9db0*/  LOP3.LUT R3, R0, R3, RZ, 0xfc, !PT ;  /* 0x0000000300037212 */ /* 0x000fca00078efcff */
[----:B------:R0:W-:Y:S01]  /*9dc0*/  STG.E.U8 [R8.64], R3 ;  /* 0x0000000308007986 */ /* 0x0001e2000c101124 */
[----:B------:R-:W-:Y:S05]  /*9dd0*/  BRA `(.L_x_8761) ;  /* 0x000006f000007947 */ /* 0x000fea0003800000 */
.L_x_8771:
[----:B------:R0:W-:Y:S01]  /*9de0*/  STG.E.U16 [R8.64], R16 ;  /* 0x0000001008007986 */ /* 0x0001e2000c101524 */
[----:B------:R-:W-:Y:S05]  /*9df0*/  BRA `(.L_x_8761) ;  /* 0x000006d000007947 */ /* 0x000fea0003800000 */
.L_x_8768:
        /* <DEDUP_REMOVED lines=12> */
.L_x_8780:
        /* <DEDUP_REMOVED lines=17> */
.L_x_8783:
[----:B------:R-:W-:-:S04]  /*9fd0*/  LOP3.LUT R3, R5, 0x80000000, RZ, 0xc0, !PT ;  /* 0x8000000005037812 */ /* 0x000fc800078ec0ff */
[----:B------:R-:W-:-:S04]  /*9fe0*/  SHF.R.U32.HI R3, RZ, 0x18, R3 ;  /* 0x00000018ff037819 */ /* 0x000fc80000011603 */
[----:B------:R-:W-:-:S04]  /*9ff0*/  LOP3.LUT R0, R0, R3, RZ, 0xfc, !PT ;  /* 0x0000000300007212 */ /* 0x000fc800078efcff */
[----:B------:R-:W-:Y:S02]  /*a000*/  PRMT R4, R0, 0x7610, R4 ;  /* 0x0000761000047816 */ /* 0x000fe40000000004 */
.L_x_8782:
[----:B------:R-:W-:Y:S05]  /*a010*/  BSYNC B0 ;  /* 0x0000000000007941 */ /* 0x000fea0003800000 */
.L_x_8781:
[----:B------:R0:W-:Y:S01]  /*a020*/  STG.E.U8 [R8.64], R4 ;  /* 0x0000000408007986 */ /* 0x0001e2000c101124 */
[----:B------:R-:W-:Y:S05]  /*a030*/  BRA `(.L_x_8761) ;  /* 0x0000049000007947 */ /* 0x000fea0003800000 */
.L_x_8779:
        /* <DEDUP_REMOVED lines=17> */
.L_x_8786:
[----:B------:R-:W-:-:S04]  /*a150*/  LOP3.LUT R3, R5, 0x80000000, RZ, 0xc0, !PT ;  /* 0x8000000005037812 */ /* 0x000fc800078ec0ff */
[----:B------:R-:W-:-:S04]  /*a160*/  SHF.R.U32.HI R3, RZ, 0x18, R3 ;  /* 0x00000018ff037819 */ /* 0x000fc80000011603 */
[----:B------:R-:W-:-:S04]  /*a170*/  LOP3.LUT R0, R0, R3, RZ, 0xfc, !PT ;  /* 0x0000000300007212 */ /* 0x000fc800078efcff */
[----:B------:R-:W-:Y:S02]  /*a180*/  PRMT R4, R0, 0x7610, R4 ;  /* 0x0000761000047816 */ /* 0x000fe40000000004 */
.L_x_8785:
[----:B------:R-:W-:Y:S05]  /*a190*/  BSYNC B0 ;  /* 0x0000000000007941 */ /* 0x000fea0003800000 */
.L_x_8784:
[----:B------:R0:W-:Y:S01]  /*a1a0*/  STG.E.U8 [R8.64], R4 ;  /* 0x0000000408007986 */ /* 0x0001e2000c101124 */
[----:B------:R-:W-:Y:S05]  /*a1b0*/  BRA `(.L_x_8761) ;  /* 0x0000031000007947 */ /* 0x000fea0003800000 */
.L_x_8778:
        /* <DEDUP_REMOVED lines=22> */
.L_x_8760:
        /* <DEDUP_REMOVED lines=20> */
.L_x_8788:
[----:B------:R-:W-:-:S06]  /*a460*/  PRMT R4, RZ, 0x5410, R16 ;  /* 0x00005410ff047816 */ /* 0x000fcc0000000010 */
[----:B------:R-:W0:Y:S02]  /*a470*/  F2I.U64.TRUNC R4, R4 ;  /* 0x0000000400047311 */ /* 0x000e24000020d800 */
[----:B0-----:R0:W-:Y:S01]  /*a480*/  STG.E.64 [R8.64], R4 ;  /* 0x0000000408007986 */ /* 0x0011e2000c101b24 */
[----:B------:R-:W-:Y:S05]  /*a490*/  BRA `(.L_x_8761) ;  /* 0x0000003000007947 */ /* 0x000fea0003800000 */
.L_x_8787:
[----:B------:R-:W-:-:S04]  /*a4a0*/  PRMT R16, RZ, 0x5410, R16 ;  /* 0x00005410ff107816 */ /* 0x000fc80000000010 */
[----:B------:R-:W0:Y:S02]  /*a4b0*/  F2I.FTZ.U32.TRUNC.NTZ R3, R16 ;  /* 0x0000001000037305 */ /* 0x000e24000021f000 */
[----:B0-----:R0:W-:Y:S02]  /*a4c0*/  STG.E [R8.64], R3 ;  /* 0x0000000308007986 */ /* 0x0011e4000c101924 */
.L_x_8761:
        /* <DEDUP_REMOVED lines=21> */
[----:B0-----:R0:W-:Y:S01]  /*a620*/  STG.E.U8 [R8.64], R19 ;  /* 0x0000001308007986 */ /* 0x0011e2000c101124 */
[----:B------:R-:W-:Y:S05]  /*a630*/  BRA `(.L_x_8794) ;  /* 0x00000e8000007947 */ /* 0x000fea0003800000 */
.L_x_8792:
[----:B------:R-:W-:-:S06]  /*a640*/  PRMT R5, RZ, 0x5410, R19 ;  /* 0x00005410ff057816 */ /* 0x000fcc0000000013 */
[----:B------:R-:W0:Y:S02]  /*a650*/  F2I.S64.TRUNC R4, R5 ;  /* 0x0000000500047311 */ /* 0x000e24000020d900 */
[----:B0-----:R0:W-:Y:S01]  /*a660*/  STG.E.U8 [R8.64], R4 ;  /* 0x0000000408007986 */ /* 0x0011e2000c101124 */
[----:B------:R-:W-:Y:S05]  /*a670*/  BRA `(.L_x_8794) ;  /* 0x00000e4000007947 */ /* 0x000fea0003800000 */
.L_x_8791:
        /* <DEDUP_REMOVED lines=10> */
.L_x_8796:
[----:B------:R-:W-:-:S06]  /*a720*/  PRMT R19, RZ, 0x5410, R19 ;  /* 0x00005410ff137816 */ /* 0x000fcc0000000013 */
[----:B------:R-:W0:Y:S02]  /*a730*/  F2I.FTZ.TRUNC.NTZ R19, R19 ;  /* 0x0000001300137305 */ /* 0x000e24000021f100 */
[----:B0-----:R0:W-:Y:S01]  /*a740*/  STG.E [R8.64], R19 ;  /* 0x0000001308007986 */ /* 0x0011e2000c101924 */
[----:B------:R-:W-:Y:S05]  /*a750*/  BRA `(.L_x_8794) ;  /* 0x00000d6000007947 */ /* 0x000fea0003800000 */
.L_x_8795:
[----:B------:R-:W-:-:S06]  /*a760*/  PRMT R19, RZ, 0x5410, R19 ;  /* 0x00005410ff137816 */ /* 0x000fcc0000000013 */
[----:B------:R-:W0:Y:S02]  /*a770*/  F2I.FTZ.TRUNC.NTZ R19, R19 ;  /* 0x0000001300137305 */ /* 0x000e24000021f100 */
[----:B0-----:R0:W-:Y:S01]  /*a780*/  STG.E.U16 [R8.64], R19 ;  /* 0x0000001308007986 */ /* 0x0011e2000c101524 */
[----:B------:R-:W-:Y:S05]  /*a790*/  BRA `(.L_x_8794) ;  /* 0x00000d2000007947 */ /* 0x000fea0003800000 */
.L_x_8790:
        /* <DEDUP_REMOVED lines=9> */
.L_x_8798:
[----:B------:R-:W-:-:S04]  /*a830*/  PRMT R0, RZ, 0x5410, R19 ;  /* 0x00005410ff007816 */ /* 0x000fc80000000013 */
[----:B------:R-:W-:-:S05]  /*a840*/  F2FP.PACK_AB R0, RZ, R0 ;  /* 0x00000000ff00723e */ /* 0x000fca00000000ff */
[----:B------:R0:W-:Y:S01]  /*a850*/  STG.E.U16 [R8.64], R0 ;  /* 0x0000000008007986 */ /* 0x0001e2000c101524 */
[----:B------:R-:W-:Y:S05]  /*a860*/  BRA `(.L_x_8794) ;  /* 0x00000c5000007947 */ /* 0x000fea0003800000 */
.L_x_8797:
        /* <DEDUP_REMOVED lines=10> */
.L_x_8800:
[----:B------:R-:W-:-:S04]  /*a910*/  PRMT R19, RZ, 0x5410, R19 ;  /* 0x00005410ff137816 */ /* 0x000fc80000000013 */
[----:B------:R-:W-:-:S04]  /*a920*/  F2FP.PACK_AB R3, RZ, R19 ;  /* 0x00000013ff03723e */ /* 0x000fc800000000ff */
[----:B------:R-:W-:-:S05]  /*a930*/  PRMT R3, R3, 0x5410, RZ ;  /* 0x0000541003037816 */ /* 0x000fca00000000ff */
[----:B------:R0:W-:Y:S01]  /*a940*/  STG.E [R8.64], R3 ;  /* 0x0000000308007986 */ /* 0x0001e2000c101924 */
[----:B------:R-:W-:Y:S05]  /*a950*/  BRA `(.L_x_8794) ;  /* 0x00000b6000007947 */ /* 0x000fea0003800000 */
.L_x_8799:
[----:B------:R-:W-:-:S05]  /*a960*/  PRMT R4, RZ, 0x5410, R19 ;  /* 0x00005410ff047816 */ /* 0x000fca0000000013 */
[----:B------:R-:W-:-:S06]  /*a970*/  FMUL.FTZ R4, R4, 1 ;  /* 0x3f80000004047820 */ /* 0x000fcc0000410000 */
[----:B------:R-:W0:Y:S02]  /*a980*/  F2F.F64.F32 R4, R4 ;  /* 0x0000000400047310 */ /* 0x000e240000201800 */
[----:B0-----:R0:W-:Y:S01]  /*a990*/  STG.E.64 [R8.64], R4 ;  /* 0x0000000408007986 */ /* 0x0011e2000c101b24 */
[----:B------:R-:W-:Y:S05]  /*a9a0*/  BRA `(.L_x_8794) ;  /* 0x00000b1000007947 */ /* 0x000fea0003800000 */
.L_x_8789:
        /* <DEDUP_REMOVED lines=13> */
.L_x_8803:
[----:B------:R-:W-:Y:S01]  /*aa80*/  PRMT R19, RZ, 0x5410, R19 ;  /* 0x00005410ff137816 */ /* 0x000fe20000000013 */
[----:B------:R-:W-:-:S04]  /*aa90*/  CS2R R6, SRZ ;  /* 0x0000000000067805 */ /* 0x000fc8000001ff00 */
[----:B------:R-:W-:-:S06]  /*aaa0*/  FMUL.FTZ R4, R19, 1 ;  /* 0x3f80000013047820 */ /* 0x000fcc0000410000 */
[----:B------:R-:W0:Y:S02]  /*aab0*/  F2F.F64.F32 R4, R4 ;  /* 0x0000000400047310 */ /* 0x000e240000201800 */
[----:B0-----:R0:W-:Y:S01]  /*aac0*/  STG.E.128 [R8.64], R4 ;  /* 0x0000000408007986 */ /* 0x0011e2000c101d24 */
[----:B------:R-:W-:Y:S05]  /*aad0*/  BRA `(.L_x_8794) ;  /* 0x000009e000007947 */ /* 0x000fea0003800000 */
.L_x_8802:
        /* <DEDUP_REMOVED lines=21> */
.L_x_8807:
[----:B------:R-:W-:Y:S05]  /*ac30*/  BSYNC B0 ;  /* 0x0000000000007941 */ /* 0x000fea0003800000 */
.L_x_8806:
[----:B------:R-:W-:-:S05]  /*ac40*/  LOP3.LUT R5, R0, R5, RZ, 0xfc, !PT ;  /* 0x0000000500057212 */ /* 0x000fca00078efcff */
[----:B------:R0:W-:Y:S01]  /*ac50*/  STG.E.U8 [R8.64], R5 ;  /* 0x0000000508007986 */ /* 0x0001e2000c101124 */
[----:B------:R-:W-:Y:S05]  /*ac60*/  BRA `(.L_x_8794) ;  /* 0x0000085000007947 */ /* 0x000fea0003800000 */
.L_x_8805:
        /* <DEDUP_REMOVED lines=13> */
.L_x_8809:
[----:B------:R-:W-:Y:S01]  /*ad40*/  IMAD.MOV.U32 R0, RZ, RZ, 0x7f ;  /* 0x0000007fff007424 */ /* 0x000fe200078e00ff */
[----:B------:R-:W-:-:S04]  /*ad50*/  ISETP.GT.U32.AND P0, PT, R3, 0x7f800000, PT ;  /* 0x7f8000000300780c */ /* 0x000fc80003f04070 */
[----:B------:R-:W-:-:S04]  /*ad60*/  SEL R0, R0, 0x7c, P0 ;  /* 0x0000007c00007807 */ /* 0x000fc80000000000 */
.L_x_8810:
[----:B------:R-:W-:Y:S05]  /*ad70*/  BSYNC B0 ;  /* 0x0000000000007941 */ /* 0x000fea0003800000 */
.L_x_8808:
[----:B------:R-:W-:-:S04]  /*ad80*/  LOP3.LUT R3, R19, 0x80000000, RZ, 0xc0, !PT ;  /* 0x8000000013037812 */ /* 0x000fc800078ec0ff */
[----:B------:R-:W-:-:S04]  /*ad90*/  SHF.R.U32.HI R3, RZ, 0x18, R3 ;  /* 0x00000018ff037819 */ /* 0x000fc80000011603 */
[----:B------:R-:W-:-:S05]  /*ada0*/  LOP3.LUT R3, R0, R3, RZ, 0xfc, !PT ;  /* 0x0000000300037212 */ /* 0x000fca00078efcff */
[----:B------:R0:W-:Y:S01]  /*adb0*/  STG.E.U8 [R8.64], R3 ;  /* 0x0000000308007986 */ /* 0x0001e2000c101124 */
[----:B------:R-:W-:Y:S05]  /*adc0*/  BRA `(.L_x_8794) ;  /* 0x000006f000007947 */ /* 0x000fea0003800000 */
.L_x_8804:
[----:B------:R0:W-:Y:S01]  /*add0*/  STG.E.U16 [R8.64], R19 ;  /* 0x0000001308007986 */ /* 0x0001e2000c101524 */
[----:B------:R-:W-:Y:S05]  /*ade0*/  BRA `(.L_x_8794) ;  /* 0x000006d000007947 */ /* 0x000fea0003800000 */
.L_x_8801:
        /* <DEDUP_REMOVED lines=12> */
.L_x_8813:
        /* <DEDUP_REMOVED lines=17> */
.L_x_8816:
[----:B------:R-:W-:-:S04]  /*afc0*/  LOP3.LUT R3, R19, 0x80000000, RZ, 0xc0, !PT ;  /* 0x8000000013037812 */ /* 0x000fc800078ec0ff */
[----:B------:R-:W-:-:S04]  /*afd0*/  SHF.R.U32.HI R3, RZ, 0x18, R3 ;  /* 0x00000018ff037819 */ /* 0x000fc80000011603 */
[----:B------:R-:W-:-:S04]  /*afe0*/  LOP3.LUT R0, R0, R3, RZ, 0xfc, !PT ;  /* 0x0000000300007212 */ /* 0x000fc800078efcff */
[----:B------:R-:W-:Y:S02]  /*aff0*/  PRMT R4, R0, 0x7610, R4 ;  /* 0x0000761000047816 */ /* 0x000fe40000000004 */
.L_x_8815:
[----:B------:R-:W-:Y:S05]  /*b000*/  BSYNC B0 ;  /* 0x0000000000007941 */ /* 0x000fea0003800000 */
.L_x_8814:
[----:B------:R0:W-:Y:S01]  /*b010*/  STG.E.U8 [R8.64], R4 ;  /* 0x0000000408007986 */ /* 0x0001e2000c101124 */
[----:B------:R-:W-:Y:S05]  /*b020*/  BRA `(.L_x_8794) ;  /* 0x0000049000007947 */ /* 0x000fea0003800000 */
.L_x_8812:
        /* <DEDUP_REMOVED lines=17> */
.L_x_8819:
[----:B------:R-:W-:-:S04]  /*b140*/  LOP3.LUT R3, R19, 0x80000000, RZ, 0xc0, !PT ;  /* 0x8000000013037812 */ /* 0x000fc800078ec0ff */
[----:B------:R-:W-:-:S04]  /*b150*/  SHF.R.U32.HI R3, RZ, 0x18, R3 ;  /* 0x00000018ff037819 */ /* 0x000fc80000011603 */
[----:B------:R-:W-:-:S04]  /*b160*/  LOP3.LUT R0, R0, R3, RZ, 0xfc, !PT ;  /* 0x0000000300007212 */ /* 0x000fc800078efcff */
[----:B------:R-:W-:Y:S02]  /*b170*/  PRMT R4, R0, 0x7610, R4 ;  /* 0x0000761000047816 */ /* 0x000fe40000000004 */
.L_x_8818:
[----:B------:R-:W-:Y:S05]  /*b180*/  BSYNC B0 ;  /* 0x0000000000007941 */ /* 0x000fea0003800000 */
.L_x_8817:
[----:B------:R0:W-:Y:S01]  /*b190*/  STG.E.U8 [R8.64], R4 ;  /* 0x0000000408007986 */ /* 0x0001e2000c101124 */
[----:B------:R-:W-:Y:S05]  /*b1a0*/  BRA `(.L_x_8794) ;  /* 0x0000031000007947 */ /* 0x000fea0003800000 */
.L_x_8811:
        /* <DEDUP_REMOVED lines=22> */
.L_x_8793:
        /* <DEDUP_REMOVED lines=20> */
.L_x_8821:
[----:B------:R-:W-:-:S06]  /*b450*/  PRMT R4, RZ, 0x5410, R19 ;  /* 0x00005410ff047816 */ /* 0x000fcc0000000013 */
[----:B------:R-:W0:Y:S02]  /*b460*/  F2I.U64.TRUNC R4, R4 ;  /* 0x0000000400047311 */ /* 0x000e24000020d800 */
[----:B0-----:R0:W-:Y:S01]  /*b470*/  STG.E.64 [R8.64], R4 ;  /* 0x0000000408007986 */ /* 0x0011e2000c101b24 */
[----:B------:R-:W-:Y:S05]  /*b480*/  BRA `(.L_x_8794) ;  /* 0x0000003000007947 */ /* 0x000fea0003800000 */
.L_x_8820:
[----:B------:R-:W-:-:S06]  /*b490*/  PRMT R19, RZ, 0x5410, R19 ;  /* 0x00005410ff137816 */ /* 0x000fcc0000000013 */
[----:B------:R-:W0:Y:S02]  /*b4a0*/  F2I.FTZ.U32.TRUNC.NTZ R19, R19 ;  /* 0x0000001300137305 */ /* 0x000e24000021f000 */
[----:B0-----:R0:W-:Y:S02]  /*b4b0*/  STG.E [R8.64], R19 ;  /* 0x0000001308007986 */ /* 0x0011e4000c101924 */
.L_x_8794:
[----:B------:R-:W-:Y:S02]  /*b4c0*/  IADD3 R23, R23, 0x80, RZ ;  /* 0x0000008017177810 */ /* 0x000fe40007ffe0ff */
.L_x_8755:
[----:B------:R-:W-:Y:S05]  /*b4d0*/  BSYNC B6 ;  /* 0x0000000000067941 */ /* 0x000fea0003800000 */
.L_x_8754:
        /* <DEDUP_REMOVED lines=21> */
.L_x_8825:
[----:B------:R-:W-:-:S06]  /*b630*/  PRMT R5, RZ, 0x5410, R18 ;  /* 0x00005410ff057816 */ /* 0x000fcc0000000012 */
[----:B------:R-:W0:Y:S02]  /*b640*/  F2I.S64.TRUNC R4, R5 ;  /* 0x0000000500047311 */ /* 0x000e24000020d900 */
[----:B0-----:R-:W-:Y:S01]  /*b650*/  STG.E.U8 [R2.64], R4 ;  /* 0x0000000402007986 */ /* 0x001fe2000c101124 */
[----:B------:R-:W-:Y:S05]  /*b660*/  EXIT ;  /* 0x000000000000794d */ /* 0x000fea0003800000 */
.L_x_8824:
        /* <DEDUP_REMOVED lines=10> */
.L_x_8828:
[----:B------:R-:W-:-:S04]  /*b710*/  PRMT R18, RZ, 0x5410, R18 ;  /* 0x00005410ff127816 */ /* 0x000fc80000000012 */
[----:B------:R-:W0:Y:S02]  /*b720*/  F2I.FTZ.TRUNC.NTZ R5, R18 ;  /* 0x0000001200057305 */ /* 0x000e24000021f100 */
[----:B0-----:R-:W-:Y:S01]  /*b730*/  STG.E [R2.64], R5 ;  /* 0x0000000502007986 */ /* 0x001fe2000c101924 */
[----:B------:R-:W-:Y:S05]  /*b740*/  EXIT ;  /* 0x000000000000794d */ /* 0x000fea0003800000 */
.L_x_8827:
[----:B------:R-:W-:-:S04]  /*b750*/  PRMT R18, RZ, 0x5410, R18 ;  /* 0x00005410ff127816 */ /* 0x000fc80000000012 */
[----:B------:R-:W0:Y:S02]  /*b760*/  F2I.FTZ.TRUNC.NTZ R5, R18 ;  /* 0x0000001200057305 */ /* 0x000e24000021f100 */
[----:B0-----:R-:W-:Y:S01]  /*b770*/  STG.E.U16 [R2.64], R5 ;  /* 0x0000000502007986 */ /* 0x001fe2000c101524 */
[----:B------:R-:W-:Y:S05]  /*b780*/  EXIT ;  /* 0x000000000000794d */ /* 0x000fea0003800000 */
.L_x_8823:
        /* <DEDUP_REMOVED lines=9> */
.L_x_8830:
[----:B------:R-:W-:-:S04]  /*b820*/  PRMT R0, RZ, 0x5410, R18 ;  /* 0x00005410ff007816 */ /* 0x000fc80000000012 */
[----:B------:R-:W-:-:S05]  /*b830*/  F2FP.PACK_AB R0, RZ, R0 ;  /* 0x00000000ff00723e */ /* 0x000fca00000000ff */
[----:B------:R-:W-:Y:S01]  /*b840*/  STG.E.U16 [R2.64], R0 ;  /* 0x0000000002007986 */ /* 0x000fe2000c101524 */
[----:B------:R-:W-:Y:S05]  /*b850*/  EXIT ;  /* 0x000000000000794d */ /* 0x000fea0003800000 */
.L_x_8829:
        /* <DEDUP_REMOVED lines=10> */
.L_x_8832:
[----:B------:R-:W-:-:S04]  /*b900*/  PRMT R18, RZ, 0x5410, R18 ;  /* 0x00005410ff127816 */ /* 0x000fc80000000012 */
[----:B------:R-:W-:-:S04]  /*b910*/  F2FP.PACK_AB R5, RZ, R18 ;  /* 0x00000012ff05723e */ /* 0x000fc800000000ff */
[----:B------:R-:W-:-:S05]  /*b920*/  PRMT R5, R5, 0x5410, RZ ;  /* 0x0000541005057816 */ /* 0x000fca00000000ff */
[----:B------:R-:W-:Y:S01]  /*b930*/  STG.E [R2.64], R5 ;  /* 0x0000000502007986 */ /* 0x000fe2000c101924 */
[----:B------:R-:W-:Y:S05]  /*b940*/  EXIT ;  /* 0x000000000000794d */ /* 0x000fea0003800000 */
.L_x_8831:
[----:B------:R-:W-:-:S05]  /*b950*/  PRMT R4, RZ, 0x5410, R18 ;  /* 0x00005410ff047816 */ /* 0x000fca0000000012 */
[----:B------:R-:W-:-:S06]  /*b960*/  FMUL.FTZ R4, R4, 1 ;  /* 0x3f80000004047820 */ /* 0x000fcc0000410000 */
[----:B------:R-:W0:Y:S02]  /*b970*/  F2F.F64.F32 R4, R4 ;  /* 0x0000000400047310 */ /* 0x000e240000201800 */
[----:B0-----:R-:W-:Y:S01]  /*b980*/  STG.E.64 [R2.64], R4 ;  /* 0x0000000402007986 */ /* 0x001fe2000c101b24 */
[----:B------:R-:W-:Y:S05]  /*b990*/  EXIT ;  /* 0x000000000000794d */ /* 0x000fea0003800000 */
.L_x_8822:
        /* <DEDUP_REMOVED lines=13> */
.L_x_8835:
[----:B------:R-:W-:Y:S01]  /*ba70*/  PRMT R18, RZ, 0x5410, R18 ;  /* 0x00005410ff127816 */ /* 0x000fe20000000012 */
[----:B------:R-:W-:-:S04]  /*ba80*/  CS2R R6, SRZ ;  /* 0x0000000000067805 */ /* 0x000fc8000001ff00 */
[----:B------:R-:W-:-:S06]  /*ba90*/  FMUL.FTZ R4, R18, 1 ;  /* 0x3f80000012047820 */ /* 0x000fcc0000410000 */
[----:B------:R-:W0:Y:S02]  /*baa0*/  F2F.F64.F32 R4, R4 ;  /* 0x0000000400047310 */ /* 0x000e240000201800 */
[----:B0-----:R-:W-:Y:S01]  /*bab0*/  STG.E.128 [R2.64], R4 ;  /* 0x0000000402007986 */ /* 0x001fe2000c101d24 */
[----:B------:R-:W-:Y:S05]  /*bac0*/  EXIT ;  /* 0x000000000000794d */ /* 0x000fea0003800000 */
.L_x_8834:
        /* <DEDUP_REMOVED lines=21> */
.L_x_8839:
[----:B------:R-:W-:Y:S05]  /*bc20*/  BSYNC B0 ;  /* 0x0000000000007941 */ /* 0x000fea0003800000 */
.L_x_8838:
[----:B------:R-:W-:-:S05]  /*bc30*/  LOP3.LUT R5, R0, R5, RZ, 0xfc, !PT ;  /* 0x0000000500057212 */ /* 0x000fca00078efcff */
[----:B------:R-:W-:Y:S01]  /*bc40*/  STG.E.U8 [R2.64], R5 ;  /* 0x0000000502007986 */ /* 0x000fe2000c101124 */
[----:B------:R-:W-:Y:S05]  /*bc50*/  EXIT ;  /* 0x000000000000794d */ /* 0x000fea0003800000 */
.L_x_8837:
        /* <DEDUP_REMOVED lines=13> */
.L_x_8841:
[----:B------:R-:W-:Y:S01]  /*bd30*/  IMAD.MOV.U32 R0, RZ, RZ, 0x7f ;  /* 0x0000007fff007424 */ /* 0x000fe200078e00ff */
[----:B------:R-:W-:-:S04]  /*bd40*/  ISETP.GT.U32.AND P0, PT, R4, 0x7f800000, PT ;  /* 0x7f8000000400780c */ /* 0x000fc80003f04070 */
[----:B------:R-:W-:-:S04]  /*bd50*/  SEL R0, R0, 0x7c, P0 ;  /* 0x0000007c00007807 */ /* 0x000fc80000000000 */
.L_x_8842:
[----:B------:R-:W-:Y:S05]  /*bd60*/  BSYNC B0 ;  /* 0x0000000000007941 */ /* 0x000fea0003800000 */
.L_x_8840:
[----:B------:R-:W-:-:S04]  /*bd70*/  LOP3.LUT R4, R5, 0x80000000, RZ, 0xc0, !PT ;  /* 0x8000000005047812 */ /* 0x000fc800078ec0ff */
[----:B------:R-:W-:-:S04]  /*bd80*/  SHF.R.U32.HI R5, RZ, 0x18, R4 ;  /* 0x00000018ff057819 */ /* 0x000fc80000011604 */
[----:B------:R-:W-:-:S05]  /*bd90*/  LOP3.LUT R5, R0, R5, RZ, 0xfc, !PT ;  /* 0x0000000500057212 */ /* 0x000fca00078efcff */
[----:B------:R-:W-:Y:S01]  /*bda0*/  STG.E.U8 [R2.64], R5 ;  /* 0x0000000502007986 */ /* 0x000fe2000c101124 */
[----:B------:R-:W-:Y:S05]  /*bdb0*/  EXIT ;  /* 0x000000000000794d */ /* 0x000fea0003800000 */
.L_x_8836:
[----:B------:R-:W-:Y:S01]  /*bdc0*/  STG.E.U16 [R2.64], R18 ;  /* 0x0000001202007986 */ /* 0x000fe2000c101524 */
[----:B------:R-:W-:Y:S05]  /*bdd0*/  EXIT ;  /* 0x000000000000794d */ /* 0x000fea0003800000 */
.L_x_8833:
        /* <DEDUP_REMOVED lines=12> */
.L_x_8845:
        /* <DEDUP_REMOVED lines=17> */
.L_x_8848:
[----:B------:R-:W-:-:S04]  /*bfb0*/  LOP3.LUT R0, R7, 0x80000000, RZ, 0xc0, !PT ;  /* 0x8000000007007812 */ /* 0x000fc800078ec0ff */
[----:B------:R-:W-:-:S04]  /*bfc0*/  SHF.R.U32.HI R5, RZ, 0x18, R0 ;  /* 0x00000018ff057819 */ /* 0x000fc80000011600 */
[----:B------:R-:W-:-:S04]  /*bfd0*/  LOP3.LUT R4, R4, R5, RZ, 0xfc, !PT ;  /* 0x0000000504047212 */ /* 0x000fc800078efcff */
[----:B------:R-:W-:Y:S02]  /*bfe0*/  PRMT R0, R4, 0x7610, R0 ;  /* 0x0000761004007816 */ /* 0x000fe40000000000 */
.L_x_8847:
[----:B------:R-:W-:Y:S05]  /*bff0*/  BSYNC B0 ;  /* 0x0000000000007941 */ /* 0x000fea0003800000 */
.L_x_8846:
[----:B------:R-:W-:Y:S01]  /*c000*/  STG.E.U8 [R2.64], R0 ;  /* 0x0000000002007986 */ /* 0x000fe2000c101124 */
[----:B------:R-:W-:Y:S05]  /*c010*/  EXIT ;  /* 0x000000000000794d */ /* 0x000fea0003800000 */
.L_x_8844:
        /* <DEDUP_REMOVED lines=17> */
.L_x_8851:
[----:B------:R-:W-:-:S04]  /*c130*/  LOP3.LUT R0, R7, 0x80000000, RZ, 0xc0, !PT ;  /* 0x8000000007007812 */ /* 0x000fc800078ec0ff */
[----:B------:R-:W-:-:S04]  /*c140*/  SHF.R.U32.HI R5, RZ, 0x18, R0 ;  /* 0x00000018ff057819 */ /* 0x000fc80000011600 */
[----:B------:R-:W-:-:S04]  /*c150*/  LOP3.LUT R4, R4, R5, RZ, 0xfc, !PT ;  /* 0x0000000504047212 */ /* 0x000fc800078efcff */
[----:B------:R-:W-:Y:S02]  /*c160*/  PRMT R0, R4, 0x7610, R0 ;  /* 0x0000761004007816 */ /* 0x000fe40000000000 */
.L_x_8850:
[----:B------:R-:W-:Y:S05]  /*c170*/  BSYNC B0 ;  /* 0x0000000000007941 */ /* 0x000fea0003800000 */
.L_x_8849:
[----:B------:R-:W-:Y:S01]  /*c180*/  STG.E.U8 [R2.64], R0 ;  /* 0x0000000002007986 */ /* 0x000fe2000c101124 */
[----:B------:R-:W-:Y:S05]  /*c190*/  EXIT ;  /* 0x000000000000794d */ /* 0x000fea0003800000 */
.L_x_8843:
        /* <DEDUP_REMOVED lines=22> */
.L_x_8826:
        /* <DEDUP_REMOVED lines=20> */
.L_x_8853:
[----:B------:R-:W-:-:S06]  /*c440*/  PRMT R4, RZ, 0x5410, R18 ;  /* 0x00005410ff047816 */ /* 0x000fcc0000000012 */
[----:B------:R-:W0:Y:S02]  /*c450*/  F2I.U64.TRUNC R4, R4 ;  /* 0x0000000400047311 */ /* 0x000e24000020d800 */
[----:B0-----:R-:W-:Y:S01]  /*c460*/  STG.E.64 [R2.64], R4 ;  /* 0x0000000402007986 */ /* 0x001fe2000c101b24 */
[----:B------:R-:W-:Y:S05]  /*c470*/  EXIT ;  /* 0x000000000000794d */ /* 0x000fea0003800000 */
.L_x_8852:
[----:B------:R-:W-:-:S04]  /*c480*/  PRMT R18, RZ, 0x5410, R18 ;  /* 0x00005410ff127816 */ /* 0x000fc80000000012 */
[----:B------:R-:W0:Y:S02]  /*c490*/  F2I.FTZ.U32.TRUNC.NTZ R5, R18 ;  /* 0x0000001200057305 */ /* 0x000e24000021f000 */
[----:B0-----:R-:W-:Y:S01]  /*c4a0*/  STG.E [R2.64], R5 ;  /* 0x0000000502007986 */ /* 0x001fe2000c101924 */
[----:B------:R-:W-:Y:S05]  /*c4b0*/  EXIT ;  /* 0x000000000000794d */ /* 0x000fea0003800000 */
.L_x_8854:
        /* <DEDUP_REMOVED lines=12> */
.L_x_11593:


//--------------------- .text._ZN2at6native18elementwise_kernelILi128ELi4EZNS0_22gpu_kernel_impl_nocastIZNS0_43_GLOBAL__N__7cc8d1ed_10_Dropout_cu_0e96ed3819masked_scale_kernelIbN3c108BFloat16EfEEvRNS_6TensorERKS7_SA_T1_EUlS6_bE_EEvRNS_18TensorIteratorBaseERKT_EUliE_EEviSB_ --------------------------
	.section	.text._ZN2at6native18elementwise_kernelILi128ELi4EZNS0_22gpu_kernel_impl_nocastIZNS0_43_GLOBAL__N__7cc8d1ed_10_Dropout_cu_0e96ed3819masked_scale_kernelIbN3c108BFloat16EfEEvRNS_6TensorERKS7_SA_T1_EUlS6_bE_EEvRNS_18TensorIteratorBaseERKT_EUliE_EEviSB_,"ax",@progbits
	.sectioninfo	@"SHI_REGISTERS=12"
	.align	128
        .global         _ZN2at6native18elementwise_kernelILi128ELi4EZNS0_22gpu_kernel_impl_nocastIZNS0_43_GLOBAL__N__7cc8d1ed_10_Dropout_cu_0e96ed3819masked_scale_kernelIbN3c108BFloat16EfEEvRNS_6TensorERKS7_SA_T1_EUlS6_bE_EEvRNS_18TensorIteratorBaseERKT_EUliE_EEviSB_
        .type           _ZN2at6native18elementwise_kernelILi128ELi4EZNS0_22gpu_kernel_impl_nocastIZNS0_43_GLOBAL__N__7cc8d1ed_10_Dropout_cu_0e96ed3819masked_scale_kernelIbN3c108BFloat16EfEEvRNS_6TensorERKS7_SA_T1_EUlS6_bE_EEvRNS_18TensorIteratorBaseERKT_EUliE_EEviSB_,@function
        .size           _ZN2at6native18elementwise_kernelILi128ELi4EZNS0_22gpu_kernel_impl_nocastIZNS0_43_GLOBAL__N__7cc8d1ed_10_Dropout_cu_0e96ed3819masked_scale_kernelIbN3c108BFloat16EfEEvRNS_6TensorERKS7_SA_T1_EUlS6_bE_EEvRNS_18TensorIteratorBaseERKT_EUliE_EEviSB_,(.L_x_11594 - _ZN2at6native18elementwise_kernelILi128ELi4EZNS0_22gpu_kernel_impl_nocastIZNS0_43_GLOBAL__N__7cc8d1ed_10_Dropout_cu_0e96ed3819masked_scale_kernelIbN3c108BFloat16EfEEvRNS_6TensorERKS7_SA_T1_EUlS6_bE_EEvRNS_18TensorIteratorBaseERKT_EUliE_EEviSB_)
        .other          _ZN2at6native18elementwise_kernelILi128ELi4EZNS0_22gpu_kernel_impl_nocastIZNS0_43_GLOBAL__N__7cc8d1ed_10_Dropout_cu_0e96ed3819masked_scale_kernelIbN3c108BFloat16EfEEvRNS_6TensorERKS7_SA_T1_EUlS6_bE_EEvRNS_18TensorIteratorBaseERKT_EUliE_EEviSB_,@"STO_CUDA_ENTRY STV_DEFAULT"
_ZN2at6native18elementwise_kernelILi128ELi4EZNS0_22gpu_kernel_impl_nocastIZNS0_43_GLOBAL__N__7cc8d1ed_10_Dropout_cu_0e96ed3819masked_scale_kernelIbN3c108BFloat16EfEEvRNS_6TensorERKS7_SA_T1_EUlS6_bE_EEvRNS_18TensorIteratorBaseERKT_EUliE_EEviSB_:
.text._ZN2at6native18elementwise_kernelILi128ELi4EZNS0_22gpu_kernel_impl_nocastIZNS0_43_GLOBAL__N__7cc8d1ed_10_Dropout_cu_0e96ed3819masked_scale_kernelIbN3c108BFloat16EfEEvRNS_6TensorERKS7_SA_T1_EUlS6_bE_EEvRNS_18TensorIteratorBaseERKT_EUliE_EEviSB_:
        /* <DEDUP_REMOVED lines=261> */
.L_x_8857:
[----:B------:R-:W-:-:S04]  /*1050*/  IADD3 R6, P0, R4, c[0x0][0x3d8], RZ ;  /* 0x0000f60004067a10 */ /* 0x000fc80007f1e0ff */
[----:B------:R-:W-:Y:S02]  /*1060*/  IADD3.X R7, RZ, c[0x0][0x3dc], RZ, P0, !PT ;  /* 0x0000f700ff077a10 */ /* 0x000fe400007fe4ff */
[----:B------:R-:W-:-:S03]  /*1070*/  IADD3 R4, P0, R3, c[0x0][0x3d0], RZ ;  /* 0x0000f40003047a10 */ /* 0x000fc60007f1e0ff */
[----:B------:R-:W2:Y:S01]  /*1080*/  LDG.E.U8 R6, [R6.64] ;  /* 0x0000000406067981 */ /* 0x000ea2000c1e1100 */
[----:B------:R-:W-:-:S05]  /*1090*/  IADD3.X R5, RZ, c[0x0][0x3d4], RZ, P0, !PT ;  /* 0x0000f500ff057a10 */ /* 0x000fca00007fe4ff */
[----:B------:R-:W3:Y:S01]  /*10a0*/  LDG.E.U16 R4, [R4.64] ;  /* 0x0000000404047981 */ /* 0x000ee2000c1e1500 */
[----:B------:R-:W-:Y:S02]  /*10b0*/  IADD3 R0, R0, 0x80, RZ ;  /* 0x0000008000007810 */ /* 0x000fe40007ffe0ff */
[----:B--2---:R-:W-:-:S04]  /*10c0*/  ISETP.NE.AND P0, PT, R6, RZ, PT ;  /* 0x000000ff0600720c */ /* 0x004fc80003f05270 */
[----:B------:R-:W-:Y:S02]  /*10d0*/  FSEL R3, RZ, 1, !P0 ;  /* 0x3f800000ff037808 */ /* 0x000fe40004000000 */
[----:B---3--:R-:W-:Y:S02]  /*10e0*/  PRMT R4, RZ, 0x5410, R4 ;  /* 0x00005410ff047816 */ /* 0x008fe40000000004 */
[----:B------:R-:W-:-:S03]  /*10f0*/  IADD3 R2, P0, R2, c[0x0][0x3c8], RZ ;  /* 0x0000f20002027a10 */ /* 0x000fc60007f1e0ff */
[----:B------:R-:W-:-:S04]  /*1100*/  FMUL.FTZ R3, R3, R4 ;  /* 0x0000000403037220 */ /* 0x000fc80000410000 */
[----:B------:R-:W-:-:S05]  /*1110*/  FMUL.FTZ R3, R3, c[0x0][0x3e0] ;  /* 0x0000f80003037a20 */ /* 0x000fca0000410000 */
[----:B------:R-:W-:Y:S02]  /*1120*/  F2FP.BF16.PACK_AB R5, RZ, R3 ;  /* 0x00000003ff05723e */ /* 0x000fe400000010ff */
[----:B------:R-:W-:-:S05]  /*1130*/  IADD3.X R3, RZ, c[0x0][0x3cc], RZ, P0, !PT ;  /* 0x0000f300ff037a10 */ /* 0x000fca00007fe4ff */
[----:B------:R0:W-:Y:S02]  /*1140*/  STG.E.U16 [R2.64], R5 ;  /* 0x0000000502007986 */ /* 0x0001e4000c101504 */
.L_x_8856:
[----:B------:R-:W-:Y:S05]  /*1150*/  BSYNC B0 ;  /* 0x0000000000007941 */ /* 0x000fea0003800000 */
.L_x_8855:
        /* <DEDUP_REMOVED lines=256> */
.L_x_8860:
        /* <DEDUP_REMOVED lines=271> */
.L_x_8861:
        /* <DEDUP_REMOVED lines=16> */
.L_x_8859:
[----:B------:R-:W-:Y:S05]  /*3350*/  BSYNC B0 ;  /* 0x0000000000007941 */ /* 0x000fea0003800000 */
.L_x_8858:
        /* <DEDUP_REMOVED lines=255> */
.L_x_8862:
[----:B------:R-:W-:-:S04]  /*4350*/  IADD3 R6, P0, R4, c[0x0][0x3d8], RZ ;  /* 0x0000f60004067a10 */ /* 0x000fc80007f1e0ff */
[----:B------:R-:W-:Y:S02]  /*4360*/  IADD3.X R7, RZ, c[0x0][0x3dc], RZ, P0, !PT ;  /* 0x0000f700ff077a10 */ /* 0x000fe400007fe4ff */
[----:B------:R-:W-:-:S03]  /*4370*/  IADD3 R4, P0, R3, c[0x0][0x3d0], RZ ;  /* 0x0000f40003047a10 */ /* 0x000fc60007f1e0ff */
[----:B------:R-:W2:Y:S01]  /*4380*/  LDG.E.U8 R6, [R6.64] ;  /* 0x0000000406067981 */ /* 0x000ea2000c1e1100 */
[----:B------:R-:W-:-:S05]  /*4390*/  IADD3.X R5, RZ, c[0x0][0x3d4], RZ, P0, !PT ;  /* 0x0000f500ff057a10 */ /* 0x000fca00007fe4ff */
[----:B------:R-:W3:Y:S01]  /*43a0*/  LDG.E.U16 R4, [R4.64] ;  /* 0x0000000404047981 */ /* 0x000ee2000c1e1500 */
[----:B--2---:R-:W-:-:S04]  /*43b0*/  ISETP.NE.AND P0, PT, R6, RZ, PT ;  /* 0x000000ff0600720c */ /* 0x004fc80003f05270 */
[----:B------:R-:W-:Y:S02]  /*43c0*/  FSEL R0, RZ, 1, !P0 ;  /* 0x3f800000ff007808 */ /* 0x000fe40004000000 */
[----:B---3--:R-:W-:Y:S02]  /*43d0*/  PRMT R3, RZ, 0x5410, R4 ;  /* 0x00005410ff037816 */ /* 0x008fe40000000004 */
[----:B------:R-:W-:-:S03]  /*43e0*/  IADD3 R2, P0, R2, c[0x0][0x3c8], RZ ;  /* 0x0000f20002027a10 */ /* 0x000fc60007f1e0ff */
[----:B------:R-:W-:Y:S01]  /*43f0*/  FMUL.FTZ R0, R0, R3 ;  /* 0x0000000300007220 */ /* 0x000fe20000410000 */
[----:B------:R-:W-:-:S03]  /*4400*/  IADD3.X R3, RZ, c[0x0][0x3cc], RZ, P0, !PT ;  /* 0x0000f300ff037a10 */ /* 0x000fc600007fe4ff */
[----:B------:R-:W-:-:S05]  /*4410*/  FMUL.FTZ R0, R0, c[0x0][0x3e0] ;  /* 0x0000f80000007a20 */ /* 0x000fca0000410000 */
[----:B------:R-:W-:-:S05]  /*4420*/  F2FP.BF16.PACK_AB R0, RZ, R0 ;  /* 0x00000000ff00723e */ /* 0x000fca00000010ff */
[----:B------:R-:W-:Y:S01]  /*4430*/  STG.E.U16 [R2.64], R0 ;  /* 0x0000000002007986 */ /* 0x000fe2000c101504 */
[----:B------:R-:W-:Y:S05]  /*4440*/  EXIT ;  /* 0x000000000000794d */ /* 0x000fea0003800000 */
.L_x_8863:
        /* <DEDUP_REMOVED lines=11> */
.L_x_11594:


//--------------------- .text._ZN2at6native27unrolled_elementwise_kernelIZNS0_43_GLOBAL__N__7cc8d1ed_10_Dropout_cu_0e96ed3819masked_scale_kernelIbN3c108BFloat16EfEEvRNS_6TensorERKS6_S9_T1_EUlS5_bE_St5arrayIPcLm3EELi4E23TrivialOffsetCalculatorILi2EjESF_ILi1EjENS0_6memory15LoadWithoutCastENSI_16StoreWithoutCastEEEviT_T0_T2_T3_T4_T5_ --------------------------
	.section	.text._ZN2at6native27unrolled_elementwise_kernelIZNS0_43_GLOBAL__N__7cc8d1ed_10_Dropout_cu_0e96ed3819masked_scale_kernelIbN3c108BFloat16EfEEvRNS_6TensorERKS6_S9_T1_EUlS5_bE_St5arrayIPcLm3EELi4E23TrivialOffsetCalculatorILi2EjESF_ILi1EjENS0_6memory15LoadWithoutCastENSI_16StoreWithoutCastEEEviT_T0_T2_T3_T4_T5_,"ax",@progbits
	.sectioninfo	@"SHI_REGISTERS=26"
	.align	128
        .global         _ZN2at6native27unrolled_elementwise_kernelIZNS0_43_GLOBAL__N__7cc8d1ed_10_Dropout_cu_0e96ed3819masked_scale_kernelIbN3c108BFloat16EfEEvRNS_6TensorERKS6_S9_T1_EUlS5_bE_St5arrayIPcLm3EELi4E23TrivialOffsetCalculatorILi2EjESF_ILi1EjENS0_6memory15LoadWithoutCastENSI_16StoreWithoutCastEEEviT_T0_T2_T3_T4_T5_
        .type           _ZN2at6native27unrolled_elementwise_kernelIZNS0_43_GLOBAL__N__7cc8d1ed_10_Dropout_cu_0e96ed3819masked_scale_kernelIbN3c108BFloat16EfEEvRNS_6TensorERKS6_S9_T1_EUlS5_bE_St5arrayIPcLm3EELi4E23TrivialOffsetCalculatorILi2EjESF_ILi1EjENS0_6memory15LoadWithoutCastENSI_16StoreWithoutCastEEEviT_T0_T2_T3_T4_T5_,@function
        .size           _ZN2at6native27unrolled_elementwise_kernelIZNS0_43_GLOBAL__N__7cc8d1ed_10_Dropout_cu_0e96ed3819masked_scale_kernelIbN3c108BFloat16EfEEvRNS_6TensorERKS6_S9_T1_EUlS5_bE_St5arrayIPcLm3EELi4E23TrivialOffsetCalculatorILi2EjESF_ILi1EjENS0_6memory15LoadWithoutCastENSI_16StoreWithoutCastEEEviT_T0_T2_T3_T4_T5_,(.L_x_11595 - _ZN2at6native27unrolled_elementwise_kernelIZNS0_43_GLOBAL__N__7cc8d1ed_10_Dropout_cu_0e96ed3819masked_scale_kernelIbN3c108BFloat16EfEEvRNS_6TensorERKS6_S9_T1_EUlS5_bE_St5arrayIPcLm3EELi4E23TrivialOffsetCalculatorILi2EjESF_ILi1EjENS0_6memory15LoadWithoutCastENSI_16StoreWithoutCastEEEviT_T0_T2_T3_T4_T5_)
        .other          _ZN2at6native27unrolled_elementwise_kernelIZNS0_43_GLOBAL__N__7cc8d1ed_10_Dropout_cu_0e96ed3819masked_scale_kernelIbN3c108BFloat16EfEEvRNS_6TensorERKS6_S9_T1_EUlS5_bE_St5arrayIPcLm3EELi4E23TrivialOffsetCalculatorILi2EjESF_ILi1EjENS0_6memory15LoadWithoutCastENSI_16StoreWithoutCastEEEviT_T0_T2_T3_T4_T5_,@"STO_CUDA_ENTRY STV_DEFAULT"
_ZN2at6native27unrolled_elementwise_kernelIZNS0_43_GLOBAL__N__7cc8d1ed_10_Dropout_cu_0e96ed3819masked_scale_kernelIbN3c108BFloat16EfEEvRNS_6TensorERKS6_S9_T1_EUlS5_bE_St5arrayIPcLm3EELi4E23TrivialOffsetCalculatorILi2EjESF_ILi1EjENS0_6memory15LoadWithoutCastENSI_16StoreWithoutCastEEEviT_T0_T2_T3_T4_T5_:
.text._ZN2at6native27unrolled_elementwise_kernelIZNS0_43_GLOBAL__N__7cc8d1ed_10_Dropout_cu_0e96ed3819masked_scale_kernelIbN3c108BFloat16EfEEvRNS_6TensorERKS6_S9_T1_EUlS5_bE_St5arrayIPcLm3EELi4E23TrivialOffsetCalculatorILi2EjESF_ILi1EjENS0_6memory15LoadWithoutCastENSI_16StoreWithoutCastEEEviT_T0_T2_T3_T4_T5_:
        /* <DEDUP_REMOVED lines=11> */
[----:B------:R-:W-:Y:S01]  /*00b0*/  @!P0 IADD3 R8, P2, R12, c[0x0][0x188], RZ ;  /* 0x000062000c088a10 */ /* 0x000fe20007f5e0ff */
[----:B------:R-:W-:-:S04]  /*00c0*/  @!P0 IMAD.MOV.U32 R13, RZ, RZ, 0x2 ;  /* 0x00000002ff0d8424 */ /* 0x000fc800078e00ff */
[----:B------:R-:W-:-:S06]  /*00d0*/  @!P0 IMAD.X R9, RZ, RZ, c[0x0][0x18c], P2 ;  /* 0x00006300ff098624 */ /* 0x000fcc00010e06ff */
[----:B------:R-:W-:Y:S01]  /*00e0*/  @!P5 IMAD R16, R0, 0x200, R15 ;  /* 0x000002000010d824 */ /* 0x000fe200078e020f */
[----:B------:R-:W-:Y:S01]  /*00f0*/  @!P5 IADD3 R15, R15, 0x80, RZ ;  /* 0x000000800f0fd810 */ /* 0x000fe20007ffe0ff */
[----:B------:R-:W-:Y:S01]  /*0100*/  @!P5 IMAD.MOV.U32 R17, RZ, RZ, 0x2 ;  /* 0x00000002ff11d424 */ /* 0x000fe200078e00ff */
[----:B------:R-:W-:Y:S01]  /*0110*/  PRMT R5, RZ, 0x7610, R5 ;  /* 0x00007610ff057816 */ /* 0x000fe20000000005 */
[----:B------:R-:W-:Y:S01]  /*0120*/  @!P0 IMAD.WIDE.U32 R12, R12, R13, c[0x0][0x180] ;  /* 0x000060000c0c8625 */ /* 0x000fe200078e000d */
[----:B------:R-:W-:Y:S01]  /*0130*/  ISETP.GE.AND P1, PT, R15, R2, PT ;  /* 0x000000020f00720c */ /* 0x000fe20003f26270 */
[----:B------:R0:W2:Y:S01]  /*0140*/  @!P0 LDG.E.U8 R9, [R8.64] ;  /* 0x0000000408098981 */ /* 0x0000a2000c1e1100 */
[----:B------:R-:W-:Y:S02]  /*0150*/  @!P5 IADD3 R10, P3, R16, c[0x0][0x188], RZ ;  /* 0x00006200100ada10 */ /* 0x000fe40007f7e0ff */
[----:B------:R-:W-:Y:S01]  /*0160*/  PRMT R4, RZ, 0x7610, R4 ;  /* 0x00007610ff047816 */ /* 0x000fe20000000004 */
[----:B------:R1:W3:Y:S02]  /*0170*/  @!P0 LDG.E.U16 R5, [R12.64] ;  /* 0x000000040c058981 */ /* 0x0002e4000c1e1500 */
[----:B------:R-:W-:-:S06]  /*0180*/  @!P5 IMAD.X R11, RZ, RZ, c[0x0][0x18c], P3 ;  /* 0x00006300ff0bd624 */ /* 0x000fcc00018e06ff */
[----:B------:R-:W-:Y:S01]  /*0190*/  @!P1 IMAD R22, R0, 0x200, R15 ;  /* 0x0000020000169824 */ /* 0x000fe200078e020f */
[----:B------:R4:W5:Y:S01]  /*01a0*/  @!P5 LDG.E.U8 R11, [R10.64] ;  /* 0x000000040a0bd981 */ /* 0x000962000c1e1100 */
[----:B------:R-:W-:-:S03]  /*01b0*/  @!P1 IADD3 R15, R15, 0x80, RZ ;  /* 0x000000800f0f9810 */ /* 0x000fc60007ffe0ff */
[----:B------:R-:W-:-:S05]  /*01c0*/  @!P1 IADD3 R6, P3, R22, c[0x0][0x188], RZ ;  /* 0x0000620016069a10 */ /* 0x000fca0007f7e0ff */
[----:B------:R-:W-:Y:S02]  /*01d0*/  @!P1 IMAD.X R7, RZ, RZ, c[0x0][0x18c], P3 ;  /* 0x00006300ff079624 */ /* 0x000fe400018e06ff */
[----:B------:R-:W-:-:S03]  /*01e0*/  @!P5 IMAD.WIDE.U32 R16, R16, R17, c[0x0][0x180] ;  /* 0x000060001010d625 */ /* 0x000fc600078e0011 */
[----:B------:R1:W3:Y:S01]  /*01f0*/  @!P1 LDG.E.U8 R14, [R6.64] ;  /* 0x00000004060e9981 */ /* 0x0002e2000c1e1100 */
[----:B------:R-:W-:-:S03]  /*0200*/  ISETP.GE.AND P2, PT, R15, R2, PT ;  /* 0x000000020f00720c */ /* 0x000fc60003f46270 */
[----:B------:R1:W3:Y:S01]  /*0210*/  @!P5 LDG.E.U16 R4, [R16.64] ;  /* 0x000000041004d981 */ /* 0x0002e2000c1e1500 */
[----:B------:R-:W-:Y:S01]  /*0220*/  @!P1 IMAD.MOV.U32 R23, RZ, RZ, 0x2 ;  /* 0x00000002ff179424 */ /* 0x000fe200078e00ff */
[----:B0-----:R-:W-:-:S03]  /*0230*/  PRMT R8, RZ, 0x7610, R8 ;  /* 0x00007610ff087816 */ /* 0x001fc60000000008 */
[----:B------:R-:W-:-:S05]  /*0240*/  @!P1 IMAD.WIDE.U32 R22, R22, R23, c[0x0][0x180] ;  /* 0x0000600016169625 */ /* 0x000fca00078e0017 */
[----:B------:R-:W-:Y:S01]  /*0250*/  @!P2 IMAD R20, R0, 0x200, R15 ;  /* 0x000002000014a824 */ /* 0x000fe200078e020f */
[----:B------:R-:W3:Y:S04]  /*0260*/  @!P1 LDG.E.U16 R8, [R22.64] ;  /* 0x0000000416089981 */ /* 0x000ee8000c1e1500 */
[----:B------:R-:W-:Y:S02]  /*0270*/  @!P2 IADD3 R18, P3, R20, c[0x0][0x188], RZ ;  /* 0x000062001412aa10 */ /* 0x000fe40007f7e0ff */
[----:B------:R-:W-:-:S03]  /*0280*/  @!P2 MOV R21, 0x2 ;  /* 0x000000020015a802 */ /* 0x000fc60000000f00 */
[----:B------:R-:W-:Y:S01]  /*0290*/  @!P2 IMAD.X R19, RZ, RZ, c[0x0][0x18c], P3 ;  /* 0x00006300ff13a624 */ /* 0x000fe200018e06ff */
[----:B-1----:R-:W-:Y:S01]  /*02a0*/  PRMT R6, RZ, 0x7610, R6 ;  /* 0x00007610ff067816 */ /* 0x002fe20000000006 */
[----:B------:R-:W-:-:S03]  /*02b0*/  @!P2 IMAD.WIDE.U32 R20, R20, R21, c[0x0][0x180] ;  /* 0x000060001414a625 */ /* 0x000fc600078e0015 */
[----:B----4-:R-:W4:Y:S04]  /*02c0*/  @!P2 LDG.E.U8 R10, [R18.64] ;  /* 0x00000004120aa981 */ /* 0x010f28000c1e1100 */
[----:B------:R-:W4:Y:S01]  /*02d0*/  @!P2 LDG.E.U16 R6, [R20.64] ;  /* 0x000000041406a981 */ /* 0x000f22000c1e1500 */
[----:B------:R-:W-:-:S05]  /*02e0*/  IMAD.MOV.U32 R7, RZ, RZ, R3 ;  /* 0x000000ffff077224 */ /* 0x000fca00078e0003 */
[----:B------:R-:W-:-:S04]  /*02f0*/  IADD3 R17, R7, 0x80, RZ ;  /* 0x0000008007117810 */ /* 0x000fc80007ffe0ff */
[----:B------:R-:W-:Y:S02]  /*0300*/  ISETP.GE.AND P3, PT, R17, R2, PT ;  /* 0x000000021100720c */ /* 0x000fe40003f66270 */
[C---:B------:R-:W-:Y:S02]  /*0310*/  IADD3 R13, R7.reuse, 0x100, RZ ;  /* 0x00000100070d7810 */ /* 0x040fe40007ffe0ff */
[----:B------:R-:W-:Y:S01]  /*0320*/  IADD3 R15, R7, 0x180, RZ ;  /* 0x00000180070f7810 */ /* 0x000fe20007ffe0ff */
[----:B------:R-:W-:Y:S02]  /*0330*/  @!P0 IMAD.MOV.U32 R7, RZ, RZ, R17 ;  /* 0x000000ffff078224 */ /* 0x000fe400078e0011 */
[----:B------:R-:W-:Y:S01]  /*0340*/  IMAD.MOV.U32 R12, RZ, RZ, RZ ;  /* 0x000000ffff0c7224 */ /* 0x000fe200078e00ff */
[----:B------:R-:W-:Y:S01]  /*0350*/  BSSY B0, `(.L_x_8864) ;  /* 0x000002d000007945 */ /* 0x000fe20003800000 */
[----:B--2---:R-:W-:Y:S01]  /*0360*/  @!P0 ISETP.NE.AND P4, PT, R9, RZ, PT ;  /* 0x000000ff0900820c */ /* 0x004fe20003f85270 */
[----:B------:R-:W-:Y:S01]  /*0370*/  IMAD.MOV.U32 R9, RZ, RZ, RZ ;  /* 0x000000ffff097224 */ /* 0x000fe200078e00ff */
[----:B-----5:R-:W-:Y:S01]  /*0380*/  @!P5 ISETP.NE.AND P6, PT, R11, RZ, PT ;  /* 0x000000ff0b00d20c */ /* 0x020fe20003fc5270 */
[----:B------:R-:W-:Y:S01]  /*0390*/  IMAD.MOV.U32 R11, RZ, RZ, RZ ;  /* 0x000000ffff0b7224 */ /* 0x000fe200078e00ff */
[----:B------:R-:W-:-:S02]  /*03a0*/  @!P0 FSEL R11, RZ, 1, !P4 ;  /* 0x3f800000ff0b8808 */ /* 0x000fc40006000000 */
[----:B------:R-:W-:Y:S02]  /*03b0*/  @!P5 FSEL R9, RZ, 1, !P6 ;  /* 0x3f800000ff09d808 */ /* 0x000fe40007000000 */
[----:B---3--:R-:W-:Y:S02]  /*03c0*/  @!P1 ISETP.NE.AND P6, PT, R14, RZ, PT ;  /* 0x000000ff0e00920c */ /* 0x008fe40003fc5270 */
[----:B------:R-:W-:Y:S02]  /*03d0*/  @!P0 PRMT R14, RZ, 0x5410, R5 ;  /* 0x00005410ff0e8816 */ /* 0x000fe40000000005 */
[----:B------:R-:W-:-:S03]  /*03e0*/  @!P3 PRMT R4, RZ, 0x5410, R4 ;  /* 0x00005410ff04b816 */ /* 0x000fc60000000004 */
[----:B------:R-:W-:Y:S01]  /*03f0*/  @!P0 FMUL.FTZ R11, R14, R11 ;  /* 0x0000000b0e0b8220 */ /* 0x000fe20000410000 */
[----:B------:R-:W-:Y:S01]  /*0400*/  ISETP.GE.AND P4, PT, R13, R2, PT ;  /* 0x000000020d00720c */ /* 0x000fe20003f86270 */
[----:B------:R-:W-:Y:S02]  /*0410*/  @!P3 FMUL.FTZ R9, R4, R9 ;  /* 0x000000090409b220 */ /* 0x000fe40000410000 */
[----:B------:R-:W-:Y:S02]  /*0420*/  @!P0 FMUL.FTZ R11, R11, c[0x0][0x168] ;  /* 0x00005a000b0b8a20 */ /* 0x000fe40000410000 */
[----:B------:R-:W-:Y:S02]  /*0430*/  @!P0 IMAD R4, R0, 0x200, R3 ;  /* 0x0000020000048824 */ /* 0x000fe400078e0203 */
[----:B------:R-:W-:Y:S01]  /*0440*/  @!P0 IMAD.MOV.U32 R5, RZ, RZ, 0x2 ;  /* 0x00000002ff058424 */ /* 0x000fe200078e00ff */
[----:B------:R-:W-:-:S03]  /*0450*/  @!P0 F2FP.BF16.PACK_AB R11, RZ, R11 ;  /* 0x0000000bff0b823e */ /* 0x000fc600000010ff */
[----:B------:R-:W-:Y:S01]  /*0460*/  @!P0 IMAD.WIDE.U32 R4, R4, R5, c[0x0][0x178] ;  /* 0x00005e0004048625 */ /* 0x000fe200078e0005 */
[----:B------:R-:W-:-:S04]  /*0470*/  ISETP.GE.AND P5, PT, R15, R2, PT ;  /* 0x000000020f00720c */ /* 0x000fc80003fa6270 */
[----:B------:R0:W-:Y:S01]  /*0480*/  @!P0 STG.E.U16 [R4.64], R11 ;  /* 0x0000000b04008986 */ /* 0x0001e2000c101504 */
[----:B------:R-:W-:Y:S02]  /*0490*/  @!P1 FSEL R12, RZ, 1, !P6 ;  /* 0x3f800000ff0c9808 */ /* 0x000fe40007000000 */
[----:B------:R-:W-:Y:S02]  /*04a0*/  @!P4 PRMT R3, RZ, 0x5410, R8 ;  /* 0x00005410ff03c816 */ /* 0x000fe40000000008 */
[----:B------:R-:W-:-:S03]  /*04b0*/  ISETP.GE.AND P6, PT, R7, R2, PT ;  /* 0x000000020700720c */ /* 0x000fc60003fc6270 */
[----:B------:R-:W-:Y:S01]  /*04c0*/  @!P4 FMUL.FTZ R12, R3, R12 ;  /* 0x0000000c030cc220 */ /* 0x000fe20000410000 */
[----:B------:R-:W-:Y:S01]  /*04d0*/  HFMA2.MMA R3, -RZ, RZ, 0, 0 ;  /* 0x00000000ff037435 */ /* 0x000fe200000001ff */
[----:B----4-:R-:W-:Y:S01]  /*04e0*/  @!P2 ISETP.NE.AND P1, PT, R10, RZ, PT ;  /* 0x000000ff0a00a20c */ /* 0x010fe20003f25270 */
[----:B------:R-:W-:Y:S01]  /*04f0*/  @!P3 FMUL.FTZ R9, R9, c[0x0][0x168] ;  /* 0x00005a000909ba20 */ /* 0x000fe20000410000 */
[----:B------:R-:W-:Y:S01]  /*0500*/  @!P5 PRMT R6, RZ, 0x5410, R6 ;  /* 0x00005410ff06d816 */ /* 0x000fe20000000006 */
[----:B------:R-:W-:Y:S02]  /*0510*/  @!P4 FMUL.FTZ R12, R12, c[0x0][0x168] ;  /* 0x00005a000c0cca20 */ /* 0x000fe40000410000 */
[----:B------:R-:W-:Y:S02]  /*0520*/  @!P2 FSEL R3, RZ, 1, !P1 ;  /* 0x3f800000ff03a808 */ /* 0x000fe40004800000 */
[----:B------:R-:W-:Y:S02]  /*0530*/  @!P3 F2FP.BF16.PACK_AB R9, RZ, R9 ;  /* 0x00000009ff09b23e */ /* 0x000fe400000010ff */
[----:B------:R-:W-:Y:S01]  /*0540*/  @!P4 F2FP.BF16.PACK_AB R12, RZ, R12 ;  /* 0x0000000cff0cc23e */ /* 0x000fe200000010ff */
[----:B------:R-:W-:Y:S01]  /*0550*/  @!P5 FMUL.FTZ R3, R6, R3 ;  /* 0x000000030603d220 */ /* 0x000fe20000410000 */
[----:B------:R-:W-:Y:S05]  /*0560*/  @P6 BRA `(.L_x_8865) ;  /* 0x000000b000006947 */ /* 0x000fea0003800000 */
[----:B0-----:R-:W-:Y:S01]  /*0570*/  IMAD R4, R0, 0x200, R7 ;  /* 0x0000020000047824 */ /* 0x001fe200078e0207 */
[----:B------:R-:W-:Y:S01]  /*0580*/  IADD3 R7, R7, 0x80, RZ ;  /* 0x0000008007077810 */ /* 0x000fe20007ffe0ff */
[----:B------:R-:W-:Y:S01]  /*0590*/  IMAD.MOV.U32 R11, RZ, RZ, 0x2 ;  /* 0x00000002ff0b7424 */ /* 0x000fe200078e00ff */
[----:B------:R-:W-:-:S02]  /*05a0*/  PRMT R6, R9, 0x7610, R6 ;  /* 0x0000761009067816 */ /* 0x000fc40000000006 */
[----:B------:R-:W-:Y:S01]  /*05b0*/  ISETP.GE.AND P0, PT, R7, R2, PT ;  /* 0x000000020700720c */ /* 0x000fe20003f06270 */
[----:B------:R-:W-:-:S05]  /*05c0*/  IMAD.WIDE.U32 R4, R4, R11, c[0x0][0x178] ;  /* 0x00005e0004047625 */ /* 0x000fca00078e000b */
[----:B------:R0:W-:Y:S07]  /*05d0*/  STG.E.U16 [R4.64], R6 ;  /* 0x0000000604007986 */ /* 0x0001ee000c101504 */
[----:B------:R-:W-:Y:S01]  /*05e0*/  @!P0 IMAD R8, R0, 0x200, R7 ;  /* 0x0000020000088824 */ /* 0x000fe200078e0207 */
[----:B------:R-:W-:-:S03]  /*05f0*/  @!P0 IADD3 R7, R7, 0x80, RZ ;  /* 0x0000008007078810 */ /* 0x000fc60007ffe0ff */
[----:B------:R-:W-:-:S05]  /*0600*/  @!P0 IMAD.WIDE.U32 R8, R8, R11, c[0x0][0x178] ;  /* 0x00005e0008088625 */ /* 0x000fca00078e000b */
[----:B------:R0:W-:Y:S02]  /*0610*/  @!P0 STG.E.U16 [R8.64], R12 ;  /* 0x0000000c08008986 */ /* 0x0001e4000c101504 */
.L_x_8865:
[----:B0-----:R-:W-:Y:S05]  /*0620*/  BSYNC B0 ;  /* 0x0000000000007941 */ /* 0x001fea0003800000 */
.L_x_8864:
[----:B------:R-:W-:Y:S01]  /*0630*/  ISETP.GE.AND P0, PT, R7, R2, PT ;  /* 0x000000020700720c */ /* 0x000fe20003f06270 */
[----:B------:R-:W-:-:S05]  /*0640*/  @!P5 FMUL.FTZ R3, R3, c[0x0][0x168] ;  /* 0x00005a000303da20 */ /* 0x000fca0000410000 */
[----:B------:R-:W-:-:S07]  /*0650*/  @!P5 F2FP.BF16.PACK_AB R3, RZ, R3 ;  /* 0x00000003ff03d23e */ /* 0x000fce00000010ff */
[----:B------:R-:W-:Y:S05]  /*0660*/  @P0 EXIT ;  /* 0x000000000000094d */ /* 0x000fea0003800000 */
[----:B------:R-:W-:Y:S01]  /*0670*/  IMAD R2, R0, 0x200, R7 ;  /* 0x0000020000027824 */ /* 0x000fe200078e0207 */
[----:B------:R-:W-:Y:S01]  /*0680*/  PRMT R0, R3, 0x7610, R0 ;  /* 0x0000761003007816 */ /* 0x000fe20000000000 */
[----:B------:R-:W-:-:S04]  /*0690*/  IMAD.MOV.U32 R5, RZ, RZ, 0x2 ;  /* 0x00000002ff057424 */ /* 0x000fc800078e00ff */
[----:B------:R-:W-:-:S05]  /*06a0*/  IMAD.WIDE.U32 R2, R2, R5, c[0x0][0x178] ;  /* 0x00005e0002027625 */ /* 0x000fca00078e0005 */
[----:B------:R-:W-:Y:S01]  /*06b0*/  STG.E.U16 [R2.64], R0 ;  /* 0x0000000002007986 */ /* 0x000fe2000c101504 */
[----:B------:R-:W-:Y:S05]  /*06c0*/  EXIT ;  /* 0x000000000000794d */ /* 0x000fea0003800000 */
.L_x_8866:
        /* <DEDUP_REMOVED lines=11> */
.L_x_11595:


//--------------------- .text._ZN2at6native29vectorized_elementwise_kernelILi2EZNS0_43_GLOBAL__N__7cc8d1ed_10_Dropout_cu_0e96ed3819masked_scale_kernelIbN3c108BFloat16EfEEvRNS_6TensorERKS6_S9_T1_EUlS5_bE_St5arrayIPcLm3EEEEviT0_SA_ --------------------------
	.section	.text._ZN2at6native29vectorized_elementwise_kernelILi2EZNS0_43_GLOBAL__N__7cc8d1ed_10_Dropout_cu_0e96ed3819masked_scale_kernelIbN3c108BFloat16EfEEvRNS_6TensorERKS6_S9_T1_EUlS5_bE_St5arrayIPcLm3EEEEviT0_SA_,"ax",@progbits
	.sectioninfo	@"SHI_REGISTERS=32"
	.align	128
        .global         _ZN2at6native29vectorized_elementwise_kernelILi2EZNS0_43_GLOBAL__N__7cc8d1ed_10_Dropout_cu_0e96ed3819masked_scale_kernelIbN3c108BFloat16EfEEvRNS_6TensorERKS6_S9_T1_EUlS5_bE_St5arrayIPcLm3EEEEviT0_SA_
        .type           _ZN2at6native29vectorized_elementwise_kernelILi2EZNS0_43_GLOBAL__N__7cc8d1ed_10_Dropout_cu_0e96ed3819masked_scale_kernelIbN3c108BFloat16EfEEvRNS_6TensorERKS6_S9_T1_EUlS5_bE_St5arrayIPcLm3EEEEviT0_SA_,@function
        .size           _ZN2at6native29vectorized_elementwise_kernelILi2EZNS0_43_GLOBAL__N__7cc8d1ed_10_Dropout_cu_0e96ed3819masked_scale_kernelIbN3c108BFloat16EfEEvRNS_6TensorERKS6_S9_T1_EUlS5_bE_St5arrayIPcLm3EEEEviT0_SA_,(.L_x_11596 - _ZN2at6native29vectorized_elementwise_kernelILi2EZNS0_43_GLOBAL__N__7cc8d1ed_10_Dropout_cu_0e96ed3819masked_scale_kernelIbN3c108BFloat16EfEEvRNS_6TensorERKS6_S9_T1_EUlS5_bE_St5arrayIPcLm3EEEEviT0_SA_)
        .other          _ZN2at6native29vectorized_elementwise_kernelILi2EZNS0_43_GLOBAL__N__7cc8d1ed_10_Dropout_cu_0e96ed3819masked_scale_kernelIbN3c108BFloat16EfEEvRNS_6TensorERKS6_S9_T1_EUlS5_bE_St5arrayIPcLm3EEEEviT0_SA_,@"STO_CUDA_ENTRY STV_DEFAULT"
_ZN2at6native29vectorized_elementwise_kernelILi2EZNS0_43_GLOBAL__N__7cc8d1ed_10_Dropout_cu_0e96ed3819masked_scale_kernelIbN3c108BFloat16EfEEvRNS_6TensorERKS6_S9_T1_EUlS5_bE_St5arrayIPcLm3EEEEviT0_SA_:
.text._ZN2at6native29vectorized_elementwise_kernelILi2EZNS0_43_GLOBAL__N__7cc8d1ed_10_Dropout_cu_0e96ed3819masked_scale_kernelIbN3c108BFloat16EfEEvRNS_6TensorERKS6_S9_T1_EUlS5_bE_St5arrayIPcLm3EEEEviT0_SA_:
        /* <DEDUP_REMOVED lines=17> */
[----:B------:R4:W5:Y:S04]  /*0110*/  LDG.E R9, [R6.64+0x200] ;  /* 0x0002000406097981 */ /* 0x000968000c1e1900 */
[----:B------:R0:W5:Y:S04]  /*0120*/  LDG.E.U16 R10, [R12.64+0x200] ;  /* 0x000200040c0a7981 */ /* 0x000168000c1e1500 */
[----:B------:R0:W5:Y:S04]  /*0130*/  LDG.E.U16 R11, [R12.64+0x300] ;  /* 0x000300040c0b7981 */ /* 0x000168000c1e1500 */
[----:B------:R4:W5:Y:S04]  /*0140*/  LDG.E R4, [R6.64+0x400] ;  /* 0x0004000406047981 */ /* 0x000968000c1e1900 */
[----:B------:R4:W5:Y:S01]  /*0150*/  LDG.E R5, [R6.64+0x600] ;  /* 0x0006000406057981 */ /* 0x000962000c1e1900 */
[----:B--2---:R-:W-:-:S02]  /*0160*/  PRMT R8, R14, 0x7770, RZ ;  /* 0x000077700e087816 */ /* 0x004fc400000000ff */
[----:B------:R-:W-:Y:S02]  /*0170*/  PRMT R14, R14, 0x7771, RZ ;  /* 0x000077710e0e7816 */ /* 0x000fe400000000ff */
[----:B------:R-:W-:Y:S02]  /*0180*/  ISETP.NE.AND P0, PT, R8, RZ, PT ;  /* 0x000000ff0800720c */ /* 0x000fe40003f05270 */
[----:B---3--:R-:W-:Y:S02]  /*0190*/  PRMT R8, R16, 0x7770, RZ ;  /* 0x0000777010087816 */ /* 0x008fe400000000ff */
[----:B------:R-:W-:Y:S02]  /*01a0*/  ISETP.NE.AND P1, PT, R14, RZ, PT ;  /* 0x000000ff0e00720c */ /* 0x000fe40003f25270 */
[----:B------:R-:W-:Y:S02]  /*01b0*/  FSEL R14, RZ, 1, !P0 ;  /* 0x3f800000ff0e7808 */ /* 0x000fe40004000000 */
[----:B----4-:R-:W-:-:S02]  /*01c0*/  PRMT R7, RZ, 0x5410, R15 ;  /* 0x00005410ff077816 */ /* 0x010fc4000000000f */
[----:B------:R-:W-:Y:S02]  /*01d0*/  ISETP.NE.AND P0, PT, R8, RZ, PT ;  /* 0x000000ff0800720c */ /* 0x000fe40003f05270 */
[----:B------:R-:W-:Y:S01]  /*01e0*/  PRMT R8, R16, 0x7771, RZ ;  /* 0x0000777110087816 */ /* 0x000fe200000000ff */
[----:B------:R-:W-:Y:S01]  /*01f0*/  FMUL.FTZ R6, R14, R7 ;  /* 0x000000070e067220 */ /* 0x000fe20000410000 */
[----:B0-----:R-:W-:Y:S02]  /*0200*/  FSEL R12, RZ, 1, !P1 ;  /* 0x3f800000ff0c7808 */ /* 0x001fe40004800000 */
[----:B------:R-:W-:Y:S01]  /*0210*/  PRMT R7, RZ, 0x7610, R15 ;  /* 0x00007610ff077816 */ /* 0x000fe2000000000f */
[----:B------:R-:W-:Y:S01]  /*0220*/  FMUL.FTZ R6, R6, c[0x0][0x168] ;  /* 0x00005a0006067a20 */ /* 0x000fe20000410000 */
[----:B------:R-:W-:Y:S02]  /*0230*/  ISETP.NE.AND P1, PT, R8, RZ, PT ;  /* 0x000000ff0800720c */ /* 0x000fe40003f25270 */
[----:B------:R-:W-:Y:S01]  /*0240*/  FSEL R8, RZ, 1, !P0 ;  /* 0x3f800000ff087808 */ /* 0x000fe20004000000 */
[----:B------:R-:W-:Y:S01]  /*0250*/  FMUL.FTZ R7, R12, R7 ;  /* 0x000000070c077220 */ /* 0x000fe20000410000 */
[----:B-----5:R-:W-:-:S02]  /*0260*/  PRMT R13, RZ, 0x5410, R9 ;  /* 0x00005410ff0d7816 */ /* 0x020fc40000000009 */
[----:B------:R-:W-:Y:S01]  /*0270*/  FSEL R12, RZ, 1, !P1 ;  /* 0x3f800000ff0c7808 */ /* 0x000fe20004800000 */
[----:B------:R-:W-:Y:S01]  /*0280*/  FMUL.FTZ R7, R7, c[0x0][0x168] ;  /* 0x00005a0007077a20 */ /* 0x000fe20000410000 */
[----:B------:R-:W-:Y:S01]  /*0290*/  PRMT R9, RZ, 0x7610, R9 ;  /* 0x00007610ff097816 */ /* 0x000fe20000000009 */
[----:B------:R-:W-:Y:S01]  /*02a0*/  FMUL.FTZ R8, R8, R13 ;  /* 0x0000000d08087220 */ /* 0x000fe20000410000 */
[C---:B------:R-:W-:Y:S02]  /*02b0*/  PRMT R13, R10.reuse, 0x7770, RZ ;  /* 0x000077700a0d7816 */ /* 0x040fe400000000ff */
[----:B------:R-:W-:Y:S01]  /*02c0*/  PRMT R10, R10, 0x7771, RZ ;  /* 0x000077710a0a7816 */ /* 0x000fe200000000ff */
[----:B------:R-:W-:Y:S01]  /*02d0*/  FMUL.FTZ R9, R12, R9 ;  /* 0x000000090c097220 */ /* 0x000fe20000410000 */
[C---:B------:R-:W-:Y:S01]  /*02e0*/  PRMT R12, R11.reuse, 0x7770, RZ ;  /* 0x000077700b0c7816 */ /* 0x040fe200000000ff */
[----:B------:R-:W-:Y:S01]  /*02f0*/  FMUL.FTZ R8, R8, c[0x0][0x168] ;  /* 0x00005a0008087a20 */ /* 0x000fe20000410000 */
[----:B------:R-:W-:Y:S01]  /*0300*/  PRMT R11, R11, 0x7771, RZ ;  /* 0x000077710b0b7816 */ /* 0x000fe200000000ff */
[----:B------:R-:W-:Y:S01]  /*0310*/  FMUL.FTZ R9, R9, c[0x0][0x168] ;  /* 0x00005a0009097a20 */ /* 0x000fe20000410000 */
[----:B------:R-:W-:-:S02]  /*0320*/  ISETP.NE.AND P0, PT, R13, RZ, PT ;  /* 0x000000ff0d00720c */ /* 0x000fc40003f05270 */
[----:B------:R-:W-:Y:S02]  /*0330*/  ISETP.NE.AND P1, PT, R10, RZ, PT ;  /* 0x000000ff0a00720c */ /* 0x000fe40003f25270 */
[----:B------:R-:W-:Y:S02]  /*0340*/  ISETP.NE.AND P2, PT, R11, RZ, PT ;  /* 0x000000ff0b00720c */ /* 0x000fe40003f45270 */
[----:B------:R-:W-:Y:S02]  /*0350*/  FSEL R10, RZ, 1, !P0 ;  /* 0x3f800000ff0a7808 */ /* 0x000fe40004000000 */
[--C-:B------:R-:W-:Y:S02]  /*0360*/  PRMT R11, RZ, 0x5410, R4.reuse ;  /* 0x00005410ff0b7816 */ /* 0x100fe40000000004 */
[----:B------:R-:W-:Y:S02]  /*0370*/  ISETP.NE.AND P0, PT, R12, RZ, PT ;  /* 0x000000ff0c00720c */ /* 0x000fe40003f05270 */
[----:B------:R-:W-:Y:S01]  /*0380*/  FSEL R12, RZ, 1, !P1 ;  /* 0x3f800000ff0c7808 */ /* 0x000fe20004800000 */
[----:B------:R-:W-:Y:S01]  /*0390*/  FMUL.FTZ R10, R10, R11 ;  /* 0x0000000b0a0a7220 */ /* 0x000fe20000410000 */
[----:B------:R-:W-:-:S02]  /*03a0*/  PRMT R11, RZ, 0x7610, R4 ;  /* 0x00007610ff0b7816 */ /* 0x000fc40000000004 */
[--C-:B------:R-:W-:Y:S01]  /*03b0*/  PRMT R4, RZ, 0x5410, R5.reuse ;  /* 0x00005410ff047816 */ /* 0x100fe20000000005 */
[----:B------:R-:W-:Y:S01]  /*03c0*/  FMUL.FTZ R10, R10, c[0x0][0x168] ;  /* 0x00005a000a0a7a20 */ /* 0x000fe20000410000 */
[----:B------:R-:W-:Y:S01]  /*03d0*/  FSEL R13, RZ, 1, !P0 ;  /* 0x3f800000ff0d7808 */ /* 0x000fe20004000000 */
[----:B------:R-:W-:Y:S01]  /*03e0*/  FMUL.FTZ R11, R12, R11 ;  /* 0x0000000b0c0b7220 */ /* 0x000fe20000410000 */
[----:B------:R-:W-:Y:S02]  /*03f0*/  FSEL R14, RZ, 1, !P2 ;  /* 0x3f800000ff0e7808 */ /* 0x000fe40005000000 */
[----:B------:R-:W-:Y:S01]  /*0400*/  PRMT R5, RZ, 0x7610, R5 ;  /* 0x00007610ff057816 */ /* 0x000fe20000000005 */
[----:B------:R-:W-:Y:S01]  /*0410*/  FMUL.FTZ R13, R13, R4 ;  /* 0x000000040d0d7220 */ /* 0x000fe20000410000 */
[----:B------:R-:W-:Y:S01]  /*0420*/  F2FP.BF16.PACK_AB R7, R7, R6 ;  /* 0x000000060707723e */ /* 0x000fe200000010ff */
[----:B------:R-:W-:Y:S01]  /*0430*/  FMUL.FTZ R11, R11, c[0x0][0x168] ;  /* 0x00005a000b0b7a20 */ /* 0x000fe20000410000 */
[----:B------:R-:W-:Y:S01]  /*0440*/  F2FP.BF16.PACK_AB R9, R9, R8 ;  /* 0x000000080909723e */ /* 0x000fe200000010ff */
[----:B------:R-:W-:-:S02]  /*0450*/  FMUL.FTZ R14, R14, R5 ;  /* 0x000000050e0e7220 */ /* 0x000fc40000410000 */
[----:B------:R-:W-:Y:S01]  /*0460*/  IMAD.WIDE.U32 R4, R0, R3, c[0x0][0x178] ;  /* 0x00005e0000047625 */ /* 0x000fe200078e0003 */
[----:B------:R-:W-:-:S03]  /*0470*/  F2FP.BF16.PACK_AB R11, R11, R10 ;  /* 0x0000000a0b0b723e */ /* 0x000fc600000010ff */
[----:B------:R-:W-:Y:S02]  /*0480*/  FMUL.FTZ R13, R13, c[0x0][0x168] ;  /* 0x00005a000d0d7a20 */ /* 0x000fe40000410000 */
[----:B------:R-:W-:Y:S02]  /*0490*/  FMUL.FTZ R14, R14, c[0x0][0x168] ;  /* 0x00005a000e0e7a20 */ /* 0x000fe40000410000 */
[----:B------:R-:W-:-:S03]  /*04a0*/  IMAD.WIDE R4, R2, 0x4, R4 ;  /* 0x0000000402047825 */ /* 0x000fc600078e0204 */
[----:B------:R-:W-:Y:S02]  /*04b0*/  F2FP.BF16.PACK_AB R13, R14, R13 ;  /* 0x0000000d0e0d723e */ /* 0x000fe400000010ff */
[----:B------:R-:W-:Y:S04]  /*04c0*/  STG.E [R4.64], R7 ;  /* 0x0000000704007986 */ /* 0x000fe8000c101904 */
[----:B------:R-:W-:Y:S04]  /*04d0*/  STG.E [R4.64+0x200], R9 ;  /* 0x0002000904007986 */ /* 0x000fe8000c101904 */
[----:B------:R-:W-:Y:S04]  /*04e0*/  STG.E [R4.64+0x400], R11 ;  /* 0x0004000b04007986 */ /* 0x000fe8000c101904 */
[----:B------:R-:W-:Y:S01]  /*04f0*/  STG.E [R4.64+0x600], R13 ;  /* 0x0006000d04007986 */ /* 0x000fe2000c101904 */
[----:B------:R-:W-:Y:S05]  /*0500*/  EXIT ;  /* 0x000000000000794d */ /* 0x000fea0003800000 */
.L_x_8867:
[----:B------:R-:W0:Y:S02]  /*0510*/  S2R R3, SR_TID.X ;  /* 0x0000000000037919 */ /* 0x000e240000002100 */
[----:B0-----:R-:W-:Y:S01]  /*0520*/  ISETP.GE.AND P1, PT, R3, R2, PT ;  /* 0x000000020300720c */ /* 0x001fe20003f26270 */
[----:B------:R-:W-:-:S12]  /*0530*/  IMAD.MOV.U32 R19, RZ, RZ, R3 ;  /* 0x000000ffff137224 */ /* 0x000fd800078e0003 */
[----:B------:R-:W-:Y:S01]  /*0540*/  @!P1 IMAD.IADD R24, R0, 0x1, R19 ;  /* 0x0000000100189824 */ /* 0x000fe200078e0213 */
[----:B------:R-:W-:-:S04]  /*0550*/  @!P1 IADD3 R19, R19, 0x80, RZ ;  /* 0x0000008013139810 */ /* 0x000fc80007ffe0ff */
[----:B------:R-:W-:Y:S02]  /*0560*/  ISETP.GE.AND P0, PT, R19, R2, PT ;  /* 0x000000021300720c */ /* 0x000fe40003f06270 */
[----:B------:R-:W-:-:S05]  /*0570*/  @!P1 IADD3 R4, P2, R24, c[0x0][0x188], RZ ;  /* 0x0000620018049a10 */ /* 0x000fca0007f5e0ff */
[----:B------:R-:W-:-:S05]  /*0580*/  @!P1 IMAD.X R5, RZ, RZ, c[0x0][0x18c], P2 ;  /* 0x00006300ff059624 */ /* 0x000fca00010e06ff */
[----:B------:R0:W2:Y:S01]  /*0590*/  @!P1 LDG.E.U8 R4, [R4.64] ;  /* 0x0000000404049981 */ /* 0x0000a2000c1e1100 */
[----:B------:R-:W-:Y:S01]  /*05a0*/  @!P0 IMAD.IADD R26, R0, 0x1, R19 ;  /* 0x00000001001a8824 */ /* 0x000fe200078e0213 */
[----:B------:R-:W-:-:S04]  /*05b0*/  @!P0 IADD3 R19, R19, 0x80, RZ ;  /* 0x0000008013138810 */ /* 0x000fc80007ffe0ff */
[----:B------:R-:W-:Y:S02]  /*05c0*/  ISETP.GE.AND P6, PT, R19, R2, PT ;  /* 0x000000021300720c */ /* 0x000fe40003fc6270 */
[----:B------:R-:W-:-:S05]  /*05d0*/  @!P0 IADD3 R8, P2, R26, c[0x0][0x188], RZ ;  /* 0x000062001a088a10 */ /* 0x000fca0007f5e0ff */
[----:B------:R-:W-:-:S06]  /*05e0*/  @!P0 IMAD.X R9, RZ, RZ, c[0x0][0x18c], P2 ;  /* 0x00006300ff098624 */ /* 0x000fcc00010e06ff */
[----:B------:R-:W-:Y:S01]  /*05f0*/  @!P6 IMAD.IADD R23, R0, 0x1, R19 ;  /* 0x000000010017e824 */ /* 0x000fe200078e0213 */
[----:B------:R1:W3:Y:S04]  /*0600*/  @!P0 LDG.E.U8 R9, [R8.64] ;  /* 0x0000000408098981 */ /* 0x0002e8000c1e1100 */
[----:B------:R-:W-:-:S05]  /*0610*/  @!P6 IADD3 R10, P2, R23, c[0x0][0x188], RZ ;  /* 0x00006200170aea10 */ /* 0x000fca0007f5e0ff */
[----:B------:R-:W-:-:S05]  /*0620*/  @!P6 IMAD.X R11, RZ, RZ, c[0x0][0x18c], P2 ;  /* 0x00006300ff0be624 */ /* 0x000fca00010e06ff */
[----:B------:R-:W4:Y:S01]  /*0630*/  @!P6 LDG.E.U8 R10, [R10.64] ;  /* 0x000000040a0ae981 */ /* 0x000f22000c1e1100 */
[----:B------:R-:W-:-:S04]  /*0640*/  @!P6 IADD3 R19, R19, 0x80, RZ ;  /* 0x000000801313e810 */ /* 0x000fc80007ffe0ff */
[----:B------:R-:W-:-:S13]  /*0650*/  ISETP.GE.AND P5, PT, R19, R2, PT ;  /* 0x000000021300720c */ /* 0x000fda0003fa6270 */
[----:B------:R-:W-:Y:S01]  /*0660*/  @!P5 IMAD.IADD R22, R0, 0x1, R19 ;  /* 0x000000010016d824 */ /* 0x000fe200078e0213 */
[----:B------:R-:W-:-:S04]  /*0670*/  @!P5 IADD3 R19, R19, 0x80, RZ ;  /* 0x000000801313d810 */ /* 0x000fc80007ffe0ff */
[----:B------:R-:W-:Y:S02]  /*0680*/  ISETP.GE.AND P3, PT, R19, R2, PT ;  /* 0x000000021300720c */ /* 0x000fe40003f66270 */
[----:B-1----:R-:W-:-:S11]  /*0690*/  PRMT R8, RZ, 0x7610, R8 ;  /* 0x00007610ff087816 */ /* 0x002fd60000000008 */
[----:B------:R-:W-:Y:S01]  /*06a0*/  @!P3 IMAD.IADD R6, R0, 0x1, R19 ;  /* 0x000000010006b824 */ /* 0x000fe200078e0213 */
[----:B------:R-:W-:-:S04]  /*06b0*/  @!P3 IADD3 R19, R19, 0x80, RZ ;  /* 0x000000801313b810 */ /* 0x000fc80007ffe0ff */
[----:B------:R-:W-:Y:S01]  /*06c0*/  ISETP.GE.AND P2, PT, R19, R2, PT ;  /* 0x000000021300720c */ /* 0x000fe20003f46270 */
[----:B------:R-:W-:Y:S01]  /*06d0*/  @!P0 IMAD.MOV.U32 R27, RZ, RZ, 0x2 ;  /* 0x00000002ff1b8424 */ /* 0x000fe200078e00ff */
[----:B------:R-:W-:Y:S01]  /*06e0*/  PRMT R21, RZ, 0x7610, R21 ;  /* 0x00007610ff157816 */ /* 0x000fe20000000015 */
[----:B------:R-:W-:Y:S02]  /*06f0*/  IMAD.MOV.U32 R7, RZ, RZ, RZ ;  /* 0x000000ffff077224 */ /* 0x000fe400078e00ff */
[----:B------:R-:W-:-:S05]  /*0700*/  @!P0 IMAD.WIDE.U32 R26, R26, R27, c[0x0][0x180] ;  /* 0x000060001a1a8625 */ /* 0x000fca00078e001b */
[----:B------:R1:W5:Y:S03]  /*0710*/  @!P0 LDG.E.U16 R21, [R26.64] ;  /* 0x000000041a158981 */ /* 0x000366000c1e1500 */
[----:B0-----:R-:W-:Y:S01]  /*0720*/  @!P2 IMAD.IADD R5, R0, 0x1, R19 ;  /* 0x000000010005a824 */ /* 0x001fe200078e0213 */
[----:B------:R-:W-:Y:S02]  /*0730*/  @!P2 IADD3 R19, R19, 0x80, RZ ;  /* 0x000000801313a810 */ /* 0x000fe40007ffe0ff */
[----:B------:R-:W-:Y:S02]  /*0740*/  P2R R25, PR, RZ, 0x2 ;  /* 0x00000002ff197803 */ /* 0x000fe40000000000 */
[----:B------:R-:W-:Y:S02]  /*0750*/  PRMT R28, RZ, 0x7610, R28 ;  /* 0x00007610ff1c7816 */ /* 0x000fe4000000001c */
[----:B--2---:R-:W-:-:S04]  /*0760*/  @!P1 ISETP.NE.AND P4, PT, R4, RZ, PT ;  /* 0x000000ff0400920c */ /* 0x004fc80003f85270 */
[----:B------:R-:W-:Y:S02]  /*0770*/  @!P1 SEL R8, RZ, 0x1, !P4 ;  /* 0x00000001ff089807 */ /* 0x000fe40006000000 */
[----:B---3--:R-:W-:-:S04]  /*0780*/  @!P0 ISETP.NE.AND P4, PT, R9, RZ, PT ;  /* 0x000000ff0900820c */ /* 0x008fc80003f85270 */
[----:B------:R-:W-:Y:S01]  /*0790*/  @!P0 FSEL R7, RZ, 1, !P4 ;  /* 0x3f800000ff078808 */ /* 0x000fe20006000000 */
[----:B------:R-:W-:Y:S01]  /*07a0*/  IMAD.MOV.U32 R9, RZ, RZ, RZ ;  /* 0x000000ffff097224 */ /* 0x000fe200078e00ff */
[----:B------:R-:W-:Y:S02]  /*07b0*/  ISETP.GE.AND P0, PT, R19, R2, PT ;  /* 0x000000021300720c */ /* 0x000fe40003f06270 */
[----:B----4-:R-:W-:-:S04]  /*07c0*/  @!P6 ISETP.NE.AND P4, PT, R10, RZ, PT ;  /* 0x000000ff0a00e20c */ /* 0x010fc80003f85270 */
[----:B------:R-:W-:Y:S02]  /*07d0*/  @!P6 FSEL R9, RZ, 1, !P4 ;  /* 0x3f800000ff09e808 */ /* 0x000fe40006000000 */
[----:B------:R-:W-:-:S05]  /*07e0*/  @!P5 IADD3 R16, P4, R22, c[0x0][0x188], RZ ;  /* 0x000062001610da10 */ /* 0x000fca0007f9e0ff */
[----:B------:R-:W-:Y:S01]  /*07f0*/  @!P5 IMAD.X R17, RZ, RZ, c[0x0][0x18c], P4 ;  /* 0x00006300ff11d624 */ /* 0x000fe200020e06ff */
[----:B------:R-:W-:Y:S01]  /*0800*/  @!P3 IADD3 R10, P4, R6, c[0x0][0x188], RZ ;  /* 0x00006200060aba10 */ /* 0x000fe20007f9e0ff */
[----:B------:R-:W-:-:S03]  /*0810*/  @!P0 IMAD.IADD R4, R0, 0x1, R19 ;  /* 0x0000000100048824 */ /* 0x000fc600078e0213 */
[----:B------:R0:W2:Y:S01]  /*0820*/  @!P5 LDG.E.U8 R16, [R16.64] ;  /* 0x000000041010d981 */ /* 0x0000a2000c1e1100 */
[----:B------:R-:W-:Y:S01]  /*0830*/  @!P3 IMAD.X R11, RZ, RZ, c[0x0][0x18c], P4 ;  /* 0x00006300ff0bb624 */ /* 0x000fe200020e06ff */
[----:B------:R-:W-:Y:S02]  /*0840*/  @!P2 IADD3 R12, P4, R5, c[0x0][0x188], RZ ;  /* 0x00006200050caa10 */ /* 0x000fe40007f9e0ff */
[----:B------:R-:W-:Y:S02]  /*0850*/  @!P0 IADD3 R19, R19, 0x80, RZ ;  /* 0x0000008013138810 */ /* 0x000fe40007ffe0ff */
[----:B-1----:R1:W3:Y:S01]  /*0860*/  @!P3 LDG.E.U8 R26, [R10.64] ;  /* 0x000000040a1ab981 */ /* 0x0022e2000c1e1100 */
[----:B------:R-:W-:Y:S01]  /*0870*/  @!P2 IMAD.X R13, RZ, RZ, c[0x0][0x18c], P4 ;  /* 0x00006300ff0da624 */ /* 0x000fe200020e06ff */
[----:B------:R-:W-:-:S04]  /*0880*/  @!P0 IADD3 R14, P4, R4, c[0x0][0x188], RZ ;  /* 0x00006200040e8a10 */ /* 0x000fc80007f9e0ff */
[----:B------:R4:W5:Y:S01]  /*0890*/  @!P2 LDG.E.U8 R12, [R12.64] ;  /* 0x000000040c0ca981 */ /* 0x000962000c1e1100 */
[----:B------:R-:W-:Y:S01]  /*08a0*/  @!P0 IMAD.X R15, RZ, RZ, c[0x0][0x18c], P4 ;  /* 0x00006300ff0f8624 */ /* 0x000fe200020e06ff */
[----:B------:R-:W-:-:S04]  /*08b0*/  ISETP.GE.AND P4, PT, R19, R2, PT ;  /* 0x000000021300720c */ /* 0x000fc80003f86270 */
[----:B------:R0:W5:Y:S09]  /*08c0*/  @!P0 LDG.E.U8 R27, [R14.64] ;  /* 0x000000040e1b8981 */ /* 0x000172000c1e1100 */
[----:B------:R-:W-:-:S05]  /*08d0*/  @!P4 IMAD.IADD R20, R0, 0x1, R19 ;  /* 0x000000010014c824 */ /* 0x000fca00078e0213 */
[----:B------:R-:W-:-:S05]  /*08e0*/  @!P4 IADD3 R18, P1, R20, c[0x0][0x188], RZ ;  /* 0x000062001412ca10 */ /* 0x000fca0007f3e0ff */
[----:B------:R-:W-:Y:S01]  /*08f0*/  @!P4 IMAD.X R19, RZ, RZ, c[0x0][0x18c], P1 ;  /* 0x00006300ff13c624 */ /* 0x000fe200008e06ff */
[----:B------:R-:W-:Y:S01]  /*0900*/  ISETP.NE.AND P1, PT, R25, RZ, PT ;  /* 0x000000ff1900720c */ /* 0x000fe20003f25270 */
[----:B-1----:R-:W-:Y:S01]  /*0910*/  @!P6 IMAD.MOV.U32 R10, RZ, RZ, 0x2 ;  /* 0x00000002ff0ae424 */ /* 0x002fe200078e00ff */
[----:B0-----:R-:W-:Y:S02]  /*0920*/  PRMT R17, RZ, 0x7610, R17 ;  /* 0x00007610ff117816 */ /* 0x001fe40000000011 */
[----:B------:R0:W5:Y:S09]  /*0930*/  @!P4 LDG.E.U8 R29, [R18.64] ;  /* 0x00000004121dc981 */ /* 0x000172000c1e1100 */
[----:B------:R-:W-:-:S04]  /*0940*/  @!P1 IMAD.MOV.U32 R25, RZ, RZ, 0x2 ;  /* 0x00000002ff199424 */ /* 0x000fc800078e00ff */
[----:B------:R-:W-:-:S05]  /*0950*/  @!P1 IMAD.WIDE.U32 R24, R24, R25, c[0x0][0x180] ;  /* 0x0000600018189625 */ /* 0x000fca00078e0019 */
[----:B------:R1:W5:Y:S01]  /*0960*/  @!P1 LDG.E.U16 R28, [R24.64] ;  /* 0x00000004181c9981 */ /* 0x000362000c1e1500 */
[----:B------:R-:W-:Y:S02]  /*0970*/  @!P5 IMAD.MOV.U32 R15, RZ, RZ, 0x2 ;  /* 0x00000002ff0fd424 */ /* 0x000fe400078e00ff */
[----:B------:R-:W-:Y:S01]  /*0980*/  @!P6 IMAD.WIDE.U32 R10, R23, R10, c[0x0][0x180] ;  /* 0x00006000170ae625 */ /* 0x000fe200078e000a */
[----:B----4-:R-:W-:-:S03]  /*0990*/  PRMT R13, RZ, 0x7610, R13 ;  /* 0x00007610ff0d7816 */ /* 0x010fc6000000000d */
[----:B0-----:R-:W-:Y:S01]  /*09a0*/  @!P2 IMAD.MOV.U32 R18, RZ, RZ, 0x2 ;  /* 0x00000002ff12a424 */ /* 0x001fe200078e00ff */
[----:B------:R0:W4:Y:S01]  /*09b0*/  @!P6 LDG.E.U16 R17, [R10.64] ;  /* 0x000000040a11e981 */ /* 0x000122000c1e1500 */
[----:B------:R-:W-:-:S04]  /*09c0*/  @!P5 IMAD.WIDE.U32 R22, R22, R15, c[0x0][0x180] ;  /* 0x000060001616d625 */ /* 0x000fc800078e000f */
[----:B------:R-:W-:Y:S01]  /*09d0*/  @!P3 IMAD.MOV.U32 R15, RZ, RZ, 0x2 ;  /* 0x00000002ff0fb424 */ /* 0x000fe200078e00ff */
[----:B------:R0:W4:Y:S01]  /*09e0*/  @!P5 LDG.E.U16 R13, [R22.64] ;  /* 0x00000004160dd981 */ /* 0x000122000c1e1500 */
[----:B------:R-:W-:Y:S01]  /*09f0*/  @!P2 IMAD.WIDE.U32 R18, R5, R18, c[0x0][0x180] ;  /* 0x000060000512a625 */ /* 0x000fe200078e0012 */
[----:B-1----:R-:W-:-:S03]  /*0a00*/  PRMT R24, RZ, 0x7610, R24 ;  /* 0x00007610ff187816 */ /* 0x002fc60000000018 */
[----:B------:R-:W-:Y:S02]  /*0a10*/  @!P0 IMAD.MOV.U32 R5, RZ, RZ, 0x2 ;  /* 0x00000002ff058424 */ /* 0x000fe400078e00ff */
[----:B0-----:R-:W-:Y:S01]  /*0a20*/  @!P4 IMAD.MOV.U32 R11, RZ, RZ, 0x2 ;  /* 0x00000002ff0bc424 */ /* 0x001fe200078e00ff */
[----:B------:R-:W-:Y:S01]  /*0a30*/  PRMT R25, RZ, 0x7610, R25 ;  /* 0x00007610ff197816 */ /* 0x000fe20000000019 */
[----:B------:R-:W-:Y:S01]  /*0a40*/  @!P3 IMAD.WIDE.U32 R14, R6, R15, c[0x0][0x180] ;  /* 0x00006000060eb625 */ /* 0x000fe200078e000f */
[----:B------:R-:W-:Y:S02]  /*0a50*/  PRMT R6, RZ, 0x7610, R6 ;  /* 0x00007610ff067816 */ /* 0x000fe40000000006 */
[----:B------:R-:W-:Y:S01]  /*0a60*/  PRMT R22, RZ, 0x7610, R22 ;  /* 0x00007610ff167816 */ /* 0x000fe20000000016 */
[----:B------:R-:W-:Y:S01]  /*0a70*/  @!P0 IMAD.WIDE.U32 R4, R4, R5, c[0x0][0x180] ;  /* 0x0000600004048625 */ /* 0x000fe200078e0005 */
[----:B------:R0:W4:Y:S03]  /*0a80*/  @!P3 LDG.E.U16 R24, [R14.64] ;  /* 0x000000040e18b981 */ /* 0x000126000c1e1500 */
[----:B------:R-:W-:Y:S01]  /*0a90*/  @!P4 IMAD.WIDE.U32 R10, R20, R11, c[0x0][0x180] ;  /* 0x00006000140ac625 */ /* 0x000fe200078e000b */
[----:B------:R1:W4:Y:S04]  /*0aa0*/  @!P2 LDG.E.U16 R6, [R18.64] ;  /* 0x000000041206a981 */ /* 0x000328000c1e1500 */
[----:B------:R1:W4:Y:S04]  /*0ab0*/  @!P0 LDG.E.U16 R25, [R4.64] ;  /* 0x0000000404198981 */ /* 0x000328000c1e1500 */
[----:B------:R1:W4:Y:S01]  /*0ac0*/  @!P4 LDG.E.U16 R22, [R10.64] ;  /* 0x000000040a16c981 */ /* 0x000322000c1e1500 */
[----:B0-----:R-:W-:Y:S01]  /*0ad0*/  CS2R R14, SRZ ;  /* 0x00000000000e7805 */ /* 0x001fe2000001ff00 */
[C---:B-1----:R-:W-:Y:S01]  /*0ae0*/  IADD3 R19, R3.reuse, 0x80, RZ ;  /* 0x0000008003137810 */ /* 0x042fe20007ffe0ff */
[----:B------:R-:W-:Y:S01]  /*0af0*/  CS2R R10, SRZ ;  /* 0x00000000000a7805 */ /* 0x000fe2000001ff00 */
[----:B------:R-:W-:-:S02]  /*0b00*/  IADD3 R23, R3, 0x100, RZ ;  /* 0x0000010003177810 */ /* 0x000fc40007ffe0ff */
[----:B------:R-:W-:Y:S01]  /*0b10*/  IADD3 R5, R3, 0x180, RZ ;  /* 0x0000018003057810 */ /* 0x000fe20007ffe0ff */
[----:B------:R-:W-:Y:S01]  /*0b20*/  BSSY B0, `(.L_x_8868) ;  /* 0x000006b000007945 */ /* 0x000fe20003800000 */
[----:B------:R-:W-:Y:S01]  /*0b30*/  BSSY B1, `(.L_x_8869) ;  /* 0x0000063000017945 */ /* 0x000fe20003800000 */
[----:B--2---:R-:W-:-:S04]  /*0b40*/  @!P5 ISETP.NE.AND P6, PT, R16, RZ, PT ;  /* 0x000000ff1000d20c */ /* 0x004fc80003fc5270 */
[----:B------:R-:W-:Y:S02]  /*0b50*/  @!P5 FSEL R14, RZ, 1, !P6 ;  /* 0x3f800000ff0ed808 */ /* 0x000fe40007000000 */
[----:B---3--:R-:W-:-:S04]  /*0b60*/  @!P3 ISETP.NE.AND P6, PT, R26, RZ, PT ;  /* 0x000000ff1a00b20c */ /* 0x008fc80003fc5270 */
[----:B------:R-:W-:Y:S02]  /*0b70*/  @!P3 FSEL R15, RZ, 1, !P6 ;  /* 0x3f800000ff0fb808 */ /* 0x000fe40007000000 */
[----:B-----5:R-:W-:-:S04]  /*0b80*/  @!P2 ISETP.NE.AND P6, PT, R12, RZ, PT ;  /* 0x000000ff0c00a20c */ /* 0x020fc80003fc5270 */
[----:B------:R-:W-:Y:S02]  /*0b90*/  @!P2 FSEL R11, RZ, 1, !P6 ;  /* 0x3f800000ff0ba808 */ /* 0x000fe40007000000 */
[-C--:B------:R-:W-:Y:S01]  /*0ba0*/  ISETP.GE.AND P6, PT, R19, R2.reuse, PT ;  /* 0x000000021300720c */ /* 0x080fe20003fc6270 */
[----:B------:R0:W1:Y:S01]  /*0bb0*/  @!P1 I2F.S16 R16, R8 ;  /* 0x0000000800109306 */ /* 0x0000620000101400 */
[-C--:B------:R-:W-:Y:S02]  /*0bc0*/  ISETP.GE.AND P5, PT, R23, R2.reuse, PT ;  /* 0x000000021700720c */ /* 0x080fe40003fa6270 */
[----:B------:R-:W-:Y:S02]  /*0bd0*/  @!P0 ISETP.NE.AND P3, PT, R27, RZ, PT ;  /* 0x000000ff1b00820c */ /* 0x000fe40003f65270 */
[----:B------:R-:W-:-:S07]  /*0be0*/  ISETP.GE.AND P2, PT, R5, R2, PT ;  /* 0x000000020500720c */ /* 0x000fce0003f46270 */
[----:B------:R-:W-:Y:S02]  /*0bf0*/  @!P6 PRMT R4, RZ, 0x5410, R21 ;  /* 0x00005410ff04e816 */ /* 0x000fe40000000015 */
[----:B------:R-:W-:-:S03]  /*0c00*/  IADD3 R23, R3, 0x200, RZ ;  /* 0x0000020003177810 */ /* 0x000fc60007ffe0ff */
[----:B------:R-:W-:Y:S01]  /*0c10*/  @!P6 FMUL.FTZ R4, R4, R7 ;  /* 0x000000070404e220 */ /* 0x000fe20000410000 */
[----:B------:R-:W-:Y:S02]  /*0c20*/  @!P0 FSEL R10, RZ, 1, !P3 ;  /* 0x3f800000ff0a8808 */ /* 0x000fe40005800000 */
[----:B------:R-:W-:Y:S01]  /*0c30*/  ISETP.GE.AND P0, PT, R23, R2, PT ;  /* 0x000000021700720c */ /* 0x000fe20003f06270 */
[----:B------:R-:W-:Y:S01]  /*0c40*/  @!P6 FMUL.FTZ R7, R4, c[0x0][0x168] ;  /* 0x00005a000407ea20 */ /* 0x000fe20000410000 */
[----:B------:R-:W-:Y:S02]  /*0c50*/  IADD3 R27, R3, 0x280, RZ ;  /* 0x00000280031b7810 */ /* 0x000fe40007ffe0ff */
[----:B------:R-:W-:Y:S02]  /*0c60*/  @!P4 ISETP.NE.AND P3, PT, R29, RZ, PT ;  /* 0x000000ff1d00c20c */ /* 0x000fe40003f65270 */
[C---:B------:R-:W-:Y:S02]  /*0c70*/  IADD3 R21, R3.reuse, 0x300, RZ ;  /* 0x0000030003157810 */ /* 0x040fe40007ffe0ff */
[----:B------:R-:W-:Y:S01]  /*0c80*/  IADD3 R23, R3, 0x380, RZ ;  /* 0x0000038003177810 */ /* 0x000fe20007ffe0ff */
[----:B0-----:R-:W-:Y:S01]  /*0c90*/  IMAD.MOV.U32 R8, RZ, RZ, RZ ;  /* 0x000000ffff087224 */ /* 0x001fe200078e00ff */
[----:B------:R-:W-:-:S02]  /*0ca0*/  @!P4 FSEL R8, RZ, 1, !P3 ;  /* 0x3f800000ff08c808 */ /* 0x000fc40005800000 */
[----:B------:R-:W-:Y:S02]  /*0cb0*/  @!P6 F2FP.BF16.PACK_AB R7, RZ, R7 ;  /* 0x00000007ff07e23e */ /* 0x000fe400000010ff */
[----:B------:R-:W-:-:S05]  /*0cc0*/  @!P1 PRMT R5, RZ, 0x5410, R28 ;  /* 0x00005410ff059816 */ /* 0x000fca000000001c */
[----:B-1----:R-:W-:Y:S01]  /*0cd0*/  @!P1 FMUL.FTZ R5, R16, R5 ;  /* 0x0000000510059220 */ /* 0x002fe20000410000 */
[-C--:B------:R-:W-:Y:S02]  /*0ce0*/  ISETP.GE.AND P4, PT, R27, R2.reuse, PT ;  /* 0x000000021b00720c */ /* 0x080fe40003f86270 */
[-C--:B------:R-:W-:Y:S01]  /*0cf0*/  ISETP.GE.AND P3, PT, R21, R2.reuse, PT ;  /* 0x000000021500720c */ /* 0x080fe20003f66270 */
[----:B------:R-:W-:Y:S01]  /*0d00*/  @!P1 FMUL.FTZ R5, R5, c[0x0][0x168] ;  /* 0x00005a0005059a20 */ /* 0x000fe20000410000 */
[----:B------:R-:W-:Y:S01]  /*0d10*/  ISETP.GE.AND P6, PT, R23, R2, PT ;  /* 0x000000021700720c */ /* 0x000fe20003fc6270 */
[----:B------:R-:W-:Y:S02]  /*0d20*/  @!P1 IMAD.IADD R12, R0, 0x1, R3 ;  /* 0x00000001000c9824 */ /* 0x000fe400078e0203 */
[----:B------:R-:W-:Y:S01]  /*0d30*/  @!P1 IMAD.MOV.U32 R27, RZ, RZ, 0x2 ;  /* 0x00000002ff1b9424 */ /* 0x000fe200078e00ff */
[----:B------:R-:W-:Y:S01]  /*0d40*/  @!P1 F2FP.BF16.PACK_AB R16, RZ, R5 ;  /* 0x00000005ff10923e */ /* 0x000fe200000010ff */
[----:B------:R-:W-:-:S02]  /*0d50*/  @!P1 IMAD.MOV.U32 R3, RZ, RZ, R19 ;  /* 0x000000ffff039224 */ /* 0x000fc400078e0013 */
[----:B------:R-:W-:Y:S01]  /*0d60*/  @!P1 IMAD.WIDE.U32 R4, R12, R27, c[0x0][0x178] ;  /* 0x00005e000c049625 */ /* 0x000fe200078e001b */
[----:B----4-:R-:W-:-:S04]  /*0d70*/  @!P2 PRMT R13, RZ, 0x5410, R13 ;  /* 0x00005410ff0da816 */ /* 0x010fc8000000000d */
[----:B------:R0:W-:Y:S01]  /*0d80*/  @!P1 STG.E.U16 [R4.64], R16 ;  /* 0x0000001004009986 */ /* 0x0001e2000c101504 */
[----:B------:R-:W-:Y:S02]  /*0d90*/  ISETP.GE.AND P1, PT, R3, R2, PT ;  /* 0x000000020300720c */ /* 0x000fe40003f26270 */
[----:B------:R-:W-:Y:S02]  /*0da0*/  @!P0 PRMT R24, RZ, 0x5410, R24 ;  /* 0x00005410ff188816 */ /* 0x000fe40000000018 */
[----:B------:R-:W-:Y:S02]  /*0db0*/  @!P4 PRMT R6, RZ, 0x5410, R6 ;  /* 0x00005410ff06c816 */ /* 0x000fe40000000006 */
[----:B0-----:R-:W-:Y:S02]  /*0dc0*/  @!P5 PRMT R4, RZ, 0x5410, R17 ;  /* 0x00005410ff04d816 */ /* 0x001fe40000000011 */
[----:B------:R-:W-:Y:S02]  /*0dd0*/  @!P3 PRMT R25, RZ, 0x5410, R25 ;  /* 0x00005410ff19b816 */ /* 0x000fe40000000019 */
[----:B------:R-:W-:Y:S01]  /*0de0*/  @!P6 PRMT R5, RZ, 0x5410, R22 ;  /* 0x00005410ff05e816 */ /* 0x000fe20000000016 */
[----:B------:R-:W-:-:S02]  /*0df0*/  @!P5 FMUL.FTZ R9, R4, R9 ;  /* 0x000000090409d220 */ /* 0x000fc40000410000 */
[----:B------:R-:W-:Y:S02]  /*0e00*/  @!P2 FMUL.FTZ R13, R13, R14 ;  /* 0x0000000e0d0da220 */ /* 0x000fe40000410000 */
[----:B------:R-:W-:Y:S02]  /*0e10*/  @!P0 FMUL.FTZ R15, R24, R15 ;  /* 0x0000000f180f8220 */ /* 0x000fe40000410000 */
[----:B------:R-:W-:Y:S02]  /*0e20*/  @!P4 FMUL.FTZ R6, R6, R11 ;  /* 0x0000000b0606c220 */ /* 0x000fe40000410000 */
[----:B------:R-:W-:Y:S02]  /*0e30*/  @!P3 FMUL.FTZ R10, R25, R10 ;  /* 0x0000000a190ab220 */ /* 0x000fe40000410000 */
[----:B------:R-:W-:Y:S02]  /*0e40*/  @!P6 FMUL.FTZ R4, R5, R8 ;  /* 0x000000080504e220 */ /* 0x000fe40000410000 */
[----:B------:R-:W-:-:S02]  /*0e50*/  @!P5 FMUL.FTZ R9, R9, c[0x0][0x168] ;  /* 0x00005a000909da20 */ /* 0x000fc40000410000 */
[----:B------:R-:W-:Y:S02]  /*0e60*/  @!P2 FMUL.FTZ R13, R13, c[0x0][0x168] ;  /* 0x00005a000d0daa20 */ /* 0x000fe40000410000 */
[----:B------:R-:W-:Y:S02]  /*0e70*/  @!P0 FMUL.FTZ R8, R15, c[0x0][0x168] ;  /* 0x00005a000f088a20 */ /* 0x000fe40000410000 */
[----:B------:R-:W-:Y:S02]  /*0e80*/  @!P4 FMUL.FTZ R6, R6, c[0x0][0x168] ;  /* 0x00005a000606ca20 */ /* 0x000fe40000410000 */
[----:B------:R-:W-:Y:S02]  /*0e90*/  @!P3 FMUL.FTZ R5, R10, c[0x0][0x168] ;  /* 0x00005a000a05ba20 */ /* 0x000fe40000410000 */
[----:B------:R-:W-:Y:S01]  /*0ea0*/  @!P6 FMUL.FTZ R4, R4, c[0x0][0x168] ;  /* 0x00005a000404ea20 */ /* 0x000fe20000410000 */
[----:B------:R-:W-:Y:S02]  /*0eb0*/  @!P5 F2FP.BF16.PACK_AB R9, RZ, R9 ;  /* 0x00000009ff09d23e */ /* 0x000fe400000010ff */
[----:B------:R-:W-:-:S02]  /*0ec0*/  @!P2 F2FP.BF16.PACK_AB R13, RZ, R13 ;  /* 0x0000000dff0da23e */ /* 0x000fc400000010ff */
        /* <DEDUP_REMOVED lines=17> */
.L_x_8870:
[----:B------:R-:W-:-:S13]  /*0fe0*/  ISETP.GE.AND P0, PT, R3, R2, PT ;  /* 0x000000020300720c */ /* 0x000fda0003f06270 */
[----:B------:R-:W-:Y:S05]  /*0ff0*/  @P0 BRA `(.L_x_8872) ;  /* 0x000000d000000947 */ /* 0x000fea0003800000 */
[----:B0-----:R-:W-:Y:S01]  /*1000*/  IMAD.IADD R10, R0, 0x1, R3 ;  /* 0x00000001000a7824 */ /* 0x001fe200078e0203 */
[----:B------:R-:W-:Y:S01]  /*1010*/  IADD3 R3, R3, 0x80, RZ ;  /* 0x0000008003037810 */ /* 0x000fe20007ffe0ff */
[----:B------:R-:W-:-:S04]  /*1020*/  IMAD.MOV.U32 R11, RZ, RZ, 0x2 ;  /* 0x00000002ff0b7424 */ /* 0x000fc800078e00ff */
[----:B------:R-:W-:-:S05]  /*1030*/  IMAD.WIDE.U32 R10, R10, R11, c[0x0][0x178] ;  /* 0x00005e000a0a7625 */ /* 0x000fca00078e000b */
[----:B------:R0:W-:Y:S02]  /*1040*/  STG.E.U16 [R10.64], R13 ;  /* 0x0000000d0a007986 */ /* 0x0001e4000c101504 */
.L_x_8871:
[----:B------:R-:W-:-:S13]  /*1050*/  ISETP.GE.AND P0, PT, R3, R2, PT ;  /* 0x000000020300720c */ /* 0x000fda0003f06270 */
[----:B------:R-:W-:Y:S05]  /*1060*/  @P0 BRA `(.L_x_8873) ;  /* 0x000000f000000947 */ /* 0x000fea0003800000 */
[----:B------:R-:W-:Y:S01]  /*1070*/  IMAD.IADD R9, R0, 0x1, R3 ;  /* 0x0000000100097824 */ /* 0x000fe200078e0203 */
[----:B0-----:R-:W-:Y:S01]  /*1080*/  PRMT R7, R8, 0x7610, R7 ;  /* 0x0000761008077816 */ /* 0x001fe20000000007 */
[----:B------:R-:W-:Y:S01]  /*1090*/  IMAD.MOV.U32 R10, RZ, RZ, 0x2 ;  /* 0x00000002ff0a7424 */ /* 0x000fe200078e00ff */
[----:B------:R-:W-:-:S03]  /*10a0*/  IADD3 R3, R3, 0x80, RZ ;  /* 0x0000008003037810 */ /* 0x000fc60007ffe0ff */
[----:B------:R-:W-:-:S05]  /*10b0*/  IMAD.WIDE.U32 R8, R9, R10, c[0x0][0x178] ;  /* 0x00005e0009087625 */ /* 0x000fca00078e000a */
[----:B------:R0:W-:Y:S02]  /*10c0*/  STG.E.U16 [R8.64], R7 ;  /* 0x0000000708007986 */ /* 0x0001e4000c101504 */
.L_x_8872:
        /* <DEDUP_REMOVED lines=9> */
.L_x_8873:
[----:B------:R-:W-:Y:S05]  /*1160*/  BSYNC B1 ;  /* 0x0000000000017941 */ /* 0x000fea0003800000 */
.L_x_8869:
[----:B------:R-:W-:-:S13]  /*1170*/  ISETP.GE.AND P0, PT, R3, R2, PT ;  /* 0x000000020300720c */ /* 0x000fda0003f06270 */
[----:B0-----:R-:W-:Y:S01]  /*1180*/  @!P0 IMAD.IADD R6, R0, 0x1, R3 ;  /* 0x0000000100068824 */ /* 0x001fe200078e0203 */
[----:B------:R-:W-:Y:S01]  /*1190*/  @!P0 IADD3 R3, R3, 0x80, RZ ;  /* 0x0000008003038810 */ /* 0x000fe20007ffe0ff */
[----:B------:R-:W-:-:S04]  /*11a0*/  @!P0 IMAD.MOV.U32 R7, RZ, RZ, 0x2 ;  /* 0x00000002ff078424 */ /* 0x000fc800078e00ff */
[----:B------:R-:W-:-:S05]  /*11b0*/  @!P0 IMAD.WIDE.U32 R6, R6, R7, c[0x0][0x178] ;  /* 0x00005e0006068625 */ /* 0x000fca00078e0007 */
[----:B------:R0:W-:Y:S02]  /*11c0*/  @!P0 STG.E.U16 [R6.64], R5 ;  /* 0x0000000506008986 */ /* 0x0001e4000c101504 */
.L_x_8874:
[----:B------:R-:W-:Y:S05]  /*11d0*/  BSYNC B0 ;  /* 0x0000000000007941 */ /* 0x000fea0003800000 */
.L_x_8868:
        /* <DEDUP_REMOVED lines=8> */
.L_x_8875:
        /* <DEDUP_REMOVED lines=10> */
.L_x_11596:


//--------------------- .text._ZN2at6native29vectorized_elementwise_kernelILi4EZNS0_43_GLOBAL__N__7cc8d1ed_10_Dropout_cu_0e96ed3819masked_scale_kernelIbN3c108BFloat16EfEEvRNS_6TensorERKS6_S9_T1_EUlS5_bE_St5arrayIPcLm3EEEEviT0_SA_ --------------------------
	.section	.text._ZN2at6native29vectorized_elementwise_kernelILi4EZNS0_43_GLOBAL__N__7cc8d1ed_10_Dropout_cu_0e96ed3819masked_scale_kernelIbN3c108BFloat16EfEEvRNS_6TensorERKS6_S9_T1_EUlS5_bE_St5arrayIPcLm3EEEEviT0_SA_,"ax",@progbits
	.sectioninfo	@"SHI_REGISTERS=32"
	.align	128
        .global         _ZN2at6native29vectorized_elementwise_kernelILi4EZNS0_43_GLOBAL__N__7cc8d1ed_10_Dropout_cu_0e96ed3819masked_scale_kernelIbN3c108BFloat16EfEEvRNS_6TensorERKS6_S9_T1_EUlS5_bE_St5arrayIPcLm3EEEEviT0_SA_
        .type           _ZN2at6native29vectorized_elementwise_kernelILi4EZNS0_43_GLOBAL__N__7cc8d1ed_10_Dropout_cu_0e96ed3819masked_scale_kernelIbN3c108BFloat16EfEEvRNS_6TensorERKS6_S9_T1_EUlS5_bE_St5arrayIPcLm3EEEEviT0_SA_,@function
        .size           _ZN2at6native29vectorized_elementwise_kernelILi4EZNS0_43_GLOBAL__N__7cc8d1ed_10_Dropout_cu_0e96ed3819masked_scale_kernelIbN3c108BFloat16EfEEvRNS_6TensorERKS6_S9_T1_EUlS5_bE_St5arrayIPcLm3EEEEviT0_SA_,(.L_x_11597 - _ZN2at6native29vectorized_elementwise_kernelILi4EZNS0_43_GLOBAL__N__7cc8d1ed_10_Dropout_cu_0e96ed3819masked_scale_kernelIbN3c108BFloat16EfEEvRNS_6TensorERKS6_S9_T1_EUlS5_bE_St5arrayIPcLm3EEEEviT0_SA_)
        .other          _ZN2at6native29vectorized_elementwise_kernelILi4EZNS0_43_GLOBAL__N__7cc8d1ed_10_Dropout_cu_0e96ed3819masked_scale_kernelIbN3c108BFloat16EfEEvRNS_6TensorERKS6_S9_T1_EUlS5_bE_St5arrayIPcLm3EEEEviT0_SA_,@"STO_CUDA_ENTRY STV_DEFAULT"
_ZN2at6native29vectorized_elementwise_kernelILi4EZNS0_43_GLOBAL__N__7cc8d1ed_10_Dropout_cu_0e96ed3819masked_scale_kernelIbN3c108BFloat16EfEEvRNS_6TensorERKS6_S9_T1_EUlS5_bE_St5arrayIPcLm3EEEEviT0_SA_:
.text._ZN2at6native29vectorized_elementwise_kernelILi4EZNS0_43_GLOBAL__N__7cc8d1ed_10_Dropout_cu_0e96ed3819masked_scale_kernelIbN3c108BFloat16EfEEvRNS_6TensorERKS6_S9_T1_EUlS5_bE_St5arrayIPcLm3EEEEviT0_SA_:
        /* <DEDUP_REMOVED lines=15> */
[----:B------:R-:W3:Y:S04]  /*00f0*/  LDG.E R15, [R10.64+0x200] ;  /* 0x000200040a0f7981 */ /* 0x000ee8000c1e1900 */
[----:B------:R3:W4:Y:S04]  /*0100*/  LDG.E.64 R2, [R8.64] ;  /* 0x0000000408027981 */ /* 0x000728000c1e1b00 */
[----:B------:R3:W5:Y:S01]  /*0110*/  LDG.E.64 R4, [R8.64+0x400] ;  /* 0x0004000408047981 */ /* 0x000762000c1e1b00 */
[C---:B--2---:R-:W-:Y:S02]  /*0120*/  PRMT R12, R14.reuse, 0x7770, RZ ;  /* 0x000077700e0c7816 */ /* 0x044fe400000000ff */
[----:B------:R-:W-:-:S02]  /*0130*/  PRMT R13, R14, 0x7771, RZ ;  /* 0x000077710e0d7816 */ /* 0x000fc400000000ff */
[C---:B---3--:R-:W-:Y:S02]  /*0140*/  PRMT R8, R15.reuse, 0x7773, RZ ;  /* 0x000077730f087816 */ /* 0x048fe400000000ff */
[----:B------:R-:W-:Y:S02]  /*0150*/  ISETP.NE.AND P5, PT, R12, RZ, PT ;  /* 0x000000ff0c00720c */ /* 0x000fe40003fa5270 */
[----:B------:R-:W-:Y:S02]  /*0160*/  PRMT R10, R15, 0x7770, RZ ;  /* 0x000077700f0a7816 */ /* 0x000fe400000000ff */
[----:B------:R-:W-:Y:S02]  /*0170*/  ISETP.NE.AND P6, PT, R8, RZ, PT ;  /* 0x000000ff0800720c */ /* 0x000fe40003fc5270 */
[----:B------:R-:W-:Y:S02]  /*0180*/  ISETP.NE.AND P1, PT, R10, RZ, PT ;  /* 0x000000ff0a00720c */ /* 0x000fe40003f25270 */
[----:B------:R-:W-:-:S02]  /*0190*/  FSEL R9, RZ, 1, !P5 ;  /* 0x3f800000ff097808 */ /* 0x000fc40006800000 */
[----:B----4-:R-:W-:Y:S02]  /*01a0*/  PRMT R8, RZ, 0x5410, R2 ;  /* 0x00005410ff087816 */ /* 0x010fe40000000002 */
[----:B------:R-:W-:Y:S02]  /*01b0*/  PRMT R10, R15, 0x7772, RZ ;  /* 0x000077720f0a7816 */ /* 0x000fe400000000ff */
[----:B------:R-:W-:Y:S01]  /*01c0*/  ISETP.NE.AND P4, PT, R13, RZ, PT ;  /* 0x000000ff0d00720c */ /* 0x000fe20003f85270 */
[----:B------:R-:W-:Y:S01]  /*01d0*/  FMUL.FTZ R8, R9, R8 ;  /* 0x0000000809087220 */ /* 0x000fe20000410000 */
[C---:B------:R-:W-:Y:S02]  /*01e0*/  PRMT R12, R14.reuse, 0x7772, RZ ;  /* 0x000077720e0c7816 */ /* 0x040fe400000000ff */
[----:B------:R-:W-:Y:S01]  /*01f0*/  PRMT R14, R14, 0x7773, RZ ;  /* 0x000077730e0e7816 */ /* 0x000fe200000000ff */
[----:B------:R-:W-:Y:S01]  /*0200*/  FMUL.FTZ R8, R8, c[0x0][0x168] ;  /* 0x00005a0008087a20 */ /* 0x000fe20000410000 */
[----:B------:R-:W-:-:S02]  /*0210*/  ISETP.NE.AND P5, PT, R10, RZ, PT ;  /* 0x000000ff0a00720c */ /* 0x000fc40003fa5270 */
[----:B------:R-:W-:Y:S02]  /*0220*/  FSEL R10, RZ, 1, !P4 ;  /* 0x3f800000ff0a7808 */ /* 0x000fe40006000000 */
[----:B------:R-:W-:Y:S02]  /*0230*/  PRMT R9, RZ, 0x7610, R2 ;  /* 0x00007610ff097816 */ /* 0x000fe40000000002 */
[----:B------:R-:W-:Y:S02]  /*0240*/  PRMT R11, R15, 0x7771, RZ ;  /* 0x000077710f0b7816 */ /* 0x000fe400000000ff */
[----:B------:R-:W-:Y:S01]  /*0250*/  ISETP.NE.AND P3, PT, R12, RZ, PT ;  /* 0x000000ff0c00720c */ /* 0x000fe20003f65270 */
[----:B------:R-:W-:Y:S01]  /*0260*/  FMUL.FTZ R9, R10, R9 ;  /* 0x000000090a097220 */ /* 0x000fe20000410000 */
[----:B------:R-:W-:Y:S02]  /*0270*/  ISETP.NE.AND P2, PT, R14, RZ, PT ;  /* 0x000000ff0e00720c */ /* 0x000fe40003f45270 */
[----:B------:R-:W-:Y:S01]  /*0280*/  ISETP.NE.AND P0, PT, R11, RZ, PT ;  /* 0x000000ff0b00720c */ /* 0x000fe20003f05270 */
[----:B------:R-:W-:Y:S01]  /*0290*/  FMUL.FTZ R9, R9, c[0x0][0x168] ;  /* 0x00005a0009097a20 */ /* 0x000fe20000410000 */
[----:B------:R-:W-:-:S02]  /*02a0*/  PRMT R2, RZ, 0x5410, R3 ;  /* 0x00005410ff027816 */ /* 0x000fc40000000003 */
[----:B------:R-:W-:Y:S02]  /*02b0*/  FSEL R11, RZ, 1, !P3 ;  /* 0x3f800000ff0b7808 */ /* 0x000fe40005800000 */
[----:B------:R-:W-:Y:S02]  /*02c0*/  FSEL R10, RZ, 1, !P2 ;  /* 0x3f800000ff0a7808 */ /* 0x000fe40005000000 */
[----:B------:R-:W-:Y:S01]  /*02d0*/  PRMT R3, RZ, 0x7610, R3 ;  /* 0x00007610ff037816 */ /* 0x000fe20000000003 */
[----:B------:R-:W-:Y:S01]  /*02e0*/  FMUL.FTZ R11, R11, R2 ;  /* 0x000000020b0b7220 */ /* 0x000fe20000410000 */
[----:B------:R-:W-:Y:S02]  /*02f0*/  FSEL R2, RZ, 1, !P1 ;  /* 0x3f800000ff027808 */ /* 0x000fe40004800000 */
[----:B------:R-:W-:Y:S01]  /*0300*/  FSEL R13, RZ, 1, !P0 ;  /* 0x3f800000ff0d7808 */ /* 0x000fe20004000000 */
[----:B------:R-:W-:Y:S01]  /*0310*/  FMUL.FTZ R10, R10, R3 ;  /* 0x000000030a0a7220 */ /* 0x000fe20000410000 */
[--C-:B-----5:R-:W-:Y:S01]  /*0320*/  PRMT R3, RZ, 0x5410, R4.reuse ;  /* 0x00005410ff037816 */ /* 0x120fe20000000004 */
[----:B------:R-:W-:Y:S01]  /*0330*/  FMUL.FTZ R11, R11, c[0x0][0x168] ;  /* 0x00005a000b0b7a20 */ /* 0x000fe20000410000 */
[----:B------:R-:W-:Y:S01]  /*0340*/  PRMT R4, RZ, 0x7610, R4 ;  /* 0x00007610ff047816 */ /* 0x000fe20000000004 */
[----:B------:R-:W-:Y:S01]  /*0350*/  FMUL.FTZ R10, R10, c[0x0][0x168] ;  /* 0x00005a000a0a7a20 */ /* 0x000fe20000410000 */
[----:B------:R-:W-:Y:S01]  /*0360*/  FSEL R14, RZ, 1, !P6 ;  /* 0x3f800000ff0e7808 */ /* 0x000fe20007000000 */
[----:B------:R-:W-:Y:S01]  /*0370*/  FMUL.FTZ R12, R2, R3 ;  /* 0x00000003020c7220 */ /* 0x000fe20000410000 */
[--C-:B------:R-:W-:Y:S01]  /*0380*/  PRMT R3, RZ, 0x5410, R5.reuse ;  /* 0x00005410ff037816 */ /* 0x100fe20000000005 */
[----:B------:R-:W-:Y:S01]  /*0390*/  FMUL.FTZ R4, R13, R4 ;  /* 0x000000040d047220 */ /* 0x000fe20000410000 */
[----:B------:R-:W-:Y:S01]  /*03a0*/  FSEL R2, RZ, 1, !P5 ;  /* 0x3f800000ff027808 */ /* 0x000fe20006800000 */
[----:B------:R-:W-:Y:S01]  /*03b0*/  FMUL.FTZ R12, R12, c[0x0][0x168] ;  /* 0x00005a000c0c7a20 */ /* 0x000fe20000410000 */
[----:B------:R-:W-:-:S02]  /*03c0*/  PRMT R5, RZ, 0x7610, R5 ;  /* 0x00007610ff057816 */ /* 0x000fc40000000005 */
[----:B------:R-:W-:Y:S01]  /*03d0*/  F2FP.BF16.PACK_AB R8, R9, R8 ;  /* 0x000000080908723e */ /* 0x000fe200000010ff */
[----:B------:R-:W-:Y:S01]  /*03e0*/  FMUL.FTZ R13, R2, R3 ;  /* 0x00000003020d7220 */ /* 0x000fe20000410000 */
[----:B------:R-:W-:Y:S01]  /*03f0*/  F2FP.BF16.PACK_AB R9, R10, R11 ;  /* 0x0000000b0a09723e */ /* 0x000fe200000010ff */
[----:B------:R-:W-:Y:S02]  /*0400*/  FMUL.FTZ R14, R14, R5 ;  /* 0x000000050e0e7220 */ /* 0x000fe40000410000 */
[----:B------:R-:W-:-:S04]  /*0410*/  IMAD.WIDE.U32 R2, R0, R7, c[0x0][0x178] ;  /* 0x00005e0000027625 */ /* 0x000fc800078e0007 */
[----:B------:R-:W-:Y:S02]  /*0420*/  FMUL.FTZ R5, R4, c[0x0][0x168] ;  /* 0x00005a0004057a20 */ /* 0x000fe40000410000 */
[----:B------:R-:W-:Y:S02]  /*0430*/  FMUL.FTZ R13, R13, c[0x0][0x168] ;  /* 0x00005a000d0d7a20 */ /* 0x000fe40000410000 */
[----:B------:R-:W-:Y:S01]  /*0440*/  FMUL.FTZ R14, R14, c[0x0][0x168] ;  /* 0x00005a000e0e7a20 */ /* 0x000fe20000410000 */
[----:B------:R-:W-:Y:S01]  /*0450*/  F2FP.BF16.PACK_AB R12, R5, R12 ;  /* 0x0000000c050c723e */ /* 0x000fe200000010ff */
[----:B------:R-:W-:-:S03]  /*0460*/  IMAD.WIDE R2, R6, 0x8, R2 ;  /* 0x0000000806027825 */ /* 0x000fc600078e0202 */
[----:B------:R-:W-:Y:S02]  /*0470*/  F2FP.BF16.PACK_AB R13, R14, R13 ;  /* 0x0000000d0e0d723e */ /* 0x000fe400000010ff */
[----:B------:R-:W-:Y:S04]  /*0480*/  STG.E.64 [R2.64], R8 ;  /* 0x0000000802007986 */ /* 0x000fe8000c101b04 */
[----:B------:R-:W-:Y:S01]  /*0490*/  STG.E.64 [R2.64+0x400], R12 ;  /* 0x0004000c02007986 */ /* 0x000fe2000c101b04 */
[----:B------:R-:W-:Y:S05]  /*04a0*/  EXIT ;  /* 0x000000000000794d */ /* 0x000fea0003800000 */
.L_x_8876:
        /* <DEDUP_REMOVED lines=173> */
.L_x_8879:
[----:B------:R-:W-:-:S13]  /*0f80*/  ISETP.GE.AND P0, PT, R3, R2, PT ;  /* 0x000000020300720c */ /* 0x000fda0003f06270 */
[----:B------:R-:W-:Y:S05]  /*0f90*/  @P0 BRA `(.L_x_8881) ;  /* 0x000000d000000947 */ /* 0x000fea0003800000 */
[----:B0-----:R-:W-:Y:S01]  /*0fa0*/  IMAD.IADD R10, R0, 0x1, R3 ;  /* 0x00000001000a7824 */ /* 0x001fe200078e0203 */
[----:B------:R-:W-:Y:S01]  /*0fb0*/  IADD3 R3, R3, 0x80, RZ ;  /* 0x0000008003037810 */ /* 0x000fe20007ffe0ff */
[----:B------:R-:W-:-:S04]  /*0fc0*/  IMAD.MOV.U32 R11, RZ, RZ, 0x2 ;  /* 0x00000002ff0b7424 */ /* 0x000fc800078e00ff */
[----:B------:R-:W-:-:S05]  /*0fd0*/  IMAD.WIDE.U32 R10, R10, R11, c[0x0][0x178] ;  /* 0x00005e000a0a7625 */ /* 0x000fca00078e000b */
[----:B------:R0:W-:Y:S02]  /*0fe0*/  STG.E.U16 [R10.64], R13 ;  /* 0x0000000d0a007986 */ /* 0x0001e4000c101504 */
.L_x_8880:
        /* <DEDUP_REMOVED lines=8> */
.L_x_8881:
        /* <DEDUP_REMOVED lines=9> */
.L_x_8882:
[----:B------:R-:W-:Y:S05]  /*1100*/  BSYNC B1 ;  /* 0x0000000000017941 */ /* 0x000fea0003800000 */
.L_x_8878:
[----:B------:R-:W-:-:S13]  /*1110*/  ISETP.GE.AND P0, PT, R3, R2, PT ;  /* 0x000000020300720c */ /* 0x000fda0003f06270 */
[----:B0-----:R-:W-:Y:S01]  /*1120*/  @!P0 IMAD.IADD R6, R0, 0x1, R3 ;  /* 0x0000000100068824 */ /* 0x001fe200078e0203 */
[----:B------:R-:W-:Y:S01]  /*1130*/  @!P0 IADD3 R3, R3, 0x80, RZ ;  /* 0x0000008003038810 */ /* 0x000fe20007ffe0ff */
[----:B------:R-:W-:-:S04]  /*1140*/  @!P0 IMAD.MOV.U32 R7, RZ, RZ, 0x2 ;  /* 0x00000002ff078424 */ /* 0x000fc800078e00ff */
[----:B------:R-:W-:-:S05]  /*1150*/  @!P0 IMAD.WIDE.U32 R6, R6, R7, c[0x0][0x178] ;  /* 0x00005e0006068625 */ /* 0x000fca00078e0007 */
[----:B------:R0:W-:Y:S02]  /*1160*/  @!P0 STG.E.U16 [R6.64], R5 ;  /* 0x0000000506008986 */ /* 0x0001e4000c101504 */
.L_x_8883:
[----:B------:R-:W-:Y:S05]  /*1170*/  BSYNC B0 ;  /* 0x0000000000007941 */ /* 0x000fea0003800000 */
.L_x_8877:
        /* <DEDUP_REMOVED lines=8> */
.L_x_8884:
        /* <DEDUP_REMOVED lines=16> */
.L_x_11597:


//--------------------- .text._ZN2at6native29vectorized_elementwise_kernelILi8EZNS0_43_GLOBAL__N__7cc8d1ed_10_Dropout_cu_0e96ed3819masked_scale_kernelIbN3c108BFloat16EfEEvRNS_6TensorERKS6_S9_T1_EUlS5_bE_St5arrayIPcLm3EEEEviT0_SA_ --------------------------
	.section	.text._ZN2at6native29vectorized_elementwise_kernelILi8EZNS0_43_GLOBAL__N__7cc8d1ed_10_Dropout_cu_0e96ed3819masked_scale_kernelIbN3c108BFloat16EfEEvRNS_6TensorERKS6_S9_T1_EUlS5_bE_St5arrayIPcLm3EEEEviT0_SA_,"ax",@progbits
	.sectioninfo	@"SHI_REGISTERS=4"
	.align	128
        .global         _ZN2at6native29vectorized_elementwise_kernelILi8EZNS0_43_GLOBAL__N__7cc8d1ed_10_Dropout_cu_0e96ed3819masked_scale_kernelIbN3c108BFloat16EfEEvRNS_6TensorERKS6_S9_T1_EUlS5_bE_St5arrayIPcLm3EEEEviT0_SA_
        .type           _ZN2at6native29vectorized_elementwise_kernelILi8EZNS0_43_GLOBAL__N__7cc8d1ed_10_Dropout_cu_0e96ed3819masked_scale_kernelIbN3c108BFloat16EfEEvRNS_6TensorERKS6_S9_T1_EUlS5_bE_St5arrayIPcLm3EEEEviT0_SA_,@function
        .size           _ZN2at6native29vectorized_elementwise_kernelILi8EZNS0_43_GLOBAL__N__7cc8d1ed_10_Dropout_cu_0e96ed3819masked_scale_kernelIbN3c108BFloat16EfEEvRNS_6TensorERKS6_S9_T1_EUlS5_bE_St5arrayIPcLm3EEEEviT0_SA_,(.L_x_11598 - _ZN2at6native29vectorized_elementwise_kernelILi8EZNS0_43_GLOBAL__N__7cc8d1ed_10_Dropout_cu_0e96ed3819masked_scale_kernelIbN3c108BFloat16EfEEvRNS_6TensorERKS6_S9_T1_EUlS5_bE_St5arrayIPcLm3EEEEviT0_SA_)
        .other          _ZN2at6native29vectorized_elementwise_kernelILi8EZNS0_43_GLOBAL__N__7cc8d1ed_10_Dropout_cu_0e96ed3819masked_scale_kernelIbN3c108BFloat16EfEEvRNS_6TensorERKS6_S9_T1_EUlS5_bE_St5arrayIPcLm3EEEEviT0_SA_,@"STO_CUDA_ENTRY STV_DEFAULT"
_ZN2at6native29vectorized_elementwise_kernelILi8EZNS0_43_GLOBAL__N__7cc8d1ed_10_Dropout_cu_0e96ed3819masked_scale_kernelIbN3c108BFloat16EfEEvRNS_6TensorERKS6_S9_T1_EUlS5_bE_St5arrayIPcLm3EEEEviT0_SA_:
.text._ZN2at6native29vectorized_elementwise_kernelILi8EZNS0_43_GLOBAL__N__7cc8d1ed_10_Dropout_cu_0e96ed3819masked_scale_kernelIbN3c108BFloat16EfEEvRNS_6TensorERKS6_S9_T1_EUlS5_bE_St5arrayIPcLm3EEEEviT0_SA_:
[----:B------:R-:W-:Y:S02]  /*0000*/  MOV R1, c[0x0][0x28] ;  /* 0x00000a0000017a02 */ /* 0x000fe40000000f00 */
[----:B------:R-:W-:Y:S05]  /*0010*/  EXIT ;  /* 0x000000000000794d */ /* 0x000fea0003800000 */
.L_x_8885:
        /* <DEDUP_REMOVED lines=14> */
.L_x_11598:


//--------------------- .text._ZN2at6native18elementwise_kernelILi128ELi4EZNS0_15gpu_kernel_implIZNS0_43_GLOBAL__N__7cc8d1ed_10_Dropout_cu_0e96ed3819masked_scale_kernelIbN3c104HalfEfEEvRNS_6TensorERKS7_SA_T1_EUlS6_bE_EEvRNS_18TensorIteratorBaseERKT_EUliE_EEviSB_ --------------------------
	.section	.text._ZN2at6native18elementwise_kernelILi128ELi4EZNS0_15gpu_kernel_implIZNS0_43_GLOBAL__N__7cc8d1ed_10_Dropout_cu_0e96ed3819masked_scale_kernelIbN3c104HalfEfEEvRNS_6TensorERKS7_SA_T1_EUlS6_bE_EEvRNS_18TensorIteratorBaseERKT_EUliE_EEviSB_,"ax",@progbits
	.sectioninfo	@"SHI_REGISTERS=26"
	.align	128
        .global         _ZN2at6native18elementwise_kernelILi128ELi4EZNS0_15gpu_kernel_implIZNS0_43_GLOBAL__N__7cc8d1ed_10_Dropout_cu_0e96ed3819masked_scale_kernelIbN3c104HalfEfEEvRNS_6TensorERKS7_SA_T1_EUlS6_bE_EEvRNS_18TensorIteratorBaseERKT_EUliE_EEviSB_
        .type           _ZN2at6native18elementwise_kernelILi128ELi4EZNS0_15gpu_kernel_implIZNS0_43_GLOBAL__N__7cc8d1ed_10_Dropout_cu_0e96ed3819masked_scale_kernelIbN3c104HalfEfEEvRNS_6TensorERKS7_SA_T1_EUlS6_bE_EEvRNS_18TensorIteratorBaseERKT_EUliE_EEviSB_,@function
        .size           _ZN2at6native18elementwise_kernelILi128ELi4EZNS0_15gpu_kernel_implIZNS0_43_GLOBAL__N__7cc8d1ed_10_Dropout_cu_0e96ed3819masked_scale_kernelIbN3c104HalfEfEEvRNS_6TensorERKS7_SA_T1_EUlS6_bE_EEvRNS_18TensorIteratorBaseERKT_EUliE_EEviSB_,(.L_x_11599 - _ZN2at6native18elementwise_kernelILi128ELi4EZNS0_15gpu_kernel_implIZNS0_43_GLOBAL__N__7cc8d1ed_10_Dropout_cu_0e96ed3819masked_scale_kernelIbN3c104HalfEfEEvRNS_6TensorERKS7_SA_T1_EUlS6_bE_EEvRNS_18TensorIteratorBaseERKT_EUliE_EEviSB_)
        .other          _ZN2at6native18elementwise_kernelILi128ELi4EZNS0_15gpu_kernel_implIZNS0_43_GLOBAL__N__7cc8d1ed_10_Dropout_cu_0e96ed3819masked_scale_kernelIbN3c104HalfEfEEvRNS_6TensorERKS7_SA_T1_EUlS6_bE_EEvRNS_18TensorIteratorBaseERKT_EUliE_EEviSB_,@"STO_CUDA_ENTRY STV_DEFAULT"
_ZN2at6native18elementwise_kernelILi128ELi4EZNS0_15gpu_kernel_implIZNS0_43_GLOBAL__N__7cc8d1ed_10_Dropout_cu_0e96ed3819masked_scale_kernelIbN3c104HalfEfEEvRNS_6TensorERKS7_SA_T1_EUlS6_bE_EEvRNS_18TensorIteratorBaseERKT_EUliE_EEviSB_:
.text._ZN2at6native18elementwise_kernelILi128ELi4EZNS0_15gpu_kernel_implIZNS0_43_GLOBAL__N__7cc8d1ed_10_Dropout_cu_0e96ed3819masked_scale_kernelIbN3c104HalfEfEEvRNS_6TensorERKS7_SA_T1_EUlS6_bE_EEvRNS_18TensorIteratorBaseERKT_EUliE_EEviSB_:
        /* <DEDUP_REMOVED lines=263> */
.L_x_8888:
        /* <DEDUP_REMOVED lines=21> */
.L_x_8892:
[----:B------:R-:W2:Y:S02]  /*11c0*/  LDG.E.U8 R2, [R2.64] ;  /* 0x0000002402027981 */ /* 0x000ea4000c1e1100 */
[----:B--2---:R-:W0:Y:S02]  /*11d0*/  I2F.U16 R0, R2 ;  /* 0x0000000200007306 */ /* 0x004e240000101000 */
[----:B0-----:R-:W-:-:S04]  /*11e0*/  F2FP.PACK_AB R0, RZ, R0 ;  /* 0x00000000ff00723e */ /* 0x001fc800000000ff */
[----:B------:R-:W-:Y:S01]  /*11f0*/  PRMT R23, R0, 0x7610, R23 ;  /* 0x0000761000177816 */ /* 0x000fe20000000017 */
[----:B------:R-:W-:Y:S05]  /*1200*/  BRA `(.L_x_8894) ;  /* 0x00000ed000007947 */ /* 0x000fea0003800000 */
.L_x_8891:
        /* <DEDUP_REMOVED lines=11> */
.L_x_8896:
[----:B------:R-:W2:Y:S02]  /*12c0*/  LDG.E R2, [R2.64] ;  /* 0x0000002402027981 */ /* 0x000ea4000c1e1900 */
[----:B--2---:R-:W0:Y:S02]  /*12d0*/  I2F R0, R2 ;  /* 0x0000000200007306 */ /* 0x004e240000201400 */
[----:B0-----:R-:W-:-:S04]  /*12e0*/  F2FP.PACK_AB R0, RZ, R0 ;  /* 0x00000000ff00723e */ /* 0x001fc800000000ff */
[----:B------:R-:W-:Y:S01]  /*12f0*/  PRMT R23, R0, 0x7610, R23 ;  /* 0x0000761000177816 */ /* 0x000fe20000000017 */
[----:B------:R-:W-:Y:S05]  /*1300*/  BRA `(.L_x_8894) ;  /* 0x00000dd000007947 */ /* 0x000fea0003800000 */
.L_x_8895:
[----:B------:R-:W2:Y:S02]  /*1310*/  LDG.E.U16 R2, [R2.64] ;  /* 0x0000002402027981 */ /* 0x000ea4000c1e1500 */
[----:B--2---:R-:W0:Y:S02]  /*1320*/  I2F.S16 R0, R2 ;  /* 0x0000000200007306 */ /* 0x004e240000101400 */
[----:B0-----:R-:W-:-:S04]  /*1330*/  F2FP.PACK_AB R0, RZ, R0 ;  /* 0x00000000ff00723e */ /* 0x001fc800000000ff */
[----:B------:R-:W-:Y:S01]  /*1340*/  PRMT R23, R0, 0x7610, R23 ;  /* 0x0000761000177816 */ /* 0x000fe20000000017 */
[----:B------:R-:W-:Y:S05]  /*1350*/  BRA `(.L_x_8894) ;  /* 0x00000d8000007947 */ /* 0x000fea0003800000 */
.L_x_8890:
        /* <DEDUP_REMOVED lines=9> */
.L_x_8898:
[----:B------:R0:W5:Y:S01]  /*13f0*/  LDG.E.U16 R23, [R2.64] ;  /* 0x0000002402177981 */ /* 0x000162000c1e1500 */
[----:B------:R-:W-:Y:S05]  /*1400*/  BRA `(.L_x_8894) ;  /* 0x00000cd000007947 */ /* 0x000fea0003800000 */
.L_x_8897:
        /* <DEDUP_REMOVED lines=9> */
.L_x_8900:
[----:B------:R0:W5:Y:S01]  /*14a0*/  LDG.E.U16 R23, [R2.64] ;  /* 0x0000002402177981 */ /* 0x000162000c1e1500 */
[----:B------:R-:W-:Y:S05]  /*14b0*/  BRA `(.L_x_8894) ;  /* 0x00000c2000007947 */ /* 0x000fea0003800000 */
.L_x_8899:
[----:B------:R-:W2:Y:S02]  /*14c0*/  LDG.E.64 R2, [R2.64] ;  /* 0x0000002402027981 */ /* 0x000ea4000c1e1b00 */
[----:B--2---:R-:W0:Y:S01]  /*14d0*/  F2F.F32.F64 R0, R2 ;  /* 0x0000000200007310 */ /* 0x004e220000301000 */
[----:B------:R-:W0:-:S14]  /*14e0*/  DSETP.GEU.AND P0, PT, |R2|, c[0x2][0x0], PT ;  /* 0x008000000200762a */ /* 0x000e1c0003f0e200 */
[----:B0-----:R-:W-:-:S05]  /*14f0*/  @!P0 FMUL R0, R0, 1.175494350822287508e-38 ;  /* 0x0080000000008820 */ /* 0x001fca0000400000 */
[----:B------:R-:W-:-:S04]  /*1500*/  F2FP.PACK_AB R0, RZ, R0 ;  /* 0x00000000ff00723e */ /* 0x000fc800000000ff */
[----:B------:R-:W-:Y:S01]  /*1510*/  PRMT R23, R0, 0x7610, R23 ;  /* 0x0000761000177816 */ /* 0x000fe20000000017 */
[----:B------:R-:W-:Y:S05]  /*1520*/  BRA `(.L_x_8894) ;  /* 0x00000bb000007947 */ /* 0x000fea0003800000 */
.L_x_8889:
        /* <DEDUP_REMOVED lines=14> */
.L_x_8903:
[----:B------:R-:W2:Y:S02]  /*1610*/  LDG.E.64 R2, [R2.64] ;  /* 0x0000002402027981 */ /* 0x000ea4000c1e1b00 */
[----:B--2---:R-:W0:Y:S01]  /*1620*/  F2F.F32.F64 R0, R2 ;  /* 0x0000000200007310 */ /* 0x004e220000301000 */
[----:B------:R-:W0:-:S14]  /*1630*/  DSETP.GEU.AND P0, PT, |R2|, c[0x2][0x0], PT ;  /* 0x008000000200762a */ /* 0x000e1c0003f0e200 */
[----:B0-----:R-:W-:-:S05]  /*1640*/  @!P0 FMUL R0, R0, 1.175494350822287508e-38 ;  /* 0x0080000000008820 */ /* 0x001fca0000400000 */
[----:B------:R-:W-:-:S04]  /*1650*/  F2FP.PACK_AB R0, RZ, R0 ;  /* 0x00000000ff00723e */ /* 0x000fc800000000ff */
[----:B------:R-:W-:Y:S01]  /*1660*/  PRMT R23, R0, 0x7610, R23 ;  /* 0x0000761000177816 */ /* 0x000fe20000000017 */
[----:B------:R-:W-:Y:S05]  /*1670*/  BRA `(.L_x_8894) ;  /* 0x00000a6000007947 */ /* 0x000fea0003800000 */
.L_x_8902:
        /* <DEDUP_REMOVED lines=28> */
.L_x_8905:
        /* <DEDUP_REMOVED lines=15> */
.L_x_8904:
[----:B------:R-:W2:Y:S02]  /*1930*/  LDG.E.U16 R0, [R2.64] ;  /* 0x0000002402007981 */ /* 0x000ea4000c1e1500 */
[----:B--2---:R-:W-:-:S04]  /*1940*/  PRMT R0, RZ, 0x5410, R0 ;  /* 0x00005410ff007816 */ /* 0x004fc80000000000 */
[----:B------:R-:W-:-:S04]  /*1950*/  F2FP.PACK_AB R0, RZ, R0 ;  /* 0x00000000ff00723e */ /* 0x000fc800000000ff */
[----:B------:R-:W-:Y:S01]  /*1960*/  PRMT R23, R0, 0x7610, R23 ;  /* 0x0000761000177816 */ /* 0x000fe20000000017 */
[----:B------:R-:W-:Y:S05]  /*1970*/  BRA `(.L_x_8894) ;  /* 0x0000076000007947 */ /* 0x000fea0003800000 */
.L_x_8901:
        /* <DEDUP_REMOVED lines=12> */
.L_x_8908:
        /* <DEDUP_REMOVED lines=21> */
.L_x_8912:
[----:B------:R-:W-:Y:S05]  /*1b90*/  BSYNC B1 ;  /* 0x0000000000017941 */ /* 0x000fea0003800000 */
.L_x_8911:
[----:B------:R-:W-:Y:S01]  /*1ba0*/  LEA R3, R0, 0x3b800000, 0x17 ;  /* 0x3b80000000037811 */ /* 0x000fe200078eb8ff */
[----:B------:R-:W-:-:S05]  /*1bb0*/  IMAD.SHL.U32 R0, R2, 0x100000, RZ ;  /* 0x0010000002007824 */ /* 0x000fca00078e00ff */
[----:B------:R-:W-:Y:S02]  /*1bc0*/  LOP3.LUT R0, R3, R0, R4, 0xfe, !PT ;  /* 0x0000000003007212 */ /* 0x000fe400078efe04 */
.L_x_8910:
[----:B------:R-:W-:Y:S05]  /*1bd0*/  BSYNC B0 ;  /* 0x0000000000007941 */ /* 0x000fea0003800000 */
.L_x_8909:
[----:B------:R-:W-:-:S04]  /*1be0*/  F2FP.PACK_AB R0, RZ, R0 ;  /* 0x00000000ff00723e */ /* 0x000fc800000000ff */
[----:B------:R-:W-:Y:S01]  /*1bf0*/  PRMT R23, R0, 0x7610, R23 ;  /* 0x0000761000177816 */ /* 0x000fe20000000017 */
[----:B------:R-:W-:Y:S05]  /*1c00*/  BRA `(.L_x_8894) ;  /* 0x000004d000007947 */ /* 0x000fea0003800000 */
.L_x_8907:
        /* <DEDUP_REMOVED lines=21> */
.L_x_8916:
[----:B------:R-:W-:Y:S05]  /*1d60*/  BSYNC B1 ;  /* 0x0000000000017941 */ /* 0x000fea0003800000 */
.L_x_8915:
[----:B------:R-:W-:Y:S01]  /*1d70*/  LEA R3, R0, 0x37800000, 0x17 ;  /* 0x3780000000037811 */ /* 0x000fe200078eb8ff */
[----:B------:R-:W-:-:S05]  /*1d80*/  IMAD.SHL.U32 R0, R2, 0x200000, RZ ;  /* 0x0020000002007824 */ /* 0x000fca00078e00ff */
[----:B------:R-:W-:Y:S02]  /*1d90*/  LOP3.LUT R0, R3, R0, R4, 0xfe, !PT ;  /* 0x0000000003007212 */ /* 0x000fe400078efe04 */
.L_x_8914:
[----:B------:R-:W-:Y:S05]  /*1da0*/  BSYNC B0 ;  /* 0x0000000000007941 */ /* 0x000fea0003800000 */
.L_x_8913:
[----:B------:R-:W-:-:S04]  /*1db0*/  F2FP.PACK_AB R0, RZ, R0 ;  /* 0x00000000ff00723e */ /* 0x000fc800000000ff */
[----:B------:R-:W-:Y:S01]  /*1dc0*/  PRMT R23, R0, 0x7610, R23 ;  /* 0x0000761000177816 */ /* 0x000fe20000000017 */
[----:B------:R-:W-:Y:S05]  /*1dd0*/  BRA `(.L_x_8894) ;  /* 0x0000030000007947 */ /* 0x000fea0003800000 */
.L_x_8906:
        /* <DEDUP_REMOVED lines=14> */
.L_x_8920:
[----:B------:R-:W-:Y:S05]  /*1ec0*/  BSYNC B0 ;  /* 0x0000000000007941 */ /* 0x000fea0003800000 */
.L_x_8919:
[----:B------:R-:W-:-:S04]  /*1ed0*/  F2FP.PACK_AB R0, RZ, R0 ;  /* 0x00000000ff00723e */ /* 0x000fc800000000ff */
[----:B------:R-:W-:Y:S01]  /*1ee0*/  PRMT R23, R0, 0x7610, R23 ;  /* 0x0000761000177816 */ /* 0x000fe20000000017 */
[----:B------:R-:W-:Y:S05]  /*1ef0*/  BRA `(.L_x_8894) ;  /* 0x000001e000007947 */ /* 0x000fea0003800000 */
.L_x_8893:
        /* <DEDUP_REMOVED lines=21> */
.L_x_8918:
[----:B------:R-:W2:Y:S02]  /*2050*/  LDG.E.64 R2, [R2.64] ;  /* 0x0000002402027981 */ /* 0x000ea4000c1e1b00 */
[----:B--2---:R-:W0:Y:S02]  /*2060*/  I2F.U64 R0, R2 ;  /* 0x0000000200007312 */ /* 0x004e240000301000 */
[----:B0-----:R-:W-:-:S04]  /*2070*/  F2FP.PACK_AB R0, RZ, R0 ;  /* 0x00000000ff00723e */ /* 0x001fc800000000ff */
[----:B------:R-:W-:Y:S01]  /*2080*/  PRMT R23, R0, 0x7610, R23 ;  /* 0x0000761000177816 */ /* 0x000fe20000000017 */
[----:B------:R-:W-:Y:S05]  /*2090*/  BRA `(.L_x_8894) ;  /* 0x0000004000007947 */ /* 0x000fea0003800000 */
.L_x_8917:
[----:B------:R-:W2:Y:S02]  /*20a0*/  LDG.E R2, [R2.64] ;  /* 0x0000002402027981 */ /* 0x000ea4000c1e1900 */
[----:B--2---:R-:W0:Y:S02]  /*20b0*/  I2F.U32 R0, R2 ;  /* 0x0000000200007306 */ /* 0x004e240000201000 */
[----:B0-----:R-:W-:-:S04]  /*20c0*/  F2FP.PACK_AB R0, RZ, R0 ;  /* 0x00000000ff00723e */ /* 0x001fc800000000ff */
[----:B------:R-:W-:Y:S02]  /*20d0*/  PRMT R23, R0, 0x7610, R23 ;  /* 0x0000761000177816 */ /* 0x000fe40000000017 */
.L_x_8894:
        /* <DEDUP_REMOVED lines=17> */
.L_x_8924:
[----:B------:R-:W2:Y:S02]  /*21f0*/  LDG.E.U8 R2, [R2.64] ;  /* 0x0000002402027981 */ /* 0x000ea4000c1e1100 */
[----:B--2---:R-:W-:Y:S01]  /*2200*/  ISETP.NE.AND P0, PT, R2, RZ, PT ;  /* 0x000000ff0200720c */ /* 0x004fe20003f05270 */
[----:B------:R-:W-:Y:S05]  /*2210*/  BRA `(.L_x_8926) ;  /* 0x00000e0000007947 */ /* 0x000fea0003800000 */
.L_x_8923:
        /* <DEDUP_REMOVED lines=10> */
.L_x_8928:
[----:B------:R-:W2:Y:S02]  /*22c0*/  LDG.E R2, [R2.64] ;  /* 0x0000002402027981 */ /* 0x000ea4000c1e1900 */
[----:B--2---:R-:W-:Y:S01]  /*22d0*/  ISETP.NE.AND P0, PT, R2, RZ, PT ;  /* 0x000000ff0200720c */ /* 0x004fe20003f05270 */
[----:B------:R-:W-:Y:S05]  /*22e0*/  BRA `(.L_x_8926) ;  /* 0x00000d3000007947 */ /* 0x000fea0003800000 */
.L_x_8927:
[----:B------:R-:W2:Y:S02]  /*22f0*/  LDG.E.U16 R2, [R2.64] ;  /* 0x0000002402027981 */ /* 0x000ea4000c1e1500 */
[----:B--2---:R-:W-:Y:S01]  /*2300*/  ISETP.NE.AND P0, PT, R2, RZ, PT ;  /* 0x000000ff0200720c */ /* 0x004fe20003f05270 */
[----:B------:R-:W-:Y:S05]  /*2310*/  BRA `(.L_x_8926) ;  /* 0x00000d0000007947 */ /* 0x000fea0003800000 */
.L_x_8922:
        /* <DEDUP_REMOVED lines=9> */
.L_x_8930:
[----:B------:R-:W2:Y:S02]  /*23b0*/  LDG.E.U16 R0, [R2.64] ;  /* 0x0000002402007981 */ /* 0x000ea4000c1e1500 */
[----:B--2---:R-:W-:-:S05]  /*23c0*/  HADD2.F32 R0, -RZ, R0.H0_H0 ;  /* 0x20000000ff007230 */ /* 0x004fca0000004100 */
[----:B------:R-:W-:Y:S01]  /*23d0*/  FSETP.NEU.FTZ.AND P0, PT, R0, RZ, PT ;  /* 0x000000ff0000720b */ /* 0x000fe20003f1d000 */
[----:B------:R-:W-:Y:S05]  /*23e0*/  BRA `(.L_x_8926) ;  /* 0x00000c3000007947 */ /* 0x000fea0003800000 */
.L_x_8929:
        /* <DEDUP_REMOVED lines=11> */
.L_x_8932:
        /* <DEDUP_REMOVED lines=10> */
.L_x_8931:
[----:B------:R-:W2:Y:S02]  /*2540*/  LDG.E.64 R2, [R2.64] ;  /* 0x0000002402027981 */ /* 0x000ea4000c1e1b00 */
[----:B--2---:R0:W1:Y:S01]  /*2550*/  DSETP.NEU.AND P0, PT, R2, RZ, PT ;  /* 0x000000ff0200722a */ /* 0x0040620003f0d000 */
[----:B------:R-:W-:Y:S05]  /*2560*/  BRA `(.L_x_8926) ;  /* 0x00000ab000007947 */ /* 0x000fea0003800000 */
.L_x_8921:
        /* <DEDUP_REMOVED lines=11> */
.L_x_8935:
[----:B------:R-:W2:Y:S02]  /*2620*/  LDG.E.128 R4, [R2.64] ;  /* 0x0000002402047981 */ /* 0x000ea4000c1e1d00 */
[----:B--2---:R-:W0:-:S06]  /*2630*/  DSETP.NEU.AND P0, PT, R6, RZ, PT ;  /* 0x000000ff0600722a */ /* 0x004e0c0003f0d000 */
[----:B0-----:R0:W1:Y:S01]  /*2640*/  DSETP.NEU.OR P0, PT, R4, RZ, P0 ;  /* 0x000000ff0400722a */ /* 0x001062000070d400 */
[----:B------:R-:W-:Y:S05]  /*2650*/  BRA `(.L_x_8926) ;  /* 0x000009c000007947 */ /* 0x000fea0003800000 */
.L_x_8934:
        /* <DEDUP_REMOVED lines=27> */
.L_x_8937:
        /* <DEDUP_REMOVED lines=14> */
.L_x_8936:
[----:B------:R-:W2:Y:S02]  /*28f0*/  LDG.E.U16 R0, [R2.64] ;  /* 0x0000002402007981 */ /* 0x000ea4000c1e1500 */
[----:B--2---:R-:W-:-:S04]  /*2900*/  PRMT R0, RZ, 0x5410, R0 ;  /* 0x00005410ff007816 */ /* 0x004fc80000000000 */
[----:B------:R-:W-:Y:S01]  /*2910*/  FSETP.NEU.FTZ.AND P0, PT, R0, RZ, PT ;  /* 0x000000ff0000720b */ /* 0x000fe20003f1d000 */
[----:B------:R-:W-:Y:S05]  /*2920*/  BRA `(.L_x_8926) ;  /* 0x000006f000007947 */ /* 0x000fea0003800000 */
.L_x_8933:
        /* <DEDUP_REMOVED lines=11> */
.L_x_8940:
        /* <DEDUP_REMOVED lines=21> */
.L_x_8944:
[----:B------:R-:W-:Y:S05]  /*2b30*/  BSYNC B1 ;  /* 0x0000000000017941 */ /* 0x000fea0003800000 */
.L_x_8943:
[----:B------:R-:W-:Y:S01]  /*2b40*/  LEA R3, R0, 0x3b800000, 0x17 ;  /* 0x3b80000000037811 */ /* 0x000fe200078eb8ff */
[----:B------:R-:W-:-:S05]  /*2b50*/  IMAD.SHL.U32 R0, R2, 0x100000, RZ ;  /* 0x0010000002007824 */ /* 0x000fca00078e00ff */
[----:B------:R-:W-:Y:S02]  /*2b60*/  LOP3.LUT R0, R3, R0, R4, 0xfe, !PT ;  /* 0x0000000003007212 */ /* 0x000fe400078efe04 */
.L_x_8942:
[----:B------:R-:W-:Y:S05]  /*2b70*/  BSYNC B0 ;  /* 0x0000000000007941 */ /* 0x000fea0003800000 */
.L_x_8941:
[----:B------:R-:W-:Y:S01]  /*2b80*/  FSETP.NEU.FTZ.AND P0, PT, R0, RZ, PT ;  /* 0x000000ff0000720b */ /* 0x000fe20003f1d000 */
[----:B------:R-:W-:Y:S05]  /*2b90*/  BRA `(.L_x_8926) ;  /* 0x0000048000007947 */ /* 0x000fea0003800000 */
.L_x_8939:
        /* <DEDUP_REMOVED lines=21> */
.L_x_8948:
[----:B------:R-:W-:Y:S05]  /*2cf0*/  BSYNC B1 ;  /* 0x0000000000017941 */ /* 0x000fea0003800000 */
.L_x_8947:
[----:B------:R-:W-:Y:S01]  /*2d00*/  LEA R3, R0, 0x37800000, 0x17 ;  /* 0x3780000000037811 */ /* 0x000fe200078eb8ff */
[----:B------:R-:W-:-:S05]  /*2d10*/  IMAD.SHL.U32 R0, R2, 0x200000, RZ ;  /* 0x0020000002007824 */ /* 0x000fca00078e00ff */
[----:B------:R-:W-:Y:S02]  /*2d20*/  LOP3.LUT R0, R3, R0, R4, 0xfe, !PT ;  /* 0x0000000003007212 */ /* 0x000fe400078efe04 */
.L_x_8946:
[----:B------:R-:W-:Y:S05]  /*2d30*/  BSYNC B0 ;  /* 0x0000000000007941 */ /* 0x000fea0003800000 */
.L_x_8945:
[----:B------:R-:W-:Y:S01]  /*2d40*/  FSETP.NEU.FTZ.AND P0, PT, R0, RZ, PT ;  /* 0x000000ff0000720b */ /* 0x000fe20003f1d000 */
[----:B------:R-:W-:Y:S05]  /*2d50*/  BRA `(.L_x_8926) ;  /* 0x000002c000007947 */ /* 0x000fea0003800000 */
.L_x_8938:
        /* <DEDUP_REMOVED lines=14> */
.L_x_8952:
[----:B------:R-:W-:Y:S05]  /*2e40*/  BSYNC B0 ;  /* 0x0000000000007941 */ /* 0x000fea0003800000 */
.L_x_8951:
[----:B------:R-:W-:Y:S01]  /*2e50*/  FSETP.NEU.FTZ.AND P0, PT, R0, RZ, PT ;  /* 0x000000ff0000720b */ /* 0x000fe20003f1d000 */
[----:B------:R-:W-:Y:S05]  /*2e60*/  BRA `(.L_x_8926) ;  /* 0x000001b000007947 */ /* 0x000fea0003800000 */
.L_x_8925:
        /* <DEDUP_REMOVED lines=21> */
.L_x_8950:
[----:B------:R-:W2:Y:S02]  /*2fc0*/  LDG.E.64 R2, [R2.64] ;  /* 0x0000002402027981 */ /* 0x000ea4000c1e1b00 */
[----:B--2---:R-:W-:-:S04]  /*2fd0*/  ISETP.NE.U32.AND P0, PT, R2, RZ, PT ;  /* 0x000000ff0200720c */ /* 0x004fc80003f05070 */
[----:B------:R-:W-:Y:S01]  /*2fe0*/  ISETP.NE.AND.EX P0, PT, R3, RZ, PT, P0 ;  /* 0x000000ff0300720c */ /* 0x000fe20003f05300 */
[----:B------:R-:W-:Y:S05]  /*2ff0*/  BRA `(.L_x_8926) ;  /* 0x0000002000007947 */ /* 0x000fea0003800000 */
.L_x_8949:
[----:B------:R-:W2:Y:S02]  /*3000*/  LDG.E R2, [R2.64] ;  /* 0x0000002402027981 */ /* 0x000ea4000c1e1900 */
[----:B--2---:R-:W-:-:S03]  /*3010*/  ISETP.NE.AND P0, PT, R2, RZ, PT ;  /* 0x000000ff0200720c */ /* 0x004fc60003f05270 */
.L_x_8926:
[----:B0-----:R-:W0:Y:S01]  /*3020*/  LDC.U8 R3, c[0x0][0x3f0] ;  /* 0x0000fc00ff037b82 */ /* 0x001e220000000000 */
[----:B-1----:R-:W-:Y:S01]  /*3030*/  SEL R0, RZ, 0x1, !P0 ;  /* 0x00000001ff007807 */ /* 0x002fe20004000000 */
[----:B-----5:R-:W-:-:S05]  /*3040*/  HADD2.F32 R23, -RZ, R23.H0_H0 ;  /* 0x20000017ff177230 */ /* 0x020fca0000004100 */
[----:B------:R-:W1:Y:S02]  /*3050*/  I2F.U32 R0, R0 ;  /* 0x0000000000007306 */ /* 0x000e640000201000 */
[----:B-1----:R-:W-:Y:S01]  /*3060*/  FMUL.FTZ R23, R23, R0 ;  /* 0x0000000017177220 */ /* 0x002fe20000410000 */
[----:B0-----:R-:W-:-:S03]  /*3070*/  PRMT R2, R3, 0x9910, RZ ;  /* 0x0000991003027816 */ /* 0x001fc600000000ff */
        /* <DEDUP_REMOVED lines=16> */
.L_x_8956:
[----:B------:R-:W-:-:S06]  /*3180*/  HADD2.F32 R3, -RZ, R23.H0_H0 ;  /* 0x20000017ff037230 */ /* 0x000fcc0000004100 */
[----:B------:R-:W0:Y:S02]  /*3190*/  F2I.S64.TRUNC R2, R3 ;  /* 0x0000000300027311 */ /* 0x000e24000020d900 */
[----:B0-----:R0:W-:Y:S01]  /*31a0*/  STG.E.U8 [R16.64], R2 ;  /* 0x0000000210007986 */ /* 0x0011e2000c101124 */
[----:B------:R-:W-:Y:S05]  /*31b0*/  BRA `(.L_x_8958) ;  /* 0x00000e4000007947 */ /* 0x000fea0003800000 */
.L_x_8955:
        /* <DEDUP_REMOVED lines=10> */
.L_x_8960:
[----:B------:R-:W-:-:S06]  /*3260*/  HADD2.F32 R23, -RZ, R23.H0_H0 ;  /* 0x20000017ff177230 */ /* 0x000fcc0000004100 */
[----:B------:R-:W0:Y:S02]  /*3270*/  F2I.FTZ.TRUNC.NTZ R23, R23 ;  /* 0x0000001700177305 */ /* 0x000e24000021f100 */
[----:B0-----:R0:W-:Y:S01]  /*3280*/  STG.E [R16.64], R23 ;  /* 0x0000001710007986 */ /* 0x0011e2000c101924 */
[----:B------:R-:W-:Y:S05]  /*3290*/  BRA `(.L_x_8958) ;  /* 0x00000d6000007947 */ /* 0x000fea0003800000 */
.L_x_8959:
[----:B------:R-:W-:-:S06]  /*32a0*/  HADD2.F32 R23, -RZ, R23.H0_H0 ;  /* 0x20000017ff177230 */ /* 0x000fcc0000004100 */
[----:B------:R-:W0:Y:S02]  /*32b0*/  F2I.FTZ.TRUNC.NTZ R23, R23 ;  /* 0x0000001700177305 */ /* 0x000e24000021f100 */
[----:B0-----:R0:W-:Y:S01]  /*32c0*/  STG.E.U16 [R16.64], R23 ;  /* 0x0000001710007986 */ /* 0x0011e2000c101524 */
[----:B------:R-:W-:Y:S05]  /*32d0*/  BRA `(.L_x_8958) ;  /* 0x00000d2000007947 */ /* 0x000fea0003800000 */
.L_x_8954:
        /* <DEDUP_REMOVED lines=9> */
.L_x_8962:
[----:B------:R0:W-:Y:S01]  /*3370*/  STG.E.U16 [R16.64], R23 ;  /* 0x0000001710007986 */ /* 0x0001e2000c101524 */
[----:B------:R-:W-:Y:S05]  /*3380*/  BRA `(.L_x_8958) ;  /* 0x00000c7000007947 */ /* 0x000fea0003800000 */
.L_x_8961:
        /* <DEDUP_REMOVED lines=10> */
.L_x_8964:
[----:B------:R-:W-:-:S05]  /*3430*/  HADD2.F32 R0, -RZ, R23.H0_H0 ;  /* 0x20000017ff007230 */ /* 0x000fca0000004100 */
[----:B------:R-:W-:-:S04]  /*3440*/  F2FP.PACK_AB R0, RZ, R0 ;  /* 0x00000000ff00723e */ /* 0x000fc800000000ff */
[----:B------:R-:W-:-:S05]  /*3450*/  PRMT R0, R0, 0x5410, RZ ;  /* 0x0000541000007816 */ /* 0x000fca00000000ff */
[----:B------:R0:W-:Y:S01]  /*3460*/  STG.E [R16.64], R0 ;  /* 0x0000000010007986 */ /* 0x0001e2000c101924 */
[----:B------:R-:W-:Y:S05]  /*3470*/  BRA `(.L_x_8958) ;  /* 0x00000b8000007947 */ /* 0x000fea0003800000 */
.L_x_8963:
[----:B------:R-:W-:-:S05]  /*3480*/  HADD2.F32 R2, -RZ, R23.H0_H0 ;  /* 0x20000017ff027230 */ /* 0x000fca0000004100 */
[----:B------:R-:W-:-:S06]  /*3490*/  FMUL.FTZ R2, R2, 1 ;  /* 0x3f80000002027820 */ /* 0x000fcc0000410000 */
[----:B------:R-:W0:Y:S02]  /*34a0*/  F2F.F64.F32 R2, R2 ;  /* 0x0000000200027310 */ /* 0x000e240000201800 */
[----:B0-----:R0:W-:Y:S01]  /*34b0*/  STG.E.64 [R16.64], R2 ;  /* 0x0000000210007986 */ /* 0x0011e2000c101b24 */
[----:B------:R-:W-:Y:S05]  /*34c0*/  BRA `(.L_x_8958) ;  /* 0x00000b3000007947 */ /* 0x000fea0003800000 */
.L_x_8953:
        /* <DEDUP_REMOVED lines=13> */
.L_x_8967:
[----:B------:R-:W-:Y:S01]  /*35a0*/  HADD2.F32 R23, -RZ, R23.H0_H0 ;  /* 0x20000017ff177230 */ /* 0x000fe20000004100 */
[----:B------:R-:W-:-:S04]  /*35b0*/  CS2R R6, SRZ ;  /* 0x0000000000067805 */ /* 0x000fc8000001ff00 */
[----:B------:R-:W-:-:S06]  /*35c0*/  FMUL.FTZ R4, R23, 1 ;  /* 0x3f80000017047820 */ /* 0x000fcc0000410000 */
[----:B------:R-:W0:Y:S02]  /*35d0*/  F2F.F64.F32 R4, R4 ;  /* 0x0000000400047310 */ /* 0x000e240000201800 */
[----:B0-----:R0:W-:Y:S01]  /*35e0*/  STG.E.128 [R16.64], R4 ;  /* 0x0000000410007986 */ /* 0x0011e2000c101d24 */
[----:B------:R-:W-:Y:S05]  /*35f0*/  BRA `(.L_x_8958) ;  /* 0x00000a0000007947 */ /* 0x000fea0003800000 */
.L_x_8966:
        /* <DEDUP_REMOVED lines=21> */
.L_x_8971:
[----:B------:R-:W-:Y:S05]  /*3750*/  BSYNC B0 ;  /* 0x0000000000007941 */ /* 0x000fea0003800000 */
.L_x_8970:
[----:B------:R-:W-:-:S05]  /*3760*/  LOP3.LUT R3, R0, R3, RZ, 0xfc, !PT ;  /* 0x0000000300037212 */ /* 0x000fca00078efcff */
[----:B------:R0:W-:Y:S01]  /*3770*/  STG.E.U8 [R16.64], R3 ;  /* 0x0000000310007986 */ /* 0x0001e2000c101124 */
[----:B------:R-:W-:Y:S05]  /*3780*/  BRA `(.L_x_8958) ;  /* 0x0000087000007947 */ /* 0x000fea0003800000 */
.L_x_8969:
        /* <DEDUP_REMOVED lines=13> */
.L_x_8973:
[----:B------:R-:W-:Y:S01]  /*3860*/  IMAD.MOV.U32 R0, RZ, RZ, 0x7f ;  /* 0x0000007fff007424 */ /* 0x000fe200078e00ff */
[----:B------:R-:W-:-:S04]  /*3870*/  ISETP.GT.U32.AND P0, PT, R2, 0x7f800000, PT ;  /* 0x7f8000000200780c */ /* 0x000fc80003f04070 */
[----:B------:R-:W-:-:S04]  /*3880*/  SEL R0, R0, 0x7c, P0 ;  /* 0x0000007c00007807 */ /* 0x000fc80000000000 */
.L_x_8974:
[----:B------:R-:W-:Y:S05]  /*3890*/  BSYNC B0 ;  /* 0x0000000000007941 */ /* 0x000fea0003800000 */
.L_x_8972:
[----:B------:R-:W-:-:S04]  /*38a0*/  LOP3.LUT R2, R23, 0x80000000, RZ, 0xc0, !PT ;  /* 0x8000000017027812 */ /* 0x000fc800078ec0ff */
[----:B------:R-:W-:-:S04]  /*38b0*/  SHF.R.U32.HI R3, RZ, 0x18, R2 ;  /* 0x00000018ff037819 */ /* 0x000fc80000011602 */
[----:B------:R-:W-:-:S05]  /*38c0*/  LOP3.LUT R3, R0, R3, RZ, 0xfc, !PT ;  /* 0x0000000300037212 */ /* 0x000fca00078efcff */
[----:B------:R0:W-:Y:S01]  /*38d0*/  STG.E.U8 [R16.64], R3 ;  /* 0x0000000310007986 */ /* 0x0001e2000c101124 */
[----:B------:R-:W-:Y:S05]  /*38e0*/  BRA `(.L_x_8958) ;  /* 0x0000071000007947 */ /* 0x000fea0003800000 */
.L_x_8968:
[----:B------:R-:W-:-:S05]  /*38f0*/  HADD2.F32 R0, -RZ, R23.H0_H0 ;  /* 0x20000017ff007230 */ /* 0x000fca0000004100 */
[----:B------:R-:W-:-:S05]  /*3900*/  F2FP.BF16.PACK_AB R0, RZ, R0 ;  /* 0x00000000ff00723e */ /* 0x000fca00000010ff */
[----:B------:R0:W-:Y:S01]  /*3910*/  STG.E.U16 [R16.64], R0 ;  /* 0x0000000010007986 */ /* 0x0001e2000c101524 */
[----:B------:R-:W-:Y:S05]  /*3920*/  BRA `(.L_x_8958) ;  /* 0x000006d000007947 */ /* 0x000fea0003800000 */
.L_x_8965:
        /* <DEDUP_REMOVED lines=12> */
.L_x_8977:
        /* <DEDUP_REMOVED lines=17> */
.L_x_8980:
[----:B------:R-:W-:-:S04]  /*3b00*/  LOP3.LUT R2, R23, 0x80000000, RZ, 0xc0, !PT ;  /* 0x8000000017027812 */ /* 0x000fc800078ec0ff */
[----:B------:R-:W-:-:S04]  /*3b10*/  SHF.R.U32.HI R3, RZ, 0x18, R2 ;  /* 0x00000018ff037819 */ /* 0x000fc80000011602 */
[----:B------:R-:W-:-:S04]  /*3b20*/  LOP3.LUT R0, R0, R3, RZ, 0xfc, !PT ;  /* 0x0000000300007212 */ /* 0x000fc800078efcff */
[----:B------:R-:W-:Y:S02]  /*3b30*/  PRMT R8, R0, 0x7610, R8 ;  /* 0x0000761000087816 */ /* 0x000fe40000000008 */
.L_x_8979:
[----:B------:R-:W-:Y:S05]  /*3b40*/  BSYNC B0 ;  /* 0x0000000000007941 */ /* 0x000fea0003800000 */
.L_x_8978:
[----:B------:R0:W-:Y:S01]  /*3b50*/  STG.E.U8 [R16.64], R8 ;  /* 0x0000000810007986 */ /* 0x0001e2000c101124 */
[----:B------:R-:W-:Y:S05]  /*3b60*/  BRA `(.L_x_8958) ;  /* 0x0000049000007947 */ /* 0x000fea0003800000 */
.L_x_8976:
        /* <DEDUP_REMOVED lines=17> */
.L_x_8983:
[----:B------:R-:W-:-:S04]  /*3c80*/  LOP3.LUT R2, R23, 0x80000000, RZ, 0xc0, !PT ;  /* 0x8000000017027812 */ /* 0x000fc800078ec0ff */
[----:B------:R-:W-:-:S04]  /*3c90*/  SHF.R.U32.HI R3, RZ, 0x18, R2 ;  /* 0x00000018ff037819 */ /* 0x000fc80000011602 */
[----:B------:R-:W-:-:S04]  /*3ca0*/  LOP3.LUT R0, R0, R3, RZ, 0xfc, !PT ;  /* 0x0000000300007212 */ /* 0x000fc800078efcff */
[----:B------:R-:W-:Y:S02]  /*3cb0*/  PRMT R8, R0, 0x7610, R8 ;  /* 0x0000761000087816 */ /* 0x000fe40000000008 */
.L_x_8982:
[----:B------:R-:W-:Y:S05]  /*3cc0*/  BSYNC B0 ;  /* 0x0000000000007941 */ /* 0x000fea0003800000 */
.L_x_8981:
[----:B------:R0:W-:Y:S01]  /*3cd0*/  STG.E.U8 [R16.64], R8 ;  /* 0x0000000810007986 */ /* 0x0001e2000c101124 */
[----:B------:R-:W-:Y:S05]  /*3ce0*/  BRA `(.L_x_8958) ;  /* 0x0000031000007947 */ /* 0x000fea0003800000 */
.L_x_8975:
        /* <DEDUP_REMOVED lines=22> */
.L_x_8957:
        /* <DEDUP_REMOVED lines=20> */
.L_x_8985:
[----:B------:R-:W-:-:S06]  /*3f90*/  HADD2.F32 R2, -RZ, R23.H0_H0 ;  /* 0x20000017ff027230 */ /* 0x000fcc0000004100 */
[----:B------:R-:W0:Y:S02]  /*3fa0*/  F2I.U64.TRUNC R2, R2 ;  /* 0x0000000200027311 */ /* 0x000e24000020d800 */
[----:B0-----:R0:W-:Y:S01]  /*3fb0*/  STG.E.64 [R16.64], R2 ;  /* 0x0000000210007986 */ /* 0x0011e2000c101b24 */
[----:B------:R-:W-:Y:S05]  /*3fc0*/  BRA `(.L_x_8958) ;  /* 0x0000003000007947 */ /* 0x000fea0003800000 */
.L_x_8984:
[----:B------:R-:W-:-:S06]  /*3fd0*/  HADD2.F32 R23, -RZ, R23.H0_H0 ;  /* 0x20000017ff177230 */ /* 0x000fcc0000004100 */
[----:B------:R-:W0:Y:S02]  /*3fe0*/  F2I.FTZ.U32.TRUNC.NTZ R23, R23 ;  /* 0x0000001700177305 */ /* 0x000e24000021f000 */
[----:B0-----:R0:W-:Y:S02]  /*3ff0*/  STG.E [R16.64], R23 ;  /* 0x0000001710007986 */ /* 0x0011e4000c101924 */
.L_x_8958:
[----:B------:R-:W-:-:S05]  /*4000*/  IMAD R18, R19, 0x200, R18 ;  /* 0x0000020013127824 */ /* 0x000fca00078e0212 */
[----:B0-----:R-:W-:Y:S02]  /*4010*/  IADD3 R23, R18, 0x80, RZ ;  /* 0x0000008012177810 */ /* 0x001fe40007ffe0ff */
.L_x_8887:
[----:B------:R-:W-:Y:S05]  /*4020*/  BSYNC B6 ;  /* 0x0000000000067941 */ /* 0x000fea0003800000 */
.L_x_8886:
        /* <DEDUP_REMOVED lines=258> */
.L_x_8988:
        /* <DEDUP_REMOVED lines=21> */
.L_x_8992:
[----:B------:R-:W2:Y:S02]  /*51a0*/  LDG.E.U8 R2, [R2.64] ;  /* 0x0000002402027981 */ /* 0x000ea4000c1e1100 */
[----:B--2---:R-:W0:Y:S02]  /*51b0*/  I2F.U16 R0, R2 ;  /* 0x0000000200007306 */ /* 0x004e240000101000 */
[----:B0-----:R-:W-:-:S04]  /*51c0*/  F2FP.PACK_AB R0, RZ, R0 ;  /* 0x00000000ff00723e */ /* 0x001fc800000000ff */
[----:B------:R-:W-:Y:S01]  /*51d0*/  PRMT R19, R0, 0x7610, R19 ;  /* 0x0000761000137816 */ /* 0x000fe20000000013 */
[----:B------:R-:W-:Y:S05]  /*51e0*/  BRA `(.L_x_8994) ;  /* 0x00000ed000007947 */ /* 0x000fea0003800000 */
.L_x_8991:
        /* <DEDUP_REMOVED lines=11> */
.L_x_8996:
[----:B------:R-:W2:Y:S02]  /*52a0*/  LDG.E R2, [R2.64] ;  /* 0x0000002402027981 */ /* 0x000ea4000c1e1900 */
[----:B--2---:R-:W0:Y:S02]  /*52b0*/  I2F R0, R2 ;  /* 0x0000000200007306 */ /* 0x004e240000201400 */
[----:B0-----:R-:W-:-:S04]  /*52c0*/  F2FP.PACK_AB R0, RZ, R0 ;  /* 0x00000000ff00723e */ /* 0x001fc800000000ff */
[----:B------:R-:W-:Y:S01]  /*52d0*/  PRMT R19, R0, 0x7610, R19 ;  /* 0x0000761000137816 */ /* 0x000fe20000000013 */
[----:B------:R-:W-:Y:S05]  /*52e0*/  BRA `(.L_x_8994) ;  /* 0x00000dd000007947 */ /* 0x000fea0003800000 */
.L_x_8995:
[----:B------:R-:W2:Y:S02]  /*52f0*/  LDG.E.U16 R2, [R2.64] ;  /* 0x0000002402027981 */ /* 0x000ea4000c1e1500 */
[----:B--2---:R-:W0:Y:S02]  /*5300*/  I2F.S16 R0, R2 ;  /* 0x0000000200007306 */ /* 0x004e240000101400 */
[----:B0-----:R-:W-:-:S04]  /*5310*/  F2FP.PACK_AB R0, RZ, R0 ;  /* 0x00000000ff00723e */ /* 0x001fc800000000ff */
[----:B------:R-:W-:Y:S01]  /*5320*/  PRMT R19, R0, 0x7610, R19 ;  /* 0x0000761000137816 */ /* 0x000fe20000000013 */
[----:B------:R-:W-:Y:S05]  /*5330*/  BRA `(.L_x_8994) ;  /* 0x00000d8000007947 */ /* 0x000fea0003800000 */
.L_x_8990:
        /* <DEDUP_REMOVED lines=9> */
.L_x_8998:
[----:B------:R0:W5:Y:S01]  /*53d0*/  LDG.E.U16 R19, [R2.64] ;  /* 0x0000002402137981 */ /* 0x000162000c1e1500 */
[----:B------:R-:W-:Y:S05]  /*53e0*/  BRA `(.L_x_8994) ;  /* 0x00000cd000007947 */ /* 0x000fea0003800000 */
.L_x_8997:
        /* <DEDUP_REMOVED lines=9> */
.L_x_9000:
[----:B------:R0:W5:Y:S01]  /*5480*/  LDG.E.U16 R19, [R2.64] ;  /* 0x0000002402137981 */ /* 0x000162000c1e1500 */
[----:B------:R-:W-:Y:S05]  /*5490*/  BRA `(.L_x_8994) ;  /* 0x00000c2000007947 */ /* 0x000fea0003800000 */
.L_x_8999:
[----:B------:R-:W2:Y:S02]  /*54a0*/  LDG.E.64 R2, [R2.64] ;  /* 0x0000002402027981 */ /* 0x000ea4000c1e1b00 */
[----:B--2---:R-:W0:Y:S01]  /*54b0*/  F2F.F32.F64 R0, R2 ;  /* 0x0000000200007310 */ /* 0x004e220000301000 */
[----:B------:R-:W0:-:S14]  /*54c0*/  DSETP.GEU.AND P0, PT, |R2|, c[0x2][0x0], PT ;  /* 0x008000000200762a */ /* 0x000e1c0003f0e200 */
[----:B0-----:R-:W-:-:S05]  /*54d0*/  @!P0 FMUL R0, R0, 1.175494350822287508e-38 ;  /* 0x0080000000008820 */ /* 0x001fca0000400000 */
[----:B------:R-:W-:-:S04]  /*54e0*/  F2FP.PACK_AB R0, RZ, R0 ;  /* 0x00000000ff00723e */ /* 0x000fc800000000ff */
[----:B------:R-:W-:Y:S01]  /*54f0*/  PRMT R19, R0, 0x7610, R19 ;  /* 0x0000761000137816 */ /* 0x000fe20000000013 */
[----:B------:R-:W-:Y:S05]  /*5500*/  BRA `(.L_x_8994) ;  /* 0x00000bb000007947 */ /* 0x000fea0003800000 */
.L_x_8989:
        /* <DEDUP_REMOVED lines=14> */
.L_x_9003:
[----:B------:R-:W2:Y:S02]  /*55f0*/  LDG.E.64 R2, [R2.64] ;  /* 0x0000002402027981 */ /* 0x000ea4000c1e1b00 */
[----:B--2---:R-:W0:Y:S01]  /*5600*/  F2F.F32.F64 R0, R2 ;  /* 0x0000000200007310 */ /* 0x004e220000301000 */
[----:B------:R-:W0:-:S14]  /*5610*/  DSETP.GEU.AND P0, PT, |R2|, c[0x2][0x0], PT ;  /* 0x008000000200762a */ /* 0x000e1c0003f0e200 */
[----:B0-----:R-:W-:-:S05]  /*5620*/  @!P0 FMUL R0, R0, 1.175494350822287508e-38 ;  /* 0x0080000000008820 */ /* 0x001fca0000400000 */
[----:B------:R-:W-:-:S04]  /*5630*/  F2FP.PACK_AB R0, RZ, R0 ;  /* 0x00000000ff00723e */ /* 0x000fc800000000ff */
[----:B------:R-:W-:Y:S01]  /*5640*/  PRMT R19, R0, 0x7610, R19 ;  /* 0x0000761000137816 */ /* 0x000fe20000000013 */
[----:B------:R-:W-:Y:S05]  /*5650*/  BRA `(.L_x_8994) ;  /* 0x00000a6000007947 */ /* 0x000fea0003800000 */
.L_x_9002:
        /* <DEDUP_REMOVED lines=28> */
.L_x_9005:
        /* <DEDUP_REMOVED lines=15> */
.L_x_9004:
[----:B------:R-:W2:Y:S02]  /*5910*/  LDG.E.U16 R0, [R2.64] ;  /* 0x0000002402007981 */ /* 0x000ea4000c1e1500 */
[----:B--2---:R-:W-:-:S04]  /*5920*/  PRMT R0, RZ, 0x5410, R0 ;  /* 0x00005410ff007816 */ /* 0x004fc80000000000 */
[----:B------:R-:W-:-:S04]  /*5930*/  F2FP.PACK_AB R0, RZ, R0 ;  /* 0x00000000ff00723e */ /* 0x000fc800000000ff */
[----:B------:R-:W-:Y:S01]  /*5940*/  PRMT R19, R0, 0x7610, R19 ;  /* 0x0000761000137816 */ /* 0x000fe20000000013 */
[----:B------:R-:W-:Y:S05]  /*5950*/  BRA `(.L_x_8994) ;  /* 0x0000076000007947 */ /* 0x000fea0003800000 */
.L_x_9001:
        /* <DEDUP_REMOVED lines=12> */
.L_x_9008:
        /* <DEDUP_REMOVED lines=21> */
.L_x_9012:
[----:B------:R-:W-:Y:S05]  /*5b70*/  BSYNC B1 ;  /* 0x0000000000017941 */ /* 0x000fea0003800000 */
.L_x_9011:
[----:B------:R-:W-:Y:S01]  /*5b80*/  LEA R3, R0, 0x3b800000, 0x17 ;  /* 0x3b80000000037811 */ /* 0x000fe200078eb8ff */
[----:B------:R-:W-:-:S05]  /*5b90*/  IMAD.SHL.U32 R0, R2, 0x100000, RZ ;  /* 0x0010000002007824 */ /* 0x000fca00078e00ff */
[----:B------:R-:W-:Y:S02]  /*5ba0*/  LOP3.LUT R0, R3, R0, R4, 0xfe, !PT ;  /* 0x0000000003007212 */ /* 0x000fe400078efe04 */
.L_x_9010:
[----:B------:R-:W-:Y:S05]  /*5bb0*/  BSYNC B0 ;  /* 0x0000000000007941 */ /* 0x000fea0003800000 */
.L_x_9009:
[----:B------:R-:W-:-:S04]  /*5bc0*/  F2FP.PACK_AB R0, RZ, R0 ;  /* 0x00000000ff00723e */ /* 0x000fc800000000ff */
[----:B------:R-:W-:Y:S01]  /*5bd0*/  PRMT R19, R0, 0x7610, R19 ;  /* 0x0000761000137816 */ /* 0x000fe20000000013 */
[----:B------:R-:W-:Y:S05]  /*5be0*/  BRA `(.L_x_8994) ;  /* 0x000004d000007947 */ /* 0x000fea0003800000 */
.L_x_9007:
        /* <DEDUP_REMOVED lines=21> */
.L_x_9016:
[----:B------:R-:W-:Y:S05]  /*5d40*/  BSYNC B1 ;  /* 0x0000000000017941 */ /* 0x000fea0003800000 */
.L_x_9015:
[----:B------:R-:W-:Y:S01]  /*5d50*/  LEA R3, R0, 0x37800000, 0x17 ;  /* 0x3780000000037811 */ /* 0x000fe200078eb8ff */
[----:B------:R-:W-:-:S05]  /*5d60*/  IMAD.SHL.U32 R0, R2, 0x200000, RZ ;  /* 0x0020000002007824 */ /* 0x000fca00078e00ff */
[----:B------:R-:W-:Y:S02]  /*5d70*/  LOP3.LUT R0, R3, R0, R4, 0xfe, !PT ;  /* 0x0000000003007212 */ /* 0x000fe400078efe04 */
.L_x_9014:
[----:B------:R-:W-:Y:S05]  /*5d80*/  BSYNC B0 ;  /* 0x0000000000007941 */ /* 0x000fea0003800000 */
.L_x_9013:
[----:B------:R-:W-:-:S04]  /*5d90*/  F2FP.PACK_AB R0, RZ, R0 ;  /* 0x00000000ff00723e */ /* 0x000fc800000000ff */
[----:B------:R-:W-:Y:S01]  /*5da0*/  PRMT R19, R0, 0x7610, R19 ;  /* 0x0000761000137816 */ /* 0x000fe20000000013 */
[----:B------:R-:W-:Y:S05]  /*5db0*/  BRA `(.L_x_8994) ;  /* 0x0000030000007947 */ /* 0x000fea0003800000 */
.L_x_9006:
        /* <DEDUP_REMOVED lines=14> */
.L_x_9020:
[----:B------:R-:W-:Y:S05]  /*5ea0*/  BSYNC B0 ;  /* 0x0000000000007941 */ /* 0x000fea0003800000 */
.L_x_9019:
[----:B------:R-:W-:-:S04]  /*5eb0*/  F2FP.PACK_AB R0, RZ, R0 ;  /* 0x00000000ff00723e */ /* 0x000fc800000000ff */
[----:B------:R-:W-:Y:S01]  /*5ec0*/  PRMT R19, R0, 0x7610, R19 ;  /* 0x0000761000137816 */ /* 0x000fe20000000013 */
[----:B------:R-:W-:Y:S05]  /*5ed0*/  BRA `(.L_x_8994) ;  /* 0x000001e000007947 */ /* 0x000fea0003800000 */
.L_x_8993:
        /* <DEDUP_REMOVED lines=21> */
.L_x_9018:
[----:B------:R-:W2:Y:S02]  /*6030*/  LDG.E.64 R2, [R2.64] ;  /* 0x0000002402027981 */ /* 0x000ea4000c1e1b00 */
[----:B--2---:R-:W0:Y:S02]  /*6040*/  I2F.U64 R0, R2 ;  /* 0x0000000200007312 */ /* 0x004e240000301000 */
[----:B0-----:R-:W-:-:S04]  /*6050*/  F2FP.PACK_AB R0, RZ, R0 ;  /* 0x00000000ff00723e */ /* 0x001fc800000000ff */
[----:B------:R-:W-:Y:S01]  /*6060*/  PRMT R19, R0, 0x7610, R19 ;  /* 0x0000761000137816 */ /* 0x000fe20000000013 */
[----:B------:R-:W-:Y:S05]  /*6070*/  BRA `(.L_x_8994) ;  /* 0x0000004000007947 */ /* 0x000fea0003800000 */
.L_x_9017:
[----:B------:R-:W2:Y:S02]  /*6080*/  LDG.E R2, [R2.64] ;  /* 0x0000002402027981 */ /* 0x000ea4000c1e1900 */
[----:B--2---:R-:W0:Y:S02]  /*6090*/  I2F.U32 R0, R2 ;  /* 0x0000000200007306 */ /* 0x004e240000201000 */
[----:B0-----:R-:W-:-:S04]  /*60a0*/  F2FP.PACK_AB R0, RZ, R0 ;  /* 0x00000000ff00723e */ /* 0x001fc800000000ff */
[----:B------:R-:W-:Y:S02]  /*60b0*/  PRMT R19, R0, 0x7610, R19 ;  /* 0x0000761000137816 */ /* 0x000fe40000000013 */
.L_x_8994:
        /* <DEDUP_REMOVED lines=17> */
.L_x_9024:
[----:B------:R-:W2:Y:S02]  /*61d0*/  LDG.E.U8 R2, [R2.64] ;  /* 0x0000002402027981 */ /* 0x000ea4000c1e1100 */
[----:B--2---:R-:W-:Y:S01]  /*61e0*/  ISETP.NE.AND P0, PT, R2, RZ, PT ;  /* 0x000000ff0200720c */ /* 0x004fe20003f05270 */
[----:B------:R-:W-:Y:S05]  /*61f0*/  BRA `(.L_x_9026) ;  /* 0x00000e0000007947 */ /* 0x000fea0003800000 */
.L_x_9023:
        /* <DEDUP_REMOVED lines=10> */
.L_x_9028:
[----:B------:R-:W2:Y:S02]  /*62a0*/  LDG.E R2, [R2.64] ;  /* 0x0000002402027981 */ /* 0x000ea4000c1e1900 */
[----:B--2---:R-:W-:Y:S01]  /*62b0*/  ISETP.NE.AND P0, PT, R2, RZ, PT ;  /* 0x000000ff0200720c */ /* 0x004fe20003f05270 */
[----:B------:R-:W-:Y:S05]  /*62c0*/  BRA `(.L_x_9026) ;  /* 0x00000d3000007947 */ /* 0x000fea0003800000 */
.L_x_9027:
[----:B------:R-:W2:Y:S02]  /*62d0*/  LDG.E.U16 R2, [R2.64] ;  /* 0x0000002402027981 */ /* 0x000ea4000c1e1500 */
[----:B--2---:R-:W-:Y:S01]  /*62e0*/  ISETP.NE.AND P0, PT, R2, RZ, PT ;  /* 0x000000ff0200720c */ /* 0x004fe20003f05270 */
[----:B------:R-:W-:Y:S05]  /*62f0*/  BRA `(.L_x_9026) ;  /* 0x00000d0000007947 */ /* 0x000fea0003800000 */
.L_x_9022:
        /* <DEDUP_REMOVED lines=9> */
.L_x_9030:
[----:B------:R-:W2:Y:S02]  /*6390*/  LDG.E.U16 R0, [R2.64] ;  /* 0x0000002402007981 */ /* 0x000ea4000c1e1500 */
[----:B--2---:R-:W-:-:S05]  /*63a0*/  HADD2.F32 R0, -RZ, R0.H0_H0 ;  /* 0x20000000ff007230 */ /* 0x004fca0000004100 */
[----:B------:R-:W-:Y:S01]  /*63b0*/  FSETP.NEU.FTZ.AND P0, PT, R0, RZ, PT ;  /* 0x000000ff0000720b */ /* 0x000fe20003f1d000 */
[----:B------:R-:W-:Y:S05]  /*63c0*/  BRA `(.L_x_9026) ;  /* 0x00000c3000007947 */ /* 0x000fea0003800000 */
.L_x_9029:
        /* <DEDUP_REMOVED lines=11> */
.L_x_9032:
        /* <DEDUP_REMOVED lines=10> */
.L_x_9031:
[----:B------:R-:W2:Y:S02]  /*6520*/  LDG.E.64 R2, [R2.64] ;  /* 0x0000002402027981 */ /* 0x000ea4000c1e1b00 */
[----:B--2---:R0:W1:Y:S01]  /*6530*/  DSETP.NEU.AND P0, PT, R2, RZ, PT ;  /* 0x000000ff0200722a */ /* 0x0040620003f0d000 */
[----:B------:R-:W-:Y:S05]  /*6540*/  BRA `(.L_x_9026) ;  /* 0x00000ab000007947 */ /* 0x000fea0003800000 */
.L_x_9021:
        /* <DEDUP_REMOVED lines=11> */
.L_x_9035:
[----:B------:R-:W2:Y:S02]  /*6600*/  LDG.E.128 R4, [R2.64] ;  /* 0x0000002402047981 */ /* 0x000ea4000c1e1d00 */
[----:B--2---:R-:W0:-:S06]  /*6610*/  DSETP.NEU.AND P0, PT, R6, RZ, PT ;  /* 0x000000ff0600722a */ /* 0x004e0c0003f0d000 */
[----:B0-----:R0:W1:Y:S01]  /*6620*/  DSETP.NEU.OR P0, PT, R4, RZ, P0 ;  /* 0x000000ff0400722a */ /* 0x001062000070d400 */
[----:B------:R-:W-:Y:S05]  /*6630*/  BRA `(.L_x_9026) ;  /* 0x000009c000007947 */ /* 0x000fea0003800000 */
.L_x_9034:
        /* <DEDUP_REMOVED lines=27> */
.L_x_9037:
        /* <DEDUP_REMOVED lines=14> */
.L_x_9036:
[----:B------:R-:W2:Y:S02]  /*68d0*/  LDG.E.U16 R0, [R2.64] ;  /* 0x0000002402007981 */ /* 0x000ea4000c1e1500 */
[----:B--2---:R-:W-:-:S04]  /*68e0*/  PRMT R0, RZ, 0x5410, R0 ;  /* 0x00005410ff007816 */ /* 0x004fc80000000000 */
[----:B------:R-:W-:Y:S01]  /*68f0*/  FSETP.NEU.FTZ.AND P0, PT, R0, RZ, PT ;  /* 0x000000ff0000720b */ /* 0x000fe20003f1d000 */
[----:B------:R-:W-:Y:S05]  /*6900*/  BRA `(.L_x_9026) ;  /* 0x000006f000007947 */ /* 0x000fea0003800000 */
.L_x_9033:
        /* <DEDUP_REMOVED lines=11> */
.L_x_9040:
        /* <DEDUP_REMOVED lines=21> */
.L_x_9044:
[----:B------:R-:W-:Y:S05]  /*6b10*/  BSYNC B1 ;  /* 0x0000000000017941 */ /* 0x000fea0003800000 */
.L_x_9043:
[----:B------:R-:W-:Y:S01]  /*6b20*/  LEA R3, R0, 0x3b800000, 0x17 ;  /* 0x3b80000000037811 */ /* 0x000fe200078eb8ff */
[----:B------:R-:W-:-:S05]  /*6b30*/  IMAD.SHL.U32 R0, R2, 0x100000, RZ ;  /* 0x0010000002007824 */ /* 0x000fca00078e00ff */
[----:B------:R-:W-:Y:S02]  /*6b40*/  LOP3.LUT R0, R3, R0, R4, 0xfe, !PT ;  /* 0x0000000003007212 */ /* 0x000fe400078efe04 */
.L_x_9042:
[----:B------:R-:W-:Y:S05]  /*6b50*/  BSYNC B0 ;  /* 0x0000000000007941 */ /* 0x000fea0003800000 */
.L_x_9041:
[----:B------:R-:W-:Y:S01]  /*6b60*/  FSETP.NEU.FTZ.AND P0, PT, R0, RZ, PT ;  /* 0x000000ff0000720b */ /* 0x000fe20003f1d000 */
[----:B------:R-:W-:Y:S05]  /*6b70*/  BRA `(.L_x_9026) ;  /* 0x0000048000007947 */ /* 0x000fea0003800000 */
.L_x_9039:
        /* <DEDUP_REMOVED lines=21> */
.L_x_9048:
[----:B------:R-:W-:Y:S05]  /*6cd0*/  BSYNC B1 ;  /* 0x0000000000017941 */ /* 0x000fea0003800000 */
.L_x_9047:
[----:B------:R-:W-:Y:S01]  /*6ce0*/  LEA R3, R0, 0x37800000, 0x17 ;  /* 0x3780000000037811 */ /* 0x000fe200078eb8ff */
[----:B------:R-:W-:-:S05]  /*6cf0*/  IMAD.SHL.U32 R0, R2, 0x200000, RZ ;  /* 0x0020000002007824 */ /* 0x000fca00078e00ff */
[----:B------:R-:W-:Y:S02]  /*6d00*/  LOP3.LUT R0, R3, R0, R4, 0xfe, !PT ;  /* 0x0000000003007212 */ /* 0x000fe400078efe04 */
.L_x_9046:
[----:B------:R-:W-:Y:S05]  /*6d10*/  BSYNC B0 ;  /* 0x0000000000007941 */ /* 0x000fea0003800000 */
.L_x_9045:
[----:B------:R-:W-:Y:S01]  /*6d20*/  FSETP.NEU.FTZ.AND P0, PT, R0, RZ, PT ;  /* 0x000000ff0000720b */ /* 0x000fe20003f1d000 */
[----:B------:R-:W-:Y:S05]  /*6d30*/  BRA `(.L_x_9026) ;  /* 0x000002c000007947 */ /* 0x000fea0003800000 */
.L_x_9038:
        /* <DEDUP_REMOVED lines=14> */
.L_x_9052:
[----:B------:R-:W-:Y:S05]  /*6e20*/  BSYNC B0 ;  /* 0x0000000000007941 */ /* 0x000fea0003800000 */
.L_x_9051:
[----:B------:R-:W-:Y:S01]  /*6e30*/  FSETP.NEU.FTZ.AND P0, PT, R0, RZ, PT ;  /* 0x000000ff0000720b */ /* 0x000fe20003f1d000 */
[----:B------:R-:W-:Y:S05]  /*6e40*/  BRA `(.L_x_9026) ;  /* 0x000001b000007947 */ /* 0x000fea0003800000 */
.L_x_9025:
        /* <DEDUP_REMOVED lines=21> */
.L_x_9050:
[----:B------:R-:W2:Y:S02]  /*6fa0*/  LDG.E.64 R2, [R2.64] ;  /* 0x0000002402027981 */ /* 0x000ea4000c1e1b00 */
[----:B--2---:R-:W-:-:S04]  /*6fb0*/  ISETP.NE.U32.AND P0, PT, R2, RZ, PT ;  /* 0x000000ff0200720c */ /* 0x004fc80003f05070 */
[----:B------:R-:W-:Y:S01]  /*6fc0*/  ISETP.NE.AND.EX P0, PT, R3, RZ, PT, P0 ;  /* 0x000000ff0300720c */ /* 0x000fe20003f05300 */
[----:B------:R-:W-:Y:S05]  /*6fd0*/  BRA `(.L_x_9026) ;  /* 0x0000002000007947 */ /* 0x000fea0003800000 */
.L_x_9049:
[----:B------:R-:W2:Y:S02]  /*6fe0*/  LDG.E R2, [R2.64] ;  /* 0x0000002402027981 */ /* 0x000ea4000c1e1900 */
[----:B--2---:R-:W-:-:S03]  /*6ff0*/  ISETP.NE.AND P0, PT, R2, RZ, PT ;  /* 0x000000ff0200720c */ /* 0x004fc60003f05270 */
.L_x_9026:
        /* <DEDUP_REMOVED lines=22> */
.L_x_9056:
[----:B------:R-:W-:-:S06]  /*7160*/  HADD2.F32 R3, -RZ, R19.H0_H0 ;  /* 0x20000013ff037230 */ /* 0x000fcc0000004100 */
[----:B------:R-:W0:Y:S02]  /*7170*/  F2I.S64.TRUNC R2, R3 ;  /* 0x0000000300027311 */ /* 0x000e24000020d900 */
[----:B0-----:R0:W-:Y:S01]  /*7180*/  STG.E.U8 [R16.64], R2 ;  /* 0x0000000210007986 */ /* 0x0011e2000c101124 */
[----:B------:R-:W-:Y:S05]  /*7190*/  BRA `(.L_x_9058) ;  /* 0x00000e4000007947 */ /* 0x000fea0003800000 */
.L_x_9055:
        /* <DEDUP_REMOVED lines=10> */
.L_x_9060:
[----:B------:R-:W-:-:S06]  /*7240*/  HADD2.F32 R19, -RZ, R19.H0_H0 ;  /* 0x20000013ff137230 */ /* 0x000fcc0000004100 */
[----:B------:R-:W0:Y:S02]  /*7250*/  F2I.FTZ.TRUNC.NTZ R19, R19 ;  /* 0x0000001300137305 */ /* 0x000e24000021f100 */
[----:B0-----:R0:W-:Y:S01]  /*7260*/  STG.E [R16.64], R19 ;  /* 0x0000001310007986 */ /* 0x0011e2000c101924 */
[----:B------:R-:W-:Y:S05]  /*7270*/  BRA `(.L_x_9058) ;  /* 0x00000d6000007947 */ /* 0x000fea0003800000 */
.L_x_9059:
[----:B------:R-:W-:-:S06]  /*7280*/  HADD2.F32 R19, -RZ, R19.H0_H0 ;  /* 0x20000013ff137230 */ /* 0x000fcc0000004100 */
[----:B------:R-:W0:Y:S02]  /*7290*/  F2I.FTZ.TRUNC.NTZ R19, R19 ;  /* 0x0000001300137305 */ /* 0x000e24000021f100 */
[----:B0-----:R0:W-:Y:S01]  /*72a0*/  STG.E.U16 [R16.64], R19 ;  /* 0x0000001310007986 */ /* 0x0011e2000c101524 */
[----:B------:R-:W-:Y:S05]  /*72b0*/  BRA `(.L_x_9058) ;  /* 0x00000d2000007947 */ /* 0x000fea0003800000 */
.L_x_9054:
        /* <DEDUP_REMOVED lines=9> */
.L_x_9062:
[----:B------:R0:W-:Y:S01]  /*7350*/  STG.E.U16 [R16.64], R19 ;  /* 0x0000001310007986 */ /* 0x0001e2000c101524 */
[----:B------:R-:W-:Y:S05]  /*7360*/  BRA `(.L_x_9058) ;  /* 0x00000c7000007947 */ /* 0x000fea0003800000 */
.L_x_9061:
        /* <DEDUP_REMOVED lines=10> */
.L_x_9064:
[----:B------:R-:W-:-:S05]  /*7410*/  HADD2.F32 R0, -RZ, R19.H0_H0 ;  /* 0x20000013ff007230 */ /* 0x000fca0000004100 */
[----:B------:R-:W-:-:S04]  /*7420*/  F2FP.PACK_AB R0, RZ, R0 ;  /* 0x00000000ff00723e */ /* 0x000fc800000000ff */
[----:B------:R-:W-:-:S05]  /*7430*/  PRMT R0, R0, 0x5410, RZ ;  /* 0x0000541000007816 */ /* 0x000fca00000000ff */
[----:B------:R0:W-:Y:S01]  /*7440*/  STG.E [R16.64], R0 ;  /* 0x0000000010007986 */ /* 0x0001e2000c101924 */
[----:B------:R-:W-:Y:S05]  /*7450*/  BRA `(.L_x_9058) ;  /* 0x00000b8000007947 */ /* 0x000fea0003800000 */
.L_x_9063:
[----:B------:R-:W-:-:S05]  /*7460*/  HADD2.F32 R2, -RZ, R19.H0_H0 ;  /* 0x20000013ff027230 */ /* 0x000fca0000004100 */
[----:B------:R-:W-:-:S06]  /*7470*/  FMUL.FTZ R2, R2, 1 ;  /* 0x3f80000002027820 */ /* 0x000fcc0000410000 */
[----:B------:R-:W0:Y:S02]  /*7480*/  F2F.F64.F32 R2, R2 ;  /* 0x0000000200027310 */ /* 0x000e240000201800 */
[----:B0-----:R0:W-:Y:S01]  /*7490*/  STG.E.64 [R16.64], R2 ;  /* 0x0000000210007986 */ /* 0x0011e2000c101b24 */
[----:B------:R-:W-:Y:S05]  /*74a0*/  BRA `(.L_x_9058) ;  /* 0x00000b3000007947 */ /* 0x000fea0003800000 */
.L_x_9053:
        /* <DEDUP_REMOVED lines=13> */
.L_x_9067:
[----:B------:R-:W-:Y:S01]  /*7580*/  HADD2.F32 R19, -RZ, R19.H0_H0 ;  /* 0x20000013ff137230 */ /* 0x000fe20000004100 */
[----:B------:R-:W-:-:S04]  /*7590*/  CS2R R6, SRZ ;  /* 0x0000000000067805 */ /* 0x000fc8000001ff00 */
[----:B------:R-:W-:-:S06]  /*75a0*/  FMUL.FTZ R4, R19, 1 ;  /* 0x3f80000013047820 */ /* 0x000fcc0000410000 */
[----:B------:R-:W0:Y:S02]  /*75b0*/  F2F.F64.F32 R4, R4 ;  /* 0x0000000400047310 */ /* 0x000e240000201800 */
[----:B0-----:R0:W-:Y:S01]  /*75c0*/  STG.E.128 [R16.64], R4 ;  /* 0x0000000410007986 */ /* 0x0011e2000c101d24 */
[----:B------:R-:W-:Y:S05]  /*75d0*/  BRA `(.L_x_9058) ;  /* 0x00000a0000007947 */ /* 0x000fea0003800000 */
.L_x_9066:
        /* <DEDUP_REMOVED lines=21> */
.L_x_9071:
[----:B------:R-:W-:Y:S05]  /*7730*/  BSYNC B0 ;  /* 0x0000000000007941 */ /* 0x000fea0003800000 */
.L_x_9070:
[----:B------:R-:W-:-:S05]  /*7740*/  LOP3.LUT R3, R0, R3, RZ, 0xfc, !PT ;  /* 0x0000000300037212 */ /* 0x000fca00078efcff */
[----:B------:R0:W-:Y:S01]  /*7750*/  STG.E.U8 [R16.64], R3 ;  /* 0x0000000310007986 */ /* 0x0001e2000c101124 */
[----:B------:R-:W-:Y:S05]  /*7760*/  BRA `(.L_x_9058) ;  /* 0x0000087000007947 */ /* 0x000fea0003800000 */
.L_x_9069:
        /* <DEDUP_REMOVED lines=13> */
.L_x_9073:
[----:B------:R-:W-:Y:S01]  /*7840*/  IMAD.MOV.U32 R0, RZ, RZ, 0x7f ;  /* 0x0000007fff007424 */ /* 0x000fe200078e00ff */
[----:B------:R-:W-:-:S04]  /*7850*/  ISETP.GT.U32.AND P0, PT, R2, 0x7f800000, PT ;  /* 0x7f8000000200780c */ /* 0x000fc80003f04070 */
[----:B------:R-:W-:-:S04]  /*7860*/  SEL R0, R0, 0x7c, P0 ;  /* 0x0000007c00007807 */ /* 0x000fc80000000000 */
.L_x_9074:
[----:B------:R-:W-:Y:S05]  /*7870*/  BSYNC B0 ;  /* 0x0000000000007941 */ /* 0x000fea0003800000 */
.L_x_9072:
[----:B------:R-:W-:-:S04]  /*7880*/  LOP3.LUT R2, R19, 0x80000000, RZ, 0xc0, !PT ;  /* 0x8000000013027812 */ /* 0x000fc800078ec0ff */
[----:B------:R-:W-:-:S04]  /*7890*/  SHF.R.U32.HI R3, RZ, 0x18, R2 ;  /* 0x00000018ff037819 */ /* 0x000fc80000011602 */
[----:B------:R-:W-:-:S05]  /*78a0*/  LOP3.LUT R3, R0, R3, RZ, 0xfc, !PT ;  /* 0x0000000300037212 */ /* 0x000fca00078efcff */
[----:B------:R0:W-:Y:S01]  /*78b0*/  STG.E.U8 [R16.64], R3 ;  /* 0x0000000310007986 */ /* 0x0001e2000c101124 */
[----:B------:R-:W-:Y:S05]  /*78c0*/  BRA `(.L_x_9058) ;  /* 0x0000071000007947 */ /* 0x000fea0003800000 */
.L_x_9068:
[----:B------:R-:W-:-:S05]  /*78d0*/  HADD2.F32 R0, -RZ, R19.H0_H0 ;  /* 0x20000013ff007230 */ /* 0x000fca0000004100 */
[----:B------:R-:W-:-:S05]  /*78e0*/  F2FP.BF16.PACK_AB R0, RZ, R0 ;  /* 0x00000000ff00723e */ /* 0x000fca00000010ff */
[----:B------:R0:W-:Y:S01]  /*78f0*/  STG.E.U16 [R16.64], R0 ;  /* 0x0000000010007986 */ /* 0x0001e2000c101524 */
[----:B------:R-:W-:Y:S05]  /*7900*/  BRA `(.L_x_9058) ;  /* 0x000006d000007947 */ /* 0x000fea0003800000 */
.L_x_9065:
        /* <DEDUP_REMOVED lines=12> */
.L_x_9077:
        /* <DEDUP_REMOVED lines=17> */
.L_x_9080:
[----:B------:R-:W-:-:S04]  /*7ae0*/  LOP3.LUT R2, R19, 0x80000000, RZ, 0xc0, !PT ;  /* 0x8000000013027812 */ /* 0x000fc800078ec0ff */
[----:B------:R-:W-:-:S04]  /*7af0*/  SHF.R.U32.HI R3, RZ, 0x18, R2 ;  /* 0x00000018ff037819 */ /* 0x000fc80000011602 */
[----:B------:R-:W-:-:S04]  /*7b00*/  LOP3.LUT R0, R0, R3, RZ, 0xfc, !PT ;  /* 0x0000000300007212 */ /* 0x000fc800078efcff */
[----:B------:R-:W-:Y:S02]  /*7b10*/  PRMT R8, R0, 0x7610, R8 ;  /* 0x0000761000087816 */ /* 0x000fe40000000008 */
.L_x_9079:
[----:B------:R-:W-:Y:S05]  /*7b20*/  BSYNC B0 ;  /* 0x0000000000007941 */ /* 0x000fea0003800000 */
.L_x_9078:
[----:B------:R0:W-:Y:S01]  /*7b30*/  STG.E.U8 [R16.64], R8 ;  /* 0x0000000810007986 */ /* 0x0001e2000c101124 */
[----:B------:R-:W-:Y:S05]  /*7b40*/  BRA `(.L_x_9058) ;  /* 0x0000049000007947 */ /* 0x000fea0003800000 */
.L_x_9076:
        /* <DEDUP_REMOVED lines=17> */
.L_x_9083:
[----:B------:R-:W-:-:S04]  /*7c60*/  LOP3.LUT R2, R19, 0x80000000, RZ, 0xc0, !PT ;  /* 0x8000000013027812 */ /* 0x000fc800078ec0ff */
[----:B------:R-:W-:-:S04]  /*7c70*/  SHF.R.U32.HI R3, RZ, 0x18, R2 ;  /* 0x00000018ff037819 */ /* 0x000fc80000011602 */
[----:B------:R-:W-:-:S04]  /*7c80*/  LOP3.LUT R0, R0, R3, RZ, 0xfc, !PT ;  /* 0x0000000300007212 */ /* 0x000fc800078efcff */
[----:B------:R-:W-:Y:S02]  /*7c90*/  PRMT R8, R0, 0x7610, R8 ;  /* 0x0000761000087816 */ /* 0x000fe40000000008 */
.L_x_9082:
[----:B------:R-:W-:Y:S05]  /*7ca0*/  BSYNC B0 ;  /* 0x0000000000007941 */ /* 0x000fea0003800000 */
.L_x_9081:
[----:B------:R0:W-:Y:S01]  /*7cb0*/  STG.E.U8 [R16.64], R8 ;  /* 0x0000000810007986 */ /* 0x0001e2000c101124 */
[----:B------:R-:W-:Y:S05]  /*7cc0*/  BRA `(.L_x_9058) ;  /* 0x0000031000007947 */ /* 0x000fea0003800000 */
.L_x_9075:
        /* <DEDUP_REMOVED lines=22> */
.L_x_9057:
        /* <DEDUP_REMOVED lines=20> */
.L_x_9085:
[----:B------:R-:W-:-:S06]  /*7f70*/  HADD2.F32 R2, -RZ, R19.H0_H0 ;  /* 0x20000013ff027230 */ /* 0x000fcc0000004100 */
[----:B------:R-:W0:Y:S02]  /*7f80*/  F2I.U64.TRUNC R2, R2 ;  /* 0x0000000200027311 */ /* 0x000e24000020d800 */
[----:B0-----:R0:W-:Y:S01]  /*7f90*/  STG.E.64 [R16.64], R2 ;  /* 0x0000000210007986 */ /* 0x0011e2000c101b24 */
[----:B------:R-:W-:Y:S05]  /*7fa0*/  BRA `(.L_x_9058) ;  /* 0x0000003000007947 */ /* 0x000fea0003800000 */
.L_x_9084:
[----:B------:R-:W-:-:S06]  /*7fb0*/  HADD2.F32 R19, -RZ, R19.H0_H0 ;  /* 0x20000013ff137230 */ /* 0x000fcc0000004100 */
[----:B------:R-:W0:Y:S02]  /*7fc0*/  F2I.FTZ.U32.TRUNC.NTZ R19, R19 ;  /* 0x0000001300137305 */ /* 0x000e24000021f000 */
[----:B0-----:R0:W-:Y:S02]  /*7fd0*/  STG.E [R16.64], R19 ;  /* 0x0000001310007986 */ /* 0x0011e4000c101924 */
.L_x_9058:
        /* <DEDUP_REMOVED lines=258> */
.L_x_9086:
        /* <DEDUP_REMOVED lines=21> */
.L_x_9090:
[----:B------:R-:W2:Y:S02]  /*9150*/  LDG.E.U8 R2, [R2.64] ;  /* 0x0000002402027981 */ /* 0x000ea4000c1e1100 */
[----:B--2---:R-:W0:Y:S02]  /*9160*/  I2F.U16 R0, R2 ;  /* 0x0000000200007306 */ /* 0x004e240000101000 */
[----:B0-----:R-:W-:-:S04]  /*9170*/  F2FP.PACK_AB R0, RZ, R0 ;  /* 0x00000000ff00723e */ /* 0x001fc800000000ff */
[----:B------:R-:W-:Y:S01]  /*9180*/  PRMT R19, R0, 0x7610, R19 ;  /* 0x0000761000137816 */ /* 0x000fe20000000013 */
[----:B------:R-:W-:Y:S05]  /*9190*/  BRA `(.L_x_9092) ;  /* 0x00000ed000007947 */ /* 0x000fea0003800000 */
.L_x_9089:
        /* <DEDUP_REMOVED lines=11> */
.L_x_9094:
[----:B------:R-:W2:Y:S02]  /*9250*/  LDG.E R2, [R2.64] ;  /* 0x0000002402027981 */ /* 0x000ea4000c1e1900 */
[----:B--2---:R-:W0:Y:S02]  /*9260*/  I2F R0, R2 ;  /* 0x0000000200007306 */ /* 0x004e240000201400 */
[----:B0-----:R-:W-:-:S04]  /*9270*/  F2FP.PACK_AB R0, RZ, R0 ;  /* 0x00000000ff00723e */ /* 0x001fc800000000ff */
[----:B------:R-:W-:Y:S01]  /*9280*/  PRMT R19, R0, 0x7610, R19 ;  /* 0x0000761000137816 */ /* 0x000fe20000000013 */
[----:B------:R-:W-:Y:S05]  /*9290*/  BRA `(.L_x_9092) ;  /* 0x00000dd000007947 */ /* 0x000fea0003800000 */
.L_x_9093:
[----:B------:R-:W2:Y:S02]  /*92a0*/  LDG.E.U16 R2, [R2.64] ;  /* 0x0000002402027981 */ /* 0x000ea4000c1e1500 */
[----:B--2---:R-:W0:Y:S02]  /*92b0*/  I2F.S16 R0, R2 ;  /* 0x0000000200007306 */ /* 0x004e240000101400 */
[----:B0-----:R-:W-:-:S04]  /*92c0*/  F2FP.PACK_AB R0, RZ, R0 ;  /* 0x00000000ff00723e */ /* 0x001fc800000000ff */
[----:B------:R-:W-:Y:S01]  /*92d0*/  PRMT R19, R0, 0x7610, R19 ;  /* 0x0000761000137816 */ /* 0x000fe20000000013 */
[----:B------:R-:W-:Y:S05]  /*92e0*/  BRA `(.L_x_9092) ;  /* 0x00000d8000007947 */ /* 0x000fea0003800000 */
.L_x_9088:
        /* <DEDUP_REMOVED lines=9> */
.L_x_9096:
[----:B------:R0:W5:Y:S01]  /*9380*/  LDG.E.U16 R19, [R2.64] ;  /* 0x0000002402137981 */ /* 0x000162000c1e1500 */
[----:B------:R-:W-:Y:S05]  /*9390*/  BRA `(.L_x_9092) ;  /* 0x00000cd000007947 */ /* 0x000fea0003800000 */
.L_x_9095:
        /* <DEDUP_REMOVED lines=9> */
.L_x_9098:
[----:B------:R0:W5:Y:S01]  /*9430*/  LDG.E.U16 R19, [R2.64] ;  /* 0x0000002402137981 */ /* 0x000162000c1e1500 */
[----:B------:R-:W-:Y:S05]  /*9440*/  BRA `(.L_x_9092) ;  /* 0x00000c2000007947 */ /* 0x000fea0003800000 */
.L_x_9097:
[----:B------:R-:W2:Y:S02]  /*9450*/  LDG.E.64 R2, [R2.64] ;  /* 0x0000002402027981 */ /* 0x000ea4000c1e1b00 */
[----:B--2---:R-:W0:Y:S01]  /*9460*/  F2F.F32.F64 R0, R2 ;  /* 0x0000000200007310 */ /* 0x004e220000301000 */
[----:B------:R-:W0:-:S14]  /*9470*/  DSETP.GEU.AND P0, PT, |R2|, c[0x2][0x0], PT ;  /* 0x008000000200762a */ /* 0x000e1c0003f0e200 */
[----:B0-----:R-:W-:-:S05]  /*9480*/  @!P0 FMUL R0, R0, 1.175494350822287508e-38 ;  /* 0x0080000000008820 */ /* 0x001fca0000400000 */
[----:B------:R-:W-:-:S04]  /*9490*/  F2FP.PACK_AB R0, RZ, R0 ;  /* 0x00000000ff00723e */ /* 0x000fc800000000ff */
[----:B------:R-:W-:Y:S01]  /*94a0*/  PRMT R19, R0, 0x7610, R19 ;  /* 0x0000761000137816 */ /* 0x000fe20000000013 */
[----:B------:R-:W-:Y:S05]  /*94b0*/  BRA `(.L_x_9092) ;  /* 0x00000bb000007947 */ /* 0x000fea0003800000 */
.L_x_9087:
        /* <DEDUP_REMOVED lines=14> */
.L_x_9101:
[----:B------:R-:W2:Y:S02]  /*95a0*/  LDG.E.64 R2, [R2.64] ;  /* 0x0000002402027981 */ /* 0x000ea4000c1e1b00 */
[----:B--2---:R-:W0:Y:S01]  /*95b0*/  F2F.F32.F64 R0, R2 ;  /* 0x0000000200007310 */ /* 0x004e220000301000 */
[----:B------:R-:W0:-:S14]  /*95c0*/  DSETP.GEU.AND P0, PT, |R2|, c[0x2][0x0], PT ;  /* 0x008000000200762a */ /* 0x000e1c0003f0e200 */
[----:B0-----:R-:W-:-:S05]  /*95d0*/  @!P0 FMUL R0, R0, 1.175494350822287508e-38 ;  /* 0x0080000000008820 */ /* 0x001fca0000400000 */
[----:B------:R-:W-:-:S04]  /*95e0*/  F2FP.PACK_AB R0, RZ, R0 ;  /* 0x00000000ff00723e */ /* 0x000fc800000000ff */
[----:B------:R-:W-:Y:S01]  /*95f0*/  PRMT R19, R0, 0x7610, R19 ;  /* 0x0000761000137816 */ /* 0x000fe20000000013 */
[----:B------:R-:W-:Y:S05]  /*9600*/  BRA `(.L_x_9092) ;  /* 0x00000a6000007947 */ /* 0x000fea0003800000 */
.L_x_9100:
        /* <DEDUP_REMOVED lines=28> */
.L_x_9103:
        /* <DEDUP_REMOVED lines=15> */
.L_x_9102:
[----:B------:R-:W2:Y:S02]  /*98c0*/  LDG.E.U16 R0, [R2.64] ;  /* 0x0000002402007981 */ /* 0x000ea4000c1e1500 */
[----:B--2---:R-:W-:-:S04]  /*98d0*/  PRMT R0, RZ, 0x5410, R0 ;  /* 0x00005410ff007816 */ /* 0x004fc80000000000 */
[----:B------:R-:W-:-:S04]  /*98e0*/  F2FP.PACK_AB R0, RZ, R0 ;  /* 0x00000000ff00723e */ /* 0x000fc800000000ff */
[----:B------:R-:W-:Y:S01]  /*98f0*/  PRMT R19, R0, 0x7610, R19 ;  /* 0x0000761000137816 */ /* 0x000fe20000000013 */
[----:B------:R-:W-:Y:S05]  /*9900*/  BRA `(.L_x_9092) ;  /* 0x0000076000007947 */ /* 0x000fea0003800000 */
.L_x_9099:
        /* <DEDUP_REMOVED lines=12> */
.L_x_9106:
        /* <DEDUP_REMOVED lines=21> */
.L_x_9110:
[----:B------:R-:W-:Y:S05]  /*9b20*/  BSYNC B1 ;  /* 0x0000000000017941 */ /* 0x000fea0003800000 */
.L_x_9109:
[----:B------:R-:W-:Y:S01]  /*9b30*/  LEA R3, R0, 0x3b800000, 0x17 ;  /* 0x3b80000000037811 */ /* 0x000fe200078eb8ff */
[----:B------:R-:W-:-:S05]  /*9b40*/  IMAD.SHL.U32 R0, R2, 0x100000, RZ ;  /* 0x0010000002007824 */ /* 0x000fca00078e00ff */
[----:B------:R-:W-:Y:S02]  /*9b50*/  LOP3.LUT R0, R3, R0, R4, 0xfe, !PT ;  /* 0x0000000003007212 */ /* 0x000fe400078efe04 */
.L_x_9108:
[----:B------:R-:W-:Y:S05]  /*9b60*/  BSYNC B0 ;  /* 0x0000000000007941 */ /* 0x000fea0003800000 */
.L_x_9107:
[----:B------:R-:W-:-:S04]  /*9b70*/  F2FP.PACK_AB R0, RZ, R0 ;  /* 0x00000000ff00723e */ /* 0x000fc800000000ff */
[----:B------:R-:W-:Y:S01]  /*9b80*/  PRMT R19, R0, 0x7610, R19 ;  /* 0x0000761000137816 */ /* 0x000fe20000000013 */
[----:B------:R-:W-:Y:S05]  /*9b90*/  BRA `(.L_x_9092) ;  /* 0x000004d000007947 */ /* 0x000fea0003800000 */
.L_x_9105:
        /* <DEDUP_REMOVED lines=21> */
.L_x_9114:
[----:B------:R-:W-:Y:S05]  /*9cf0*/  BSYNC B1 ;  /* 0x0000000000017941 */ /* 0x000fea0003800000 */
.L_x_9113:
[----:B------:R-:W-:Y:S01]  /*9d00*/  LEA R3, R0, 0x37800000, 0x17 ;  /* 0x3780000000037811 */ /* 0x000fe200078eb8ff */
[----:B------:R-:W-:-:S05]  /*9d10*/  IMAD.SHL.U32 R0, R2, 0x200000, RZ ;  /* 0x0020000002007824 */ /* 0x000fca00078e00ff */
[----:B------:R-:W-:Y:S02]  /*9d20*/  LOP3.LUT R0, R3, R0, R4, 0xfe, !PT ;  /* 0x0000000003007212 */ /* 0x000fe400078efe04 */
.L_x_9112:
[----:B------:R-:W-:Y:S05]  /*9d30*/  BSYNC B0 ;  /* 0x0000000000007941 */ /* 0x000fea0003800000 */
.L_x_9111:
[----:B------:R-:W-:-:S04]  /*9d40*/  F2FP.PACK_AB R0, RZ, R0 ;  /* 0x00000000ff00723e */ /* 0x000fc800000000ff */
[----:B------:R-:W-:Y:S01]  /*9d50*/  PRMT R19, R0, 0x7610, R19 ;  /* 0x0000761000137816 */ /* 0x000fe20000000013 */
[----:B------:R-:W-:Y:S05]  /*9d60*/  BRA `(.L_x_9092) ;  /* 0x0000030000007947 */ /* 0x000fea0003800000 */
.L_x_9104:
        /* <DEDUP_REMOVED lines=14> */
.L_x_9118:
[----:B------:R-:W-:Y:S05]  /*9e50*/  BSYNC B0 ;  /* 0x0000000000007941 */ /* 0x000fea0003800000 */
.L_x_9117:
[----:B------:R-:W-:-:S04]  /*9e60*/  F2FP.PACK_AB R0, RZ, R0 ;  /* 0x00000000ff00723e */ /* 0x000fc800000000ff */
[----:B------:R-:W-:Y:S01]  /*9e70*/  PRMT R19, R0, 0x7610, R19 ;  /* 0x0000761000137816 */ /* 0x000fe20000000013 */
[----:B------:R-:W-:Y:S05]  /*9e80*/  BRA `(.L_x_9092) ;  /* 0x000001e000007947 */ /* 0x000fea0003800000 */
.L_x_9091:
        /* <DEDUP_REMOVED lines=21> */
.L_x_9116:
[----:B------:R-:W2:Y:S02]  /*9fe0*/  LDG.E.64 R2, [R2.64] ;  /* 0x0000002402027981 */ /* 0x000ea4000c1e1b00 */
[----:B--2---:R-:W0:Y:S02]  /*9ff0*/  I2F.U64 R0, R2 ;  /* 0x0000000200007312 */ /* 0x004e240000301000 */
[----:B0-----:R-:W-:-:S04]  /*a000*/  F2FP.PACK_AB R0, RZ, R0 ;  /* 0x00000000ff00723e */ /* 0x001fc800000000ff */
[----:B------:R-:W-:Y:S01]  /*a010*/  PRMT R19, R0, 0x7610, R19 ;  /* 0x0000761000137816 */ /* 0x000fe20000000013 */
[----:B------:R-:W-:Y:S05]  /*a020*/  BRA `(.L_x_9092) ;  /* 0x0000004000007947 */ /* 0x000fea0003800000 */
.L_x_9115:
[----:B------:R-:W2:Y:S02]  /*a030*/  LDG.E R2, [R2.64] ;  /* 0x0000002402027981 */ /* 0x000ea4000c1e1900 */
[----:B--2---:R-:W0:Y:S02]  /*a040*/  I2F.U32 R0, R2 ;  /* 0x0000000200007306 */ /* 0x004e240000201000 */
[----:B0-----:R-:W-:-:S04]  /*a050*/  F2FP.PACK_AB R0, RZ, R0 ;  /* 0x00000000ff00723e */ /* 0x001fc800000000ff */
[----:B------:R-:W-:Y:S02]  /*a060*/  PRMT R19, R0, 0x7610, R19 ;  /* 0x0000761000137816 */ /* 0x000fe40000000013 */
.L_x_9092:
        /* <DEDUP_REMOVED lines=17> */
.L_x_9122:
[----:B------:R-:W2:Y:S02]  /*a180*/  LDG.E.U8 R2, [R2.64] ;  /* 0x0000002402027981 */ /* 0x000ea4000c1e1100 */
[----:B--2---:R-:W-:Y:S01]  /*a190*/  ISETP.NE.AND P0, PT, R2, RZ, PT ;  /* 0x000000ff0200720c */ /* 0x004fe20003f05270 */
[----:B------:R-:W-:Y:S05]  /*a1a0*/  BRA `(.L_x_9124) ;  /* 0x00000e0000007947 */ /* 0x000fea0003800000 */
.L_x_9121:
        /* <DEDUP_REMOVED lines=10> */
.L_x_9126:
[----:B------:R-:W2:Y:S02]  /*a250*/  LDG.E R2, [R2.64] ;  /* 0x0000002402027981 */ /* 0x000ea4000c1e1900 */
[----:B--2---:R-:W-:Y:S01]  /*a260*/  ISETP.NE.AND P0, PT, R2, RZ, PT ;  /* 0x000000ff0200720c */ /* 0x004fe20003f05270 */
[----:B------:R-:W-:Y:S05]  /*a270*/  BRA `(.L_x_9124) ;  /* 0x00000d3000007947 */ /* 0x000fea0003800000 */
.L_x_9125:
[----:B------:R-:W2:Y:S02]  /*a280*/  LDG.E.U16 R2, [R2.64] ;  /* 0x0000002402027981 */ /* 0x000ea4000c1e1500 */
[----:B--2---:R-:W-:Y:S01]  /*a290*/  ISETP.NE.AND P0, PT, R2, RZ, PT ;  /* 0x000000ff0200720c */ /* 0x004fe20003f05270 */
[----:B------:R-:W-:Y:S05]  /*a2a0*/  BRA `(.L_x_9124) ;  /* 0x00000d0000007947 */ /* 0x000fea0003800000 */
.L_x_9120:
        /* <DEDUP_REMOVED lines=9> */
.L_x_9128:
[----:B------:R-:W2:Y:S02]  /*a340*/  LDG.E.U16 R0, [R2.64] ;  /* 0x0000002402007981 */ /* 0x000ea4000c1e1500 */
[----:B--2---:R-:W-:-:S05]  /*a350*/  HADD2.F32 R0, -RZ, R0.H0_H0 ;  /* 0x20000000ff007230 */ /* 0x004fca0000004100 */
[----:B------:R-:W-:Y:S01]  /*a360*/  FSETP.NEU.FTZ.AND P0, PT, R0, RZ, PT ;  /* 0x000000ff0000720b */ /* 0x000fe20003f1d000 */
[----:B------:R-:W-:Y:S05]  /*a370*/  BRA `(.L_x_9124) ;  /* 0x00000c3000007947 */ /* 0x000fea0003800000 */
.L_x_9127:
        /* <DEDUP_REMOVED lines=11> */
.L_x_9130:
        /* <DEDUP_REMOVED lines=10> */
.L_x_9129:
[----:B------:R-:W2:Y:S02]  /*a4d0*/  LDG.E.64 R2, [R2.64] ;  /* 0x0000002402027981 */ /* 0x000ea4000c1e1b00 */
[----:B--2---:R0:W1:Y:S01]  /*a4e0*/  DSETP.NEU.AND P0, PT, R2, RZ, PT ;  /* 0x000000ff0200722a */ /* 0x0040620003f0d000 */
[----:B------:R-:W-:Y:S05]  /*a4f0*/  BRA `(.L_x_9124) ;  /* 0x00000ab000007947 */ /* 0x000fea0003800000 */
.L_x_9119:
        /* <DEDUP_REMOVED lines=11> */
.L_x_9133:
[----:B------:R-:W2:Y:S02]  /*a5b0*/  LDG.E.128 R4, [R2.64] ;  /* 0x0000002402047981 */ /* 0x000ea4000c1e1d00 */
[----:B--2---:R-:W0:-:S06]  /*a5c0*/  DSETP.NEU.AND P0, PT, R6, RZ, PT ;  /* 0x000000ff0600722a */ /* 0x004e0c0003f0d000 */
[----:B0-----:R0:W1:Y:S01]  /*a5d0*/  DSETP.NEU.OR P0, PT, R4, RZ, P0 ;  /* 0x000000ff0400722a */ /* 0x001062000070d400 */
[----:B------:R-:W-:Y:S05]  /*a5e0*/  BRA `(.L_x_9124) ;  /* 0x000009c000007947 */ /* 0x000fea0003800000 */
.L_x_9132:
        /* <DEDUP_REMOVED lines=27> */
.L_x_9135:
        /* <DEDUP_REMOVED lines=14> */
.L_x_9134:
[----:B------:R-:W2:Y:S02]  /*a880*/  LDG.E.U16 R0, [R2.64] ;  /* 0x0000002402007981 */ /* 0x000ea4000c1e1500 */
[----:B--2---:R-:W-:-:S04]  /*a890*/  PRMT R0, RZ, 0x5410, R0 ;  /* 0x00005410ff007816 */ /* 0x004fc80000000000 */
[----:B------:R-:W-:Y:S01]  /*a8a0*/  FSETP.NEU.FTZ.AND P0, PT, R0, RZ, PT ;  /* 0x000000ff0000720b */ /* 0x000fe20003f1d000 */
[----:B------:R-:W-:Y:S05]  /*a8b0*/  BRA `(.L_x_9124) ;  /* 0x000006f000007947 */ /* 0x000fea0003800000 */
.L_x_9131:
        /* <DEDUP_REMOVED lines=11> */
.L_x_9138:
        /* <DEDUP_REMOVED lines=21> */
.L_x_9142:
[----:B------:R-:W-:Y:S05]  /*aac0*/  BSYNC B1 ;  /* 0x0000000000017941 */ /* 0x000fea0003800000 */
.L_x_9141:
[----:B------:R-:W-:Y:S01]  /*aad0*/  LEA R3, R0, 0x3b800000, 0x17 ;  /* 0x3b80000000037811 */ /* 0x000fe200078eb8ff */
[----:B------:R-:W-:-:S05]  /*aae0*/  IMAD.SHL.U32 R0, R2, 0x100000, RZ ;  /* 0x0010000002007824 */ /* 0x000fca00078e00ff */
[----:B------:R-:W-:Y:S02]  /*aaf0*/  LOP3.LUT R0, R3, R0, R4, 0xfe, !PT ;  /* 0x0000000003007212 */ /* 0x000fe400078efe04 */
.L_x_9140:
[----:B------:R-:W-:Y:S05]  /*ab00*/  BSYNC B0 ;  /* 0x0000000000007941 */ /* 0x000fea0003800000 */
.L_x_9139:
[----:B------:R-:W-:Y:S01]  /*ab10*/  FSETP.NEU.FTZ.AND P0, PT, R0, RZ, PT ;  /* 0x000000ff0000720b */ /* 0x000fe20003f1d000 */
[----:B------:R-:W-:Y:S05]  /*ab20*/  BRA `(.L_x_9124) ;  /* 0x0000048000007947 */ /* 0x000fea0003800000 */
.L_x_9137:
        /* <DEDUP_REMOVED lines=21> */
.L_x_9146:
[----:B------:R-:W-:Y:S05]  /*ac80*/  BSYNC B1 ;  /* 0x0000000000017941 */ /* 0x000fea0003800000 */
.L_x_9145:
[----:B------:R-:W-:Y:S01]  /*ac90*/  LEA R3, R0, 0x37800000, 0x17 ;  /* 0x3780000000037811 */ /* 0x000fe200078eb8ff */
[----:B------:R-:W-:-:S05]  /*aca0*/  IMAD.SHL.U32 R0, R2, 0x200000, RZ ;  /* 0x0020000002007824 */ /* 0x000fca00078e00ff */
[----:B------:R-:W-:Y:S02]  /*acb0*/  LOP3.LUT R0, R3, R0, R4, 0xfe, !PT ;  /* 0x0000000003007212 */ /* 0x000fe400078efe04 */
.L_x_9144:
[----:B------:R-:W-:Y:S05]  /*acc0*/  BSYNC B0 ;  /* 0x0000000000007941 */ /* 0x000fea0003800000 */
.L_x_9143:
[----:B------:R-:W-:Y:S01]  /*acd0*/  FSETP.NEU.FTZ.AND P0, PT, R0, RZ, PT ;  /* 0x000000ff0000720b */ /* 0x000fe20003f1d000 */
[----:B------:R-:W-:Y:S05]  /*ace0*/  BRA `(.L_x_9124) ;  /* 0x000002c000007947 */ /* 0x000fea0003800000 */
.L_x_9136:
        /* <DEDUP_REMOVED lines=14> */
.L_x_9150:
[----:B------:R-:W-:Y:S05]  /*add0*/  BSYNC B0 ;  /* 0x0000000000007941 */ /* 0x000fea0003800000 */
.L_x_9149:
[----:B------:R-:W-:Y:S01]  /*ade0*/  FSETP.NEU.FTZ.AND P0, PT, R0, RZ, PT ;  /* 0x000000ff0000720b */ /* 0x000fe20003f1d000 */
[----:B------:R-:W-:Y:S05]  /*adf0*/  BRA `(.L_x_9124) ;  /* 0x000001b000007947 */ /* 0x000fea0003800000 */
.L_x_9123:
        /* <DEDUP_REMOVED lines=21> */
.L_x_9148:
[----:B------:R-:W2:Y:S02]  /*af50*/  LDG.E.64 R2, [R2.64] ;  /* 0x0000002402027981 */ /* 0x000ea4000c1e1b00 */
[----:B--2---:R-:W-:-:S04]  /*af60*/  ISETP.NE.U32.AND P0, PT, R2, RZ, PT ;  /* 0x000000ff0200720c */ /* 0x004fc80003f05070 */
[----:B------:R-:W-:Y:S01]  /*af70*/  ISETP.NE.AND.EX P0, PT, R3, RZ, PT, P0 ;  /* 0x000000ff0300720c */ /* 0x000fe20003f05300 */
[----:B------:R-:W-:Y:S05]  /*af80*/  BRA `(.L_x_9124) ;  /* 0x0000002000007947 */ /* 0x000fea0003800000 */
.L_x_9147:
[----:B------:R-:W2:Y:S02]  /*af90*/  LDG.E R2, [R2.64] ;  /* 0x0000002402027981 */ /* 0x000ea4000c1e1900 */
[----:B--2---:R-:W-:-:S03]  /*afa0*/  ISETP.NE.AND P0, PT, R2, RZ, PT ;  /* 0x000000ff0200720c */ /* 0x004fc60003f05270 */
.L_x_9124:
        /* <DEDUP_REMOVED lines=22> */
.L_x_9154:
[----:B------:R-:W-:-:S06]  /*b110*/  HADD2.F32 R3, -RZ, R19.H0_H0 ;  /* 0x20000013ff037230 */ /* 0x000fcc0000004100 */
[----:B------:R-:W0:Y:S02]  /*b120*/  F2I.S64.TRUNC R2, R3 ;  /* 0x0000000300027311 */ /* 0x000e24000020d900 */
[----:B0-----:R0:W-:Y:S01]  /*b130*/  STG.E.U8 [R16.64], R2 ;  /* 0x0000000210007986 */ /* 0x0011e2000c101124 */
[----:B------:R-:W-:Y:S05]  /*b140*/  BRA `(.L_x_9156) ;  /* 0x00000e4000007947 */ /* 0x000fea0003800000 */
.L_x_9153:
        /* <DEDUP_REMOVED lines=10> */
.L_x_9158:
[----:B------:R-:W-:-:S06]  /*b1f0*/  HADD2.F32 R19, -RZ, R19.H0_H0 ;  /* 0x20000013ff137230 */ /* 0x000fcc0000004100 */
[----:B------:R-:W0:Y:S02]  /*b200*/  F2I.FTZ.TRUNC.NTZ R19, R19 ;  /* 0x0000001300137305 */ /* 0x000e24000021f100 */
[----:B0-----:R0:W-:Y:S01]  /*b210*/  STG.E [R16.64], R19 ;  /* 0x0000001310007986 */ /* 0x0011e2000c101924 */
[----:B------:R-:W-:Y:S05]  /*b220*/  BRA `(.L_x_9156) ;  /* 0x00000d6000007947 */ /* 0x000fea0003800000 */
.L_x_9157:
[----:B------:R-:W-:-:S06]  /*b230*/  HADD2.F32 R19, -RZ, R19.H0_H0 ;  /* 0x20000013ff137230 */ /* 0x000fcc0000004100 */
[----:B------:R-:W0:Y:S02]  /*b240*/  F2I.FTZ.TRUNC.NTZ R19, R19 ;  /* 0x0000001300137305 */ /* 0x000e24000021f100 */
[----:B0-----:R0:W-:Y:S01]  /*b250*/  STG.E.U16 [R16.64], R19 ;  /* 0x0000001310007986 */ /* 0x0011e2000c101524 */
[----:B------:R-:W-:Y:S05]  /*b260*/  BRA `(.L_x_9156) ;  /* 0x00000d2000007947 */ /* 0x000fea0003800000 */
.L_x_9152:
        /* <DEDUP_REMOVED lines=9> */
.L_x_9160:
[----:B------:R0:W-:Y:S01]  /*b300*/  STG.E.U16 [R16.64], R19 ;  /* 0x0000001310007986 */ /* 0x0001e2000c101524 */
[----:B------:R-:W-:Y:S05]  /*b310*/  BRA `(.L_x_9156) ;  /* 0x00000c7000007947 */ /* 0x000fea0003800000 */
.L_x_9159:
        /* <DEDUP_REMOVED lines=10> */
.L_x_9162:
[----:B------:R-:W-:-:S05]  /*b3c0*/  HADD2.F32 R0, -RZ, R19.H0_H0 ;  /* 0x20000013ff007230 */ /* 0x000fca0000004100 */
[----:B------:R-:W-:-:S04]  /*b3d0*/  F2FP.PACK_AB R0, RZ, R0 ;  /* 0x00000000ff00723e */ /* 0x000fc800000000ff */
[----:B------:R-:W-:-:S05]  /*b3e0*/  PRMT R0, R0, 0x5410, RZ ;  /* 0x0000541000007816 */ /* 0x000fca00000000ff */
[----:B------:R0:W-:Y:S01]  /*b3f0*/  STG.E [R16.64], R0 ;  /* 0x0000000010007986 */ /* 0x0001e2000c101924 */
[----:B------:R-:W-:Y:S05]  /*b400*/  BRA `(.L_x_9156) ;  /* 0x00000b8000007947 */ /* 0x000fea0003800000 */
.L_x_9161:
[----:B------:R-:W-:-:S05]  /*b410*/  HADD2.F32 R2, -RZ, R19.H0_H0 ;  /* 0x20000013ff027230 */ /* 0x000fca0000004100 */
[----:B------:R-:W-:-:S06]  /*b420*/  FMUL.FTZ R2, R2, 1 ;  /* 0x3f80000002027820 */ /* 0x000fcc0000410000 */
[----:B------:R-:W0:Y:S02]  /*b430*/  F2F.F64.F32 R2, R2 ;  /* 0x0000000200027310 */ /* 0x000e240000201800 */
[----:B0-----:R0:W-:Y:S01]  /*b440*/  STG.E.64 [R16.64], R2 ;  /* 0x0000000210007986 */ /* 0x0011e2000c101b24 */
[----:B------:R-:W-:Y:S05]  /*b450*/  BRA `(.L_x_9156) ;  /* 0x00000b3000007947 */ /* 0x000fea0003800000 */
.L_x_9151:
        /* <DEDUP_REMOVED lines=13> */
.L_x_9165:
[----:B------:R-:W-:Y:S01]  /*b530*/  HADD2.F32 R19, -RZ, R19.H0_H0 ;  /* 0x20000013ff137230 */ /* 0x000fe20000004100 */
[----:B------:R-:W-:-:S04]  /*b540*/  CS2R R6, SRZ ;  /* 0x0000000000067805 */ /* 0x000fc8000001ff00 */
[----:B------:R-:W-:-:S06]  /*b550*/  FMUL.FTZ R4, R19, 1 ;  /* 0x3f80000013047820 */ /* 0x000fcc0000410000 */
[----:B------:R-:W0:Y:S02]  /*b560*/  F2F.F64.F32 R4, R4 ;  /* 0x0000000400047310 */ /* 0x000e240000201800 */
[----:B0-----:R0:W-:Y:S01]  /*b570*/  STG.E.128 [R16.64], R4 ;  /* 0x0000000410007986 */ /* 0x0011e2000c101d24 */
[----:B------:R-:W-:Y:S05]  /*b580*/  BRA `(.L_x_9156) ;  /* 0x00000a0000007947 */ /* 0x000fea0003800000 */
.L_x_9164:
        /* <DEDUP_REMOVED lines=21> */
.L_x_9169:
[----:B------:R-:W-:Y:S05]  /*b6e0*/  BSYNC B0 ;  /* 0x0000000000007941 */ /* 0x000fea0003800000 */
.L_x_9168:
[----:B------:R-:W-:-:S05]  /*b6f0*/  LOP3.LUT R3, R0, R3, RZ, 0xfc, !PT ;  /* 0x0000000300037212 */ /* 0x000fca00078efcff */
[----:B------:R0:W-:Y:S01]  /*b700*/  STG.E.U8 [R16.64], R3 ;  /* 0x0000000310007986 */ /* 0x0001e2000c101124 */
[----:B------:R-:W-:Y:S05]  /*b710*/  BRA `(.L_x_9156) ;  /* 0x0000087000007947 */ /* 0x000fea0003800000 */
.L_x_9167:
        /* <DEDUP_REMOVED lines=13> */
.L_x_9171:
[----:B------:R-:W-:Y:S01]  /*b7f0*/  IMAD.MOV.U32 R0, RZ, RZ, 0x7f ;  /* 0x0000007fff007424 */ /* 0x000fe200078e00ff */
[----:B------:R-:W-:-:S04]  /*b800*/  ISETP.GT.U32.AND P0, PT, R2, 0x7f800000, PT ;  /* 0x7f8000000200780c */ /* 0x000fc80003f04070 */
[----:B------:R-:W-:-:S04]  /*b810*/  SEL R0, R0, 0x7c, P0 ;  /* 0x0000007c00007807 */ /* 0x000fc80000000000 */
.L_x_9172:
[----:B------:R-:W-:Y:S05]  /*b820*/  BSYNC B0 ;  /* 0x0000000000007941 */ /* 0x000fea0003800000 */
.L_x_9170:
[----:B------:R-:W-:-:S04]  /*b830*/  LOP3.LUT R2, R19, 0x80000000, RZ, 0xc0, !PT ;  /* 0x8000000013027812 */ /* 0x000fc800078ec0ff */
[----:B------:R-:W-:-:S04]  /*b840*/  SHF.R.U32.HI R3, RZ, 0x18, R2 ;  /* 0x00000018ff037819 */ /* 0x000fc80000011602 */
[----:B------:R-:W-:-:S05]  /*b850*/  LOP3.LUT R3, R0, R3, RZ, 0xfc, !PT ;  /* 0x0000000300037212 */ /* 0x000fca00078efcff */
[----:B------:R0:W-:Y:S01]  /*b860*/  STG.E.U8 [R16.64], R3 ;  /* 0x0000000310007986 */ /* 0x0001e2000c101124 */
[----:B------:R-:W-:Y:S05]  /*b870*/  BRA `(.L_x_9156) ;  /* 0x0000071000007947 */ /* 0x000fea0003800000 */
.L_x_9166:
[----:B------:R-:W-:-:S05]  /*b880*/  HADD2.F32 R0, -RZ, R19.H0_H0 ;  /* 0x20000013ff007230 */ /* 0x000fca0000004100 */
[----:B------:R-:W-:-:S05]  /*b890*/  F2FP.BF16.PACK_AB R0, RZ, R0 ;  /* 0x00000000ff00723e */ /* 0x000fca00000010ff */
[----:B------:R0:W-:Y:S01]  /*b8a0*/  STG.E.U16 [R16.64], R0 ;  /* 0x0000000010007986 */ /* 0x0001e2000c101524 */
[----:B------:R-:W-:Y:S05]  /*b8b0*/  BRA `(.L_x_9156) ;  /* 0x000006d000007947 */ /* 0x000fea0003800000 */
.L_x_9163:
        /* <DEDUP_REMOVED lines=12> */
.L_x_9175:
        /* <DEDUP_REMOVED lines=17> */
.L_x_9178:
[----:B------:R-:W-:-:S04]  /*ba90*/  LOP3.LUT R2, R19, 0x80000000, RZ, 0xc0, !PT ;  /* 0x8000000013027812 */ /* 0x000fc800078ec0ff */
[----:B------:R-:W-:-:S04]  /*baa0*/  SHF.R.U32.HI R3, RZ, 0x18, R2 ;  /* 0x00000018ff037819 */ /* 0x000fc80000011602 */
[----:B------:R-:W-:-:S04]  /*bab0*/  LOP3.LUT R0, R0, R3, RZ, 0xfc, !PT ;  /* 0x0000000300007212 */ /* 0x000fc800078efcff */
[----:B------:R-:W-:Y:S02]  /*bac0*/  PRMT R8, R0, 0x7610, R8 ;  /* 0x0000761000087816 */ /* 0x000fe40000000008 */
.L_x_9177:
[----:B------:R-:W-:Y:S05]  /*bad0*/  BSYNC B0 ;  /* 0x0000000000007941 */ /* 0x000fea0003800000 */
.L_x_9176:
[----:B------:R0:W-:Y:S01]  /*bae0*/  STG.E.U8 [R16.64], R8 ;  /* 0x0000000810007986 */ /* 0x0001e2000c101124 */
[----:B------:R-:W-:Y:S05]  /*baf0*/  BRA `(.L_x_9156) ;  /* 0x0000049000007947 */ /* 0x000fea0003800000 */
.L_x_9174:
        /* <DEDUP_REMOVED lines=17> */
.L_x_9181:
[----:B------:R-:W-:-:S04]  /*bc10*/  LOP3.LUT R2, R19, 0x80000000, RZ, 0xc0, !PT ;  /* 0x8000000013027812 */ /* 0x000fc800078ec0ff */
[----:B------:R-:W-:-:S04]  /*bc20*/  SHF.R.U32.HI R3, RZ, 0x18, R2 ;  /* 0x00000018ff037819 */ /* 0x000fc80000011602 */
[----:B------:R-:W-:-:S04]  /*bc30*/  LOP3.LUT R0, R0, R3, RZ, 0xfc, !PT ;  /* 0x0000000300007212 */ /* 0x000fc800078efcff */
[----:B------:R-:W-:Y:S02]  /*bc40*/  PRMT R8, R0, 0x7610, R8 ;  /* 0x0000761000087816 */ /* 0x000fe40000000008 */
.L_x_9180:
[----:B------:R-:W-:Y:S05]  /*bc50*/  BSYNC B0 ;  /* 0x0000000000007941 */ /* 0x000fea0003800000 */
.L_x_9179:
[----:B------:R0:W-:Y:S01]  /*bc60*/  STG.E.U8 [R16.64], R8 ;  /* 0x0000000810007986 */ /* 0x0001e2000c101124 */
[----:B------:R-:W-:Y:S05]  /*bc70*/  BRA `(.L_x_9156) ;  /* 0x0000031000007947 */ /* 0x000fea0003800000 */
.L_x_9173:
        /* <DEDUP_REMOVED lines=22> */
.L_x_9155:
        /* <DEDUP_REMOVED lines=20> */
.L_x_9183:
[----:B------:R-:W-:-:S06]  /*bf20*/  HADD2.F32 R2, -RZ, R19.H0_H0 ;  /* 0x20000013ff027230 */ /* 0x000fcc0000004100 */
[----:B------:R-:W0:Y:S02]  /*bf30*/  F2I.U64.TRUNC R2, R2 ;  /* 0x0000000200027311 */ /* 0x000e24000020d800 */
[----:B0-----:R0:W-:Y:S01]  /*bf40*/  STG.E.64 [R16.64], R2 ;  /* 0x0000000210007986 */ /* 0x0011e2000c101b24 */
[----:B------:R-:W-:Y:S05]  /*bf50*/  BRA `(.L_x_9156) ;  /* 0x0000003000007947 */ /* 0x000fea0003800000 */
.L_x_9182:
[----:B------:R-:W-:-:S06]  /*bf60*/  HADD2.F32 R19, -RZ, R19.H0_H0 ;  /* 0x20000013ff137230 */ /* 0x000fcc0000004100 */
[----:B------:R-:W0:Y:S02]  /*bf70*/  F2I.FTZ.U32.TRUNC.NTZ R19, R19 ;  /* 0x0000001300137305 */ /* 0x000e24000021f000 */
[----:B0-----:R0:W-:Y:S02]  /*bf80*/  STG.E [R16.64], R19 ;  /* 0x0000001310007986 */ /* 0x0011e4000c101924 */
.L_x_9156:
[----:B------:R-:W-:Y:S02]  /*bf90*/  IADD3 R23, R23, 0x80, RZ ;  /* 0x0000008017177810 */ /* 0x000fe40007ffe0ff */
.L_x_8987:
[----:B------:R-:W-:Y:S05]  /*bfa0*/  BSYNC B6 ;  /* 0x0000000000067941 */ /* 0x000fea0003800000 */
.L_x_8986:
        /* <DEDUP_REMOVED lines=257> */
.L_x_9184:
        /* <DEDUP_REMOVED lines=21> */
.L_x_9188:
[----:B------:R-:W2:Y:S02]  /*d110*/  LDG.E.U8 R2, [R2.64] ;  /* 0x0000002402027981 */ /* 0x000ea4000c1e1100 */
[----:B--2---:R-:W0:Y:S02]  /*d120*/  I2F.U16 R0, R2 ;  /* 0x0000000200007306 */ /* 0x004e240000101000 */
[----:B0-----:R-:W-:-:S04]  /*d130*/  F2FP.PACK_AB R0, RZ, R0 ;  /* 0x00000000ff00723e */ /* 0x001fc800000000ff */
[----:B------:R-:W-:Y:S01]  /*d140*/  PRMT R19, R0, 0x7610, R19 ;  /* 0x0000761000137816 */ /* 0x000fe20000000013 */
[----:B------:R-:W-:Y:S05]  /*d150*/  BRA `(.L_x_9190) ;  /* 0x00000ed000007947 */ /* 0x000fea0003800000 */
.L_x_9187:
        /* <DEDUP_REMOVED lines=11> */
.L_x_9192:
[----:B------:R-:W2:Y:S02]  /*d210*/  LDG.E R2, [R2.64] ;  /* 0x0000002402027981 */ /* 0x000ea4000c1e1900 */
[----:B--2---:R-:W0:Y:S02]  /*d220*/  I2F R0, R2 ;  /* 0x0000000200007306 */ /* 0x004e240000201400 */
[----:B0-----:R-:W-:-:S04]  /*d230*/  F2FP.PACK_AB R0, RZ, R0 ;  /* 0x00000000ff00723e */ /* 0x001fc800000000ff */
[----:B------:R-:W-:Y:S01]  /*d240*/  PRMT R19, R0, 0x7610, R19 ;  /* 0x0000761000137816 */ /* 0x000fe20000000013 */
[----:B------:R-:W-:Y:S05]  /*d250*/  BRA `(.L_x_9190) ;  /* 0x00000dd000007947 */ /* 0x000fea0003800000 */
.L_x_9191:
[----:B------:R-:W2:Y:S02]  /*d260*/  LDG.E.U16 R2, [R2.64] ;  /* 0x0000002402027981 */ /* 0x000ea4000c1e1500 */
[----:B--2---:R-:W0:Y:S02]  /*d270*/  I2F.S16 R0, R2 ;  /* 0x0000000200007306 */ /* 0x004e240000101400 */
[----:B0-----:R-:W-:-:S04]  /*d280*/  F2FP.PACK_AB R0, RZ, R0 ;  /* 0x00000000ff00723e */ /* 0x001fc800000000ff */
[----:B------:R-:W-:Y:S01]  /*d290*/  PRMT R19, R0, 0x7610, R19 ;  /* 0x0000761000137816 */ /* 0x000fe20000000013 */
[----:B------:R-:W-:Y:S05]  /*d2a0*/  BRA `(.L_x_9190) ;  /* 0x00000d8000007947 */ /* 0x000fea0003800000 */
.L_x_9186:
        /* <DEDUP_REMOVED lines=9> */
.L_x_9194:
[----:B------:R0:W5:Y:S01]  /*d340*/  LDG.E.U16 R19, [R2.64] ;  /* 0x0000002402137981 */ /* 0x000162000c1e1500 */
[----:B------:R-:W-:Y:S05]  /*d350*/  BRA `(.L_x_9190) ;  /* 0x00000cd000007947 */ /* 0x000fea0003800000 */
.L_x_9193:
        /* <DEDUP_REMOVED lines=9> */
.L_x_9196:
[----:B------:R0:W5:Y:S01]  /*d3f0*/  LDG.E.U16 R19, [R2.64] ;  /* 0x0000002402137981 */ /* 0x000162000c1e1500 */
[----:B------:R-:W-:Y:S05]  /*d400*/  BRA `(.L_x_9190) ;  /* 0x00000c2000007947 */ /* 0x000fea0003800000 */
.L_x_9195:
[----:B------:R-:W2:Y:S02]  /*d410*/  LDG.E.64 R2, [R2.64] ;  /* 0x0000002402027981 */ /* 0x000ea4000c1e1b00 */
[----:B--2---:R-:W0:Y:S01]  /*d420*/  F2F.F32.F64 R0, R2 ;  /* 0x0000000200007310 */ /* 0x004e220000301000 */
[----:B------:R-:W0:-:S14]  /*d430*/  DSETP.GEU.AND P0, PT, |R2|, c[0x2][0x0], PT ;  /* 0x008000000200762a */ /* 0x000e1c0003f0e200 */
[----:B0-----:R-:W-:-:S05]  /*d440*/  @!P0 FMUL R0, R0, 1.175494350822287508e-38 ;  /* 0x0080000000008820 */ /* 0x001fca0000400000 */
[----:B------:R-:W-:-:S04]  /*d450*/  F2FP.PACK_AB R0, RZ, R0 ;  /* 0x00000000ff00723e */ /* 0x000fc800000000ff */
[----:B------:R-:W-:Y:S01]  /*d460*/  PRMT R19, R0, 0x7610, R19 ;  /* 0x0000761000137816 */ /* 0x000fe20000000013 */
[----:B------:R-:W-:Y:S05]  /*d470*/  BRA `(.L_x_9190) ;  /* 0x00000bb000007947 */ /* 0x000fea0003800000 */
.L_x_9185:
        /* <DEDUP_REMOVED lines=14> */
.L_x_9199:
[----:B------:R-:W2:Y:S02]  /*d560*/  LDG.E.64 R2, [R2.64] ;  /* 0x0000002402027981 */ /* 0x000ea4000c1e1b00 */
[----:B--2---:R-:W0:Y:S01]  /*d570*/  F2F.F32.F64 R0, R2 ;  /* 0x0000000200007310 */ /* 0x004e220000301000 */
[----:B------:R-:W0:-:S14]  /*d580*/  DSETP.GEU.AND P0, PT, |R2|, c[0x2][0x0], PT ;  /* 0x008000000200762a */ /* 0x000e1c0003f0e200 */
[----:B0-----:R-:W-:-:S05]  /*d590*/  @!P0 FMUL R0, R0, 1.175494350822287508e-38 ;  /* 0x0080000000008820 */ /* 0x001fca0000400000 */
[----:B------:R-:W-:-:S04]  /*d5a0*/  F2FP.PACK_AB R0, RZ, R0 ;  /* 0x00000000ff00723e */ /* 0x000fc800000000ff */
[----:B------:R-:W-:Y:S01]  /*d5b0*/  PRMT R19, R0, 0x7610, R19 ;  /* 0x0000761000137816 */ /* 0x000fe20000000013 */
[----:B------:R-:W-:Y:S05]  /*d5c0*/  BRA `(.L_x_9190) ;  /* 0x00000a6000007947 */ /* 0x000fea0003800000 */
.L_x_9198:
        /* <DEDUP_REMOVED lines=28> */
.L_x_9201:
        /* <DEDUP_REMOVED lines=15> */
.L_x_9200:
[----:B------:R-:W2:Y:S02]  /*d880*/  LDG.E.U16 R0, [R2.64] ;  /* 0x0000002402007981 */ /* 0x000ea4000c1e1500 */
[----:B--2---:R-:W-:-:S04]  /*d890*/  PRMT R0, RZ, 0x5410, R0 ;  /* 0x00005410ff007816 */ /* 0x004fc80000000000 */
[----:B------:R-:W-:-:S04]  /*d8a0*/  F2FP.PACK_AB R0, RZ, R0 ;  /* 0x00000000ff00723e */ /* 0x000fc800000000ff */
[----:B------:R-:W-:Y:S01]  /*d8b0*/  PRMT R19, R0, 0x7610, R19 ;  /* 0x0000761000137816 */ /* 0x000fe20000000013 */
[----:B------:R-:W-:Y:S05]  /*d8c0*/  BRA `(.L_x_9190) ;  /* 0x0000076000007947 */ /* 0x000fea0003800000 */
.L_x_9197:
        /* <DEDUP_REMOVED lines=12> */
.L_x_9204:
        /* <DEDUP_REMOVED lines=21> */
.L_x_9208:
[----:B------:R-:W-:Y:S05]  /*dae0*/  BSYNC B1 ;  /* 0x0000000000017941 */ /* 0x000fea0003800000 */
.L_x_9207:
[----:B------:R-:W-:Y:S01]  /*daf0*/  LEA R3, R0, 0x3b800000, 0x17 ;  /* 0x3b80000000037811 */ /* 0x000fe200078eb8ff */
[----:B------:R-:W-:-:S05]  /*db00*/  IMAD.SHL.U32 R0, R2, 0x100000, RZ ;  /* 0x0010000002007824 */ /* 0x000fca00078e00ff */
[----:B------:R-:W-:Y:S02]  /*db10*/  LOP3.LUT R0, R3, R0, R4, 0xfe, !PT ;  /* 0x0000000003007212 */ /* 0x000fe400078efe04 */
.L_x_9206:
[----:B------:R-:W-:Y:S05]  /*db20*/  BSYNC B0 ;  /* 0x0000000000007941 */ /* 0x000fea0003800000 */
.L_x_9205:
[----:B------:R-:W-:-:S04]  /*db30*/  F2FP.PACK_AB R0, RZ, R0 ;  /* 0x00000000ff00723e */ /* 0x000fc800000000ff */
[----:B------:R-:W-:Y:S01]  /*db40*/  PRMT R19, R0, 0x7610, R19 ;  /* 0x0000761000137816 */ /* 0x000fe20000000013 */
[----:B------:R-:W-:Y:S05]  /*db50*/  BRA `(.L_x_9190) ;  /* 0x000004d000007947 */ /* 0x000fea0003800000 */
.L_x_9203:
        /* <DEDUP_REMOVED lines=21> */
.L_x_9212:
[----:B------:R-:W-:Y:S05]  /*dcb0*/  BSYNC B1 ;  /* 0x0000000000017941 */ /* 0x000fea0003800000 */
.L_x_9211:
[----:B------:R-:W-:Y:S01]  /*dcc0*/  LEA R3, R0, 0x37800000, 0x17 ;  /* 0x3780000000037811 */ /* 0x000fe200078eb8ff */
[----:B------:R-:W-:-:S05]  /*dcd0*/  IMAD.SHL.U32 R0, R2, 0x200000, RZ ;  /* 0x0020000002007824 */ /* 0x000fca00078e00ff */
[----:B------:R-:W-:Y:S02]  /*dce0*/  LOP3.LUT R0, R3, R0, R4, 0xfe, !PT ;  /* 0x0000000003007212 */ /* 0x000fe400078efe04 */
.L_x_9210:
[----:B------:R-:W-:Y:S05]  /*dcf0*/  BSYNC B0 ;  /* 0x0000000000007941 */ /* 0x000fea0003800000 */
.L_x_9209:
[----:B------:R-:W-:-:S04]  /*dd00*/  F2FP.PACK_AB R0, RZ, R0 ;  /* 0x00000000ff00723e */ /* 0x000fc800000000ff */
[----:B------:R-:W-:Y:S01]  /*dd10*/  PRMT R19, R0, 0x7610, R19 ;  /* 0x0000761000137816 */ /* 0x000fe20000000013 */
[----:B------:R-:W-:Y:S05]  /*dd20*/  BRA `(.L_x_9190) ;  /* 0x0000030000007947 */ /* 0x000fea0003800000 */
.L_x_9202:
        /* <DEDUP_REMOVED lines=14> */
.L_x_9216:
[----:B------:R-:W-:Y:S05]  /*de10*/  BSYNC B0 ;  /* 0x0000000000007941 */ /* 0x000fea0003800000 */
.L_x_9215:
[----:B------:R-:W-:-:S04]  /*de20*/  F2FP.PACK_AB R0, RZ, R0 ;  /* 0x00000000ff00723e */ /* 0x000fc800000000ff */
[----:B------:R-:W-:Y:S01]  /*de30*/  PRMT R19, R0, 0x7610, R19 ;  /* 0x0000761000137816 */ /* 0x000fe20000000013 */
[----:B------:R-:W-:Y:S05]  /*de40*/  BRA `(.L_x_9190) ;  /* 0x000001e000007947 */ /* 0x000fea0003800000 */
.L_x_9189:
        /* <DEDUP_REMOVED lines=21> */
.L_x_9214:
[----:B------:R-:W2:Y:S02]  /*dfa0*/  LDG.E.64 R2, [R2.64] ;  /* 0x0000002402027981 */ /* 0x000ea4000c1e1b00 */
[----:B--2---:R-:W0:Y:S02]  /*dfb0*/  I2F.U64 R0, R2 ;  /* 0x0000000200007312 */ /* 0x004e240000301000 */
[----:B0-----:R-:W-:-:S04]  /*dfc0*/  F2FP.PACK_AB R0, RZ, R0 ;  /* 0x00000000ff00723e */ /* 0x001fc800000000ff */
[----:B------:R-:W-:Y:S01]  /*dfd0*/  PRMT R19, R0, 0x7610, R19 ;  /* 0x0000761000137816 */ /* 0x000fe20000000013 */
[----:B------:R-:W-:Y:S05]  /*dfe0*/  BRA `(.L_x_9190) ;  /* 0x0000004000007947 */ /* 0x000fea0003800000 */
.L_x_9213:
[----:B------:R-:W2:Y:S02]  /*dff0*/  LDG.E R2, [R2.64] ;  /* 0x0000002402027981 */ /* 0x000ea4000c1e1900 */
[----:B--2---:R-:W0:Y:S02]  /*e000*/  I2F.U32 R0, R2 ;  /* 0x0000000200007306 */ /* 0x004e240000201000 */
[----:B0-----:R-:W-:-:S04]  /*e010*/  F2FP.PACK_AB R0, RZ, R0 ;  /* 0x00000000ff00723e */ /* 0x001fc800000000ff */
[----:B------:R-:W-:Y:S02]  /*e020*/  PRMT R19, R0, 0x7610, R19 ;  /* 0x0000761000137816 */ /* 0x000fe40000000013 */
.L_x_9190:
        /* <DEDUP_REMOVED lines=17> */
.L_x_9220:
[----:B------:R-:W2:Y:S02]  /*e140*/  LDG.E.U8 R2, [R2.64] ;  /* 0x0000002402027981 */ /* 0x000ea4000c1e1100 */
[----:B--2---:R-:W-:Y:S01]  /*e150*/  ISETP.NE.AND P0, PT, R2, RZ, PT ;  /* 0x000000ff0200720c */ /* 0x004fe20003f05270 */
[----:B------:R-:W-:Y:S05]  /*e160*/  BRA `(.L_x_9222) ;  /* 0x00000e0000007947 */ /* 0x000fea0003800000 */
.L_x_9219:
        /* <DEDUP_REMOVED lines=10> */
.L_x_9224:
[----:B------:R-:W2:Y:S02]  /*e210*/  LDG.E R2, [R2.64] ;  /* 0x0000002402027981 */ /* 0x000ea4000c1e1900 */
[----:B--2---:R-:W-:Y:S01]  /*e220*/  ISETP.NE.AND P0, PT, R2, RZ, PT ;  /* 0x000000ff0200720c */ /* 0x004fe20003f05270 */
[----:B------:R-:W-:Y:S05]  /*e230*/  BRA `(.L_x_9222) ;  /* 0x00000d3000007947 */ /* 0x000fea0003800000 */
.L_x_9223:
[----:B------:R-:W2:Y:S02]  /*e240*/  LDG.E.U16 R2, [R2.64] ;  /* 0x0000002402027981 */ /* 0x000ea4000c1e1500 */
[----:B--2---:R-:W-:Y:S01]  /*e250*/  ISETP.NE.AND P0, PT, R2, RZ, PT ;  /* 0x000000ff0200720c */ /* 0x004fe20003f05270 */
[----:B------:R-:W-:Y:S05]  /*e260*/  BRA `(.L_x_9222) ;  /* 0x00000d0000007947 */ /* 0x000fea0003800000 */
.L_x_9218:
        /* <DEDUP_REMOVED lines=9> */
.L_x_9226:
[----:B------:R-:W2:Y:S02]  /*e300*/  LDG.E.U16 R0, [R2.64] ;  /* 0x0000002402007981 */ /* 0x000ea4000c1e1500 */
[----:B--2---:R-:W-:-:S05]  /*e310*/  HADD2.F32 R0, -RZ, R0.H0_H0 ;  /* 0x20000000ff007230 */ /* 0x004fca0000004100 */
[----:B------:R-:W-:Y:S01]  /*e320*/  FSETP.NEU.FTZ.AND P0, PT, R0, RZ, PT ;  /* 0x000000ff0000720b */ /* 0x000fe20003f1d000 */
[----:B------:R-:W-:Y:S05]  /*e330*/  BRA `(.L_x_9222) ;  /* 0x00000c3000007947 */ /* 0x000fea0003800000 */
.L_x_9225:
        /* <DEDUP_REMOVED lines=11> */
.L_x_9228:
        /* <DEDUP_REMOVED lines=10> */
.L_x_9227:
[----:B------:R-:W2:Y:S02]  /*e490*/  LDG.E.64 R2, [R2.64] ;  /* 0x0000002402027981 */ /* 0x000ea4000c1e1b00 */
[----:B--2---:R0:W1:Y:S01]  /*e4a0*/  DSETP.NEU.AND P0, PT, R2, RZ, PT ;  /* 0x000000ff0200722a */ /* 0x0040620003f0d000 */
[----:B------:R-:W-:Y:S05]  /*e4b0*/  BRA `(.L_x_9222) ;  /* 0x00000ab000007947 */ /* 0x000fea0003800000 */
.L_x_9217:
        /* <DEDUP_REMOVED lines=11> */
.L_x_9231:
[----:B------:R-:W2:Y:S02]  /*e570*/  LDG.E.128 R4, [R2.64] ;  /* 0x0000002402047981 */ /* 0x000ea4000c1e1d00 */
[----:B--2---:R-:W0:-:S06]  /*e580*/  DSETP.NEU.AND P0, PT, R6, RZ, PT ;  /* 0x000000ff0600722a */ /* 0x004e0c0003f0d000 */
[----:B0-----:R0:W1:Y:S01]  /*e590*/  DSETP.NEU.OR P0, PT, R4, RZ, P0 ;  /* 0x000000ff0400722a */ /* 0x001062000070d400 */
[----:B------:R-:W-:Y:S05]  /*e5a0*/  BRA `(.L_x_9222) ;  /* 0x000009c000007947 */ /* 0x000fea0003800000 */
.L_x_9230:
        /* <DEDUP_REMOVED lines=27> */
.L_x_9233:
        /* <DEDUP_REMOVED lines=14> */
.L_x_9232:
[----:B------:R-:W2:Y:S02]  /*e840*/  LDG.E.U16 R0, [R2.64] ;  /* 0x0000002402007981 */ /* 0x000ea4000c1e1500 */
[----:B--2---:R-:W-:-:S04]  /*e850*/  PRMT R0, RZ, 0x5410, R0 ;  /* 0x00005410ff007816 */ /* 0x004fc80000000000 */
[----:B------:R-:W-:Y:S01]  /*e860*/  FSETP.NEU.FTZ.AND P0, PT, R0, RZ, PT ;  /* 0x000000ff0000720b */ /* 0x000fe20003f1d000 */
[----:B------:R-:W-:Y:S05]  /*e870*/  BRA `(.L_x_9222) ;  /* 0x000006f000007947 */ /* 0x000fea0003800000 */
.L_x_9229:
        /* <DEDUP_REMOVED lines=11> */
.L_x_9236:
        /* <DEDUP_REMOVED lines=21> */
.L_x_9240:
[----:B------:R-:W-:Y:S05]  /*ea80*/  BSYNC B1 ;  /* 0x0000000000017941 */ /* 0x000fea0003800000 */
.L_x_9239:
[----:B------:R-:W-:Y:S01]  /*ea90*/  LEA R3, R0, 0x3b800000, 0x17 ;  /* 0x3b80000000037811 */ /* 0x000fe200078eb8ff */
[----:B------:R-:W-:-:S05]  /*eaa0*/  IMAD.SHL.U32 R0, R2, 0x100000, RZ ;  /* 0x0010000002007824 */ /* 0x000fca00078e00ff */
[----:B------:R-:W-:Y:S02]  /*eab0*/  LOP3.LUT R0, R3, R0, R4, 0xfe, !PT ;  /* 0x0000000003007212 */ /* 0x000fe400078efe04 */
.L_x_9238:
[----:B------:R-:W-:Y:S05]  /*eac0*/  BSYNC B0 ;  /* 0x0000000000007941 */ /* 0x000fea0003800000 */
.L_x_9237:
[----:B------:R-:W-:Y:S01]  /*ead0*/  FSETP.NEU.FTZ.AND P0, PT, R0, RZ, PT ;  /* 0x000000ff0000720b */ /* 0x000fe20003f1d000 */
[----:B------:R-:W-:Y:S05]  /*eae0*/  BRA `(.L_x_9222) ;  /* 0x0000048000007947 */ /* 0x000fea0003800000 */
.L_x_9235:
        /* <DEDUP_REMOVED lines=21> */
.L_x_9244:
[----:B------:R-:W-:Y:S05]  /*ec40*/  BSYNC B1 ;  /* 0x0000000000017941 */ /* 0x000fea0003800000 */
.L_x_9243:
[----:B------:R-:W-:Y:S01]  /*ec50*/  LEA R3, R0, 0x37800000, 0x17 ;  /* 0x3780000000037811 */ /* 0x000fe200078eb8ff */
[----:B------:R-:W-:-:S05]  /*ec60*/  IMAD.SHL.U32 R0, R2, 0x200000, RZ ;  /* 0x0020000002007824 */ /* 0x000fca00078e00ff */
[----:B------:R-:W-:Y:S02]  /*ec70*/  LOP3.LUT R0, R3, R0, R4, 0xfe, !PT ;  /* 0x0000000003007212 */ /* 0x000fe400078efe04 */
.L_x_9242:
[----:B------:R-:W-:Y:S05]  /*ec80*/  BSYNC B0 ;  /* 0x0000000000007941 */ /* 0x000fea0003800000 */
.L_x_9241:
[----:B------:R-:W-:Y:S01]  /*ec90*/  FSETP.NEU.FTZ.AND P0, PT, R0, RZ, PT ;  /* 0x000000ff0000720b */ /* 0x000fe20003f1d000 */
[----:B------:R-:W-:Y:S05]  /*eca0*/  BRA `(.L_x_9222) ;  /* 0x000002c000007947 */ /* 0x000fea0003800000 */
.L_x_9234:
        /* <DEDUP_REMOVED lines=14> */
.L_x_9248:
[----:B------:R-:W-:Y:S05]  /*ed90*/  BSYNC B0 ;  /* 0x0000000000007941 */ /* 0x000fea0003800000 */
.L_x_9247:
[----:B------:R-:W-:Y:S01]  /*eda0*/  FSETP.NEU.FTZ.AND P0, PT, R0, RZ, PT ;  /* 0x000000ff0000720b */ /* 0x000fe20003f1d000 */
[----:B------:R-:W-:Y:S05]  /*edb0*/  BRA `(.L_x_9222) ;  /* 0x000001b000007947 */ /* 0x000fea0003800000 */
.L_x_9221:
        /* <DEDUP_REMOVED lines=21> */
.L_x_9246:
[----:B------:R-:W2:Y:S02]  /*ef10*/  LDG.E.64 R2, [R2.64] ;  /* 0x0000002402027981 */ /* 0x000ea4000c1e1b00 */
[----:B--2---:R-:W-:-:S04]  /*ef20*/  ISETP.NE.U32.AND P0, PT, R2, RZ, PT ;  /* 0x000000ff0200720c */ /* 0x004fc80003f05070 */
[----:B------:R-:W-:Y:S01]  /*ef30*/  ISETP.NE.AND.EX P0, PT, R3, RZ, PT, P0 ;  /* 0x000000ff0300720c */ /* 0x000fe20003f05300 */
[----:B------:R-:W-:Y:S05]  /*ef40*/  BRA `(.L_x_9222) ;  /* 0x0000002000007947 */ /* 0x000fea0003800000 */
.L_x_9245:
[----:B------:R-:W2:Y:S02]  /*ef50*/  LDG.E R2, [R2.64] ;  /* 0x0000002402027981 */ /* 0x000ea4000c1e1900 */
[----:B--2---:R-:W-:-:S03]  /*ef60*/  ISETP.NE.AND P0, PT, R2, RZ, PT ;  /* 0x000000ff0200720c */ /* 0x004fc60003f05270 */
.L_x_9222:
        /* <DEDUP_REMOVED lines=20> */
[----:B0-----:R-:W-:Y:S01]  /*f0b0*/  STG.E.U8 [R16.64], R3 ;  /* 0x0000000310007986 */ /* 0x001fe2000c101124 */
[----:B------:R-:W-:Y:S05]  /*f0c0*/  EXIT ;  /* 0x000000000000794d */ /* 0x000fea0003800000 */
.L_x_9252:
[----:B------:R-:W-:-:S06]  /*f0d0*/  HADD2.F32 R3, -RZ, R19.H0_H0 ;  /* 0x20000013ff037230 */ /* 0x000fcc0000004100 */
[----:B------:R-:W0:Y:S02]  /*f0e0*/  F2I.S64.TRUNC R2, R3 ;  /* 0x0000000300027311 */ /* 0x000e24000020d900 */
[----:B0-----:R-:W-:Y:S01]  /*f0f0*/  STG.E.U8 [R16.64], R2 ;  /* 0x0000000210007986 */ /* 0x001fe2000c101124 */
[----:B------:R-:W-:Y:S05]  /*f100*/  EXIT ;  /* 0x000000000000794d */ /* 0x000fea0003800000 */
.L_x_9251:
        /* <DEDUP_REMOVED lines=10> */
.L_x_9255:
[----:B------:R-:W-:-:S06]  /*f1b0*/  HADD2.F32 R19, -RZ, R19.H0_H0 ;  /* 0x20000013ff137230 */ /* 0x000fcc0000004100 */
[----:B------:R-:W0:Y:S02]  /*f1c0*/  F2I.FTZ.TRUNC.NTZ R19, R19 ;  /* 0x0000001300137305 */ /* 0x000e24000021f100 */
[----:B0-----:R-:W-:Y:S01]  /*f1d0*/  STG.E [R16.64], R19 ;  /* 0x0000001310007986 */ /* 0x001fe2000c101924 */
[----:B------:R-:W-:Y:S05]  /*f1e0*/  EXIT ;  /* 0x000000000000794d */ /* 0x000fea0003800000 */
.L_x_9254:
[----:B------:R-:W-:-:S06]  /*f1f0*/  HADD2.F32 R19, -RZ, R19.H0_H0 ;  /* 0x20000013ff137230 */ /* 0x000fcc0000004100 */
[----:B------:R-:W0:Y:S02]  /*f200*/  F2I.FTZ.TRUNC.NTZ R19, R19 ;  /* 0x0000001300137305 */ /* 0x000e24000021f100 */
[----:B0-----:R-:W-:Y:S01]  /*f210*/  STG.E.U16 [R16.64], R19 ;  /* 0x0000001310007986 */ /* 0x001fe2000c101524 */
[----:B------:R-:W-:Y:S05]  /*f220*/  EXIT ;  /* 0x000000000000794d */ /* 0x000fea0003800000 */
.L_x_9250:
        /* <DEDUP_REMOVED lines=9> */
.L_x_9257:
[----:B------:R-:W-:Y:S01]  /*f2c0*/  STG.E.U16 [R16.64], R19 ;  /* 0x0000001310007986 */ /* 0x000fe2000c101524 */
[----:B------:R-:W-:Y:S05]  /*f2d0*/  EXIT ;  /* 0x000000000000794d */ /* 0x000fea0003800000 */
.L_x_9256:
        /* <DEDUP_REMOVED lines=10> */
.L_x_9259:
[----:B------:R-:W-:-:S05]  /*f380*/  HADD2.F32 R0, -RZ, R19.H0_H0 ;  /* 0x20000013ff007230 */ /* 0x000fca0000004100 */
[----:B------:R-:W-:-:S04]  /*f390*/  F2FP.PACK_AB R0, RZ, R0 ;  /* 0x00000000ff00723e */ /* 0x000fc800000000ff */
[----:B------:R-:W-:-:S05]  /*f3a0*/  PRMT R0, R0, 0x5410, RZ ;  /* 0x0000541000007816 */ /* 0x000fca00000000ff */
[----:B------:R-:W-:Y:S01]  /*f3b0*/  STG.E [R16.64], R0 ;  /* 0x0000000010007986 */ /* 0x000fe2000c101924 */
[----:B------:R-:W-:Y:S05]  /*f3c0*/  EXIT ;  /* 0x000000000000794d */ /* 0x000fea0003800000 */
.L_x_9258:
[----:B------:R-:W-:-:S05]  /*f3d0*/  HADD2.F32 R2, -RZ, R19.H0_H0 ;  /* 0x20000013ff027230 */ /* 0x000fca0000004100 */
[----:B------:R-:W-:-:S06]  /*f3e0*/  FMUL.FTZ R2, R2, 1 ;  /* 0x3f80000002027820 */ /* 0x000fcc0000410000 */
[----:B------:R-:W0:Y:S02]  /*f3f0*/  F2F.F64.F32 R2, R2 ;  /* 0x0000000200027310 */ /* 0x000e240000201800 */
[----:B0-----:R-:W-:Y:S01]  /*f400*/  STG.E.64 [R16.64], R2 ;  /* 0x0000000210007986 */ /* 0x001fe2000c101b24 */
[----:B------:R-:W-:Y:S05]  /*f410*/  EXIT ;  /* 0x000000000000794d */ /* 0x000fea0003800000 */
.L_x_9249:
        /* <DEDUP_REMOVED lines=13> */
.L_x_9262:
[----:B------:R-:W-:Y:S01]  /*f4f0*/  HADD2.F32 R19, -RZ, R19.H0_H0 ;  /* 0x20000013ff137230 */ /* 0x000fe20000004100 */
[----:B------:R-:W-:-:S04]  /*f500*/  CS2R R6, SRZ ;  /* 0x0000000000067805 */ /* 0x000fc8000001ff00 */
[----:B------:R-:W-:-:S06]  /*f510*/  FMUL.FTZ R4, R19, 1 ;  /* 0x3f80000013047820 */ /* 0x000fcc0000410000 */
[----:B------:R-:W0:Y:S02]  /*f520*/  F2F.F64.F32 R4, R4 ;  /* 0x0000000400047310 */ /* 0x000e240000201800 */
[----:B0-----:R-:W-:Y:S01]  /*f530*/  STG.E.128 [R16.64], R4 ;  /* 0x0000000410007986 */ /* 0x001fe2000c101d24 */
[----:B------:R-:W-:Y:S05]  /*f540*/  EXIT ;  /* 0x000000000000794d */ /* 0x000fea0003800000 */
.L_x_9261:
        /* <DEDUP_REMOVED lines=21> */
.L_x_9266:
[----:B------:R-:W-:Y:S05]  /*f6a0*/  BSYNC B0 ;  /* 0x0000000000007941 */ /* 0x000fea0003800000 */
.L_x_9265:
[----:B------:R-:W-:-:S05]  /*f6b0*/  LOP3.LUT R3, R0, R3, RZ, 0xfc, !PT ;  /* 0x0000000300037212 */ /* 0x000fca00078efcff */
[----:B------:R-:W-:Y:S01]  /*f6c0*/  STG.E.U8 [R16.64], R3 ;  /* 0x0000000310007986 */ /* 0x000fe2000c101124 */
[----:B------:R-:W-:Y:S05]  /*f6d0*/  EXIT ;  /* 0x000000000000794d */ /* 0x000fea0003800000 */
.L_x_9264:
        /* <DEDUP_REMOVED lines=13> */
.L_x_9268:
[----:B------:R-:W-:Y:S01]  /*f7b0*/  IMAD.MOV.U32 R0, RZ, RZ, 0x7f ;  /* 0x0000007fff007424 */ /* 0x000fe200078e00ff */
[----:B------:R-:W-:-:S04]  /*f7c0*/  ISETP.GT.U32.AND P0, PT, R2, 0x7f800000, PT ;  /* 0x7f8000000200780c */ /* 0x000fc80003f04070 */
[----:B------:R-:W-:-:S04]  /*f7d0*/  SEL R0, R0, 0x7c, P0 ;  /* 0x0000007c00007807 */ /* 0x000fc80000000000 */
.L_x_9269:
[----:B------:R-:W-:Y:S05]  /*f7e0*/  BSYNC B0 ;  /* 0x0000000000007941 */ /* 0x000fea0003800000 */
.L_x_9267:
[----:B------:R-:W-:-:S04]  /*f7f0*/  LOP3.LUT R2, R19, 0x80000000, RZ, 0xc0, !PT ;  /* 0x8000000013027812 */ /* 0x000fc800078ec0ff */
[----:B------:R-:W-:-:S04]  /*f800*/  SHF.R.U32.HI R3, RZ, 0x18, R2 ;  /* 0x00000018ff037819 */ /* 0x000fc80000011602 */
[----:B------:R-:W-:-:S05]  /*f810*/  LOP3.LUT R3, R0, R3, RZ, 0xfc, !PT ;  /* 0x0000000300037212 */ /* 0x000fca00078efcff */
[----:B------:R-:W-:Y:S01]  /*f820*/  STG.E.U8 [R16.64], R3 ;  /* 0x0000000310007986 */ /* 0x000fe2000c101124 */
[----:B------:R-:W-:Y:S05]  /*f830*/  EXIT ;  /* 0x000000000000794d */ /* 0x000fea0003800000 */
.L_x_9263:
[----:B------:R-:W-:-:S05]  /*f840*/  HADD2.F32 R0, -RZ, R19.H0_H0 ;  /* 0x20000013ff007230 */ /* 0x000fca0000004100 */
[----:B------:R-:W-:-:S05]  /*f850*/  F2FP.BF16.PACK_AB R0, RZ, R0 ;  /* 0x00000000ff00723e */ /* 0x000fca00000010ff */
[----:B------:R-:W-:Y:S01]  /*f860*/  STG.E.U16 [R16.64], R0 ;  /* 0x0000000010007986 */ /* 0x000fe2000c101524 */
[----:B------:R-:W-:Y:S05]  /*f870*/  EXIT ;  /* 0x000000000000794d */ /* 0x000fea0003800000 */
.L_x_9260:
        /* <DEDUP_REMOVED lines=12> */
.L_x_9272:
        /* <DEDUP_REMOVED lines=17> */
.L_x_9275:
[----:B------:R-:W-:-:S04]  /*fa50*/  LOP3.LUT R2, R19, 0x80000000, RZ, 0xc0, !PT ;  /* 0x8000000013027812 */ /* 0x000fc800078ec0ff */
[----:B------:R-:W-:-:S04]  /*fa60*/  SHF.R.U32.HI R3, RZ, 0x18, R2 ;  /* 0x00000018ff037819 */ /* 0x000fc80000011602 */
[----:B------:R-:W-:-:S04]  /*fa70*/  LOP3.LUT R0, R0, R3, RZ, 0xfc, !PT ;  /* 0x0000000300007212 */ /* 0x000fc800078efcff */
[----:B------:R-:W-:Y:S02]  /*fa80*/  PRMT R8, R0, 0x7610, R8 ;  /* 0x0000761000087816 */ /* 0x000fe40000000008 */
.L_x_9274:
[----:B------:R-:W-:Y:S05]  /*fa90*/  BSYNC B0 ;  /* 0x0000000000007941 */ /* 0x000fea0003800000 */
.L_x_9273:
[----:B------:R-:W-:Y:S01]  /*faa0*/  STG.E.U8 [R16.64], R8 ;  /* 0x0000000810007986 */ /* 0x000fe2000c101124 */
[----:B------:R-:W-:Y:S05]  /*fab0*/  EXIT ;  /* 0x000000000000794d */ /* 0x000fea0003800000 */
.L_x_9271:
        /* <DEDUP_REMOVED lines=17> */
.L_x_9278:
[----:B------:R-:W-:-:S04]  /*fbd0*/  LOP3.LUT R2, R19, 0x80000000, RZ, 0xc0, !PT ;  /* 0x8000000013027812 */ /* 0x000fc800078ec0ff */
[----:B------:R-:W-:-:S04]  /*fbe0*/  SHF.R.U32.HI R3, RZ, 0x18, R2 ;  /* 0x00000018ff037819 */ /* 0x000fc80000011602 */
[----:B------:R-:W-:-:S04]  /*fbf0*/  LOP3.LUT R0, R0, R3, RZ, 0xfc, !PT ;  /* 0x0000000300007212 */ /* 0x000fc800078efcff */
[----:B------:R-:W-:Y:S02]  /*fc00*/  PRMT R8, R0, 0x7610, R8 ;  /* 0x0000761000087816 */ /* 0x000fe40000000008 */
.L_x_9277:
[----:B------:R-:W-:Y:S05]  /*fc10*/  BSYNC B0 ;  /* 0x0000000000007941 */ /* 0x000fea0003800000 */
.L_x_9276:
[----:B------:R-:W-:Y:S01]  /*fc20*/  STG.E.U8 [R16.64], R8 ;  /* 0x0000000810007986 */ /* 0x000fe2000c101124 */
[----:B------:R-:W-:Y:S05]  /*fc30*/  EXIT ;  /* 0x000000000000794d */ /* 0x000fea0003800000 */
.L_x_9270:
        /* <DEDUP_REMOVED lines=22> */
.L_x_9253:
        /* <DEDUP_REMOVED lines=20> */
.L_x_9280:
[----:B------:R-:W-:-:S06]  /*fee0*/  HADD2.F32 R2, -RZ, R19.H0_H0 ;  /* 0x20000013ff027230 */ /* 0x000fcc0000004100 */
[----:B------:R-:W0:Y:S02]  /*fef0*/  F2I.U64.TRUNC R2, R2 ;  /* 0x0000000200027311 */ /* 0x000e24000020d800 */
[----:B0-----:R-:W-:Y:S01]  /*ff00*/  STG.E.64 [R16.64], R2 ;  /* 0x0000000210007986 */ /* 0x001fe2000c101b24 */
[----:B------:R-:W-:Y:S05]  /*ff10*/  EXIT ;  /* 0x000000000000794d */ /* 0x000fea0003800000 */
.L_x_9279:
[----:B------:R-:W-:-:S06]  /*ff20*/  HADD2.F32 R19, -RZ, R19.H0_H0 ;  /* 0x20000013ff137230 */ /* 0x000fcc0000004100 */
[----:B------:R-:W0:Y:S02]  /*ff30*/  F2I.FTZ.U32.TRUNC.NTZ R19, R19 ;  /* 0x0000001300137305 */ /* 0x000e24000021f000 */
[----:B0-----:R-:W-:Y:S01]  /*ff40*/  STG.E [R16.64], R19 ;  /* 0x0000001310007986 */ /* 0x001fe2000c101924 */
[----:B------:R-:W-:Y:S05]  /*ff50*/  EXIT ;  /* 0x000000000000794d */ /* 0x000fea0003800000 */
.L_x_9281:
        /* <DEDUP_REMOVED lines=10> */
.L_x_11599:


//--------------------- .text._ZN2at6native27unrolled_elementwise_kernelIZNS0_43_GLOBAL__N__7cc8d1ed_10_Dropout_cu_0e96ed3819masked_scale_kernelIbN3c104HalfEfEEvRNS_6TensorERKS6_S9_T1_EUlS5_bE_St5arrayIPcLm3EELi4E23TrivialOffsetCalculatorILi2EjESF_ILi1EjENS0_6memory12LoadWithCastILi2EEENSI_13StoreWithCastILi1EEEEEviT_T0_T2_T3_T4_T5_ --------------------------
	.section	.text._ZN2at6native27unrolled_elementwise_kernelIZNS0_43_GLOBAL__N__7cc8d1ed_10_Dropout_cu_0e96ed3819masked_scale_kernelIbN3c104HalfEfEEvRNS_6TensorERKS6_S9_T1_EUlS5_bE_St5arrayIPcLm3EELi4E23TrivialOffsetCalculatorILi2EjESF_ILi1EjENS0_6memory12LoadWithCastILi2EEENSI_13StoreWithCastILi1EEEEEviT_T0_T2_T3_T4_T5_,"ax",@progbits
	.sectioninfo	@"SHI_REGISTERS=31"
	.align	128
        .global         _ZN2at6native27unrolled_elementwise_kernelIZNS0_43_GLOBAL__N__7cc8d1ed_10_Dropout_cu_0e96ed3819masked_scale_kernelIbN3c104HalfEfEEvRNS_6TensorERKS6_S9_T1_EUlS5_bE_St5arrayIPcLm3EELi4E23TrivialOffsetCalculatorILi2EjESF_ILi1EjENS0_6memory12LoadWithCastILi2EEENSI_13StoreWithCastILi1EEEEEviT_T0_T2_T3_T4_T5_
        .type           _ZN2at6native27unrolled_elementwise_kernelIZNS0_43_GLOBAL__N__7cc8d1ed_10_Dropout_cu_0e96ed3819masked_scale_kernelIbN3c104HalfEfEEvRNS_6TensorERKS6_S9_T1_EUlS5_bE_St5arrayIPcLm3EELi4E23TrivialOffsetCalculatorILi2EjESF_ILi1EjENS0_6memory12LoadWithCastILi2EEENSI_13StoreWithCastILi1EEEEEviT_T0_T2_T3_T4_T5_,@function
        .size           _ZN2at6native27unrolled_elementwise_kernelIZNS0_43_GLOBAL__N__7cc8d1ed_10_Dropout_cu_0e96ed3819masked_scale_kernelIbN3c104HalfEfEEvRNS_6TensorERKS6_S9_T1_EUlS5_bE_St5arrayIPcLm3EELi4E23TrivialOffsetCalculatorILi2EjESF_ILi1EjENS0_6memory12LoadWithCastILi2EEENSI_13StoreWithCastILi1EEEEEviT_T0_T2_T3_T4_T5_,(.L_x_11600 - _ZN2at6native27unrolled_elementwise_kernelIZNS0_43_GLOBAL__N__7cc8d1ed_10_Dropout_cu_0e96ed3819masked_scale_kernelIbN3c104HalfEfEEvRNS_6TensorERKS6_S9_T1_EUlS5_bE_St5arrayIPcLm3EELi4E23TrivialOffsetCalculatorILi2EjESF_ILi1EjENS0_6memory12LoadWithCastILi2EEENSI_13StoreWithCastILi1EEEEEviT_T0_T2_T3_T4_T5_)
        .other          _ZN2at6native27unrolled_elementwise_kernelIZNS0_43_GLOBAL__N__7cc8d1ed_10_Dropout_cu_0e96ed3819masked_scale_kernelIbN3c104HalfEfEEvRNS_6TensorERKS6_S9_T1_EUlS5_bE_St5arrayIPcLm3EELi4E23TrivialOffsetCalculatorILi2EjESF_ILi1EjENS0_6memory12LoadWithCastILi2EEENSI_13StoreWithCastILi1EEEEEviT_T0_T2_T3_T4_T5_,@"STO_CUDA_ENTRY STV_DEFAULT"
_ZN2at6native27unrolled_elementwise_kernelIZNS0_43_GLOBAL__N__7cc8d1ed_10_Dropout_cu_0e96ed3819masked_scale_kernelIbN3c104HalfEfEEvRNS_6TensorERKS6_S9_T1_EUlS5_bE_St5arrayIPcLm3EELi4E23TrivialOffsetCalculatorILi2EjESF_ILi1EjENS0_6memory12LoadWithCastILi2EEENSI_13StoreWithCastILi1EEEEEviT_T0_T2_T3_T4_T5_:
.text._ZN2at6native27unrolled_elementwise_kernelIZNS0_43_GLOBAL__N__7cc8d1ed_10_Dropout_cu_0e96ed3819masked_scale_kernelIbN3c104HalfEfEEvRNS_6TensorERKS6_S9_T1_EUlS5_bE_St5arrayIPcLm3EELi4E23TrivialOffsetCalculatorILi2EjESF_ILi1EjENS0_6memory12LoadWithCastILi2EEENSI_13StoreWithCastILi1EEEEEviT_T0_T2_T3_T4_T5_:
        /* <DEDUP_REMOVED lines=34> */
.L_x_9287:
[----:B------:R-:W2:Y:S02]  /*0220*/  LDG.E.U8 R4, [R4.64] ;  /* 0x0000002404047981 */ /* 0x000ea4000c1e1100 */
[----:B--2---:R-:W0:Y:S02]  /*0230*/  I2F.U16 R0, R4 ;  /* 0x0000000400007306 */ /* 0x004e240000101000 */
[----:B0-----:R-:W-:-:S04]  /*0240*/  F2FP.PACK_AB R0, RZ, R0 ;  /* 0x00000000ff00723e */ /* 0x001fc800000000ff */
[----:B------:R-:W-:Y:S01]  /*0250*/  PRMT R19, R0, 0x7610, R19 ;  /* 0x0000761000137816 */ /* 0x000fe20000000013 */
[----:B------:R-:W-:Y:S05]  /*0260*/  BRA `(.L_x_9289) ;  /* 0x00000ed000007947 */ /* 0x000fea0003800000 */
.L_x_9286:
        /* <DEDUP_REMOVED lines=11> */
.L_x_9291:
[----:B------:R-:W2:Y:S02]  /*0320*/  LDG.E R4, [R4.64] ;  /* 0x0000002404047981 */ /* 0x000ea4000c1e1900 */
[----:B--2---:R-:W0:Y:S02]  /*0330*/  I2F R0, R4 ;  /* 0x0000000400007306 */ /* 0x004e240000201400 */
[----:B0-----:R-:W-:-:S04]  /*0340*/  F2FP.PACK_AB R0, RZ, R0 ;  /* 0x00000000ff00723e */ /* 0x001fc800000000ff */
[----:B------:R-:W-:Y:S01]  /*0350*/  PRMT R19, R0, 0x7610, R19 ;  /* 0x0000761000137816 */ /* 0x000fe20000000013 */
[----:B------:R-:W-:Y:S05]  /*0360*/  BRA `(.L_x_9289) ;  /* 0x00000dd000007947 */ /* 0x000fea0003800000 */
.L_x_9290:
[----:B------:R-:W2:Y:S02]  /*0370*/  LDG.E.U16 R4, [R4.64] ;  /* 0x0000002404047981 */ /* 0x000ea4000c1e1500 */
[----:B--2---:R-:W0:Y:S02]  /*0380*/  I2F.S16 R0, R4 ;  /* 0x0000000400007306 */ /* 0x004e240000101400 */
[----:B0-----:R-:W-:-:S04]  /*0390*/  F2FP.PACK_AB R0, RZ, R0 ;  /* 0x00000000ff00723e */ /* 0x001fc800000000ff */
[----:B------:R-:W-:Y:S01]  /*03a0*/  PRMT R19, R0, 0x7610, R19 ;  /* 0x0000761000137816 */ /* 0x000fe20000000013 */
[----:B------:R-:W-:Y:S05]  /*03b0*/  BRA `(.L_x_9289) ;  /* 0x00000d8000007947 */ /* 0x000fea0003800000 */
.L_x_9285:
        /* <DEDUP_REMOVED lines=9> */
.L_x_9293:
[----:B------:R0:W5:Y:S01]  /*0450*/  LDG.E.U16 R19, [R4.64] ;  /* 0x0000002404137981 */ /* 0x000162000c1e1500 */
[----:B------:R-:W-:Y:S05]  /*0460*/  BRA `(.L_x_9289) ;  /* 0x00000cd000007947 */ /* 0x000fea0003800000 */
.L_x_9292:
        /* <DEDUP_REMOVED lines=9> */
.L_x_9295:
[----:B------:R0:W5:Y:S01]  /*0500*/  LDG.E.U16 R19, [R4.64] ;  /* 0x0000002404137981 */ /* 0x000162000c1e1500 */
[----:B------:R-:W-:Y:S05]  /*0510*/  BRA `(.L_x_9289) ;  /* 0x00000c2000007947 */ /* 0x000fea0003800000 */
.L_x_9294:
[----:B------:R-:W2:Y:S02]  /*0520*/  LDG.E.64 R4, [R4.64] ;  /* 0x0000002404047981 */ /* 0x000ea4000c1e1b00 */
[----:B--2---:R-:W0:Y:S01]  /*0530*/  F2F.F32.F64 R0, R4 ;  /* 0x0000000400007310 */ /* 0x004e220000301000 */
[----:B------:R-:W0:-:S14]  /*0540*/  DSETP.GEU.AND P0, PT, |R4|, c[0x2][0x0], PT ;  /* 0x008000000400762a */ /* 0x000e1c0003f0e200 */
[----:B0-----:R-:W-:-:S05]  /*0550*/  @!P0 FMUL R0, R0, 1.175494350822287508e-38 ;  /* 0x0080000000008820 */ /* 0x001fca0000400000 */
[----:B------:R-:W-:-:S04]  /*0560*/  F2FP.PACK_AB R0, RZ, R0 ;  /* 0x00000000ff00723e */ /* 0x000fc800000000ff */
[----:B------:R-:W-:Y:S01]  /*0570*/  PRMT R19, R0, 0x7610, R19 ;  /* 0x0000761000137816 */ /* 0x000fe20000000013 */
[----:B------:R-:W-:Y:S05]  /*0580*/  BRA `(.L_x_9289) ;  /* 0x00000bb000007947 */ /* 0x000fea0003800000 */
.L_x_9284:
        /* <DEDUP_REMOVED lines=14> */
.L_x_9298:
[----:B------:R-:W2:Y:S02]  /*0670*/  LDG.E.64 R4, [R4.64] ;  /* 0x0000002404047981 */ /* 0x000ea4000c1e1b00 */
[----:B--2---:R-:W0:Y:S01]  /*0680*/  F2F.F32.F64 R0, R4 ;  /* 0x0000000400007310 */ /* 0x004e220000301000 */
[----:B------:R-:W0:-:S14]  /*0690*/  DSETP.GEU.AND P0, PT, |R4|, c[0x2][0x0], PT ;  /* 0x008000000400762a */ /* 0x000e1c0003f0e200 */
[----:B0-----:R-:W-:-:S05]  /*06a0*/  @!P0 FMUL R0, R0, 1.175494350822287508e-38 ;  /* 0x0080000000008820 */ /* 0x001fca0000400000 */
[----:B------:R-:W-:-:S04]  /*06b0*/  F2FP.PACK_AB R0, RZ, R0 ;  /* 0x00000000ff00723e */ /* 0x000fc800000000ff */
[----:B------:R-:W-:Y:S01]  /*06c0*/  PRMT R19, R0, 0x7610, R19 ;  /* 0x0000761000137816 */ /* 0x000fe20000000013 */
[----:B------:R-:W-:Y:S05]  /*06d0*/  BRA `(.L_x_9289) ;  /* 0x00000a6000007947 */ /* 0x000fea0003800000 */
.L_x_9297:
        /* <DEDUP_REMOVED lines=28> */
.L_x_9300:
        /* <DEDUP_REMOVED lines=15> */
.L_x_9299:
[----:B------:R-:W2:Y:S02]  /*0990*/  LDG.E.U16 R0, [R4.64] ;  /* 0x0000002404007981 */ /* 0x000ea4000c1e1500 */
[----:B--2---:R-:W-:-:S04]  /*09a0*/  PRMT R0, RZ, 0x5410, R0 ;  /* 0x00005410ff007816 */ /* 0x004fc80000000000 */
[----:B------:R-:W-:-:S04]  /*09b0*/  F2FP.PACK_AB R0, RZ, R0 ;  /* 0x00000000ff00723e */ /* 0x000fc800000000ff */
[----:B------:R-:W-:Y:S01]  /*09c0*/  PRMT R19, R0, 0x7610, R19 ;  /* 0x0000761000137816 */ /* 0x000fe20000000013 */
[----:B------:R-:W-:Y:S05]  /*09d0*/  BRA `(.L_x_9289) ;  /* 0x0000076000007947 */ /* 0x000fea0003800000 */
.L_x_9296:
        /* <DEDUP_REMOVED lines=12> */
.L_x_9303:
        /* <DEDUP_REMOVED lines=21> */
.L_x_9307:
[----:B------:R-:W-:Y:S05]  /*0bf0*/  BSYNC B1 ;  /* 0x0000000000017941 */ /* 0x000fea0003800000 */
.L_x_9306:
[----:B------:R-:W-:Y:S01]  /*0c00*/  LEA R5, R0, 0x3b800000, 0x17 ;  /* 0x3b80000000057811 */ /* 0x000fe200078eb8ff */
[----:B------:R-:W-:-:S05]  /*0c10*/  IMAD.SHL.U32 R0, R3, 0x100000, RZ ;  /* 0x0010000003007824 */ /* 0x000fca00078e00ff */
[----:B------:R-:W-:Y:S02]  /*0c20*/  LOP3.LUT R0, R5, R0, R6, 0xfe, !PT ;  /* 0x0000000005007212 */ /* 0x000fe400078efe06 */
.L_x_9305:
[----:B------:R-:W-:Y:S05]  /*0c30*/  BSYNC B0 ;  /* 0x0000000000007941 */ /* 0x000fea0003800000 */
.L_x_9304:
[----:B------:R-:W-:-:S04]  /*0c40*/  F2FP.PACK_AB R0, RZ, R0 ;  /* 0x00000000ff00723e */ /* 0x000fc800000000ff */
[----:B------:R-:W-:Y:S01]  /*0c50*/  PRMT R19, R0, 0x7610, R19 ;  /* 0x0000761000137816 */ /* 0x000fe20000000013 */
[----:B------:R-:W-:Y:S05]  /*0c60*/  BRA `(.L_x_9289) ;  /* 0x000004d000007947 */ /* 0x000fea0003800000 */
.L_x_9302:
        /* <DEDUP_REMOVED lines=21> */
.L_x_9311:
[----:B------:R-:W-:Y:S05]  /*0dc0*/  BSYNC B1 ;  /* 0x0000000000017941 */ /* 0x000fea0003800000 */
.L_x_9310:
[----:B------:R-:W-:Y:S01]  /*0dd0*/  LEA R5, R0, 0x37800000, 0x17 ;  /* 0x3780000000057811 */ /* 0x000fe200078eb8ff */
[----:B------:R-:W-:-:S05]  /*0de0*/  IMAD.SHL.U32 R0, R3, 0x200000, RZ ;  /* 0x0020000003007824 */ /* 0x000fca00078e00ff */
[----:B------:R-:W-:Y:S02]  /*0df0*/  LOP3.LUT R0, R5, R0, R6, 0xfe, !PT ;  /* 0x0000000005007212 */ /* 0x000fe400078efe06 */
.L_x_9309:
[----:B------:R-:W-:Y:S05]  /*0e00*/  BSYNC B0 ;  /* 0x0000000000007941 */ /* 0x000fea0003800000 */
.L_x_9308:
[----:B------:R-:W-:-:S04]  /*0e10*/  F2FP.PACK_AB R0, RZ, R0 ;  /* 0x00000000ff00723e */ /* 0x000fc800000000ff */
[----:B------:R-:W-:Y:S01]  /*0e20*/  PRMT R19, R0, 0x7610, R19 ;  /* 0x0000761000137816 */ /* 0x000fe20000000013 */
[----:B------:R-:W-:Y:S05]  /*0e30*/  BRA `(.L_x_9289) ;  /* 0x0000030000007947 */ /* 0x000fea0003800000 */
.L_x_9301:
        /* <DEDUP_REMOVED lines=14> */
.L_x_9315:
[----:B------:R-:W-:Y:S05]  /*0f20*/  BSYNC B0 ;  /* 0x0000000000007941 */ /* 0x000fea0003800000 */
.L_x_9314:
[----:B------:R-:W-:-:S04]  /*0f30*/  F2FP.PACK_AB R0, RZ, R0 ;  /* 0x00000000ff00723e */ /* 0x000fc800000000ff */
[----:B------:R-:W-:Y:S01]  /*0f40*/  PRMT R19, R0, 0x7610, R19 ;  /* 0x0000761000137816 */ /* 0x000fe20000000013 */
[----:B------:R-:W-:Y:S05]  /*0f50*/  BRA `(.L_x_9289) ;  /* 0x000001e000007947 */ /* 0x000fea0003800000 */
.L_x_9288:
        /* <DEDUP_REMOVED lines=21> */
.L_x_9313:
[----:B------:R-:W2:Y:S02]  /*10b0*/  LDG.E.64 R4, [R4.64] ;  /* 0x0000002404047981 */ /* 0x000ea4000c1e1b00 */
[----:B--2---:R-:W0:Y:S02]  /*10c0*/  I2F.U64 R0, R4 ;  /* 0x0000000400007312 */ /* 0x004e240000301000 */
[----:B0-----:R-:W-:-:S04]  /*10d0*/  F2FP.PACK_AB R0, RZ, R0 ;  /* 0x00000000ff00723e */ /* 0x001fc800000000ff */
[----:B------:R-:W-:Y:S01]  /*10e0*/  PRMT R19, R0, 0x7610, R19 ;  /* 0x0000761000137816 */ /* 0x000fe20000000013 */
[----:B------:R-:W-:Y:S05]  /*10f0*/  BRA `(.L_x_9289) ;  /* 0x0000004000007947 */ /* 0x000fea0003800000 */
.L_x_9312:
[----:B------:R-:W2:Y:S02]  /*1100*/  LDG.E R4, [R4.64] ;  /* 0x0000002404047981 */ /* 0x000ea4000c1e1900 */
[----:B--2---:R-:W0:Y:S02]  /*1110*/  I2F.U32 R0, R4 ;  /* 0x0000000400007306 */ /* 0x004e240000201000 */
[----:B0-----:R-:W-:-:S04]  /*1120*/  F2FP.PACK_AB R0, RZ, R0 ;  /* 0x00000000ff00723e */ /* 0x001fc800000000ff */
[----:B------:R-:W-:Y:S02]  /*1130*/  PRMT R19, R0, 0x7610, R19 ;  /* 0x0000761000137816 */ /* 0x000fe40000000013 */
.L_x_9289:
        /* <DEDUP_REMOVED lines=17> */
.L_x_9319:
[----:B------:R-:W2:Y:S02]  /*1250*/  LDG.E.U8 R4, [R4.64] ;  /* 0x0000002404047981 */ /* 0x000ea4000c1e1100 */
[----:B--2---:R-:W-:Y:S01]  /*1260*/  ISETP.NE.AND P0, PT, R4, RZ, PT ;  /* 0x000000ff0400720c */ /* 0x004fe20003f05270 */
[----:B------:R-:W-:Y:S05]  /*1270*/  BRA `(.L_x_9321) ;  /* 0x00000e0000007947 */ /* 0x000fea0003800000 */
.L_x_9318:
        /* <DEDUP_REMOVED lines=10> */
.L_x_9323:
[----:B------:R-:W2:Y:S02]  /*1320*/  LDG.E R4, [R4.64] ;  /* 0x0000002404047981 */ /* 0x000ea4000c1e1900 */
[----:B--2---:R-:W-:Y:S01]  /*1330*/  ISETP.NE.AND P0, PT, R4, RZ, PT ;  /* 0x000000ff0400720c */ /* 0x004fe20003f05270 */
[----:B------:R-:W-:Y:S05]  /*1340*/  BRA `(.L_x_9321) ;  /* 0x00000d3000007947 */ /* 0x000fea0003800000 */
.L_x_9322:
[----:B------:R-:W2:Y:S02]  /*1350*/  LDG.E.U16 R4, [R4.64] ;  /* 0x0000002404047981 */ /* 0x000ea4000c1e1500 */
[----:B--2---:R-:W-:Y:S01]  /*1360*/  ISETP.NE.AND P0, PT, R4, RZ, PT ;  /* 0x000000ff0400720c */ /* 0x004fe20003f05270 */
[----:B------:R-:W-:Y:S05]  /*1370*/  BRA `(.L_x_9321) ;  /* 0x00000d0000007947 */ /* 0x000fea0003800000 */
.L_x_9317:
        /* <DEDUP_REMOVED lines=9> */
.L_x_9325:
[----:B------:R-:W2:Y:S02]  /*1410*/  LDG.E.U16 R0, [R4.64] ;  /* 0x0000002404007981 */ /* 0x000ea4000c1e1500 */
[----:B--2---:R-:W-:-:S05]  /*1420*/  HADD2.F32 R0, -RZ, R0.H0_H0 ;  /* 0x20000000ff007230 */ /* 0x004fca0000004100 */
[----:B------:R-:W-:Y:S01]  /*1430*/  FSETP.NEU.FTZ.AND P0, PT, R0, RZ, PT ;  /* 0x000000ff0000720b */ /* 0x000fe20003f1d000 */
[----:B------:R-:W-:Y:S05]  /*1440*/  BRA `(.L_x_9321) ;  /* 0x00000c3000007947 */ /* 0x000fea0003800000 */
.L_x_9324:
        /* <DEDUP_REMOVED lines=11> */
.L_x_9327:
        /* <DEDUP_REMOVED lines=10> */
.L_x_9326:
[----:B------:R-:W2:Y:S02]  /*15a0*/  LDG.E.64 R4, [R4.64] ;  /* 0x0000002404047981 */ /* 0x000ea4000c1e1b00 */
[----:B--2---:R0:W1:Y:S01]  /*15b0*/  DSETP.NEU.AND P0, PT, R4, RZ, PT ;  /* 0x000000ff0400722a */ /* 0x0040620003f0d000 */
[----:B------:R-:W-:Y:S05]  /*15c0*/  BRA `(.L_x_9321) ;  /* 0x00000ab000007947 */ /* 0x000fea0003800000 */
.L_x_9316:
        /* <DEDUP_REMOVED lines=11> */
.L_x_9330:
[----:B------:R-:W2:Y:S02]  /*1680*/  LDG.E.128 R4, [R4.64] ;  /* 0x0000002404047981 */ /* 0x000ea4000c1e1d00 */
[----:B--2---:R-:W0:-:S06]  /*1690*/  DSETP.NEU.AND P0, PT, R6, RZ, PT ;  /* 0x000000ff0600722a */ /* 0x004e0c0003f0d000 */
[----:B0-----:R0:W1:Y:S01]  /*16a0*/  DSETP.NEU.OR P0, PT, R4, RZ, P0 ;  /* 0x000000ff0400722a */ /* 0x001062000070d400 */
[----:B------:R-:W-:Y:S05]  /*16b0*/  BRA `(.L_x_9321) ;  /* 0x000009c000007947 */ /* 0x000fea0003800000 */
.L_x_9329:
        /* <DEDUP_REMOVED lines=27> */
.L_x_9332:
        /* <DEDUP_REMOVED lines=14> */
.L_x_9331:
[----:B------:R-:W2:Y:S02]  /*1950*/  LDG.E.U16 R0, [R4.64] ;  /* 0x0000002404007981 */ /* 0x000ea4000c1e1500 */
[----:B--2---:R-:W-:-:S04]  /*1960*/  PRMT R0, RZ, 0x5410, R0 ;  /* 0x00005410ff007816 */ /* 0x004fc80000000000 */
[----:B------:R-:W-:Y:S01]  /*1970*/  FSETP.NEU.FTZ.AND P0, PT, R0, RZ, PT ;  /* 0x000000ff0000720b */ /* 0x000fe20003f1d000 */
[----:B------:R-:W-:Y:S05]  /*1980*/  BRA `(.L_x_9321) ;  /* 0x000006f000007947 */ /* 0x000fea0003800000 */
.L_x_9328:
        /* <DEDUP_REMOVED lines=11> */
.L_x_9335:
        /* <DEDUP_REMOVED lines=21> */
.L_x_9339:
[----:B------:R-:W-:Y:S05]  /*1b90*/  BSYNC B1 ;  /* 0x0000000000017941 */ /* 0x000fea0003800000 */
.L_x_9338:
[----:B------:R-:W-:Y:S01]  /*1ba0*/  LEA R5, R0, 0x3b800000, 0x17 ;  /* 0x3b80000000057811 */ /* 0x000fe200078eb8ff */
[----:B------:R-:W-:-:S05]  /*1bb0*/  IMAD.SHL.U32 R0, R3, 0x100000, RZ ;  /* 0x0010000003007824 */ /* 0x000fca00078e00ff */
[----:B------:R-:W-:Y:S02]  /*1bc0*/  LOP3.LUT R0, R5, R0, R6, 0xfe, !PT ;  /* 0x0000000005007212 */ /* 0x000fe400078efe06 */
.L_x_9337:
[----:B------:R-:W-:Y:S05]  /*1bd0*/  BSYNC B0 ;  /* 0x0000000000007941 */ /* 0x000fea0003800000 */
.L_x_9336:
[----:B------:R-:W-:Y:S01]  /*1be0*/  FSETP.NEU.FTZ.AND P0, PT, R0, RZ, PT ;  /* 0x000000ff0000720b */ /* 0x000fe20003f1d000 */
[----:B------:R-:W-:Y:S05]  /*1bf0*/  BRA `(.L_x_9321) ;  /* 0x0000048000007947 */ /* 0x000fea0003800000 */
.L_x_9334:
        /* <DEDUP_REMOVED lines=21> */
.L_x_9343:
[----:B------:R-:W-:Y:S05]  /*1d50*/  BSYNC B1 ;  /* 0x0000000000017941 */ /* 0x000fea0003800000 */
.L_x_9342:
[----:B------:R-:W-:Y:S01]  /*1d60*/  LEA R5, R0, 0x37800000, 0x17 ;  /* 0x3780000000057811 */ /* 0x000fe200078eb8ff */
[----:B------:R-:W-:-:S05]  /*1d70*/  IMAD.SHL.U32 R0, R3, 0x200000, RZ ;  /* 0x0020000003007824 */ /* 0x000fca00078e00ff */
[----:B------:R-:W-:Y:S02]  /*1d80*/  LOP3.LUT R0, R5, R0, R6, 0xfe, !PT ;  /* 0x0000000005007212 */ /* 0x000fe400078efe06 */
.L_x_9341:
[----:B------:R-:W-:Y:S05]  /*1d90*/  BSYNC B0 ;  /* 0x0000000000007941 */ /* 0x000fea0003800000 */
.L_x_9340:
[----:B------:R-:W-:Y:S01]  /*1da0*/  FSETP.NEU.FTZ.AND P0, PT, R0, RZ, PT ;  /* 0x000000ff0000720b */ /* 0x000fe20003f1d000 */
[----:B------:R-:W-:Y:S05]  /*1db0*/  BRA `(.L_x_9321) ;  /* 0x000002c000007947 */ /* 0x000fea0003800000 */
.L_x_9333:
        /* <DEDUP_REMOVED lines=14> */
.L_x_9347:
[----:B------:R-:W-:Y:S05]  /*1ea0*/  BSYNC B0 ;  /* 0x0000000000007941 */ /* 0x000fea0003800000 */
.L_x_9346:
[----:B------:R-:W-:Y:S01]  /*1eb0*/  FSETP.NEU.FTZ.AND P0, PT, R0, RZ, PT ;  /* 0x000000ff0000720b */ /* 0x000fe20003f1d000 */
[----:B------:R-:W-:Y:S05]  /*1ec0*/  BRA `(.L_x_9321) ;  /* 0x000001b000007947 */ /* 0x000fea0003800000 */
.L_x_9320:
        /* <DEDUP_REMOVED lines=21> */
.L_x_9345:
[----:B------:R-:W2:Y:S02]  /*2020*/  LDG.E.64 R4, [R4.64] ;  /* 0x0000002404047981 */ /* 0x000ea4000c1e1b00 */
[----:B--2---:R-:W-:-:S04]  /*2030*/  ISETP.NE.U32.AND P0, PT, R4, RZ, PT ;  /* 0x000000ff0400720c */ /* 0x004fc80003f05070 */
[----:B------:R-:W-:Y:S01]  /*2040*/  ISETP.NE.AND.EX P0, PT, R5, RZ, PT, P0 ;  /* 0x000000ff0500720c */ /* 0x000fe20003f05300 */
[----:B------:R-:W-:Y:S05]  /*2050*/  BRA `(.L_x_9321) ;  /* 0x0000002000007947 */ /* 0x000fea0003800000 */
.L_x_9344:
[----:B------:R-:W2:Y:S02]  /*2060*/  LDG.E R4, [R4.64] ;  /* 0x0000002404047981 */ /* 0x000ea4000c1e1900 */
[----:B--2---:R-:W-:-:S04]  /*2070*/  ISETP.NE.AND P0, PT, R4, RZ, PT ;  /* 0x000000ff0400720c */ /* 0x004fc80003f05270 */
.L_x_9321:
[----:B-1----:R-:W-:Y:S02]  /*2080*/  SEL R27, RZ, 0x1, !P0 ;  /* 0x00000001ff1b7807 */ /* 0x002fe40004000000 */
[----:B------:R-:W-:-:S07]  /*2090*/  IADD3 R23, R23, 0x80, RZ ;  /* 0x0000008017177810 */ /* 0x000fce0007ffe0ff */
.L_x_9283:
[----:B-1-3--:R-:W-:Y:S05]  /*20a0*/  BSYNC B6 ;  /* 0x0000000000067941 */ /* 0x00afea0003800000 */
.L_x_9282:
        /* <DEDUP_REMOVED lines=24> */
.L_x_9353:
[----:B------:R-:W2:Y:S02]  /*2230*/  LDG.E.U8 R4, [R4.64] ;  /* 0x0000002404047981 */ /* 0x000ea4000c1e1100 */
[----:B--2---:R-:W0:Y:S02]  /*2240*/  I2F.U16 R0, R4 ;  /* 0x0000000400007306 */ /* 0x004e240000101000 */
[----:B0-----:R-:W-:-:S04]  /*2250*/  F2FP.PACK_AB R0, RZ, R0 ;  /* 0x00000000ff00723e */ /* 0x001fc800000000ff */
[----:B------:R-:W-:Y:S01]  /*2260*/  PRMT R18, R0, 0x7610, R18 ;  /* 0x0000761000127816 */ /* 0x000fe20000000012 */
[----:B------:R-:W-:Y:S05]  /*2270*/  BRA `(.L_x_9355) ;  /* 0x00000ee000007947 */ /* 0x000fea0003800000 */
.L_x_9352:
        /* <DEDUP_REMOVED lines=11> */
.L_x_9357:
[----:B------:R-:W2:Y:S02]  /*2330*/  LDG.E R4, [R4.64] ;  /* 0x0000002404047981 */ /* 0x000ea4000c1e1900 */
[----:B--2---:R-:W0:Y:S02]  /*2340*/  I2F R0, R4 ;  /* 0x0000000400007306 */ /* 0x004e240000201400 */
[----:B0-----:R-:W-:-:S04]  /*2350*/  F2FP.PACK_AB R0, RZ, R0 ;  /* 0x00000000ff00723e */ /* 0x001fc800000000ff */
[----:B------:R-:W-:Y:S01]  /*2360*/  PRMT R18, R0, 0x7610, R18 ;  /* 0x0000761000127816 */ /* 0x000fe20000000012 */
[----:B------:R-:W-:Y:S05]  /*2370*/  BRA `(.L_x_9355) ;  /* 0x00000de000007947 */ /* 0x000fea0003800000 */
.L_x_9356:
[----:B------:R-:W2:Y:S02]  /*2380*/  LDG.E.U16 R4, [R4.64] ;  /* 0x0000002404047981 */ /* 0x000ea4000c1e1500 */
[----:B--2---:R-:W0:Y:S02]  /*2390*/  I2F.S16 R0, R4 ;  /* 0x0000000400007306 */ /* 0x004e240000101400 */
[----:B0-----:R-:W-:-:S04]  /*23a0*/  F2FP.PACK_AB R0, RZ, R0 ;  /* 0x00000000ff00723e */ /* 0x001fc800000000ff */
[----:B------:R-:W-:Y:S01]  /*23b0*/  PRMT R18, R0, 0x7610, R18 ;  /* 0x0000761000127816 */ /* 0x000fe20000000012 */
[----:B------:R-:W-:Y:S05]  /*23c0*/  BRA `(.L_x_9355) ;  /* 0x00000d9000007947 */ /* 0x000fea0003800000 */
.L_x_9351:
        /* <DEDUP_REMOVED lines=9> */
.L_x_9359:
[----:B------:R0:W5:Y:S01]  /*2460*/  LDG.E.U16 R18, [R4.64] ;  /* 0x0000002404127981 */ /* 0x000162000c1e1500 */
[----:B------:R-:W-:Y:S05]  /*2470*/  BRA `(.L_x_9355) ;  /* 0x00000ce000007947 */ /* 0x000fea0003800000 */
.L_x_9358:
        /* <DEDUP_REMOVED lines=9> */
.L_x_9361:
[----:B------:R0:W5:Y:S01]  /*2510*/  LDG.E.U16 R18, [R4.64] ;  /* 0x0000002404127981 */ /* 0x000162000c1e1500 */
[----:B------:R-:W-:Y:S05]  /*2520*/  BRA `(.L_x_9355) ;  /* 0x00000c3000007947 */ /* 0x000fea0003800000 */
.L_x_9360:
[----:B------:R-:W2:Y:S02]  /*2530*/  LDG.E.64 R4, [R4.64] ;  /* 0x0000002404047981 */ /* 0x000ea4000c1e1b00 */
[----:B--2---:R-:W0:Y:S01]  /*2540*/  F2F.F32.F64 R0, R4 ;  /* 0x0000000400007310 */ /* 0x004e220000301000 */
[----:B------:R-:W0:-:S14]  /*2550*/  DSETP.GEU.AND P0, PT, |R4|, c[0x2][0x0], PT ;  /* 0x008000000400762a */ /* 0x000e1c0003f0e200 */
[----:B0-----:R-:W-:-:S05]  /*2560*/  @!P0 FMUL R0, R0, 1.175494350822287508e-38 ;  /* 0x0080000000008820 */ /* 0x001fca0000400000 */
[----:B------:R-:W-:-:S04]  /*2570*/  F2FP.PACK_AB R0, RZ, R0 ;  /* 0x00000000ff00723e */ /* 0x000fc800000000ff */
[----:B------:R-:W-:Y:S01]  /*2580*/  PRMT R18, R0, 0x7610, R18 ;  /* 0x0000761000127816 */ /* 0x000fe20000000012 */
[----:B------:R-:W-:Y:S05]  /*2590*/  BRA `(.L_x_9355) ;  /* 0x00000bc000007947 */ /* 0x000fea0003800000 */
.L_x_9350:
        /* <DEDUP_REMOVED lines=14> */
.L_x_9364:
[----:B------:R-:W2:Y:S02]  /*2680*/  LDG.E.64 R4, [R4.64] ;  /* 0x0000002404047981 */ /* 0x000ea4000c1e1b00 */
[----:B--2---:R-:W0:Y:S01]  /*2690*/  F2F.F32.F64 R0, R4 ;  /* 0x0000000400007310 */ /* 0x004e220000301000 */
[----:B------:R-:W0:-:S14]  /*26a0*/  DSETP.GEU.AND P0, PT, |R4|, c[0x2][0x0], PT ;  /* 0x008000000400762a */ /* 0x000e1c0003f0e200 */
[----:B0-----:R-:W-:-:S05]  /*26b0*/  @!P0 FMUL R0, R0, 1.175494350822287508e-38 ;  /* 0x0080000000008820 */ /* 0x001fca0000400000 */
[----:B------:R-:W-:-:S04]  /*26c0*/  F2FP.PACK_AB R0, RZ, R0 ;  /* 0x00000000ff00723e */ /* 0x000fc800000000ff */
[----:B------:R-:W-:Y:S01]  /*26d0*/  PRMT R18, R0, 0x7610, R18 ;  /* 0x0000761000127816 */ /* 0x000fe20000000012 */
[----:B------:R-:W-:Y:S05]  /*26e0*/  BRA `(.L_x_9355) ;  /* 0x00000a7000007947 */ /* 0x000fea0003800000 */
.L_x_9363:
        /* <DEDUP_REMOVED lines=28> */
.L_x_9366:
        /* <DEDUP_REMOVED lines=16> */
.L_x_9365:
[----:B------:R-:W2:Y:S02]  /*29b0*/  LDG.E.U16 R0, [R4.64] ;  /* 0x0000002404007981 */ /* 0x000ea4000c1e1500 */
[----:B--2---:R-:W-:-:S04]  /*29c0*/  PRMT R0, RZ, 0x5410, R0 ;  /* 0x00005410ff007816 */ /* 0x004fc80000000000 */
[----:B------:R-:W-:-:S04]  /*29d0*/  F2FP.PACK_AB R0, RZ, R0 ;  /* 0x00000000ff00723e */ /* 0x000fc800000000ff */
[----:B------:R-:W-:Y:S01]  /*29e0*/  PRMT R18, R0, 0x7610, R18 ;  /* 0x0000761000127816 */ /* 0x000fe20000000012 */
[----:B------:R-:W-:Y:S05]  /*29f0*/  BRA `(.L_x_9355) ;  /* 0x0000076000007947 */ /* 0x000fea0003800000 */
.L_x_9362:
        /* <DEDUP_REMOVED lines=12> */
.L_x_9369:
        /* <DEDUP_REMOVED lines=21> */
.L_x_9373:
[----:B------:R-:W-:Y:S05]  /*2c10*/  BSYNC B1 ;  /* 0x0000000000017941 */ /* 0x000fea0003800000 */
.L_x_9372:
[----:B------:R-:W-:Y:S01]  /*2c20*/  LEA R5, R0, 0x3b800000, 0x17 ;  /* 0x3b80000000057811 */ /* 0x000fe200078eb8ff */
[----:B------:R-:W-:-:S05]  /*2c30*/  IMAD.SHL.U32 R0, R3, 0x100000, RZ ;  /* 0x0010000003007824 */ /* 0x000fca00078e00ff */
[----:B------:R-:W-:Y:S02]  /*2c40*/  LOP3.LUT R0, R5, R0, R6, 0xfe, !PT ;  /* 0x0000000005007212 */ /* 0x000fe400078efe06 */
.L_x_9371:
[----:B------:R-:W-:Y:S05]  /*2c50*/  BSYNC B0 ;  /* 0x0000000000007941 */ /* 0x000fea0003800000 */
.L_x_9370:
[----:B------:R-:W-:-:S04]  /*2c60*/  F2FP.PACK_AB R0, RZ, R0 ;  /* 0x00000000ff00723e */ /* 0x000fc800000000ff */
[----:B------:R-:W-:Y:S01]  /*2c70*/  PRMT R18, R0, 0x7610, R18 ;  /* 0x0000761000127816 */ /* 0x000fe20000000012 */
[----:B------:R-:W-:Y:S05]  /*2c80*/  BRA `(.L_x_9355) ;  /* 0x000004d000007947 */ /* 0x000fea0003800000 */
.L_x_9368:
        /* <DEDUP_REMOVED lines=21> */
.L_x_9377:
[----:B------:R-:W-:Y:S05]  /*2de0*/  BSYNC B1 ;  /* 0x0000000000017941 */ /* 0x000fea0003800000 */
.L_x_9376:
[----:B------:R-:W-:Y:S01]  /*2df0*/  LEA R5, R0, 0x37800000, 0x17 ;  /* 0x3780000000057811 */ /* 0x000fe200078eb8ff */
[----:B------:R-:W-:-:S05]  /*2e00*/  IMAD.SHL.U32 R0, R3, 0x200000, RZ ;  /* 0x0020000003007824 */ /* 0x000fca00078e00ff */
[----:B------:R-:W-:Y:S02]  /*2e10*/  LOP3.LUT R0, R5, R0, R6, 0xfe, !PT ;  /* 0x0000000005007212 */ /* 0x000fe400078efe06 */
.L_x_9375:
[----:B------:R-:W-:Y:S05]  /*2e20*/  BSYNC B0 ;  /* 0x0000000000007941 */ /* 0x000fea0003800000 */
.L_x_9374:
[----:B------:R-:W-:-:S04]  /*2e30*/  F2FP.PACK_AB R0, RZ, R0 ;  /* 0x00000000ff00723e */ /* 0x000fc800000000ff */
[----:B------:R-:W-:Y:S01]  /*2e40*/  PRMT R18, R0, 0x7610, R18 ;  /* 0x0000761000127816 */ /* 0x000fe20000000012 */
[----:B------:R-:W-:Y:S05]  /*2e50*/  BRA `(.L_x_9355) ;  /* 0x0000030000007947 */ /* 0x000fea0003800000 */
.L_x_9367:
        /* <DEDUP_REMOVED lines=14> */
.L_x_9381:
[----:B------:R-:W-:Y:S05]  /*2f40*/  BSYNC B0 ;  /* 0x0000000000007941 */ /* 0x000fea0003800000 */
.L_x_9380:
[----:B------:R-:W-:-:S04]  /*2f50*/  F2FP.PACK_AB R0, RZ, R0 ;  /* 0x00000000ff00723e */ /* 0x000fc800000000ff */
[----:B------:R-:W-:Y:S01]  /*2f60*/  PRMT R18, R0, 0x7610, R18 ;  /* 0x0000761000127816 */ /* 0x000fe20000000012 */
[----:B------:R-:W-:Y:S05]  /*2f70*/  BRA `(.L_x_9355) ;  /* 0x000001e000007947 */ /* 0x000fea0003800000 */
.L_x_9354:
        /* <DEDUP_REMOVED lines=21> */
.L_x_9379:
[----:B------:R-:W2:Y:S02]  /*30d0*/  LDG.E.64 R4, [R4.64] ;  /* 0x0000002404047981 */ /* 0x000ea4000c1e1b00 */
[----:B--2---:R-:W0:Y:S02]  /*30e0*/  I2F.U64 R0, R4 ;  /* 0x0000000400007312 */ /* 0x004e240000301000 */
[----:B0-----:R-:W-:-:S04]  /*30f0*/  F2FP.PACK_AB R0, RZ, R0 ;  /* 0x00000000ff00723e */ /* 0x001fc800000000ff */
[----:B------:R-:W-:Y:S01]  /*3100*/  PRMT R18, R0, 0x7610, R18 ;  /* 0x0000761000127816 */ /* 0x000fe20000000012 */
[----:B------:R-:W-:Y:S05]  /*3110*/  BRA `(.L_x_9355) ;  /* 0x0000004000007947 */ /* 0x000fea0003800000 */
.L_x_9378:
[----:B------:R-:W2:Y:S02]  /*3120*/  LDG.E R4, [R4.64] ;  /* 0x0000002404047981 */ /* 0x000ea4000c1e1900 */
[----:B--2---:R-:W0:Y:S02]  /*3130*/  I2F.U32 R0, R4 ;  /* 0x0000000400007306 */ /* 0x004e240000201000 */
[----:B0-----:R-:W-:-:S04]  /*3140*/  F2FP.PACK_AB R0, RZ, R0 ;  /* 0x00000000ff00723e */ /* 0x001fc800000000ff */
[----:B------:R-:W-:Y:S02]  /*3150*/  PRMT R18, R0, 0x7610, R18 ;  /* 0x0000761000127816 */ /* 0x000fe40000000012 */
.L_x_9355:
        /* <DEDUP_REMOVED lines=17> */
.L_x_9385:
[----:B------:R-:W2:Y:S02]  /*3270*/  LDG.E.U8 R4, [R4.64] ;  /* 0x0000002404047981 */ /* 0x000ea4000c1e1100 */
[----:B--2---:R-:W-:Y:S01]  /*3280*/  ISETP.NE.AND P0, PT, R4, RZ, PT ;  /* 0x000000ff0400720c */ /* 0x004fe20003f05270 */
[----:B------:R-:W-:Y:S05]  /*3290*/  BRA `(.L_x_9387) ;  /* 0x00000e0000007947 */ /* 0x000fea0003800000 */
.L_x_9384:
        /* <DEDUP_REMOVED lines=10> */
.L_x_9389:
[----:B------:R-:W2:Y:S02]  /*3340*/  LDG.E R4, [R4.64] ;  /* 0x0000002404047981 */ /* 0x000ea4000c1e1900 */
[----:B--2---:R-:W-:Y:S01]  /*3350*/  ISETP.NE.AND P0, PT, R4, RZ, PT ;  /* 0x000000ff0400720c */ /* 0x004fe20003f05270 */
[----:B------:R-:W-:Y:S05]  /*3360*/  BRA `(.L_x_9387) ;  /* 0x00000d3000007947 */ /* 0x000fea0003800000 */
.L_x_9388:
[----:B------:R-:W2:Y:S02]  /*3370*/  LDG.E.U16 R4, [R4.64] ;  /* 0x0000002404047981 */ /* 0x000ea4000c1e1500 */
[----:B--2---:R-:W-:Y:S01]  /*3380*/  ISETP.NE.AND P0, PT, R4, RZ, PT ;  /* 0x000000ff0400720c */ /* 0x004fe20003f05270 */
[----:B------:R-:W-:Y:S05]  /*3390*/  BRA `(.L_x_9387) ;  /* 0x00000d0000007947 */ /* 0x000fea0003800000 */
.L_x_9383:
        /* <DEDUP_REMOVED lines=9> */
.L_x_9391:
[----:B------:R-:W2:Y:S02]  /*3430*/  LDG.E.U16 R0, [R4.64] ;  /* 0x0000002404007981 */ /* 0x000ea4000c1e1500 */
[----:B--2---:R-:W-:-:S05]  /*3440*/  HADD2.F32 R0, -RZ, R0.H0_H0 ;  /* 0x20000000ff007230 */ /* 0x004fca0000004100 */
[----:B------:R-:W-:Y:S01]  /*3450*/  FSETP.NEU.FTZ.AND P0, PT, R0, RZ, PT ;  /* 0x000000ff0000720b */ /* 0x000fe20003f1d000 */
[----:B------:R-:W-:Y:S05]  /*3460*/  BRA `(.L_x_9387) ;  /* 0x00000c3000007947 */ /* 0x000fea0003800000 */
.L_x_9390:
        /* <DEDUP_REMOVED lines=11> */
.L_x_9393:
        /* <DEDUP_REMOVED lines=10> */
.L_x_9392:
[----:B------:R-:W2:Y:S02]  /*35c0*/  LDG.E.64 R4, [R4.64] ;  /* 0x0000002404047981 */ /* 0x000ea4000c1e1b00 */
[----:B--2---:R0:W1:Y:S01]  /*35d0*/  DSETP.NEU.AND P0, PT, R4, RZ, PT ;  /* 0x000000ff0400722a */ /* 0x0040620003f0d000 */
[----:B------:R-:W-:Y:S05]  /*35e0*/  BRA `(.L_x_9387) ;  /* 0x00000ab000007947 */ /* 0x000fea0003800000 */
.L_x_9382:
        /* <DEDUP_REMOVED lines=11> */
.L_x_9396:
[----:B------:R-:W2:Y:S02]  /*36a0*/  LDG.E.128 R4, [R4.64] ;  /* 0x0000002404047981 */ /* 0x000ea4000c1e1d00 */
[----:B--2---:R-:W0:-:S06]  /*36b0*/  DSETP.NEU.AND P0, PT, R6, RZ, PT ;  /* 0x000000ff0600722a */ /* 0x004e0c0003f0d000 */
[----:B0-----:R0:W1:Y:S01]  /*36c0*/  DSETP.NEU.OR P0, PT, R4, RZ, P0 ;  /* 0x000000ff0400722a */ /* 0x001062000070d400 */
[----:B------:R-:W-:Y:S05]  /*36d0*/  BRA `(.L_x_9387) ;  /* 0x000009c000007947 */ /* 0x000fea0003800000 */
.L_x_9395:
        /* <DEDUP_REMOVED lines=27> */
.L_x_9398:
        /* <DEDUP_REMOVED lines=14> */
.L_x_9397:
[----:B------:R-:W2:Y:S02]  /*3970*/  LDG.E.U16 R0, [R4.64] ;  /* 0x0000002404007981 */ /* 0x000ea4000c1e1500 */
[----:B--2---:R-:W-:-:S04]  /*3980*/  PRMT R0, RZ, 0x5410, R0 ;  /* 0x00005410ff007816 */ /* 0x004fc80000000000 */
[----:B------:R-:W-:Y:S01]  /*3990*/  FSETP.NEU.FTZ.AND P0, PT, R0, RZ, PT ;  /* 0x000000ff0000720b */ /* 0x000fe20003f1d000 */
[----:B------:R-:W-:Y:S05]  /*39a0*/  BRA `(.L_x_9387) ;  /* 0x000006f000007947 */ /* 0x000fea0003800000 */
.L_x_9394:
        /* <DEDUP_REMOVED lines=11> */
.L_x_9401:
        /* <DEDUP_REMOVED lines=21> */
.L_x_9405:
[----:B------:R-:W-:Y:S05]  /*3bb0*/  BSYNC B1 ;  /* 0x0000000000017941 */ /* 0x000fea0003800000 */
.L_x_9404:
[----:B------:R-:W-:Y:S01]  /*3bc0*/  LEA R5, R0, 0x3b800000, 0x17 ;  /* 0x3b80000000057811 */ /* 0x000fe200078eb8ff */
[----:B------:R-:W-:-:S05]  /*3bd0*/  IMAD.SHL.U32 R0, R3, 0x100000, RZ ;  /* 0x0010000003007824 */ /* 0x000fca00078e00ff */
[----:B------:R-:W-:Y:S02]  /*3be0*/  LOP3.LUT R0, R5, R0, R6, 0xfe, !PT ;  /* 0x0000000005007212 */ /* 0x000fe400078efe06 */
.L_x_9403:
[----:B------:R-:W-:Y:S05]  /*3bf0*/  BSYNC B0 ;  /* 0x0000000000007941 */ /* 0x000fea0003800000 */
.L_x_9402:
[----:B------:R-:W-:Y:S01]  /*3c00*/  FSETP.NEU.FTZ.AND P0, PT, R0, RZ, PT ;  /* 0x000000ff0000720b */ /* 0x000fe20003f1d000 */
[----:B------:R-:W-:Y:S05]  /*3c10*/  BRA `(.L_x_9387) ;  /* 0x0000048000007947 */ /* 0x000fea0003800000 */
.L_x_9400:
        /* <DEDUP_REMOVED lines=21> */
.L_x_9409:
[----:B------:R-:W-:Y:S05]  /*3d70*/  BSYNC B1 ;  /* 0x0000000000017941 */ /* 0x000fea0003800000 */
.L_x_9408:
[----:B------:R-:W-:Y:S01]  /*3d80*/  LEA R5, R0, 0x37800000, 0x17 ;  /* 0x3780000000057811 */ /* 0x000fe200078eb8ff */
[----:B------:R-:W-:-:S05]  /*3d90*/  IMAD.SHL.U32 R0, R3, 0x200000, RZ ;  /* 0x0020000003007824 */ /* 0x000fca00078e00ff */
[----:B------:R-:W-:Y:S02]  /*3da0*/  LOP3.LUT R0, R5, R0, R6, 0xfe, !PT ;  /* 0x0000000005007212 */ /* 0x000fe400078efe06 */
.L_x_9407:
[----:B------:R-:W-:Y:S05]  /*3db0*/  BSYNC B0 ;  /* 0x0000000000007941 */ /* 0x000fea0003800000 */
.L_x_9406:
[----:B------:R-:W-:Y:S01]  /*3dc0*/  FSETP.NEU.FTZ.AND P0, PT, R0, RZ, PT ;  /* 0x000000ff0000720b */ /* 0x000fe20003f1d000 */
[----:B------:R-:W-:Y:S05]  /*3dd0*/  BRA `(.L_x_9387) ;  /* 0x000002c000007947 */ /* 0x000fea0003800000 */
.L_x_9399:
        /* <DEDUP_REMOVED lines=14> */
.L_x_9413:
[----:B------:R-:W-:Y:S05]  /*3ec0*/  BSYNC B0 ;  /* 0x0000000000007941 */ /* 0x000fea0003800000 */
.L_x_9412:
[----:B------:R-:W-:Y:S01]  /*3ed0*/  FSETP.NEU.FTZ.AND P0, PT, R0, RZ, PT ;  /* 0x000000ff0000720b */ /* 0x000fe20003f1d000 */
[----:B------:R-:W-:Y:S05]  /*3ee0*/  BRA `(.L_x_9387) ;  /* 0x000001b000007947 */ /* 0x000fea0003800000 */
.L_x_9386:
        /* <DEDUP_REMOVED lines=21> */
.L_x_9411:
[----:B------:R-:W2:Y:S02]  /*4040*/  LDG.E.64 R4, [R4.64] ;  /* 0x0000002404047981 */ /* 0x000ea4000c1e1b00 */
[----:B--2---:R-:W-:-:S04]  /*4050*/  ISETP.NE.U32.AND P0, PT, R4, RZ, PT ;  /* 0x000000ff0400720c */ /* 0x004fc80003f05070 */
[----:B------:R-:W-:Y:S01]  /*4060*/  ISETP.NE.AND.EX P0, PT, R5, RZ, PT, P0 ;  /* 0x000000ff0500720c */ /* 0x000fe20003f05300 */
[----:B------:R-:W-:Y:S05]  /*4070*/  BRA `(.L_x_9387) ;  /* 0x0000002000007947 */ /* 0x000fea0003800000 */
.L_x_9410:
[----:B------:R-:W2:Y:S02]  /*4080*/  LDG.E R4, [R4.64] ;  /* 0x0000002404047981 */ /* 0x000ea4000c1e1900 */
[----:B--2---:R-:W-:-:S04]  /*4090*/  ISETP.NE.AND P0, PT, R4, RZ, PT ;  /* 0x000000ff0400720c */ /* 0x004fc80003f05270 */
.L_x_9387:
[----:B-1----:R-:W-:Y:S02]  /*40a0*/  SEL R0, RZ, 0x1, !P0 ;  /* 0x00000001ff007807 */ /* 0x002fe40004000000 */
[----:B------:R-:W-:Y:S02]  /*40b0*/  IADD3 R23, R23, 0x80, RZ ;  /* 0x0000008017177810 */ /* 0x000fe40007ffe0ff */
[----:B------:R-:W-:-:S05]  /*40c0*/  PRMT R27, R27, 0x5410, R0 ;  /* 0x000054101b1b7816 */ /* 0x000fca0000000000 */
.L_x_9349:
[----:B------:R-:W-:Y:S05]  /*40d0*/  BSYNC B6 ;  /* 0x0000000000067941 */ /* 0x000fea0003800000 */
.L_x_9348:
        /* <DEDUP_REMOVED lines=26> */
.L_x_9419:
[----:B------:R-:W2:Y:S02]  /*4280*/  LDG.E.U8 R4, [R4.64] ;  /* 0x0000002404047981 */ /* 0x000ea4000c1e1100 */
[----:B--2---:R-:W0:Y:S02]  /*4290*/  I2F.U16 R0, R4 ;  /* 0x0000000400007306 */ /* 0x004e240000101000 */
[----:B0-----:R-:W-:-:S04]  /*42a0*/  F2FP.PACK_AB R0, RZ, R0 ;  /* 0x00000000ff00723e */ /* 0x001fc800000000ff */
[----:B------:R-:W-:Y:S01]  /*42b0*/  PRMT R24, R0, 0x7610, R24 ;  /* 0x0000761000187816 */ /* 0x000fe20000000018 */
[----:B------:R-:W-:Y:S05]  /*42c0*/  BRA `(.L_x_9421) ;  /* 0x00000ed000007947 */ /* 0x000fea0003800000 */
.L_x_9418:
        /* <DEDUP_REMOVED lines=11> */
.L_x_9423:
[----:B------:R-:W2:Y:S02]  /*4380*/  LDG.E R4, [R4.64] ;  /* 0x0000002404047981 */ /* 0x000ea4000c1e1900 */
[----:B--2---:R-:W0:Y:S02]  /*4390*/  I2F R0, R4 ;  /* 0x0000000400007306 */ /* 0x004e240000201400 */
[----:B0-----:R-:W-:-:S04]  /*43a0*/  F2FP.PACK_AB R0, RZ, R0 ;  /* 0x00000000ff00723e */ /* 0x001fc800000000ff */
[----:B------:R-:W-:Y:S01]  /*43b0*/  PRMT R24, R0, 0x7610, R24 ;  /* 0x0000761000187816 */ /* 0x000fe20000000018 */
[----:B------:R-:W-:Y:S05]  /*43c0*/  BRA `(.L_x_9421) ;  /* 0x00000dd000007947 */ /* 0x000fea0003800000 */
.L_x_9422:
[----:B------:R-:W2:Y:S02]  /*43d0*/  LDG.E.U16 R4, [R4.64] ;  /* 0x0000002404047981 */ /* 0x000ea4000c1e1500 */
[----:B--2---:R-:W0:Y:S02]  /*43e0*/  I2F.S16 R0, R4 ;  /* 0x0000000400007306 */ /* 0x004e240000101400 */
[----:B0-----:R-:W-:-:S04]  /*43f0*/  F2FP.PACK_AB R0, RZ, R0 ;  /* 0x00000000ff00723e */ /* 0x001fc800000000ff */
[----:B------:R-:W-:Y:S01]  /*4400*/  PRMT R24, R0, 0x7610, R24 ;  /* 0x0000761000187816 */ /* 0x000fe20000000018 */
[----:B------:R-:W-:Y:S05]  /*4410*/  BRA `(.L_x_9421) ;  /* 0x00000d8000007947 */ /* 0x000fea0003800000 */
.L_x_9417:
        /* <DEDUP_REMOVED lines=9> */
.L_x_9425:
[----:B------:R0:W5:Y:S01]  /*44b0*/  LDG.E.U16 R24, [R4.64] ;  /* 0x0000002404187981 */ /* 0x000162000c1e1500 */
[----:B------:R-:W-:Y:S05]  /*44c0*/  BRA `(.L_x_9421) ;  /* 0x00000cd000007947 */ /* 0x000fea0003800000 */
.L_x_9424:
        /* <DEDUP_REMOVED lines=9> */
.L_x_9427:
[----:B------:R0:W5:Y:S01]  /*4560*/  LDG.E.U16 R24, [R4.64] ;  /* 0x0000002404187981 */ /* 0x000162000c1e1500 */
[----:B------:R-:W-:Y:S05]  /*4570*/  BRA `(.L_x_9421) ;  /* 0x00000c2000007947 */ /* 0x000fea0003800000 */
.L_x_9426:
[----:B------:R-:W2:Y:S02]  /*4580*/  LDG.E.64 R4, [R4.64] ;  /* 0x0000002404047981 */ /* 0x000ea4000c1e1b00 */
[----:B--2---:R-:W0:Y:S01]  /*4590*/  F2F.F32.F64 R0, R4 ;  /* 0x0000000400007310 */ /* 0x004e220000301000 */
[----:B------:R-:W0:-:S14]  /*45a0*/  DSETP.GEU.AND P0, PT, |R4|, c[0x2][0x0], PT ;  /* 0x008000000400762a */ /* 0x000e1c0003f0e200 */
[----:B0-----:R-:W-:-:S05]  /*45b0*/  @!P0 FMUL R0, R0, 1.175494350822287508e-38 ;  /* 0x0080000000008820 */ /* 0x001fca0000400000 */
[----:B------:R-:W-:-:S04]  /*45c0*/  F2FP.PACK_AB R0, RZ, R0 ;  /* 0x00000000ff00723e */ /* 0x000fc800000000ff */
[----:B------:R-:W-:Y:S01]  /*45d0*/  PRMT R24, R0, 0x7610, R24 ;  /* 0x0000761000187816 */ /* 0x000fe20000000018 */
[----:B------:R-:W-:Y:S05]  /*45e0*/  BRA `(.L_x_9421) ;  /* 0x00000bb000007947 */ /* 0x000fea0003800000 */
.L_x_9416:
        /* <DEDUP_REMOVED lines=14> */
.L_x_9430:
[----:B------:R-:W2:Y:S02]  /*46d0*/  LDG.E.64 R4, [R4.64] ;  /* 0x0000002404047981 */ /* 0x000ea4000c1e1b00 */
[----:B--2---:R-:W0:Y:S01]  /*46e0*/  F2F.F32.F64 R0, R4 ;  /* 0x0000000400007310 */ /* 0x004e220000301000 */
[----:B------:R-:W0:-:S14]  /*46f0*/  DSETP.GEU.AND P0, PT, |R4|, c[0x2][0x0], PT ;  /* 0x008000000400762a */ /* 0x000e1c0003f0e200 */
[----:B0-----:R-:W-:-:S05]  /*4700*/  @!P0 FMUL R0, R0, 1.175494350822287508e-38 ;  /* 0x0080000000008820 */ /* 0x001fca0000400000 */
[----:B------:R-:W-:-:S04]  /*4710*/  F2FP.PACK_AB R0, RZ, R0 ;  /* 0x00000000ff00723e */ /* 0x000fc800000000ff */
[----:B------:R-:W-:Y:S01]  /*4720*/  PRMT R24, R0, 0x7610, R24 ;  /* 0x0000761000187816 */ /* 0x000fe20000000018 */
[----:B------:R-:W-:Y:S05]  /*4730*/  BRA `(.L_x_9421) ;  /* 0x00000a6000007947 */ /* 0x000fea0003800000 */
.L_x_9429:
        /* <DEDUP_REMOVED lines=28> */
.L_x_9432:
        /* <DEDUP_REMOVED lines=15> */
.L_x_9431:
[----:B------:R-:W2:Y:S02]  /*49f0*/  LDG.E.U16 R0, [R4.64] ;  /* 0x0000002404007981 */ /* 0x000ea4000c1e1500 */
[----:B--2---:R-:W-:-:S04]  /*4a00*/  PRMT R0, RZ, 0x5410, R0 ;  /* 0x00005410ff007816 */ /* 0x004fc80000000000 */
[----:B------:R-:W-:-:S04]  /*4a10*/  F2FP.PACK_AB R0, RZ, R0 ;  /* 0x00000000ff00723e */ /* 0x000fc800000000ff */
[----:B------:R-:W-:Y:S01]  /*4a20*/  PRMT R24, R0, 0x7610, R24 ;  /* 0x0000761000187816 */ /* 0x000fe20000000018 */
[----:B------:R-:W-:Y:S05]  /*4a30*/  BRA `(.L_x_9421) ;  /* 0x0000076000007947 */ /* 0x000fea0003800000 */
.L_x_9428:
        /* <DEDUP_REMOVED lines=12> */
.L_x_9435:
        /* <DEDUP_REMOVED lines=21> */
.L_x_9439:
[----:B------:R-:W-:Y:S05]  /*4c50*/  BSYNC B1 ;  /* 0x0000000000017941 */ /* 0x000fea0003800000 */
.L_x_9438:
[----:B------:R-:W-:Y:S01]  /*4c60*/  LEA R5, R0, 0x3b800000, 0x17 ;  /* 0x3b80000000057811 */ /* 0x000fe200078eb8ff */
[----:B------:R-:W-:-:S05]  /*4c70*/  IMAD.SHL.U32 R0, R3, 0x100000, RZ ;  /* 0x0010000003007824 */ /* 0x000fca00078e00ff */
[----:B------:R-:W-:Y:S02]  /*4c80*/  LOP3.LUT R0, R5, R0, R6, 0xfe, !PT ;  /* 0x0000000005007212 */ /* 0x000fe400078efe06 */
.L_x_9437:
[----:B------:R-:W-:Y:S05]  /*4c90*/  BSYNC B0 ;  /* 0x0000000000007941 */ /* 0x000fea0003800000 */
.L_x_9436:
[----:B------:R-:W-:-:S04]  /*4ca0*/  F2FP.PACK_AB R0, RZ, R0 ;  /* 0x00000000ff00723e */ /* 0x000fc800000000ff */
[----:B------:R-:W-:Y:S01]  /*4cb0*/  PRMT R24, R0, 0x7610, R24 ;  /* 0x0000761000187816 */ /* 0x000fe20000000018 */
[----:B------:R-:W-:Y:S05]  /*4cc0*/  BRA `(.L_x_9421) ;  /* 0x000004d000007947 */ /* 0x000fea0003800000 */
.L_x_9434:
        /* <DEDUP_REMOVED lines=21> */
.L_x_9443:
[----:B------:R-:W-:Y:S05]  /*4e20*/  BSYNC B1 ;  /* 0x0000000000017941 */ /* 0x000fea0003800000 */
.L_x_9442:
[----:B------:R-:W-:Y:S01]  /*4e30*/  LEA R5, R0, 0x37800000, 0x17 ;  /* 0x3780000000057811 */ /* 0x000fe200078eb8ff */
[----:B------:R-:W-:-:S05]  /*4e40*/  IMAD.SHL.U32 R0, R3, 0x200000, RZ ;  /* 0x0020000003007824 */ /* 0x000fca00078e00ff */
[----:B------:R-:W-:Y:S02]  /*4e50*/  LOP3.LUT R0, R5, R0, R6, 0xfe, !PT ;  /* 0x0000000005007212 */ /* 0x000fe400078efe06 */
.L_x_9441:
[----:B------:R-:W-:Y:S05]  /*4e60*/  BSYNC B0 ;  /* 0x0000000000007941 */ /* 0x000fea0003800000 */
.L_x_9440:
[----:B------:R-:W-:-:S04]  /*4e70*/  F2FP.PACK_AB R0, RZ, R0 ;  /* 0x00000000ff00723e */ /* 0x000fc800000000ff */
[----:B------:R-:W-:Y:S01]  /*4e80*/  PRMT R24, R0, 0x7610, R24 ;  /* 0x0000761000187816 */ /* 0x000fe20000000018 */
[----:B------:R-:W-:Y:S05]  /*4e90*/  BRA `(.L_x_9421) ;  /* 0x0000030000007947 */ /* 0x000fea0003800000 */
.L_x_9433:
        /* <DEDUP_REMOVED lines=14> */
.L_x_9447:
[----:B------:R-:W-:Y:S05]  /*4f80*/  BSYNC B0 ;  /* 0x0000000000007941 */ /* 0x000fea0003800000 */
.L_x_9446:
[----:B------:R-:W-:-:S04]  /*4f90*/  F2FP.PACK_AB R0, RZ, R0 ;  /* 0x00000000ff00723e */ /* 0x000fc800000000ff */
[----:B------:R-:W-:Y:S01]  /*4fa0*/  PRMT R24, R0, 0x7610, R24 ;  /* 0x0000761000187816 */ /* 0x000fe20000000018 */
[----:B------:R-:W-:Y:S05]  /*4fb0*/  BRA `(.L_x_9421) ;  /* 0x000001e000007947 */ /* 0x000fea0003800000 */
.L_x_9420:
        /* <DEDUP_REMOVED lines=21> */
.L_x_9445:
[----:B------:R-:W2:Y:S02]  /*5110*/  LDG.E.64 R4, [R4.64] ;  /* 0x0000002404047981 */ /* 0x000ea4000c1e1b00 */
[----:B--2---:R-:W0:Y:S02]  /*5120*/  I2F.U64 R0, R4 ;  /* 0x0000000400007312 */ /* 0x004e240000301000 */
[----:B0-----:R-:W-:-:S04]  /*5130*/  F2FP.PACK_AB R0, RZ, R0 ;  /* 0x00000000ff00723e */ /* 0x001fc800000000ff */
[----:B------:R-:W-:Y:S01]  /*5140*/  PRMT R24, R0, 0x7610, R24 ;  /* 0x0000761000187816 */ /* 0x000fe20000000018 */
[----:B------:R-:W-:Y:S05]  /*5150*/  BRA `(.L_x_9421) ;  /* 0x0000004000007947 */ /* 0x000fea0003800000 */
.L_x_9444:
[----:B------:R-:W2:Y:S02]  /*5160*/  LDG.E R4, [R4.64] ;  /* 0x0000002404047981 */ /* 0x000ea4000c1e1900 */
[----:B--2---:R-:W0:Y:S02]  /*5170*/  I2F.U32 R0, R4 ;  /* 0x0000000400007306 */ /* 0x004e240000201000 */
[----:B0-----:R-:W-:-:S04]  /*5180*/  F2FP.PACK_AB R0, RZ, R0 ;  /* 0x00000000ff00723e */ /* 0x001fc800000000ff */
[----:B------:R-:W-:Y:S02]  /*5190*/  PRMT R24, R0, 0x7610, R24 ;  /* 0x0000761000187816 */ /* 0x000fe40000000018 */
.L_x_9421:
        /* <DEDUP_REMOVED lines=17> */
.L_x_9451:
[----:B------:R-:W2:Y:S02]  /*52b0*/  LDG.E.U8 R4, [R4.64] ;  /* 0x0000002404047981 */ /* 0x000ea4000c1e1100 */
[----:B--2---:R-:W-:Y:S01]  /*52c0*/  ISETP.NE.AND P0, PT, R4, RZ, PT ;  /* 0x000000ff0400720c */ /* 0x004fe20003f05270 */
[----:B------:R-:W-:Y:S05]  /*52d0*/  BRA `(.L_x_9453) ;  /* 0x00000e0000007947 */ /* 0x000fea0003800000 */
.L_x_9450:
        /* <DEDUP_REMOVED lines=10> */
.L_x_9455:
[----:B------:R-:W2:Y:S02]  /*5380*/  LDG.E R4, [R4.64] ;  /* 0x0000002404047981 */ /* 0x000ea4000c1e1900 */
[----:B--2---:R-:W-:Y:S01]  /*5390*/  ISETP.NE.AND P0, PT, R4, RZ, PT ;  /* 0x000000ff0400720c */ /* 0x004fe20003f05270 */
[----:B------:R-:W-:Y:S05]  /*53a0*/  BRA `(.L_x_9453) ;  /* 0x00000d3000007947 */ /* 0x000fea0003800000 */
.L_x_9454:
[----:B------:R-:W2:Y:S02]  /*53b0*/  LDG.E.U16 R4, [R4.64] ;  /* 0x0000002404047981 */ /* 0x000ea4000c1e1500 */
[----:B--2---:R-:W-:Y:S01]  /*53c0*/  ISETP.NE.AND P0, PT, R4, RZ, PT ;  /* 0x000000ff0400720c */ /* 0x004fe20003f05270 */
[----:B------:R-:W-:Y:S05]  /*53d0*/  BRA `(.L_x_9453) ;  /* 0x00000d0000007947 */ /* 0x000fea0003800000 */
.L_x_9449:
        /* <DEDUP_REMOVED lines=9> */
.L_x_9457:
[----:B------:R-:W2:Y:S02]  /*5470*/  LDG.E.U16 R0, [R4.64] ;  /* 0x0000002404007981 */ /* 0x000ea4000c1e1500 */
[----:B--2---:R-:W-:-:S05]  /*5480*/  HADD2.F32 R0, -RZ, R0.H0_H0 ;  /* 0x20000000ff007230 */ /* 0x004fca0000004100 */
[----:B------:R-:W-:Y:S01]  /*5490*/  FSETP.NEU.FTZ.AND P0, PT, R0, RZ, PT ;  /* 0x000000ff0000720b */ /* 0x000fe20003f1d000 */
[----:B------:R-:W-:Y:S05]  /*54a0*/  BRA `(.L_x_9453) ;  /* 0x00000c3000007947 */ /* 0x000fea0003800000 */
.L_x_9456:
        /* <DEDUP_REMOVED lines=11> */
.L_x_9459:
        /* <DEDUP_REMOVED lines=10> */
.L_x_9458:
[----:B------:R-:W2:Y:S02]  /*5600*/  LDG.E.64 R4, [R4.64] ;  /* 0x0000002404047981 */ /* 0x000ea4000c1e1b00 */
[----:B--2---:R0:W1:Y:S01]  /*5610*/  DSETP.NEU.AND P0, PT, R4, RZ, PT ;  /* 0x000000ff0400722a */ /* 0x0040620003f0d000 */
[----:B------:R-:W-:Y:S05]  /*5620*/  BRA `(.L_x_9453) ;  /* 0x00000ab000007947 */ /* 0x000fea0003800000 */
.L_x_9448:
        /* <DEDUP_REMOVED lines=11> */
.L_x_9462:
[----:B------:R-:W2:Y:S02]  /*56e0*/  LDG.E.128 R4, [R4.64] ;  /* 0x0000002404047981 */ /* 0x000ea4000c1e1d00 */
[----:B--2---:R-:W0:-:S06]  /*56f0*/  DSETP.NEU.AND P0, PT, R6, RZ, PT ;  /* 0x000000ff0600722a */ /* 0x004e0c0003f0d000 */
[----:B0-----:R0:W1:Y:S01]  /*5700*/  DSETP.NEU.OR P0, PT, R4, RZ, P0 ;  /* 0x000000ff0400722a */ /* 0x001062000070d400 */
[----:B------:R-:W-:Y:S05]  /*5710*/  BRA `(.L_x_9453) ;  /* 0x000009c000007947 */ /* 0x000fea0003800000 */
.L_x_9461:
        /* <DEDUP_REMOVED lines=27> */
.L_x_9464:
        /* <DEDUP_REMOVED lines=14> */
.L_x_9463:
[----:B------:R-:W2:Y:S02]  /*59b0*/  LDG.E.U16 R0, [R4.64] ;  /* 0x0000002404007981 */ /* 0x000ea4000c1e1500 */
[----:B--2---:R-:W-:-:S04]  /*59c0*/  PRMT R0, RZ, 0x5410, R0 ;  /* 0x00005410ff007816 */ /* 0x004fc80000000000 */
[----:B------:R-:W-:Y:S01]  /*59d0*/  FSETP.NEU.FTZ.AND P0, PT, R0, RZ, PT ;  /* 0x000000ff0000720b */ /* 0x000fe20003f1d000 */
[----:B------:R-:W-:Y:S05]  /*59e0*/  BRA `(.L_x_9453) ;  /* 0x000006f000007947 */ /* 0x000fea0003800000 */
.L_x_9460:
        /* <DEDUP_REMOVED lines=11> */
.L_x_9467:
        /* <DEDUP_REMOVED lines=21> */
.L_x_9471:
[----:B------:R-:W-:Y:S05]  /*5bf0*/  BSYNC B1 ;  /* 0x0000000000017941 */ /* 0x000fea0003800000 */
.L_x_9470:
[----:B------:R-:W-:Y:S01]  /*5c00*/  LEA R5, R0, 0x3b800000, 0x17 ;  /* 0x3b80000000057811 */ /* 0x000fe200078eb8ff */
[----:B------:R-:W-:-:S05]  /*5c10*/  IMAD.SHL.U32 R0, R3, 0x100000, RZ ;  /* 0x0010000003007824 */ /* 0x000fca00078e00ff */
[----:B------:R-:W-:Y:S02]  /*5c20*/  LOP3.LUT R0, R5, R0, R6, 0xfe, !PT ;  /* 0x0000000005007212 */ /* 0x000fe400078efe06 */
.L_x_9469:
[----:B------:R-:W-:Y:S05]  /*5c30*/  BSYNC B0 ;  /* 0x0000000000007941 */ /* 0x000fea0003800000 */
.L_x_9468:
[----:B------:R-:W-:Y:S01]  /*5c40*/  FSETP.NEU.FTZ.AND P0, PT, R0, RZ, PT ;  /* 0x000000ff0000720b */ /* 0x000fe20003f1d000 */
[----:B------:R-:W-:Y:S05]  /*5c50*/  BRA `(.L_x_9453) ;  /* 0x0000048000007947 */ /* 0x000fea0003800000 */
.L_x_9466:
        /* <DEDUP_REMOVED lines=21> */
.L_x_9475:
[----:B------:R-:W-:Y:S05]  /*5db0*/  BSYNC B1 ;  /* 0x0000000000017941 */ /* 0x000fea0003800000 */
.L_x_9474:
[----:B------:R-:W-:Y:S01]  /*5dc0*/  LEA R5, R0, 0x37800000, 0x17 ;  /* 0x3780000000057811 */ /* 0x000fe200078eb8ff */
[----:B------:R-:W-:-:S05]  /*5dd0*/  IMAD.SHL.U32 R0, R3, 0x200000, RZ ;  /* 0x0020000003007824 */ /* 0x000fca00078e00ff */
[----:B------:R-:W-:Y:S02]  /*5de0*/  LOP3.LUT R0, R5, R0, R6, 0xfe, !PT ;  /* 0x0000000005007212 */ /* 0x000fe400078efe06 */
.L_x_9473:
[----:B------:R-:W-:Y:S05]  /*5df0*/  BSYNC B0 ;  /* 0x0000000000007941 */ /* 0x000fea0003800000 */
.L_x_9472:
[----:B------:R-:W-:Y:S01]  /*5e00*/  FSETP.NEU.FTZ.AND P0, PT, R0, RZ, PT ;  /* 0x000000ff0000720b */ /* 0x000fe20003f1d000 */
[----:B------:R-:W-:Y:S05]  /*5e10*/  BRA `(.L_x_9453) ;  /* 0x000002c000007947 */ /* 0x000fea0003800000 */
.L_x_9465:
        /* <DEDUP_REMOVED lines=14> */
.L_x_9479:
[----:B------:R-:W-:Y:S05]  /*5f00*/  BSYNC B0 ;  /* 0x0000000000007941 */ /* 0x000fea0003800000 */
.L_x_9478:
[----:B------:R-:W-:Y:S01]  /*5f10*/  FSETP.NEU.FTZ.AND P0, PT, R0, RZ, PT ;  /* 0x000000ff0000720b */ /* 0x000fe20003f1d000 */
[----:B------:R-:W-:Y:S05]  /*5f20*/  BRA `(.L_x_9453) ;  /* 0x000001b000007947 */ /* 0x000fea0003800000 */
.L_x_9452:
        /* <DEDUP_REMOVED lines=21> */
.L_x_9477:
[----:B------:R-:W2:Y:S02]  /*6080*/  LDG.E.64 R4, [R4.64] ;  /* 0x0000002404047981 */ /* 0x000ea4000c1e1b00 */
[----:B--2---:R-:W-:-:S04]  /*6090*/  ISETP.NE.U32.AND P0, PT, R4, RZ, PT ;  /* 0x000000ff0400720c */ /* 0x004fc80003f05070 */
[----:B------:R-:W-:Y:S01]  /*60a0*/  ISETP.NE.AND.EX P0, PT, R5, RZ, PT, P0 ;  /* 0x000000ff0500720c */ /* 0x000fe20003f05300 */
[----:B------:R-:W-:Y:S05]  /*60b0*/  BRA `(.L_x_9453) ;  /* 0x0000002000007947 */ /* 0x000fea0003800000 */
.L_x_9476:
[----:B------:R-:W2:Y:S02]  /*60c0*/  LDG.E R4, [R4.64] ;  /* 0x0000002404047981 */ /* 0x000ea4000c1e1900 */
[----:B--2---:R-:W-:-:S04]  /*60d0*/  ISETP.NE.AND P0, PT, R4, RZ, PT ;  /* 0x000000ff0400720c */ /* 0x004fc80003f05270 */
.L_x_9453:
[----:B-1----:R-:W-:Y:S02]  /*60e0*/  SEL R28, RZ, 0x1, !P0 ;  /* 0x00000001ff1c7807 */ /* 0x002fe40004000000 */
[----:B------:R-:W-:-:S07]  /*60f0*/  IADD3 R23, R23, 0x80, RZ ;  /* 0x0000008017177810 */ /* 0x000fce0007ffe0ff */
.L_x_9415:
[----:B------:R-:W-:Y:S05]  /*6100*/  BSYNC B6 ;  /* 0x0000000000067941 */ /* 0x000fea0003800000 */
.L_x_9414:
        /* <DEDUP_REMOVED lines=24> */
.L_x_9485:
[----:B------:R-:W2:Y:S02]  /*6290*/  LDG.E.U8 R4, [R4.64] ;  /* 0x0000002404047981 */ /* 0x000ea4000c1e1100 */
[----:B--2---:R-:W0:Y:S02]  /*62a0*/  I2F.U16 R0, R4 ;  /* 0x0000000400007306 */ /* 0x004e240000101000 */
[----:B0-----:R-:W-:-:S04]  /*62b0*/  F2FP.PACK_AB R0, RZ, R0 ;  /* 0x00000000ff00723e */ /* 0x001fc800000000ff */
[----:B------:R-:W-:Y:S01]  /*62c0*/  PRMT R25, R0, 0x7610, R25 ;  /* 0x0000761000197816 */ /* 0x000fe20000000019 */
[----:B------:R-:W-:Y:S05]  /*62d0*/  BRA `(.L_x_9487) ;  /* 0x00000ed000007947 */ /* 0x000fea0003800000 */
.L_x_9484:
        /* <DEDUP_REMOVED lines=11> */
.L_x_9489:
[----:B------:R-:W2:Y:S02]  /*6390*/  LDG.E R4, [R4.64] ;  /* 0x0000002404047981 */ /* 0x000ea4000c1e1900 */
[----:B--2---:R-:W0:Y:S02]  /*63a0*/  I2F R0, R4 ;  /* 0x0000000400007306 */ /* 0x004e240000201400 */
[----:B0-----:R-:W-:-:S04]  /*63b0*/  F2FP.PACK_AB R0, RZ, R0 ;  /* 0x00000000ff00723e */ /* 0x001fc800000000ff */
[----:B------:R-:W-:Y:S01]  /*63c0*/  PRMT R25, R0, 0x7610, R25 ;  /* 0x0000761000197816 */ /* 0x000fe20000000019 */
[----:B------:R-:W-:Y:S05]  /*63d0*/  BRA `(.L_x_9487) ;  /* 0x00000dd000007947 */ /* 0x000fea0003800000 */
.L_x_9488:
[----:B------:R-:W2:Y:S02]  /*63e0*/  LDG.E.U16 R4, [R4.64] ;  /* 0x0000002404047981 */ /* 0x000ea4000c1e1500 */
[----:B--2---:R-:W0:Y:S02]  /*63f0*/  I2F.S16 R0, R4 ;  /* 0x0000000400007306 */ /* 0x004e240000101400 */
[----:B0-----:R-:W-:-:S04]  /*6400*/  F2FP.PACK_AB R0, RZ, R0 ;  /* 0x00000000ff00723e */ /* 0x001fc800000000ff */
[----:B------:R-:W-:Y:S01]  /*6410*/  PRMT R25, R0, 0x7610, R25 ;  /* 0x0000761000197816 */ /* 0x000fe20000000019 */
[----:B------:R-:W-:Y:S05]  /*6420*/  BRA `(.L_x_9487) ;  /* 0x00000d8000007947 */ /* 0x000fea0003800000 */
.L_x_9483:
        /* <DEDUP_REMOVED lines=9> */
.L_x_9491:
[----:B------:R0:W5:Y:S01]  /*64c0*/  LDG.E.U16 R25, [R4.64] ;  /* 0x0000002404197981 */ /* 0x000162000c1e1500 */
[----:B------:R-:W-:Y:S05]  /*64d0*/  BRA `(.L_x_9487) ;  /* 0x00000cd000007947 */ /* 0x000fea0003800000 */
.L_x_9490:
        /* <DEDUP_REMOVED lines=9> */
.L_x_9493:
[----:B------:R0:W5:Y:S01]  /*6570*/  LDG.E.U16 R25, [R4.64] ;  /* 0x0000002404197981 */ /* 0x000162000c1e1500 */
[----:B------:R-:W-:Y:S05]  /*6580*/  BRA `(.L_x_9487) ;  /* 0x00000c2000007947 */ /* 0x000fea0003800000 */
.L_x_9492:
[----:B------:R-:W2:Y:S02]  /*6590*/  LDG.E.64 R4, [R4.64] ;  /* 0x0000002404047981 */ /* 0x000ea4000c1e1b00 */
[----:B--2---:R-:W0:Y:S01]  /*65a0*/  F2F.F32.F64 R0, R4 ;  /* 0x0000000400007310 */ /* 0x004e220000301000 */
[----:B------:R-:W0:-:S14]  /*65b0*/  DSETP.GEU.AND P0, PT, |R4|, c[0x2][0x0], PT ;  /* 0x008000000400762a */ /* 0x000e1c0003f0e200 */
[----:B0-----:R-:W-:-:S05]  /*65c0*/  @!P0 FMUL R0, R0, 1.175494350822287508e-38 ;  /* 0x0080000000008820 */ /* 0x001fca0000400000 */
[----:B------:R-:W-:-:S04]  /*65d0*/  F2FP.PACK_AB R0, RZ, R0 ;  /* 0x00000000ff00723e */ /* 0x000fc800000000ff */
[----:B------:R-:W-:Y:S01]  /*65e0*/  PRMT R25, R0, 0x7610, R25 ;  /* 0x0000761000197816 */ /* 0x000fe20000000019 */
[----:B------:R-:W-:Y:S05]  /*65f0*/  BRA `(.L_x_9487) ;  /* 0x00000bb000007947 */ /* 0x000fea0003800000 */
.L_x_9482:
        /* <DEDUP_REMOVED lines=14> */
.L_x_9496:
[----:B------:R-:W2:Y:S02]  /*66e0*/  LDG.E.64 R4, [R4.64] ;  /* 0x0000002404047981 */ /* 0x000ea4000c1e1b00 */
[----:B--2---:R-:W0:Y:S01]  /*66f0*/  F2F.F32.F64 R0, R4 ;  /* 0x0000000400007310 */ /* 0x004e220000301000 */
[----:B------:R-:W0:-:S14]  /*6700*/  DSETP.GEU.AND P0, PT, |R4|, c[0x2][0x0], PT ;  /* 0x008000000400762a */ /* 0x000e1c0003f0e200 */
[----:B0-----:R-:W-:-:S05]  /*6710*/  @!P0 FMUL R0, R0, 1.175494350822287508e-38 ;  /* 0x0080000000008820 */ /* 0x001fca0000400000 */
[----:B------:R-:W-:-:S04]  /*6720*/  F2FP.PACK_AB R0, RZ, R0 ;  /* 0x00000000ff00723e */ /* 0x000fc800000000ff */
[----:B------:R-:W-:Y:S01]  /*6730*/  PRMT R25, R0, 0x7610, R25 ;  /* 0x0000761000197816 */ /* 0x000fe20000000019 */
[----:B------:R-:W-:Y:S05]  /*6740*/  BRA `(.L_x_9487) ;  /* 0x00000a6000007947 */ /* 0x000fea0003800000 */
.L_x_9495:
        /* <DEDUP_REMOVED lines=28> */
.L_x_9498:
        /* <DEDUP_REMOVED lines=15> */
.L_x_9497:
[----:B------:R-:W2:Y:S02]  /*6a00*/  LDG.E.U16 R0, [R4.64] ;  /* 0x0000002404007981 */ /* 0x000ea4000c1e1500 */
[----:B--2---:R-:W-:-:S04]  /*6a10*/  PRMT R0, RZ, 0x5410, R0 ;  /* 0x00005410ff007816 */ /* 0x004fc80000000000 */
[----:B------:R-:W-:-:S04]  /*6a20*/  F2FP.PACK_AB R0, RZ, R0 ;  /* 0x00000000ff00723e */ /* 0x000fc800000000ff */
[----:B------:R-:W-:Y:S01]  /*6a30*/  PRMT R25, R0, 0x7610, R25 ;  /* 0x0000761000197816 */ /* 0x000fe20000000019 */
[----:B------:R-:W-:Y:S05]  /*6a40*/  BRA `(.L_x_9487) ;  /* 0x0000076000007947 */ /* 0x000fea0003800000 */
.L_x_9494:
        /* <DEDUP_REMOVED lines=12> */
.L_x_9501:
        /* <DEDUP_REMOVED lines=21> */
.L_x_9505:
[----:B------:R-:W-:Y:S05]  /*6c60*/  BSYNC B1 ;  /* 0x0000000000017941 */ /* 0x000fea0003800000 */
.L_x_9504:
[----:B------:R-:W-:Y:S01]  /*6c70*/  LEA R5, R0, 0x3b800000, 0x17 ;  /* 0x3b80000000057811 */ /* 0x000fe200078eb8ff */
[----:B------:R-:W-:-:S05]  /*6c80*/  IMAD.SHL.U32 R0, R3, 0x100000, RZ ;  /* 0x0010000003007824 */ /* 0x000fca00078e00ff */
[----:B------:R-:W-:Y:S02]  /*6c90*/  LOP3.LUT R0, R5, R0, R6, 0xfe, !PT ;  /* 0x0000000005007212 */ /* 0x000fe400078efe06 */
.L_x_9503:
[----:B------:R-:W-:Y:S05]  /*6ca0*/  BSYNC B0 ;  /* 0x0000000000007941 */ /* 0x000fea0003800000 */
.L_x_9502:
[----:B------:R-:W-:-:S04]  /*6cb0*/  F2FP.PACK_AB R0, RZ, R0 ;  /* 0x00000000ff00723e */ /* 0x000fc800000000ff */
[----:B------:R-:W-:Y:S01]  /*6cc0*/  PRMT R25, R0, 0x7610, R25 ;  /* 0x0000761000197816 */ /* 0x000fe20000000019 */
[----:B------:R-:W-:Y:S05]  /*6cd0*/  BRA `(.L_x_9487) ;  /* 0x000004d000007947 */ /* 0x000fea0003800000 */
.L_x_9500:
        /* <DEDUP_REMOVED lines=21> */
.L_x_9509:
[----:B------:R-:W-:Y:S05]  /*6e30*/  BSYNC B1 ;  /* 0x0000000000017941 */ /* 0x000fea0003800000 */
.L_x_9508:
[----:B------:R-:W-:Y:S01]  /*6e40*/  LEA R5, R0, 0x37800000, 0x17 ;  /* 0x3780000000057811 */ /* 0x000fe200078eb8ff */
[----:B------:R-:W-:-:S05]  /*6e50*/  IMAD.SHL.U32 R0, R3, 0x200000, RZ ;  /* 0x0020000003007824 */ /* 0x000fca00078e00ff */
[----:B------:R-:W-:Y:S02]  /*6e60*/  LOP3.LUT R0, R5, R0, R6, 0xfe, !PT ;  /* 0x0000000005007212 */ /* 0x000fe400078efe06 */
.L_x_9507:
[----:B------:R-:W-:Y:S05]  /*6e70*/  BSYNC B0 ;  /* 0x0000000000007941 */ /* 0x000fea0003800000 */
.L_x_9506:
[----:B------:R-:W-:-:S04]  /*6e80*/  F2FP.PACK_AB R0, RZ, R0 ;  /* 0x00000000ff00723e */ /* 0x000fc800000000ff */
[----:B------:R-:W-:Y:S01]  /*6e90*/  PRMT R25, R0, 0x7610, R25 ;  /* 0x0000761000197816 */ /* 0x000fe20000000019 */
[----:B------:R-:W-:Y:S05]  /*6ea0*/  BRA `(.L_x_9487) ;  /* 0x0000030000007947 */ /* 0x000fea0003800000 */
.L_x_9499:
        /* <DEDUP_REMOVED lines=14> */
.L_x_9513:
[----:B------:R-:W-:Y:S05]  /*6f90*/  BSYNC B0 ;  /* 0x0000000000007941 */ /* 0x000fea0003800000 */
.L_x_9512:
[----:B------:R-:W-:-:S04]  /*6fa0*/  F2FP.PACK_AB R0, RZ, R0 ;  /* 0x00000000ff00723e */ /* 0x000fc800000000ff */
[----:B------:R-:W-:Y:S01]  /*6fb0*/  PRMT R25, R0, 0x7610, R25 ;  /* 0x0000761000197816 */ /* 0x000fe20000000019 */
[----:B------:R-:W-:Y:S05]  /*6fc0*/  BRA `(.L_x_9487) ;  /* 0x000001e000007947 */ /* 0x000fea0003800000 */
.L_x_9486:
        /* <DEDUP_REMOVED lines=21> */
.L_x_9511:
[----:B------:R-:W2:Y:S02]  /*7120*/  LDG.E.64 R4, [R4.64] ;  /* 0x0000002404047981 */ /* 0x000ea4000c1e1b00 */
[----:B--2---:R-:W0:Y:S02]  /*7130*/  I2F.U64 R0, R4 ;  /* 0x0000000400007312 */ /* 0x004e240000301000 */
[----:B0-----:R-:W-:-:S04]  /*7140*/  F2FP.PACK_AB R0, RZ, R0 ;  /* 0x00000000ff00723e */ /* 0x001fc800000000ff */
[----:B------:R-:W-:Y:S01]  /*7150*/  PRMT R25, R0, 0x7610, R25 ;  /* 0x0000761000197816 */ /* 0x000fe20000000019 */
[----:B------:R-:W-:Y:S05]  /*7160*/  BRA `(.L_x_9487) ;  /* 0x0000004000007947 */ /* 0x000fea0003800000 */
.L_x_9510:
[----:B------:R-:W2:Y:S02]  /*7170*/  LDG.E R4, [R4.64] ;  /* 0x0000002404047981 */ /* 0x000ea4000c1e1900 */
[----:B--2---:R-:W0:Y:S02]  /*7180*/  I2F.U32 R0, R4 ;  /* 0x0000000400007306 */ /* 0x004e240000201000 */
[----:B0-----:R-:W-:-:S04]  /*7190*/  F2FP.PACK_AB R0, RZ, R0 ;  /* 0x00000000ff00723e */ /* 0x001fc800000000ff */
[----:B------:R-:W-:Y:S02]  /*71a0*/  PRMT R25, R0, 0x7610, R25 ;  /* 0x0000761000197816 */ /* 0x000fe40000000019 */
.L_x_9487:
        /* <DEDUP_REMOVED lines=17> */
.L_x_9517:
[----:B------:R-:W2:Y:S02]  /*72c0*/  LDG.E.U8 R4, [R4.64] ;  /* 0x0000002404047981 */ /* 0x000ea4000c1e1100 */
[----:B--2---:R-:W-:Y:S01]  /*72d0*/  ISETP.NE.AND P0, PT, R4, RZ, PT ;  /* 0x000000ff0400720c */ /* 0x004fe20003f05270 */
[----:B------:R-:W-:Y:S05]  /*72e0*/  BRA `(.L_x_9519) ;  /* 0x00000e0000007947 */ /* 0x000fea0003800000 */
.L_x_9516:
        /* <DEDUP_REMOVED lines=10> */
.L_x_9521:
[----:B------:R-:W2:Y:S02]  /*7390*/  LDG.E R4, [R4.64] ;  /* 0x0000002404047981 */ /* 0x000ea4000c1e1900 */
[----:B--2---:R-:W-:Y:S01]  /*73a0*/  ISETP.NE.AND P0, PT, R4, RZ, PT ;  /* 0x000000ff0400720c */ /* 0x004fe20003f05270 */
[----:B------:R-:W-:Y:S05]  /*73b0*/  BRA `(.L_x_9519) ;  /* 0x00000d3000007947 */ /* 0x000fea0003800000 */
.L_x_9520:
[----:B------:R-:W2:Y:S02]  /*73c0*/  LDG.E.U16 R4, [R4.64] ;  /* 0x0000002404047981 */ /* 0x000ea4000c1e1500 */
[----:B--2---:R-:W-:Y:S01]  /*73d0*/  ISETP.NE.AND P0, PT, R4, RZ, PT ;  /* 0x000000ff0400720c */ /* 0x004fe20003f05270 */
[----:B------:R-:W-:Y:S05]  /*73e0*/  BRA `(.L_x_9519) ;  /* 0x00000d0000007947 */ /* 0x000fea0003800000 */
.L_x_9515:
        /* <DEDUP_REMOVED lines=9> */
.L_x_9523:
[----:B------:R-:W2:Y:S02]  /*7480*/  LDG.E.U16 R0, [R4.64] ;  /* 0x0000002404007981 */ /* 0x000ea4000c1e1500 */
[----:B--2---:R-:W-:-:S05]  /*7490*/  HADD2.F32 R0, -RZ, R0.H0_H0 ;  /* 0x20000000ff007230 */ /* 0x004fca0000004100 */
[----:B------:R-:W-:Y:S01]  /*74a0*/  FSETP.NEU.FTZ.AND P0, PT, R0, RZ, PT ;  /* 0x000000ff0000720b */ /* 0x000fe20003f1d000 */
[----:B------:R-:W-:Y:S05]  /*74b0*/  BRA `(.L_x_9519) ;  /* 0x00000c3000007947 */ /* 0x000fea0003800000 */
.L_x_9522:
        /* <DEDUP_REMOVED lines=11> */
.L_x_9525:
        /* <DEDUP_REMOVED lines=10> */
.L_x_9524:
[----:B------:R-:W2:Y:S02]  /*7610*/  LDG.E.64 R4, [R4.64] ;  /* 0x0000002404047981 */ /* 0x000ea4000c1e1b00 */
[----:B--2---:R0:W1:Y:S01]  /*7620*/  DSETP.NEU.AND P0, PT, R4, RZ, PT ;  /* 0x000000ff0400722a */ /* 0x0040620003f0d000 */
[----:B------:R-:W-:Y:S06]  /*7630*/  BRA `(.L_x_9519) ;  /* 0x00000ab000007947 */ /* 0x000fec0003800000 */
.L_x_9514:
        /* <DEDUP_REMOVED lines=11> */
.L_x_9528:
[----:B------:R-:W2:Y:S02]  /*76f0*/  LDG.E.128 R4, [R4.64] ;  /* 0x0000002404047981 */ /* 0x000ea4000c1e1d00 */
[----:B--2---:R-:W0:-:S06]  /*7700*/  DSETP.NEU.AND P0, PT, R6, RZ, PT ;  /* 0x000000ff0600722a */ /* 0x004e0c0003f0d000 */
[----:B0-----:R0:W1:Y:S01]  /*7710*/  DSETP.NEU.OR P0, PT, R4, RZ, P0 ;  /* 0x000000ff0400722a */ /* 0x001062000070d400 */
[----:B------:R-:W-:Y:S06]  /*7720*/  BRA `(.L_x_9519) ;  /* 0x000009c000007947 */ /* 0x000fec0003800000 */
.L_x_9527:
        /* <DEDUP_REMOVED lines=27> */
.L_x_9530:
        /* <DEDUP_REMOVED lines=14> */
.L_x_9529:
[----:B------:R-:W2:Y:S02]  /*79c0*/  LDG.E.U16 R0, [R4.64] ;  /* 0x0000002404007981 */ /* 0x000ea4000c1e1500 */
[----:B--2---:R-:W-:-:S04]  /*79d0*/  PRMT R0, RZ, 0x5410, R0 ;  /* 0x00005410ff007816 */ /* 0x004fc80000000000 */
[----:B------:R-:W-:Y:S01]  /*79e0*/  FSETP.NEU.FTZ.AND P0, PT, R0, RZ, PT ;  /* 0x000000ff0000720b */ /* 0x000fe20003f1d000 */
[----:B------:R-:W-:Y:S05]  /*79f0*/  BRA `(.L_x_9519) ;  /* 0x000006f000007947 */ /* 0x000fea0003800000 */
.L_x_9526:
        /* <DEDUP_REMOVED lines=11> */
.L_x_9533:
        /* <DEDUP_REMOVED lines=21> */
.L_x_9537:
[----:B------:R-:W-:Y:S05]  /*7c00*/  BSYNC B1 ;  /* 0x0000000000017941 */ /* 0x000fea0003800000 */
.L_x_9536:
[----:B------:R-:W-:Y:S01]  /*7c10*/  LEA R5, R0, 0x3b800000, 0x17 ;  /* 0x3b80000000057811 */ /* 0x000fe200078eb8ff */
[----:B------:R-:W-:-:S05]  /*7c20*/  IMAD.SHL.U32 R0, R3, 0x100000, RZ ;  /* 0x0010000003007824 */ /* 0x000fca00078e00ff */
[----:B------:R-:W-:Y:S02]  /*7c30*/  LOP3.LUT R0, R5, R0, R6, 0xfe, !PT ;  /* 0x0000000005007212 */ /* 0x000fe400078efe06 */
.L_x_9535:
[----:B------:R-:W-:Y:S05]  /*7c40*/  BSYNC B0 ;  /* 0x0000000000007941 */ /* 0x000fea0003800000 */
.L_x_9534:
[----:B------:R-:W-:Y:S01]  /*7c50*/  FSETP.NEU.FTZ.AND P0, PT, R0, RZ, PT ;  /* 0x000000ff0000720b */ /* 0x000fe20003f1d000 */
[----:B------:R-:W-:Y:S05]  /*7c60*/  BRA `(.L_x_9519) ;  /* 0x0000048000007947 */ /* 0x000fea0003800000 */
.L_x_9532:
        /* <DEDUP_REMOVED lines=21> */
.L_x_9541:
[----:B------:R-:W-:Y:S05]  /*7dc0*/  BSYNC B1 ;  /* 0x0000000000017941 */ /* 0x000fea0003800000 */
.L_x_9540:
[----:B------:R-:W-:Y:S01]  /*7dd0*/  LEA R5, R0, 0x37800000, 0x17 ;  /* 0x3780000000057811 */ /* 0x000fe200078eb8ff */
[----:B------:R-:W-:-:S05]  /*7de0*/  IMAD.SHL.U32 R0, R3, 0x200000, RZ ;  /* 0x0020000003007824 */ /* 0x000fca00078e00ff */
[----:B------:R-:W-:Y:S02]  /*7df0*/  LOP3.LUT R0, R5, R0, R6, 0xfe, !PT ;  /* 0x0000000005007212 */ /* 0x000fe400078efe06 */
.L_x_9539:
[----:B------:R-:W-:Y:S05]  /*7e00*/  BSYNC B0 ;  /* 0x0000000000007941 */ /* 0x000fea0003800000 */
.L_x_9538:
[----:B------:R-:W-:Y:S01]  /*7e10*/  FSETP.NEU.FTZ.AND P0, PT, R0, RZ, PT ;  /* 0x000000ff0000720b */ /* 0x000fe20003f1d000 */
[----:B------:R-:W-:Y:S05]  /*7e20*/  BRA `(.L_x_9519) ;  /* 0x000002c000007947 */ /* 0x000fea0003800000 */
.L_x_9531:
        /* <DEDUP_REMOVED lines=14> */
.L_x_9545:
[----:B------:R-:W-:Y:S05]  /*7f10*/  BSYNC B0 ;  /* 0x0000000000007941 */ /* 0x000fea0003800000 */
.L_x_9544:
[----:B------:R-:W-:Y:S01]  /*7f20*/  FSETP.NEU.FTZ.AND P0, PT, R0, RZ, PT ;  /* 0x000000ff0000720b */ /* 0x000fe20003f1d000 */
[----:B------:R-:W-:Y:S05]  /*7f30*/  BRA `(.L_x_9519) ;  /* 0x000001b000007947 */ /* 0x000fea0003800000 */
.L_x_9518:
        /* <DEDUP_REMOVED lines=21> */
.L_x_9543:
[----:B------:R-:W2:Y:S02]  /*8090*/  LDG.E.64 R4, [R4.64] ;  /* 0x0000002404047981 */ /* 0x000ea4000c1e1b00 */
[----:B--2---:R-:W-:-:S04]  /*80a0*/  ISETP.NE.U32.AND P0, PT, R4, RZ, PT ;  /* 0x000000ff0400720c */ /* 0x004fc80003f05070 */
[----:B------:R-:W-:Y:S01]  /*80b0*/  ISETP.NE.AND.EX P0, PT, R5, RZ, PT, P0 ;  /* 0x000000ff0500720c */ /* 0x000fe20003f05300 */
[----:B------:R-:W-:Y:S05]  /*80c0*/  BRA `(.L_x_9519) ;  /* 0x0000002000007947 */ /* 0x000fea0003800000 */
.L_x_9542:
[----:B------:R-:W2:Y:S02]  /*80d0*/  LDG.E R4, [R4.64] ;  /* 0x0000002404047981 */ /* 0x000ea4000c1e1900 */
[----:B--2---:R-:W-:-:S06]  /*80e0*/  ISETP.NE.AND P0, PT, R4, RZ, PT ;  /* 0x000000ff0400720c */ /* 0x004fcc0003f05270 */
.L_x_9519:
[----:B-1----:R-:W-:-:S07]  /*80f0*/  SEL R0, RZ, 0x1, !P0 ;  /* 0x00000001ff007807 */ /* 0x002fce0004000000 */
.L_x_9481:
[----:B------:R-:W-:Y:S05]  /*8100*/  BSYNC B6 ;  /* 0x0000000000067941 */ /* 0x000fea0003800000 */
.L_x_9480:
[----:B------:R-:W1:Y:S01]  /*8110*/  S2R R23, SR_TID.X ;  /* 0x0000000000177919 */ /* 0x000e620000002100 */
[----:B------:R-:W2:Y:S01]  /*8120*/  LDC.U8 R26, c[0x0][0x1a0] ;  /* 0x00006800ff1a7b82 */ /* 0x000ea20000000000 */
[----:B------:R-:W-:Y:S01]  /*8130*/  BSSY B6, `(.L_x_9546) ;  /* 0x000012e000067945 */ /* 0x000fe20003800000 */
[C---:B-1----:R-:W-:Y:S02]  /*8140*/  IADD3 R3, R23.reuse, 0x100, RZ ;  /* 0x0000010017037810 */ /* 0x042fe40007ffe0ff */
[C---:B0-----:R-:W-:Y:S02]  /*8150*/  IADD3 R5, R23.reuse, 0x180, RZ ;  /* 0x0000018017057810 */ /* 0x041fe40007ffe0ff */
[----:B------:R-:W-:-:S02]  /*8160*/  IADD3 R17, R23, 0x80, RZ ;  /* 0x0000008017117810 */ /* 0x000fc40007ffe0ff */
[-C--:B------:R-:W-:Y:S02]  /*8170*/  ISETP.GE.AND P3, PT, R23, R22.reuse, PT ;  /* 0x000000161700720c */ /* 0x080fe40003f66270 */
[-C--:B------:R-:W-:Y:S02]  /*8180*/  ISETP.GE.AND P1, PT, R3, R22.reuse, PT ;  /* 0x000000160300720c */ /* 0x080fe40003f26270 */
[-C--:B------:R-:W-:Y:S02]  /*8190*/  ISETP.GE.AND P2, PT, R5, R22.reuse, PT ;  /* 0x000000160500720c */ /* 0x080fe40003f46270 */
[----:B------:R-:W-:-:S07]  /*81a0*/  ISETP.GE.AND P0, PT, R17, R22, PT ;  /* 0x000000161100720c */ /* 0x000fce0003f06270 */
[----:B------:R-:W0:Y:S01]  /*81b0*/  @!P3 I2F.S16 R3, R27 ;  /* 0x0000001b0003b306 */ /* 0x000e220000101400 */
[----:B-----5:R-:W-:Y:S02]  /*81c0*/  @!P3 HADD2.F32 R4, -RZ, R19.H0_H0 ;  /* 0x20000013ff04b230 */ /* 0x020fe40000004100 */
[----:B------:R-:W-:Y:S02]  /*81d0*/  @!P1 HADD2.F32 R7, -RZ, R24.H0_H0 ;  /* 0x20000018ff079230 */ /* 0x000fe40000004100 */
[----:B------:R-:W-:Y:S02]  /*81e0*/  @!P2 HADD2.F32 R25, -RZ, R25.H0_H0 ;  /* 0x20000019ff19a230 */ /* 0x000fe40000004100 */
[----:B------:R-:W-:Y:S01]  /*81f0*/  @!P0 HADD2.F32 R18, -RZ, R18.H0_H0 ;  /* 0x20000012ff128230 */ /* 0x000fe20000004100 */
[----:B------:R-:W1:Y:S08]  /*8200*/  @!P1 I2F.S16 R28, R28 ;  /* 0x0000001c001c9306 */ /* 0x000e700000101400 */
[----:B------:R-:W3:Y:S01]  /*8210*/  @!P2 I2F.S16 R0, R0 ;  /* 0x000000000000a306 */ /* 0x000ee20000101400 */
[----:B0-----:R-:W-:-:S04]  /*8220*/  @!P3 FMUL.FTZ R3, R3, R4 ;  /* 0x000000040303b220 */ /* 0x001fc80000410000 */
[----:B------:R-:W-:-:S03]  /*8230*/  @!P3 FMUL.FTZ R3, R3, c[0x0][0x168] ;  /* 0x00005a000303ba20 */ /* 0x000fc60000410000 */
[----:B------:R-:W0:Y:S01]  /*8240*/  @!P0 I2F.S16 R5, R27.H1 ;  /* 0x1000001b00058306 */ /* 0x000e220000101400 */
[----:B-1----:R-:W-:Y:S01]  /*8250*/  @!P1 FMUL.FTZ R7, R28, R7 ;  /* 0x000000071c079220 */ /* 0x002fe20000410000 */
[----:B------:R-:W-:-:S03]  /*8260*/  @!P3 F2FP.PACK_AB R3, RZ, R3 ;  /* 0x00000003ff03b23e */ /* 0x000fc600000000ff */
[----:B------:R-:W-:Y:S02]  /*8270*/  @!P1 FMUL.FTZ R19, R7, c[0x0][0x168] ;  /* 0x00005a0007139a20 */ /* 0x000fe40000410000 */
[----:B---3--:R-:W-:-:S03]  /*8280*/  @!P2 FMUL.FTZ R25, R0, R25 ;  /* 0x000000190019a220 */ /* 0x008fc60000410000 */
[----:B------:R-:W-:Y:S01]  /*8290*/  @!P1 F2FP.PACK_AB R19, RZ, R19 ;  /* 0x00000013ff13923e */ /* 0x000fe200000000ff */
[----:B0-----:R-:W-:Y:S02]  /*82a0*/  @!P0 FMUL.FTZ R5, R5, R18 ;  /* 0x0000001205058220 */ /* 0x001fe40000410000 */
[----:B------:R-:W-:Y:S02]  /*82b0*/  @!P2 FMUL.FTZ R18, R25, c[0x0][0x168] ;  /* 0x00005a001912aa20 */ /* 0x000fe40000410000 */
[----:B------:R-:W-:-:S03]  /*82c0*/  @!P0 FMUL.FTZ R16, R5, c[0x0][0x168] ;  /* 0x00005a0005108a20 */ /* 0x000fc60000410000 */
[----:B------:R-:W-:Y:S02]  /*82d0*/  @!P2 F2FP.PACK_AB R18, RZ, R18 ;  /* 0x00000012ff12a23e */ /* 0x000fe400000000ff */
[----:B------:R-:W-:Y:S01]  /*82e0*/  @!P0 F2FP.PACK_AB R16, RZ, R16 ;  /* 0x00000010ff10823e */ /* 0x000fe200000000ff */
        /* <DEDUP_REMOVED lines=21> */
.L_x_9551:
[----:B------:R-:W-:Y:S01]  /*8440*/  HADD2.F32 R5, -RZ, R3.H0_H0 ;  /* 0x20000003ff057230 */ /* 0x000fe20000004100 */
[----:B------:R-:W-:-:S05]  /*8450*/  IMAD.MOV.U32 R23, RZ, RZ, R17 ;  /* 0x000000ffff177224 */ /* 0x000fca00078e0011 */
[----:B------:R-:W0:Y:S02]  /*8460*/  F2I.S64.TRUNC R4, R5 ;  /* 0x0000000500047311 */ /* 0x000e24000020d900 */
[----:B0-----:R0:W-:Y:S01]  /*8470*/  STG.E.U8 [R8.64], R4 ;  /* 0x0000000408007986 */ /* 0x0011e2000c101124 */
[----:B------:R-:W-:Y:S05]  /*8480*/  BRA `(.L_x_9547) ;  /* 0x00000f8000007947 */ /* 0x000fea0003800000 */
.L_x_9550:
        /* <DEDUP_REMOVED lines=11> */
.L_x_9554:
[----:B------:R-:W-:Y:S01]  /*8540*/  HADD2.F32 R3, -RZ, R3.H0_H0 ;  /* 0x20000003ff037230 */ /* 0x000fe20000004100 */
[----:B------:R-:W-:-:S05]  /*8550*/  IMAD.MOV.U32 R23, RZ, RZ, R17 ;  /* 0x000000ffff177224 */ /* 0x000fca00078e0011 */
[----:B------:R-:W0:Y:S02]  /*8560*/  F2I.FTZ.TRUNC.NTZ R3, R3 ;  /* 0x0000000300037305 */ /* 0x000e24000021f100 */
[----:B0-----:R0:W-:Y:S01]  /*8570*/  STG.E [R8.64], R3 ;  /* 0x0000000308007986 */ /* 0x0011e2000c101924 */
[----:B------:R-:W-:Y:S05]  /*8580*/  BRA `(.L_x_9547) ;  /* 0x00000e8000007947 */ /* 0x000fea0003800000 */
.L_x_9553:
[----:B------:R-:W-:Y:S01]  /*8590*/  HADD2.F32 R3, -RZ, R3.H0_H0 ;  /* 0x20000003ff037230 */ /* 0x000fe20000004100 */
[----:B------:R-:W-:-:S05]  /*85a0*/  IMAD.MOV.U32 R23, RZ, RZ, R17 ;  /* 0x000000ffff177224 */ /* 0x000fca00078e0011 */
[----:B------:R-:W0:Y:S02]  /*85b0*/  F2I.FTZ.TRUNC.NTZ R3, R3 ;  /* 0x0000000300037305 */ /* 0x000e24000021f100 */
[----:B0-----:R0:W-:Y:S01]  /*85c0*/  STG.E.U16 [R8.64], R3 ;  /* 0x0000000308007986 */ /* 0x0011e2000c101524 */
[----:B------:R-:W-:Y:S05]  /*85d0*/  BRA `(.L_x_9547) ;  /* 0x00000e3000007947 */ /* 0x000fea0003800000 */
.L_x_9549:
        /* <DEDUP_REMOVED lines=10> */
.L_x_9556:
[----:B------:R0:W-:Y:S01]  /*8680*/  STG.E.U16 [R8.64], R3 ;  /* 0x0000000308007986 */ /* 0x0001e2000c101524 */
[----:B------:R-:W-:Y:S01]  /*8690*/  IMAD.MOV.U32 R23, RZ, RZ, R17 ;  /* 0x000000ffff177224 */ /* 0x000fe200078e0011 */
[----:B------:R-:W-:Y:S05]  /*86a0*/  BRA `(.L_x_9547) ;  /* 0x00000d6000007947 */ /* 0x000fea0003800000 */
.L_x_9555:
        /* <DEDUP_REMOVED lines=11> */
.L_x_9558:
[----:B------:R-:W-:Y:S01]  /*8760*/  HADD2.F32 R0, -RZ, R3.H0_H0 ;  /* 0x20000003ff007230 */ /* 0x000fe20000004100 */
[----:B------:R-:W-:-:S04]  /*8770*/  IMAD.MOV.U32 R23, RZ, RZ, R17 ;  /* 0x000000ffff177224 */ /* 0x000fc800078e0011 */
[----:B------:R-:W-:-:S04]  /*8780*/  F2FP.PACK_AB R0, RZ, R0 ;  /* 0x00000000ff00723e */ /* 0x000fc800000000ff */
[----:B------:R-:W-:-:S05]  /*8790*/  PRMT R0, R0, 0x5410, RZ ;  /* 0x0000541000007816 */ /* 0x000fca00000000ff */
[----:B------:R0:W-:Y:S01]  /*87a0*/  STG.E [R8.64], R0 ;  /* 0x0000000008007986 */ /* 0x0001e2000c101924 */
[----:B------:R-:W-:Y:S05]  /*87b0*/  BRA `(.L_x_9547) ;  /* 0x00000c5000007947 */ /* 0x000fea0003800000 */
.L_x_9557:
[----:B------:R-:W-:Y:S01]  /*87c0*/  HADD2.F32 R4, -RZ, R3.H0_H0 ;  /* 0x20000003ff047230 */ /* 0x000fe20000004100 */
[----:B------:R-:W-:-:S04]  /*87d0*/  IMAD.MOV.U32 R23, RZ, RZ, R17 ;  /* 0x000000ffff177224 */ /* 0x000fc800078e0011 */
[----:B------:R-:W-:-:S06]  /*87e0*/  FMUL.FTZ R4, R4, 1 ;  /* 0x3f80000004047820 */ /* 0x000fcc0000410000 */
[----:B------:R-:W0:Y:S02]  /*87f0*/  F2F.F64.F32 R4, R4 ;  /* 0x0000000400047310 */ /* 0x000e240000201800 */
[----:B0-----:R0:W-:Y:S01]  /*8800*/  STG.E.64 [R8.64], R4 ;  /* 0x0000000408007986 */ /* 0x0011e2000c101b24 */
[----:B------:R-:W-:Y:S05]  /*8810*/  BRA `(.L_x_9547) ;  /* 0x00000bf000007947 */ /* 0x000fea0003800000 */
.L_x_9548:
        /* <DEDUP_REMOVED lines=14> */
.L_x_9561:
[----:B------:R-:W-:Y:S01]  /*8900*/  HADD2.F32 R3, -RZ, R3.H0_H0 ;  /* 0x20000003ff037230 */ /* 0x000fe20000004100 */
[----:B------:R-:W-:Y:S01]  /*8910*/  CS2R R6, SRZ ;  /* 0x0000000000067805 */ /* 0x000fe2000001ff00 */
[----:B------:R-:W-:-:S03]  /*8920*/  IMAD.MOV.U32 R23, RZ, RZ, R17 ;  /* 0x000000ffff177224 */ /* 0x000fc600078e0011 */
[----:B------:R-:W-:-:S04]  /*8930*/  FMUL.FTZ R3, R3, 1 ;  /* 0x3f80000003037820 */ /* 0x000fc80000410000 */
[----:B------:R-:W0:Y:S02]  /*8940*/  F2F.F64.F32 R4, R3 ;  /* 0x0000000300047310 */ /* 0x000e240000201800 */
[----:B0-----:R0:W-:Y:S01]  /*8950*/  STG.E.128 [R8.64], R4 ;  /* 0x0000000408007986 */ /* 0x0011e2000c101d24 */
[----:B------:R-:W-:Y:S05]  /*8960*/  BRA `(.L_x_9547) ;  /* 0x00000aa000007947 */ /* 0x000fea0003800000 */
.L_x_9560:
        /* <DEDUP_REMOVED lines=21> */
.L_x_9565:
[----:B------:R-:W-:Y:S05]  /*8ac0*/  BSYNC B0 ;  /* 0x0000000000007941 */ /* 0x000fea0003800000 */
.L_x_9564:
[----:B------:R-:W-:Y:S01]  /*8ad0*/  LOP3.LUT R5, R0, R5, RZ, 0xfc, !PT ;  /* 0x0000000500057212 */ /* 0x000fe200078efcff */
[----:B------:R-:W-:-:S04]  /*8ae0*/  IMAD.MOV.U32 R23, RZ, RZ, R17 ;  /* 0x000000ffff177224 */ /* 0x000fc800078e0011 */
[----:B------:R0:W-:Y:S01]  /*8af0*/  STG.E.U8 [R8.64], R5 ;  /* 0x0000000508007986 */ /* 0x0001e2000c101124 */
[----:B------:R-:W-:Y:S05]  /*8b00*/  BRA `(.L_x_9547) ;  /* 0x0000090000007947 */ /* 0x000fea0003800000 */
.L_x_9563:
        /* <DEDUP_REMOVED lines=13> */
.L_x_9567:
[----:B------:R-:W-:Y:S01]  /*8be0*/  IMAD.MOV.U32 R0, RZ, RZ, 0x7f ;  /* 0x0000007fff007424 */ /* 0x000fe200078e00ff */
[----:B------:R-:W-:-:S04]  /*8bf0*/  ISETP.GT.U32.AND P0, PT, R3, 0x7f800000, PT ;  /* 0x7f8000000300780c */ /* 0x000fc80003f04070 */
[----:B------:R-:W-:-:S04]  /*8c00*/  SEL R0, R0, 0x7c, P0 ;  /* 0x0000007c00007807 */ /* 0x000fc80000000000 */
.L_x_9568:
[----:B------:R-:W-:Y:S05]  /*8c10*/  BSYNC B0 ;  /* 0x0000000000007941 */ /* 0x000fea0003800000 */
.L_x_9566:
[----:B------:R-:W-:Y:S01]  /*8c20*/  LOP3.LUT R3, R5, 0x80000000, RZ, 0xc0, !PT ;  /* 0x8000000005037812 */ /* 0x000fe200078ec0ff */
[----:B------:R-:W-:-:S03]  /*8c30*/  IMAD.MOV.U32 R23, RZ, RZ, R17 ;  /* 0x000000ffff177224 */ /* 0x000fc600078e0011 */
[----:B------:R-:W-:-:S04]  /*8c40*/  SHF.R.U32.HI R3, RZ, 0x18, R3 ;  /* 0x00000018ff037819 */ /* 0x000fc80000011603 */
[----:B------:R-:W-:-:S05]  /*8c50*/  LOP3.LUT R3, R0, R3, RZ, 0xfc, !PT ;  /* 0x0000000300037212 */ /* 0x000fca00078efcff */
[----:B------:R0:W-:Y:S01]  /*8c60*/  STG.E.U8 [R8.64], R3 ;  /* 0x0000000308007986 */ /* 0x0001e2000c101124 */
[----:B------:R-:W-:Y:S05]  /*8c70*/  BRA `(.L_x_9547) ;  /* 0x0000079000007947 */ /* 0x000fea0003800000 */
.L_x_9562:
[----:B------:R-:W-:Y:S01]  /*8c80*/  HADD2.F32 R0, -RZ, R3.H0_H0 ;  /* 0x20000003ff007230 */ /* 0x000fe20000004100 */
[----:B------:R-:W-:-:S04]  /*8c90*/  IMAD.MOV.U32 R23, RZ, RZ, R17 ;  /* 0x000000ffff177224 */ /* 0x000fc800078e0011 */
[----:B------:R-:W-:-:S05]  /*8ca0*/  F2FP.BF16.PACK_AB R0, RZ, R0 ;  /* 0x00000000ff00723e */ /* 0x000fca00000010ff */
[----:B------:R0:W-:Y:S01]  /*8cb0*/  STG.E.U16 [R8.64], R0 ;  /* 0x0000000008007986 */ /* 0x0001e2000c101524 */
[----:B------:R-:W-:Y:S05]  /*8cc0*/  BRA `(.L_x_9547) ;  /* 0x0000074000007947 */ /* 0x000fea0003800000 */
.L_x_9559:
        /* <DEDUP_REMOVED lines=13> */
.L_x_9571:
        /* <DEDUP_REMOVED lines=17> */
.L_x_9574:
[----:B------:R-:W-:-:S04]  /*8eb0*/  LOP3.LUT R3, R5, 0x80000000, RZ, 0xc0, !PT ;  /* 0x8000000005037812 */ /* 0x000fc800078ec0ff */
[----:B------:R-:W-:-:S04]  /*8ec0*/  SHF.R.U32.HI R3, RZ, 0x18, R3 ;  /* 0x00000018ff037819 */ /* 0x000fc80000011603 */
[----:B------:R-:W-:-:S04]  /*8ed0*/  LOP3.LUT R0, R0, R3, RZ, 0xfc, !PT ;  /* 0x0000000300007212 */ /* 0x000fc800078efcff */
[----:B------:R-:W-:Y:S02]  /*8ee0*/  PRMT R4, R0, 0x7610, R4 ;  /* 0x0000761000047816 */ /* 0x000fe40000000004 */
.L_x_9573:
[----:B------:R-:W-:Y:S05]  /*8ef0*/  BSYNC B0 ;  /* 0x0000000000007941 */ /* 0x000fea0003800000 */
.L_x_9572:
[----:B------:R0:W-:Y:S01]  /*8f00*/  STG.E.U8 [R8.64], R4 ;  /* 0x0000000408007986 */ /* 0x0001e2000c101124 */
[----:B------:R-:W-:Y:S01]  /*8f10*/  IMAD.MOV.U32 R23, RZ, RZ, R17 ;  /* 0x000000ffff177224 */ /* 0x000fe200078e0011 */
[----:B------:R-:W-:Y:S05]  /*8f20*/  BRA `(.L_x_9547) ;  /* 0x000004e000007947 */ /* 0x000fea0003800000 */
.L_x_9570:
        /* <DEDUP_REMOVED lines=17> */
.L_x_9577:
[----:B------:R-:W-:-:S04]  /*9040*/  LOP3.LUT R3, R5, 0x80000000, RZ, 0xc0, !PT ;  /* 0x8000000005037812 */ /* 0x000fc800078ec0ff */
[----:B------:R-:W-:-:S04]  /*9050*/  SHF.R.U32.HI R3, RZ, 0x18, R3 ;  /* 0x00000018ff037819 */ /* 0x000fc80000011603 */
[----:B------:R-:W-:-:S04]  /*9060*/  LOP3.LUT R0, R0, R3, RZ, 0xfc, !PT ;  /* 0x0000000300007212 */ /* 0x000fc800078efcff */
[----:B------:R-:W-:Y:S02]  /*9070*/  PRMT R4, R0, 0x7610, R4 ;  /* 0x0000761000047816 */ /* 0x000fe40000000004 */
.L_x_9576:
[----:B------:R-:W-:Y:S05]  /*9080*/  BSYNC B0 ;  /* 0x0000000000007941 */ /* 0x000fea0003800000 */
.L_x_9575:
[----:B------:R0:W-:Y:S01]  /*9090*/  STG.E.U8 [R8.64], R4 ;  /* 0x0000000408007986 */ /* 0x0001e2000c101124 */
[----:B------:R-:W-:Y:S01]  /*90a0*/  IMAD.MOV.U32 R23, RZ, RZ, R17 ;  /* 0x000000ffff177224 */ /* 0x000fe200078e0011 */
[----:B------:R-:W-:Y:S05]  /*90b0*/  BRA `(.L_x_9547) ;  /* 0x0000035000007947 */ /* 0x000fea0003800000 */
.L_x_9569:
        /* <DEDUP_REMOVED lines=23> */
.L_x_9552:
        /* <DEDUP_REMOVED lines=21> */
.L_x_9579:
[----:B------:R-:W-:Y:S01]  /*9380*/  HADD2.F32 R4, -RZ, R3.H0_H0 ;  /* 0x20000003ff047230 */ /* 0x000fe20000004100 */
[----:B------:R-:W-:-:S05]  /*9390*/  IMAD.MOV.U32 R23, RZ, RZ, R17 ;  /* 0x000000ffff177224 */ /* 0x000fca00078e0011 */
[----:B------:R-:W0:Y:S02]  /*93a0*/  F2I.U64.TRUNC R4, R4 ;  /* 0x0000000400047311 */ /* 0x000e24000020d800 */
[----:B0-----:R0:W-:Y:S01]  /*93b0*/  STG.E.64 [R8.64], R4 ;  /* 0x0000000408007986 */ /* 0x0011e2000c101b24 */
[----:B------:R-:W-:Y:S05]  /*93c0*/  BRA `(.L_x_9547) ;  /* 0x0000004000007947 */ /* 0x000fea0003800000 */
.L_x_9578:
[----:B------:R-:W-:Y:S01]  /*93d0*/  HADD2.F32 R3, -RZ, R3.H0_H0 ;  /* 0x20000003ff037230 */ /* 0x000fe20000004100 */
[----:B------:R-:W-:-:S05]  /*93e0*/  IMAD.MOV.U32 R23, RZ, RZ, R17 ;  /* 0x000000ffff177224 */ /* 0x000fca00078e0011 */
[----:B------:R-:W0:Y:S02]  /*93f0*/  F2I.FTZ.U32.TRUNC.NTZ R3, R3 ;  /* 0x0000000300037305 */ /* 0x000e24000021f000 */
[----:B0-----:R0:W-:Y:S02]  /*9400*/  STG.E [R8.64], R3 ;  /* 0x0000000308007986 */ /* 0x0011e4000c101924 */
.L_x_9547:
[----:B--2---:R-:W-:Y:S05]  /*9410*/  BSYNC B6 ;  /* 0x0000000000067941 */ /* 0x004fea0003800000 */
.L_x_9546:
        /* <DEDUP_REMOVED lines=23> */
.L_x_9585:
[----:B------:R-:W-:-:S06]  /*9590*/  HADD2.F32 R5, -RZ, R16.H0_H0 ;  /* 0x20000010ff057230 */ /* 0x000fcc0000004100 */
[----:B------:R-:W0:Y:S02]  /*95a0*/  F2I.S64.TRUNC R4, R5 ;  /* 0x0000000500047311 */ /* 0x000e24000020d900 */
[----:B0-----:R0:W-:Y:S01]  /*95b0*/  STG.E.U8 [R8.64], R4 ;  /* 0x0000000408007986 */ /* 0x0011e2000c101124 */
[----:B------:R-:W-:Y:S05]  /*95c0*/  BRA `(.L_x_9587) ;  /* 0x00000e4000007947 */ /* 0x000fea0003800000 */
.L_x_9584:
        /* <DEDUP_REMOVED lines=10> */
.L_x_9589:
[----:B------:R-:W-:-:S04]  /*9670*/  HADD2.F32 R16, -RZ, R16.H0_H0 ;  /* 0x20000010ff107230 */ /* 0x000fc80000004100 */
[----:B------:R-:W0:Y:S02]  /*9680*/  F2I.FTZ.TRUNC.NTZ R3, R16 ;  /* 0x0000001000037305 */ /* 0x000e24000021f100 */
[----:B0-----:R0:W-:Y:S01]  /*9690*/  STG.E [R8.64], R3 ;  /* 0x0000000308007986 */ /* 0x0011e2000c101924 */
[----:B------:R-:W-:Y:S05]  /*96a0*/  BRA `(.L_x_9587) ;  /* 0x00000d6000007947 */ /* 0x000fea0003800000 */
.L_x_9588:
[----:B------:R-:W-:-:S04]  /*96b0*/  HADD2.F32 R16, -RZ, R16.H0_H0 ;  /* 0x20000010ff107230 */ /* 0x000fc80000004100 */
[----:B------:R-:W0:Y:S02]  /*96c0*/  F2I.FTZ.TRUNC.NTZ R3, R16 ;  /* 0x0000001000037305 */ /* 0x000e24000021f100 */
[----:B0-----:R0:W-:Y:S01]  /*96d0*/  STG.E.U16 [R8.64], R3 ;  /* 0x0000000308007986 */ /* 0x0011e2000c101524 */
[----:B------:R-:W-:Y:S05]  /*96e0*/  BRA `(.L_x_9587) ;  /* 0x00000d2000007947 */ /* 0x000fea0003800000 */
.L_x_9583:
        /* <DEDUP_REMOVED lines=9> */
.L_x_9591:
[----:B------:R0:W-:Y:S01]  /*9780*/  STG.E.U16 [R8.64], R16 ;  /* 0x0000001008007986 */ /* 0x0001e2000c101524 */
[----:B------:R-:W-:Y:S05]  /*9790*/  BRA `(.L_x_9587) ;  /* 0x00000c7000007947 */ /* 0x000fea0003800000 */
.L_x_9590:
        /* <DEDUP_REMOVED lines=10> */
.L_x_9593:
[----:B------:R-:W-:-:S05]  /*9840*/  HADD2.F32 R0, -RZ, R16.H0_H0 ;  /* 0x20000010ff007230 */ /* 0x000fca0000004100 */
[----:B------:R-:W-:-:S04]  /*9850*/  F2FP.PACK_AB R0, RZ, R0 ;  /* 0x00000000ff00723e */ /* 0x000fc800000000ff */
[----:B------:R-:W-:-:S05]  /*9860*/  PRMT R0, R0, 0x5410, RZ ;  /* 0x0000541000007816 */ /* 0x000fca00000000ff */
[----:B------:R0:W-:Y:S01]  /*9870*/  STG.E [R8.64], R0 ;  /* 0x0000000008007986 */ /* 0x0001e2000c101924 */
[----:B------:R-:W-:Y:S05]  /*9880*/  BRA `(.L_x_9587) ;  /* 0x00000b8000007947 */ /* 0x000fea0003800000 */
.L_x_9592:
[----:B------:R-:W-:-:S05]  /*9890*/  HADD2.F32 R4, -RZ, R16.H0_H0 ;  /* 0x20000010ff047230 */ /* 0x000fca0000004100 */
[----:B------:R-:W-:-:S06]  /*98a0*/  FMUL.FTZ R4, R4, 1 ;  /* 0x3f80000004047820 */ /* 0x000fcc0000410000 */
[----:B------:R-:W0:Y:S02]  /*98b0*/  F2F.F64.F32 R4, R4 ;  /* 0x0000000400047310 */ /* 0x000e240000201800 */
[----:B0-----:R0:W-:Y:S01]  /*98c0*/  STG.E.64 [R8.64], R4 ;  /* 0x0000000408007986 */ /* 0x0011e2000c101b24 */
[----:B------:R-:W-:Y:S05]  /*98d0*/  BRA `(.L_x_9587) ;  /* 0x00000b3000007947 */ /* 0x000fea0003800000 */
.L_x_9582:
        /* <DEDUP_REMOVED lines=13> */
.L_x_9596:
[----:B------:R-:W-:Y:S01]  /*99b0*/  HADD2.F32 R16, -RZ, R16.H0_H0 ;  /* 0x20000010ff107230 */ /* 0x000fe20000004100 */
[----:B------:R-:W-:-:S04]  /*99c0*/  CS2R R6, SRZ ;  /* 0x0000000000067805 */ /* 0x000fc8000001ff00 */
[----:B------:R-:W-:-:S06]  /*99d0*/  FMUL.FTZ R4, R16, 1 ;  /* 0x3f80000010047820 */ /* 0x000fcc0000410000 */
[----:B------:R-:W0:Y:S02]  /*99e0*/  F2F.F64.F32 R4, R4 ;  /* 0x0000000400047310 */ /* 0x000e240000201800 */
[----:B0-----:R0:W-:Y:S01]  /*99f0*/  STG.E.128 [R8.64], R4 ;  /* 0x0000000408007986 */ /* 0x0011e2000c101d24 */
[----:B------:R-:W-:Y:S05]  /*9a00*/  BRA `(.L_x_9587) ;  /* 0x00000a0000007947 */ /* 0x000fea0003800000 */
.L_x_9595:
        /* <DEDUP_REMOVED lines=21> */
.L_x_9600:
[----:B------:R-:W-:Y:S05]  /*9b60*/  BSYNC B0 ;  /* 0x0000000000007941 */ /* 0x000fea0003800000 */
.L_x_9599:
[----:B------:R-:W-:-:S05]  /*9b70*/  LOP3.LUT R5, R0, R5, RZ, 0xfc, !PT ;  /* 0x0000000500057212 */ /* 0x000fca00078efcff */
[----:B------:R0:W-:Y:S01]  /*9b80*/  STG.E.U8 [R8.64], R5 ;  /* 0x0000000508007986 */ /* 0x0001e2000c101124 */
[----:B------:R-:W-:Y:S05]  /*9b90*/  BRA `(.L_x_9587) ;  /* 0x0000087000007947 */ /* 0x000fea0003800000 */
.L_x_9598:
        /* <DEDUP_REMOVED lines=13> */
.L_x_9602:
[----:B------:R-:W-:Y:S01]  /*9c70*/  IMAD.MOV.U32 R0, RZ, RZ, 0x7f ;  /* 0x0000007fff007424 */ /* 0x000fe200078e00ff */
[----:B------:R-:W-:-:S04]  /*9c80*/  ISETP.GT.U32.AND P0, PT, R3, 0x7f800000, PT ;  /* 0x7f8000000300780c */ /* 0x000fc80003f04070 */
[----:B------:R-:W-:-:S04]  /*9c90*/  SEL R0, R0, 0x7c, P0 ;  /* 0x0000007c00007807 */ /* 0x000fc80000000000 */
.L_x_9603:
[----:B------:R-:W-:Y:S05]  /*9ca0*/  BSYNC B0 ;  /* 0x0000000000007941 */ /* 0x000fea0003800000 */
.L_x_9601:
[----:B------:R-:W-:-:S04]  /*9cb0*/  LOP3.LUT R3, R5, 0x80000000, RZ, 0xc0, !PT ;  /* 0x8000000005037812 */ /* 0x000fc800078ec0ff */
[----:B------:R-:W-:-:S04]  /*9cc0*/  SHF.R.U32.HI R3, RZ, 0x18, R3 ;  /* 0x00000018ff037819 */ /* 0x000fc80000011603 */
[----:B------:R-:W-:-:S05]  /*9cd0*/  LOP3.LUT R3, R0, R3, RZ, 0xfc, !PT ;  /* 0x0000000300037212 */ /* 0x000fca00078efcff */
[----:B------:R0:W-:Y:S01]  /*9ce0*/  STG.E.U8 [R8.64], R3 ;  /* 0x0000000308007986 */ /* 0x0001e2000c101124 */
[----:B------:R-:W-:Y:S05]  /*9cf0*/  BRA `(.L_x_9587) ;  /* 0x0000071000007947 */ /* 0x000fea0003800000 */
.L_x_9597:
[----:B------:R-:W-:-:S05]  /*9d00*/  HADD2.F32 R0, -RZ, R16.H0_H0 ;  /* 0x20000010ff007230 */ /* 0x000fca0000004100 */
[----:B------:R-:W-:-:S05]  /*9d10*/  F2FP.BF16.PACK_AB R0, RZ, R0 ;  /* 0x00000000ff00723e */ /* 0x000fca00000010ff */
[----:B------:R0:W-:Y:S01]  /*9d20*/  STG.E.U16 [R8.64], R0 ;  /* 0x0000000008007986 */ /* 0x0001e2000c101524 */
[----:B------:R-:W-:Y:S05]  /*9d30*/  BRA `(.L_x_9587) ;  /* 0x000006d000007947 */ /* 0x000fea0003800000 */
.L_x_9594:
        /* <DEDUP_REMOVED lines=12> */
.L_x_9606:
        /* <DEDUP_REMOVED lines=17> */
.L_x_9609:
[----:B------:R-:W-:-:S04]  /*9f10*/  LOP3.LUT R3, R5, 0x80000000, RZ, 0xc0, !PT ;  /* 0x8000000005037812 */ /* 0x000fc800078ec0ff */
[----:B------:R-:W-:-:S04]  /*9f20*/  SHF.R.U32.HI R3, RZ, 0x18, R3 ;  /* 0x00000018ff037819 */ /* 0x000fc80000011603 */
[----:B------:R-:W-:-:S04]  /*9f30*/  LOP3.LUT R0, R0, R3, RZ, 0xfc, !PT ;  /* 0x0000000300007212 */ /* 0x000fc800078efcff */
[----:B------:R-:W-:Y:S02]  /*9f40*/  PRMT R4, R0, 0x7610, R4 ;  /* 0x0000761000047816 */ /* 0x000fe40000000004 */
.L_x_9608:
[----:B------:R-:W-:Y:S05]  /*9f50*/  BSYNC B0 ;  /* 0x0000000000007941 */ /* 0x000fea0003800000 */
.L_x_9607:
[----:B------:R0:W-:Y:S01]  /*9f60*/  STG.E.U8 [R8.64], R4 ;  /* 0x0000000408007986 */ /* 0x0001e2000c101124 */
[----:B------:R-:W-:Y:S05]  /*9f70*/  BRA `(.L_x_9587) ;  /* 0x0000049000007947 */ /* 0x000fea0003800000 */
.L_x_9605:
        /* <DEDUP_REMOVED lines=17> */
.L_x_9612:
[----:B------:R-:W-:-:S04]  /*a090*/  LOP3.LUT R3, R5, 0x80000000, RZ, 0xc0, !PT ;  /* 0x8000000005037812 */ /* 0x000fc800078ec0ff */
[----:B------:R-:W-:-:S04]  /*a0a0*/  SHF.R.U32.HI R3, RZ, 0x18, R3 ;  /* 0x00000018ff037819 */ /* 0x000fc80000011603 */
[----:B------:R-:W-:-:S04]  /*a0b0*/  LOP3.LUT R0, R0, R3, RZ, 0xfc, !PT ;  /* 0x0000000300007212 */ /* 0x000fc800078efcff */
[----:B------:R-:W-:Y:S02]  /*a0c0*/  PRMT R4, R0, 0x7610, R4 ;  /* 0x0000761000047816 */ /* 0x000fe40000000004 */
.L_x_9611:
[----:B------:R-:W-:Y:S05]  /*a0d0*/  BSYNC B0 ;  /* 0x0000000000007941 */ /* 0x000fea0003800000 */
.L_x_9610:
[----:B------:R0:W-:Y:S01]  /*a0e0*/  STG.E.U8 [R8.64], R4 ;  /* 0x0000000408007986 */ /* 0x0001e2000c101124 */
[----:B------:R-:W-:Y:S05]  /*a0f0*/  BRA `(.L_x_9587) ;  /* 0x0000031000007947 */ /* 0x000fea0003800000 */
.L_x_9604:
        /* <DEDUP_REMOVED lines=22> */
.L_x_9586:
        /* <DEDUP_REMOVED lines=20> */
.L_x_9614:
[----:B------:R-:W-:-:S06]  /*a3a0*/  HADD2.F32 R4, -RZ, R16.H0_H0 ;  /* 0x20000010ff047230 */ /* 0x000fcc0000004100 */
[----:B------:R-:W0:Y:S02]  /*a3b0*/  F2I.U64.TRUNC R4, R4 ;  /* 0x0000000400047311 */ /* 0x000e24000020d800 */
[----:B0-----:R0:W-:Y:S01]  /*a3c0*/  STG.E.64 [R8.64], R4 ;  /* 0x0000000408007986 */ /* 0x0011e2000c101b24 */
[----:B------:R-:W-:Y:S05]  /*a3d0*/  BRA `(.L_x_9587) ;  /* 0x0000003000007947 */ /* 0x000fea0003800000 */
.L_x_9613:
[----:B------:R-:W-:-:S04]  /*a3e0*/  HADD2.F32 R16, -RZ, R16.H0_H0 ;  /* 0x20000010ff107230 */ /* 0x000fc80000004100 */
[----:B------:R-:W0:Y:S02]  /*a3f0*/  F2I.FTZ.U32.TRUNC.NTZ R3, R16 ;  /* 0x0000001000037305 */ /* 0x000e24000021f000 */
[----:B0-----:R0:W-:Y:S02]  /*a400*/  STG.E [R8.64], R3 ;  /* 0x0000000308007986 */ /* 0x0011e4000c101924 */
.L_x_9587:
        /* <DEDUP_REMOVED lines=21> */
[----:B0-----:R0:W-:Y:S01]  /*a560*/  STG.E.U8 [R8.64], R19 ;  /* 0x0000001308007986 */ /* 0x0011e2000c101124 */
[----:B------:R-:W-:Y:S05]  /*a570*/  BRA `(.L_x_9620) ;  /* 0x00000e8000007947 */ /* 0x000fea0003800000 */
.L_x_9618:
[----:B------:R-:W-:-:S06]  /*a580*/  HADD2.F32 R5, -RZ, R19.H0_H0 ;  /* 0x20000013ff057230 */ /* 0x000fcc0000004100 */
[----:B------:R-:W0:Y:S02]  /*a590*/  F2I.S64.TRUNC R4, R5 ;  /* 0x0000000500047311 */ /* 0x000e24000020d900 */
[----:B0-----:R0:W-:Y:S01]  /*a5a0*/  STG.E.U8 [R8.64], R4 ;  /* 0x0000000408007986 */ /* 0x0011e2000c101124 */
[----:B------:R-:W-:Y:S05]  /*a5b0*/  BRA `(.L_x_9620) ;  /* 0x00000e4000007947 */ /* 0x000fea0003800000 */
.L_x_9617:
        /* <DEDUP_REMOVED lines=10> */
.L_x_9622:
[----:B------:R-:W-:-:S06]  /*a660*/  HADD2.F32 R19, -RZ, R19.H0_H0 ;  /* 0x20000013ff137230 */ /* 0x000fcc0000004100 */
[----:B------:R-:W0:Y:S02]  /*a670*/  F2I.FTZ.TRUNC.NTZ R19, R19 ;  /* 0x0000001300137305 */ /* 0x000e24000021f100 */
[----:B0-----:R0:W-:Y:S01]  /*a680*/  STG.E [R8.64], R19 ;  /* 0x0000001308007986 */ /* 0x0011e2000c101924 */
[----:B------:R-:W-:Y:S05]  /*a690*/  BRA `(.L_x_9620) ;  /* 0x00000d6000007947 */ /* 0x000fea0003800000 */
.L_x_9621:
[----:B------:R-:W-:-:S06]  /*a6a0*/  HADD2.F32 R19, -RZ, R19.H0_H0 ;  /* 0x20000013ff137230 */ /* 0x000fcc0000004100 */
[----:B------:R-:W0:Y:S02]  /*a6b0*/  F2I.FTZ.TRUNC.NTZ R19, R19 ;  /* 0x0000001300137305 */ /* 0x000e24000021f100 */
[----:B0-----:R0:W-:Y:S01]  /*a6c0*/  STG.E.U16 [R8.64], R19 ;  /* 0x0000001308007986 */ /* 0x0011e2000c101524 */
[----:B------:R-:W-:Y:S05]  /*a6d0*/  BRA `(.L_x_9620) ;  /* 0x00000d2000007947 */ /* 0x000fea0003800000 */
.L_x_9616:
        /* <DEDUP_REMOVED lines=9> */
.L_x_9624:
[----:B------:R0:W-:Y:S01]  /*a770*/  STG.E.U16 [R8.64], R19 ;  /* 0x0000001308007986 */ /* 0x0001e2000c101524 */
[----:B------:R-:W-:Y:S05]  /*a780*/  BRA `(.L_x_9620) ;  /* 0x00000c7000007947 */ /* 0x000fea0003800000 */
.L_x_9623:
        /* <DEDUP_REMOVED lines=10> */
.L_x_9626:
[----:B------:R-:W-:-:S05]  /*a830*/  HADD2.F32 R0, -RZ, R19.H0_H0 ;  /* 0x20000013ff007230 */ /* 0x000fca0000004100 */
[----:B------:R-:W-:-:S04]  /*a840*/  F2FP.PACK_AB R0, RZ, R0 ;  /* 0x00000000ff00723e */ /* 0x000fc800000000ff */
[----:B------:R-:W-:-:S05]  /*a850*/  PRMT R0, R0, 0x5410, RZ ;  /* 0x0000541000007816 */ /* 0x000fca00000000ff */
[----:B------:R0:W-:Y:S01]  /*a860*/  STG.E [R8.64], R0 ;  /* 0x0000000008007986 */ /* 0x0001e2000c101924 */
[----:B------:R-:W-:Y:S05]  /*a870*/  BRA `(.L_x_9620) ;  /* 0x00000b8000007947 */ /* 0x000fea0003800000 */
.L_x_9625:
[----:B------:R-:W-:-:S05]  /*a880*/  HADD2.F32 R4, -RZ, R19.H0_H0 ;  /* 0x20000013ff047230 */ /* 0x000fca0000004100 */
[----:B------:R-:W-:-:S06]  /*a890*/  FMUL.FTZ R4, R4, 1 ;  /* 0x3f80000004047820 */ /* 0x000fcc0000410000 */
[----:B------:R-:W0:Y:S02]  /*a8a0*/  F2F.F64.F32 R4, R4 ;  /* 0x0000000400047310 */ /* 0x000e240000201800 */
[----:B0-----:R0:W-:Y:S01]  /*a8b0*/  STG.E.64 [R8.64], R4 ;  /* 0x0000000408007986 */ /* 0x0011e2000c101b24 */
[----:B------:R-:W-:Y:S05]  /*a8c0*/  BRA `(.L_x_9620) ;  /* 0x00000b3000007947 */ /* 0x000fea0003800000 */
.L_x_9615:
        /* <DEDUP_REMOVED lines=13> */
.L_x_9629:
[----:B------:R-:W-:Y:S01]  /*a9a0*/  HADD2.F32 R19, -RZ, R19.H0_H0 ;  /* 0x20000013ff137230 */ /* 0x000fe20000004100 */
[----:B------:R-:W-:-:S04]  /*a9b0*/  CS2R R6, SRZ ;  /* 0x0000000000067805 */ /* 0x000fc8000001ff00 */
[----:B------:R-:W-:-:S06]  /*a9c0*/  FMUL.FTZ R4, R19, 1 ;  /* 0x3f80000013047820 */ /* 0x000fcc0000410000 */
[----:B------:R-:W0:Y:S02]  /*a9d0*/  F2F.F64.F32 R4, R4 ;  /* 0x0000000400047310 */ /* 0x000e240000201800 */
[----:B0-----:R0:W-:Y:S01]  /*a9e0*/  STG.E.128 [R8.64], R4 ;  /* 0x0000000408007986 */ /* 0x0011e2000c101d24 */
[----:B------:R-:W-:Y:S05]  /*a9f0*/  BRA `(.L_x_9620) ;  /* 0x00000a0000007947 */ /* 0x000fea0003800000 */
.L_x_9628:
        /* <DEDUP_REMOVED lines=21> */
.L_x_9633:
[----:B------:R-:W-:Y:S05]  /*ab50*/  BSYNC B0 ;  /* 0x0000000000007941 */ /* 0x000fea0003800000 */
.L_x_9632:
[----:B------:R-:W-:-:S05]  /*ab60*/  LOP3.LUT R5, R0, R5, RZ, 0xfc, !PT ;  /* 0x0000000500057212 */ /* 0x000fca00078efcff */
[----:B------:R0:W-:Y:S01]  /*ab70*/  STG.E.U8 [R8.64], R5 ;  /* 0x0000000508007986 */ /* 0x0001e2000c101124 */
[----:B------:R-:W-:Y:S05]  /*ab80*/  BRA `(.L_x_9620) ;  /* 0x0000087000007947 */ /* 0x000fea0003800000 */
.L_x_9631:
        /* <DEDUP_REMOVED lines=13> */
.L_x_9635:
[----:B------:R-:W-:Y:S01]  /*ac60*/  IMAD.MOV.U32 R0, RZ, RZ, 0x7f ;  /* 0x0000007fff007424 */ /* 0x000fe200078e00ff */
[----:B------:R-:W-:-:S04]  /*ac70*/  ISETP.GT.U32.AND P0, PT, R3, 0x7f800000, PT ;  /* 0x7f8000000300780c */ /* 0x000fc80003f04070 */
[----:B------:R-:W-:-:S04]  /*ac80*/  SEL R0, R0, 0x7c, P0 ;  /* 0x0000007c00007807 */ /* 0x000fc80000000000 */
.L_x_9636:
[----:B------:R-:W-:Y:S05]  /*ac90*/  BSYNC B0 ;  /* 0x0000000000007941 */ /* 0x000fea0003800000 */
.L_x_9634:
[----:B------:R-:W-:-:S04]  /*aca0*/  LOP3.LUT R3, R19, 0x80000000, RZ, 0xc0, !PT ;  /* 0x8000000013037812 */ /* 0x000fc800078ec0ff */
[----:B------:R-:W-:-:S04]  /*acb0*/  SHF.R.U32.HI R3, RZ, 0x18, R3 ;  /* 0x00000018ff037819 */ /* 0x000fc80000011603 */
[----:B------:R-:W-:-:S05]  /*acc0*/  LOP3.LUT R3, R0, R3, RZ, 0xfc, !PT ;  /* 0x0000000300037212 */ /* 0x000fca00078efcff */
[----:B------:R0:W-:Y:S01]  /*acd0*/  STG.E.U8 [R8.64], R3 ;  /* 0x0000000308007986 */ /* 0x0001e2000c101124 */
[----:B------:R-:W-:Y:S05]  /*ace0*/  BRA `(.L_x_9620) ;  /* 0x0000071000007947 */ /* 0x000fea0003800000 */
.L_x_9630:
[----:B------:R-:W-:-:S05]  /*acf0*/  HADD2.F32 R0, -RZ, R19.H0_H0 ;  /* 0x20000013ff007230 */ /* 0x000fca0000004100 */
[----:B------:R-:W-:-:S05]  /*ad00*/  F2FP.BF16.PACK_AB R0, RZ, R0 ;  /* 0x00000000ff00723e */ /* 0x000fca00000010ff */
[----:B------:R0:W-:Y:S01]  /*ad10*/  STG.E.U16 [R8.64], R0 ;  /* 0x0000000008007986 */ /* 0x0001e2000c101524 */
[----:B------:R-:W-:Y:S05]  /*ad20*/  BRA `(.L_x_9620) ;  /* 0x000006d000007947 */ /* 0x000fea0003800000 */
.L_x_9627:
        /* <DEDUP_REMOVED lines=12> */
.L_x_9639:
        /* <DEDUP_REMOVED lines=17> */
.L_x_9642:
[----:B------:R-:W-:-:S04]  /*af00*/  LOP3.LUT R3, R19, 0x80000000, RZ, 0xc0, !PT ;  /* 0x8000000013037812 */ /* 0x000fc800078ec0ff */
[----:B------:R-:W-:-:S04]  /*af10*/  SHF.R.U32.HI R3, RZ, 0x18, R3 ;  /* 0x00000018ff037819 */ /* 0x000fc80000011603 */
[----:B------:R-:W-:-:S04]  /*af20*/  LOP3.LUT R0, R0, R3, RZ, 0xfc, !PT ;  /* 0x0000000300007212 */ /* 0x000fc800078efcff */
[----:B------:R-:W-:Y:S02]  /*af30*/  PRMT R4, R0, 0x7610, R4 ;  /* 0x0000761000047816 */ /* 0x000fe40000000004 */
.L_x_9641:
[----:B------:R-:W-:Y:S05]  /*af40*/  BSYNC B0 ;  /* 0x0000000000007941 */ /* 0x000fea0003800000 */
.L_x_9640:
[----:B------:R0:W-:Y:S01]  /*af50*/  STG.E.U8 [R8.64], R4 ;  /* 0x0000000408007986 */ /* 0x0001e2000c101124 */
[----:B------:R-:W-:Y:S05]  /*af60*/  BRA `(.L_x_9620) ;  /* 0x0000049000007947 */ /* 0x000fea0003800000 */
.L_x_9638:
        /* <DEDUP_REMOVED lines=17> */
.L_x_9645:
[----:B------:R-:W-:-:S04]  /*b080*/  LOP3.LUT R3, R19, 0x80000000, RZ, 0xc0, !PT ;  /* 0x8000000013037812 */ /* 0x000fc800078ec0ff */
[----:B------:R-:W-:-:S04]  /*b090*/  SHF.R.U32.HI R3, RZ, 0x18, R3 ;  /* 0x00000018ff037819 */ /* 0x000fc80000011603 */
[----:B------:R-:W-:-:S04]  /*b0a0*/  LOP3.LUT R0, R0, R3, RZ, 0xfc, !PT ;  /* 0x0000000300007212 */ /* 0x000fc800078efcff */
[----:B------:R-:W-:Y:S02]  /*b0b0*/  PRMT R4, R0, 0x7610, R4 ;  /* 0x0000761000047816 */ /* 0x000fe40000000004 */
.L_x_9644:
[----:B------:R-:W-:Y:S05]  /*b0c0*/  BSYNC B0 ;  /* 0x0000000000007941 */ /* 0x000fea0003800000 */
.L_x_9643:
[----:B------:R0:W-:Y:S01]  /*b0d0*/  STG.E.U8 [R8.64], R4 ;  /* 0x0000000408007986 */ /* 0x0001e2000c101124 */
[----:B------:R-:W-:Y:S05]  /*b0e0*/  BRA `(.L_x_9620) ;  /* 0x0000031000007947 */ /* 0x000fea0003800000 */
.L_x_9637:
        /* <DEDUP_REMOVED lines=22> */
.L_x_9619:
        /* <DEDUP_REMOVED lines=20> */
.L_x_9647:
[----:B------:R-:W-:-:S06]  /*b390*/  HADD2.F32 R4, -RZ, R19.H0_H0 ;  /* 0x20000013ff047230 */ /* 0x000fcc0000004100 */
[----:B------:R-:W0:Y:S02]  /*b3a0*/  F2I.U64.TRUNC R4, R4 ;  /* 0x0000000400047311 */ /* 0x000e24000020d800 */
[----:B0-----:R0:W-:Y:S01]  /*b3b0*/  STG.E.64 [R8.64], R4 ;  /* 0x0000000408007986 */ /* 0x0011e2000c101b24 */
[----:B------:R-:W-:Y:S05]  /*b3c0*/  BRA `(.L_x_9620) ;  /* 0x0000003000007947 */ /* 0x000fea0003800000 */
.L_x_9646:
[----:B------:R-:W-:-:S06]  /*b3d0*/  HADD2.F32 R19, -RZ, R19.H0_H0 ;  /* 0x20000013ff137230 */ /* 0x000fcc0000004100 */
[----:B------:R-:W0:Y:S02]  /*b3e0*/  F2I.FTZ.U32.TRUNC.NTZ R19, R19 ;  /* 0x0000001300137305 */ /* 0x000e24000021f000 */
[----:B0-----:R0:W-:Y:S02]  /*b3f0*/  STG.E [R8.64], R19 ;  /* 0x0000001308007986 */ /* 0x0011e4000c101924 */
.L_x_9620:
[----:B------:R-:W-:Y:S02]  /*b400*/  IADD3 R23, R23, 0x80, RZ ;  /* 0x0000008017177810 */ /* 0x000fe40007ffe0ff */
.L_x_9581:
[----:B------:R-:W-:Y:S05]  /*b410*/  BSYNC B6 ;  /* 0x0000000000067941 */ /* 0x000fea0003800000 */
.L_x_9580:
        /* <DEDUP_REMOVED lines=21> */
.L_x_9651:
[----:B------:R-:W-:-:S06]  /*b570*/  HADD2.F32 R5, -RZ, R18.H0_H0 ;  /* 0x20000012ff057230 */ /* 0x000fcc0000004100 */
[----:B------:R-:W0:Y:S02]  /*b580*/  F2I.S64.TRUNC R4, R5 ;  /* 0x0000000500047311 */ /* 0x000e24000020d900 */
[----:B0-----:R-:W-:Y:S01]  /*b590*/  STG.E.U8 [R2.64], R4 ;  /* 0x0000000402007986 */ /* 0x001fe2000c101124 */
[----:B------:R-:W-:Y:S05]  /*b5a0*/  EXIT ;  /* 0x000000000000794d */ /* 0x000fea0003800000 */
.L_x_9650:
        /* <DEDUP_REMOVED lines=10> */
.L_x_9654:
[----:B------:R-:W-:-:S04]  /*b650*/  HADD2.F32 R18, -RZ, R18.H0_H0 ;  /* 0x20000012ff127230 */ /* 0x000fc80000004100 */
[----:B------:R-:W0:Y:S02]  /*b660*/  F2I.FTZ.TRUNC.NTZ R5, R18 ;  /* 0x0000001200057305 */ /* 0x000e24000021f100 */
[----:B0-----:R-:W-:Y:S01]  /*b670*/  STG.E [R2.64], R5 ;  /* 0x0000000502007986 */ /* 0x001fe2000c101924 */
[----:B------:R-:W-:Y:S05]  /*b680*/  EXIT ;  /* 0x000000000000794d */ /* 0x000fea0003800000 */
.L_x_9653:
[----:B------:R-:W-:-:S04]  /*b690*/  HADD2.F32 R18, -RZ, R18.H0_H0 ;  /* 0x20000012ff127230 */ /* 0x000fc80000004100 */
[----:B------:R-:W0:Y:S02]  /*b6a0*/  F2I.FTZ.TRUNC.NTZ R5, R18 ;  /* 0x0000001200057305 */ /* 0x000e24000021f100 */
[----:B0-----:R-:W-:Y:S01]  /*b6b0*/  STG.E.U16 [R2.64], R5 ;  /* 0x0000000502007986 */ /* 0x001fe2000c101524 */
[----:B------:R-:W-:Y:S05]  /*b6c0*/  EXIT ;  /* 0x000000000000794d */ /* 0x000fea0003800000 */
.L_x_9649:
        /* <DEDUP_REMOVED lines=9> */
.L_x_9656:
[----:B------:R-:W-:Y:S01]  /*b760*/  STG.E.U16 [R2.64], R18 ;  /* 0x0000001202007986 */ /* 0x000fe2000c101524 */
[----:B------:R-:W-:Y:S05]  /*b770*/  EXIT ;  /* 0x000000000000794d */ /* 0x000fea0003800000 */
.L_x_9655:
        /* <DEDUP_REMOVED lines=10> */
.L_x_9658:
[----:B------:R-:W-:-:S05]  /*b820*/  HADD2.F32 R0, -RZ, R18.H0_H0 ;  /* 0x20000012ff007230 */ /* 0x000fca0000004100 */
[----:B------:R-:W-:-:S04]  /*b830*/  F2FP.PACK_AB R0, RZ, R0 ;  /* 0x00000000ff00723e */ /* 0x000fc800000000ff */
[----:B------:R-:W-:-:S05]  /*b840*/  PRMT R0, R0, 0x5410, RZ ;  /* 0x0000541000007816 */ /* 0x000fca00000000ff */
[----:B------:R-:W-:Y:S01]  /*b850*/  STG.E [R2.64], R0 ;  /* 0x0000000002007986 */ /* 0x000fe2000c101924 */
[----:B------:R-:W-:Y:S05]  /*b860*/  EXIT ;  /* 0x000000000000794d */ /* 0x000fea0003800000 */
.L_x_9657:
[----:B------:R-:W-:-:S05]  /*b870*/  HADD2.F32 R4, -RZ, R18.H0_H0 ;  /* 0x20000012ff047230 */ /* 0x000fca0000004100 */
[----:B------:R-:W-:-:S06]  /*b880*/  FMUL.FTZ R4, R4, 1 ;  /* 0x3f80000004047820 */ /* 0x000fcc0000410000 */
[----:B------:R-:W0:Y:S02]  /*b890*/  F2F.F64.F32 R4, R4 ;  /* 0x0000000400047310 */ /* 0x000e240000201800 */
[----:B0-----:R-:W-:Y:S01]  /*b8a0*/  STG.E.64 [R2.64], R4 ;  /* 0x0000000402007986 */ /* 0x001fe2000c101b24 */
[----:B------:R-:W-:Y:S05]  /*b8b0*/  EXIT ;  /* 0x000000000000794d */ /* 0x000fea0003800000 */
.L_x_9648:
        /* <DEDUP_REMOVED lines=13> */
.L_x_9661:
[----:B------:R-:W-:Y:S01]  /*b990*/  HADD2.F32 R18, -RZ, R18.H0_H0 ;  /* 0x20000012ff127230 */ /* 0x000fe20000004100 */
[----:B------:R-:W-:-:S04]  /*b9a0*/  CS2R R6, SRZ ;  /* 0x0000000000067805 */ /* 0x000fc8000001ff00 */
[----:B------:R-:W-:-:S06]  /*b9b0*/  FMUL.FTZ R4, R18, 1 ;  /* 0x3f80000012047820 */ /* 0x000fcc0000410000 */
[----:B------:R-:W0:Y:S02]  /*b9c0*/  F2F.F64.F32 R4, R4 ;  /* 0x0000000400047310 */ /* 0x000e240000201800 */
[----:B0-----:R-:W-:Y:S01]  /*b9d0*/  STG.E.128 [R2.64], R4 ;  /* 0x0000000402007986 */ /* 0x001fe2000c101d24 */
[----:B------:R-:W-:Y:S05]  /*b9e0*/  EXIT ;  /* 0x000000000000794d */ /* 0x000fea0003800000 */
.L_x_9660:
        /* <DEDUP_REMOVED lines=21> */
.L_x_9665:
[----:B------:R-:W-:Y:S05]  /*bb40*/  BSYNC B0 ;  /* 0x0000000000007941 */ /* 0x000fea0003800000 */
.L_x_9664:
[----:B------:R-:W-:-:S05]  /*bb50*/  LOP3.LUT R5, R0, R5, RZ, 0xfc, !PT ;  /* 0x0000000500057212 */ /* 0x000fca00078efcff */
[----:B------:R-:W-:Y:S01]  /*bb60*/  STG.E.U8 [R2.64], R5 ;  /* 0x0000000502007986 */ /* 0x000fe2000c101124 */
[----:B------:R-:W-:Y:S05]  /*bb70*/  EXIT ;  /* 0x000000000000794d */ /* 0x000fea0003800000 */
.L_x_9663:
        /* <DEDUP_REMOVED lines=13> */
.L_x_9667:
[----:B------:R-:W-:Y:S01]  /*bc50*/  IMAD.MOV.U32 R0, RZ, RZ, 0x7f ;  /* 0x0000007fff007424 */ /* 0x000fe200078e00ff */
[----:B------:R-:W-:-:S04]  /*bc60*/  ISETP.GT.U32.AND P0, PT, R4, 0x7f800000, PT ;  /* 0x7f8000000400780c */ /* 0x000fc80003f04070 */
[----:B------:R-:W-:-:S04]  /*bc70*/  SEL R0, R0, 0x7c, P0 ;  /* 0x0000007c00007807 */ /* 0x000fc80000000000 */
.L_x_9668:
[----:B------:R-:W-:Y:S05]  /*bc80*/  BSYNC B0 ;  /* 0x0000000000007941 */ /* 0x000fea0003800000 */
.L_x_9666:
[----:B------:R-:W-:-:S04]  /*bc90*/  LOP3.LUT R4, R5, 0x80000000, RZ, 0xc0, !PT ;  /* 0x8000000005047812 */ /* 0x000fc800078ec0ff */
[----:B------:R-:W-:-:S04]  /*bca0*/  SHF.R.U32.HI R5, RZ, 0x18, R4 ;  /* 0x00000018ff057819 */ /* 0x000fc80000011604 */
[----:B------:R-:W-:-:S05]  /*bcb0*/  LOP3.LUT R5, R0, R5, RZ, 0xfc, !PT ;  /* 0x0000000500057212 */ /* 0x000fca00078efcff */
[----:B------:R-:W-:Y:S01]  /*bcc0*/  STG.E.U8 [R2.64], R5 ;  /* 0x0000000502007986 */ /* 0x000fe2000c101124 */
[----:B------:R-:W-:Y:S05]  /*bcd0*/  EXIT ;  /* 0x000000000000794d */ /* 0x000fea0003800000 */
.L_x_9662:
[----:B------:R-:W-:-:S05]  /*bce0*/  HADD2.F32 R0, -RZ, R18.H0_H0 ;  /* 0x20000012ff007230 */ /* 0x000fca0000004100 */
[----:B------:R-:W-:-:S05]  /*bcf0*/  F2FP.BF16.PACK_AB R0, RZ, R0 ;  /* 0x00000000ff00723e */ /* 0x000fca00000010ff */
[----:B------:R-:W-:Y:S01]  /*bd00*/  STG.E.U16 [R2.64], R0 ;  /* 0x0000000002007986 */ /* 0x000fe2000c101524 */
[----:B------:R-:W-:Y:S05]  /*bd10*/  EXIT ;  /* 0x000000000000794d */ /* 0x000fea0003800000 */
.L_x_9659:
        /* <DEDUP_REMOVED lines=12> */
.L_x_9671:
        /* <DEDUP_REMOVED lines=17> */
.L_x_9674:
[----:B------:R-:W-:-:S04]  /*bef0*/  LOP3.LUT R0, R7, 0x80000000, RZ, 0xc0, !PT ;  /* 0x8000000007007812 */ /* 0x000fc800078ec0ff */
[----:B------:R-:W-:-:S04]  /*bf00*/  SHF.R.U32.HI R5, RZ, 0x18, R0 ;  /* 0x00000018ff057819 */ /* 0x000fc80000011600 */
[----:B------:R-:W-:-:S04]  /*bf10*/  LOP3.LUT R4, R4, R5, RZ, 0xfc, !PT ;  /* 0x0000000504047212 */ /* 0x000fc800078efcff */
[----:B------:R-:W-:Y:S02]  /*bf20*/  PRMT R0, R4, 0x7610, R0 ;  /* 0x0000761004007816 */ /* 0x000fe40000000000 */
.L_x_9673:
[----:B------:R-:W-:Y:S05]  /*bf30*/  BSYNC B0 ;  /* 0x0000000000007941 */ /* 0x000fea0003800000 */
.L_x_9672:
[----:B------:R-:W-:Y:S01]  /*bf40*/  STG.E.U8 [R2.64], R0 ;  /* 0x0000000002007986 */ /* 0x000fe2000c101124 */
[----:B------:R-:W-:Y:S05]  /*bf50*/  EXIT ;  /* 0x000000000000794d */ /* 0x000fea0003800000 */
.L_x_9670:
        /* <DEDUP_REMOVED lines=17> */
.L_x_9677:
[----:B------:R-:W-:-:S04]  /*c070*/  LOP3.LUT R0, R7, 0x80000000, RZ, 0xc0, !PT ;  /* 0x8000000007007812 */ /* 0x000fc800078ec0ff */
[----:B------:R-:W-:-:S04]  /*c080*/  SHF.R.U32.HI R5, RZ, 0x18, R0 ;  /* 0x00000018ff057819 */ /* 0x000fc80000011600 */
[----:B------:R-:W-:-:S04]  /*c090*/  LOP3.LUT R4, R4, R5, RZ, 0xfc, !PT ;  /* 0x0000000504047212 */ /* 0x000fc800078efcff */
[----:B------:R-:W-:Y:S02]  /*c0a0*/  PRMT R0, R4, 0x7610, R0 ;  /* 0x0000761004007816 */ /* 0x000fe40000000000 */
.L_x_9676:
[----:B------:R-:W-:Y:S05]  /*c0b0*/  BSYNC B0 ;  /* 0x0000000000007941 */ /* 0x000fea0003800000 */
.L_x_9675:
[----:B------:R-:W-:Y:S01]  /*c0c0*/  STG.E.U8 [R2.64], R0 ;  /* 0x0000000002007986 */ /* 0x000fe2000c101124 */
[----:B------:R-:W-:Y:S05]  /*c0d0*/  EXIT ;  /* 0x000000000000794d */ /* 0x000fea0003800000 */
.L_x_9669:
        /* <DEDUP_REMOVED lines=22> */
.L_x_9652:
        /* <DEDUP_REMOVED lines=20> */
.L_x_9679:
[----:B------:R-:W-:-:S06]  /*c380*/  HADD2.F32 R4, -RZ, R18.H0_H0 ;  /* 0x20000012ff047230 */ /* 0x000fcc0000004100 */
[----:B------:R-:W0:Y:S02]  /*c390*/  F2I.U64.TRUNC R4, R4 ;  /* 0x0000000400047311 */ /* 0x000e24000020d800 */
[----:B0-----:R-:W-:Y:S01]  /*c3a0*/  STG.E.64 [R2.64], R4 ;  /* 0x0000000402007986 */ /* 0x001fe2000c101b24 */
[----:B------:R-:W-:Y:S05]  /*c3b0*/  EXIT ;  /* 0x000000000000794d */ /* 0x000fea0003800000 */
.L_x_9678:
[----:B------:R-:W-:-:S04]  /*c3c0*/  HADD2.F32 R18, -RZ, R18.H0_H0 ;  /* 0x20000012ff127230 */ /* 0x000fc80000004100 */
[----:B------:R-:W0:Y:S02]  /*c3d0*/  F2I.FTZ.U32.TRUNC.NTZ R5, R18 ;  /* 0x0000001200057305 */ /* 0x000e24000021f000 */
[----:B0-----:R-:W-:Y:S01]  /*c3e0*/  STG.E [R2.64], R5 ;  /* 0x0000000502007986 */ /* 0x001fe2000c101924 */
[----:B------:R-:W-:Y:S05]  /*c3f0*/  EXIT ;  /* 0x000000000000794d */ /* 0x000fea0003800000 */
.L_x_9680:
        /* <DEDUP_REMOVED lines=16> */
.L_x_11600:


//--------------------- .text._ZN2at6native18elementwise_kernelILi128ELi4EZNS0_22gpu_kernel_impl_nocastIZNS0_43_GLOBAL__N__7cc8d1ed_10_Dropout_cu_0e96ed3819masked_scale_kernelIbN3c104HalfEfEEvRNS_6TensorERKS7_SA_T1_EUlS6_bE_EEvRNS_18TensorIteratorBaseERKT_EUliE_EEviSB_ --------------------------
	.section	.text._ZN2at6native18elementwise_kernelILi128ELi4EZNS0_22gpu_kernel_impl_nocastIZNS0_43_GLOBAL__N__7cc8d1ed_10_Dropout_cu_0e96ed3819masked_scale_kernelIbN3c104HalfEfEEvRNS_6TensorERKS7_SA_T1_EUlS6_bE_EEvRNS_18TensorIteratorBaseERKT_EUliE_EEviSB_,"ax",@progbits
	.sectioninfo	@"SHI_REGISTERS=12"
	.align	128
        .global         _ZN2at6native18elementwise_kernelILi128ELi4EZNS0_22gpu_kernel_impl_nocastIZNS0_43_GLOBAL__N__7cc8d1ed_10_Dropout_cu_0e96ed3819masked_scale_kernelIbN3c104HalfEfEEvRNS_6TensorERKS7_SA_T1_EUlS6_bE_EEvRNS_18TensorIteratorBaseERKT_EUliE_EEviSB_
        .type           _ZN2at6native18elementwise_kernelILi128ELi4EZNS0_22gpu_kernel_impl_nocastIZNS0_43_GLOBAL__N__7cc8d1ed_10_Dropout_cu_0e96ed3819masked_scale_kernelIbN3c104HalfEfEEvRNS_6TensorERKS7_SA_T1_EUlS6_bE_EEvRNS_18TensorIteratorBaseERKT_EUliE_EEviSB_,@function
        .size           _ZN2at6native18elementwise_kernelILi128ELi4EZNS0_22gpu_kernel_impl_nocastIZNS0_43_GLOBAL__N__7cc8d1ed_10_Dropout_cu_0e96ed3819masked_scale_kernelIbN3c104HalfEfEEvRNS_6TensorERKS7_SA_T1_EUlS6_bE_EEvRNS_18TensorIteratorBaseERKT_EUliE_EEviSB_,(.L_x_11601 - _ZN2at6native18elementwise_kernelILi128ELi4EZNS0_22gpu_kernel_impl_nocastIZNS0_43_GLOBAL__N__7cc8d1ed_10_Dropout_cu_0e96ed3819masked_scale_kernelIbN3c104HalfEfEEvRNS_6TensorERKS7_SA_T1_EUlS6_bE_EEvRNS_18TensorIteratorBaseERKT_EUliE_EEviSB_)
        .other          _ZN2at6native18elementwise_kernelILi128ELi4EZNS0_22gpu_kernel_impl_nocastIZNS0_43_GLOBAL__N__7cc8d1ed_10_Dropout_cu_0e96ed3819masked_scale_kernelIbN3c104HalfEfEEvRNS_6TensorERKS7_SA_T1_EUlS6_bE_EEvRNS_18TensorIteratorBaseERKT_EUliE_EEviSB_,@"STO_CUDA_ENTRY STV_DEFAULT"
_ZN2at6native18elementwise_kernelILi128ELi4EZNS0_22gpu_kernel_impl_nocastIZNS0_43_GLOBAL__N__7cc8d1ed_10_Dropout_cu_0e96ed3819masked_scale_kernelIbN3c104HalfEfEEvRNS_6TensorERKS7_SA_T1_EUlS6_bE_EEvRNS_18TensorIteratorBaseERKT_EUliE_EEviSB_:
.text._ZN2at6native18elementwise_kernelILi128ELi4EZNS0_22gpu_kernel_impl_nocastIZNS0_43_GLOBAL__N__7cc8d1ed_10_Dropout_cu_0e96ed3819masked_scale_kernelIbN3c104HalfEfEEvRNS_6TensorERKS7_SA_T1_EUlS6_bE_EEvRNS_18TensorIteratorBaseERKT_EUliE_EEviSB_:
        /* <DEDUP_REMOVED lines=261> */
.L_x_9683:
[----:B------:R-:W-:Y:S02]  /*1050*/  IADD3 R6, P1, R4, c[0x0][0x3d8], RZ ;  /* 0x0000f60004067a10 */ /* 0x000fe40007f3e0ff */
[----:B------:R-:W-:Y:S02]  /*1060*/  IADD3 R4, P0, R3, c[0x0][0x3d0], RZ ;  /* 0x0000f40003047a10 */ /* 0x000fe40007f1e0ff */
[----:B------:R-:W-:Y:S02]  /*1070*/  IADD3.X R7, RZ, c[0x0][0x3dc], RZ, P1, !PT ;  /* 0x0000f700ff077a10 */ /* 0x000fe40000ffe4ff */
[----:B------:R-:W-:-:S03]  /*1080*/  IADD3.X R5, RZ, c[0x0][0x3d4], RZ, P0, !PT ;  /* 0x0000f500ff057a10 */ /* 0x000fc600007fe4ff */
[----:B------:R-:W2:Y:S04]  /*1090*/  LDG.E.U8 R6, [R6.64] ;  /* 0x0000000406067981 */ /* 0x000ea8000c1e1100 */
[----:B------:R-:W3:Y:S01]  /*10a0*/  LDG.E.U16 R4, [R4.64] ;  /* 0x0000000404047981 */ /* 0x000ee2000c1e1500 */
[----:B------:R-:W-:Y:S02]  /*10b0*/  IADD3 R0, R0, 0x80, RZ ;  /* 0x0000008000007810 */ /* 0x000fe40007ffe0ff */
[----:B--2---:R-:W-:Y:S01]  /*10c0*/  ISETP.NE.AND P0, PT, R6, RZ, PT ;  /* 0x000000ff0600720c */ /* 0x004fe20003f05270 */
[----:B---3--:R-:W-:-:S03]  /*10d0*/  HADD2.F32 R8, -RZ, R4.H0_H0 ;  /* 0x20000004ff087230 */ /* 0x008fc60000004100 */
[----:B------:R-:W-:Y:S02]  /*10e0*/  FSEL R3, RZ, 1, !P0 ;  /* 0x3f800000ff037808 */ /* 0x000fe40004000000 */
[----:B------:R-:W-:-:S03]  /*10f0*/  IADD3 R2, P0, R2, c[0x0][0x3c8], RZ ;  /* 0x0000f20002027a10 */ /* 0x000fc60007f1e0ff */
[----:B------:R-:W-:-:S04]  /*1100*/  FMUL.FTZ R3, R3, R8 ;  /* 0x0000000803037220 */ /* 0x000fc80000410000 */
[----:B------:R-:W-:-:S05]  /*1110*/  FMUL.FTZ R3, R3, c[0x0][0x3e0] ;  /* 0x0000f80003037a20 */ /* 0x000fca0000410000 */
[----:B------:R-:W-:Y:S02]  /*1120*/  F2FP.PACK_AB R5, RZ, R3 ;  /* 0x00000003ff05723e */ /* 0x000fe400000000ff */
[----:B------:R-:W-:-:S05]  /*1130*/  IADD3.X R3, RZ, c[0x0][0x3cc], RZ, P0, !PT ;  /* 0x0000f300ff037a10 */ /* 0x000fca00007fe4ff */
[----:B------:R0:W-:Y:S02]  /*1140*/  STG.E.U16 [R2.64], R5 ;  /* 0x0000000502007986 */ /* 0x0001e4000c101504 */
.L_x_9682:
[----:B------:R-:W-:Y:S05]  /*1150*/  BSYNC B0 ;  /* 0x0000000000007941 */ /* 0x000fea0003800000 */
.L_x_9681:
        /* <DEDUP_REMOVED lines=256> */
.L_x_9686:
        /* <DEDUP_REMOVED lines=271> */
.L_x_9687:
        /* <DEDUP_REMOVED lines=16> */
.L_x_9685:
[----:B------:R-:W-:Y:S05]  /*3350*/  BSYNC B0 ;  /* 0x0000000000007941 */ /* 0x000fea0003800000 */
.L_x_9684:
        /* <DEDUP_REMOVED lines=255> */
.L_x_9688:
[----:B------:R-:W-:Y:S02]  /*4350*/  IADD3 R6, P1, R4, c[0x0][0x3d8], RZ ;  /* 0x0000f60004067a10 */ /* 0x000fe40007f3e0ff */
[----:B------:R-:W-:Y:S02]  /*4360*/  IADD3 R4, P0, R3, c[0x0][0x3d0], RZ ;  /* 0x0000f40003047a10 */ /* 0x000fe40007f1e0ff */
[----:B------:R-:W-:Y:S02]  /*4370*/  IADD3.X R7, RZ, c[0x0][0x3dc], RZ, P1, !PT ;  /* 0x0000f700ff077a10 */ /* 0x000fe40000ffe4ff */
[----:B------:R-:W-:-:S03]  /*4380*/  IADD3.X R5, RZ, c[0x0][0x3d4], RZ, P0, !PT ;  /* 0x0000f500ff057a10 */ /* 0x000fc600007fe4ff */
[----:B------:R-:W2:Y:S04]  /*4390*/  LDG.E.U8 R6, [R6.64] ;  /* 0x0000000406067981 */ /* 0x000ea8000c1e1100 */
[----:B------:R-:W3:Y:S01]  /*43a0*/  LDG.E.U16 R4, [R4.64] ;  /* 0x0000000404047981 */ /* 0x000ee2000c1e1500 */
[----:B--2---:R-:W-:Y:S01]  /*43b0*/  ISETP.NE.AND P0, PT, R6, RZ, PT ;  /* 0x000000ff0600720c */ /* 0x004fe20003f05270 */
[----:B---3--:R-:W-:-:S03]  /*43c0*/  HADD2.F32 R3, -RZ, R4.H0_H0 ;  /* 0x20000004ff037230 */ /* 0x008fc60000004100 */
[----:B------:R-:W-:Y:S02]  /*43d0*/  FSEL R0, RZ, 1, !P0 ;  /* 0x3f800000ff007808 */ /* 0x000fe40004000000 */
[----:B------:R-:W-:-:S03]  /*43e0*/  IADD3 R2, P0, R2, c[0x0][0x3c8], RZ ;  /* 0x0000f20002027a10 */ /* 0x000fc60007f1e0ff */
[----:B------:R-:W-:Y:S01]  /*43f0*/  FMUL.FTZ R0, R0, R3 ;  /* 0x0000000300007220 */ /* 0x000fe20000410000 */
[----:B------:R-:W-:-:S03]  /*4400*/  IADD3.X R3, RZ, c[0x0][0x3cc], RZ, P0, !PT ;  /* 0x0000f300ff037a10 */ /* 0x000fc600007fe4ff */
[----:B------:R-:W-:-:S05]  /*4410*/  FMUL.FTZ R0, R0, c[0x0][0x3e0] ;  /* 0x0000f80000007a20 */ /* 0x000fca0000410000 */
[----:B------:R-:W-:-:S05]  /*4420*/  F2FP.PACK_AB R0, RZ, R0 ;  /* 0x00000000ff00723e */ /* 0x000fca00000000ff */
[----:B------:R-:W-:Y:S01]  /*4430*/  STG.E.U16 [R2.64], R0 ;  /* 0x0000000002007986 */ /* 0x000fe2000c101504 */
[----:B------:R-:W-:Y:S05]  /*4440*/  EXIT ;  /* 0x000000000000794d */ /* 0x000fea0003800000 */
.L_x_9689:
        /* <DEDUP_REMOVED lines=11> */
.L_x_11601:


//--------------------- .text._ZN2at6native27unrolled_elementwise_kernelIZNS0_43_GLOBAL__N__7cc8d1ed_10_Dropout_cu_0e96ed3819masked_scale_kernelIbN3c104HalfEfEEvRNS_6TensorERKS6_S9_T1_EUlS5_bE_St5arrayIPcLm3EELi4E23TrivialOffsetCalculatorILi2EjESF_ILi1EjENS0_6memory15LoadWithoutCastENSI_16StoreWithoutCastEEEviT_T0_T2_T3_T4_T5_ --------------------------
	.section	.text._ZN2at6native27unrolled_elementwise_kernelIZNS0_43_GLOBAL__N__7cc8d1ed_10_Dropout_cu_0e96ed3819masked_scale_kernelIbN3c104HalfEfEEvRNS_6TensorERKS6_S9_T1_EUlS5_bE_St5arrayIPcLm3EELi4E23TrivialOffsetCalculatorILi2EjESF_ILi1EjENS0_6memory15LoadWithoutCastENSI_16StoreWithoutCastEEEviT_T0_T2_T3_T4_T5_,"ax",@progbits
	.sectioninfo	@"SHI_REGISTERS=26"
	.align	128
        .global         _ZN2at6native27unrolled_elementwise_kernelIZNS0_43_GLOBAL__N__7cc8d1ed_10_Dropout_cu_0e96ed3819masked_scale_kernelIbN3c104HalfEfEEvRNS_6TensorERKS6_S9_T1_EUlS5_bE_St5arrayIPcLm3EELi4E23TrivialOffsetCalculatorILi2EjESF_ILi1EjENS0_6memory15LoadWithoutCastENSI_16StoreWithoutCastEEEviT_T0_T2_T3_T4_T5_
        .type           _ZN2at6native27unrolled_elementwise_kernelIZNS0_43_GLOBAL__N__7cc8d1ed_10_Dropout_cu_0e96ed3819masked_scale_kernelIbN3c104HalfEfEEvRNS_6TensorERKS6_S9_T1_EUlS5_bE_St5arrayIPcLm3EELi4E23TrivialOffsetCalculatorILi2EjESF_ILi1EjENS0_6memory15LoadWithoutCastENSI_16StoreWithoutCastEEEviT_T0_T2_T3_T4_T5_,@function
        .size           _ZN2at6native27unrolled_elementwise_kernelIZNS0_43_GLOBAL__N__7cc8d1ed_10_Dropout_cu_0e96ed3819masked_scale_kernelIbN3c104HalfEfEEvRNS_6TensorERKS6_S9_T1_EUlS5_bE_St5arrayIPcLm3EELi4E23TrivialOffsetCalculatorILi2EjESF_ILi1EjENS0_6memory15LoadWithoutCastENSI_16StoreWithoutCastEEEviT_T0_T2_T3_T4_T5_,(.L_x_11602 - _ZN2at6native27unrolled_elementwise_kernelIZNS0_43_GLOBAL__N__7cc8d1ed_10_Dropout_cu_0e96ed3819masked_scale_kernelIbN3c104HalfEfEEvRNS_6TensorERKS6_S9_T1_EUlS5_bE_St5arrayIPcLm3EELi4E23TrivialOffsetCalculatorILi2EjESF_ILi1EjENS0_6memory15LoadWithoutCastENSI_16StoreWithoutCastEEEviT_T0_T2_T3_T4_T5_)
        .other          _ZN2at6native27unrolled_elementwise_kernelIZNS0_43_GLOBAL__N__7cc8d1ed_10_Dropout_cu_0e96ed3819masked_scale_kernelIbN3c104HalfEfEEvRNS_6TensorERKS6_S9_T1_EUlS5_bE_St5arrayIPcLm3EELi4E23TrivialOffsetCalculatorILi2EjESF_ILi1EjENS0_6memory15LoadWithoutCastENSI_16StoreWithoutCastEEEviT_T0_T2_T3_T4_T5_,@"STO_CUDA_ENTRY STV_DEFAULT"
_ZN2at6native27unrolled_elementwise_kernelIZNS0_43_GLOBAL__N__7cc8d1ed_10_Dropout_cu_0e96ed3819masked_scale_kernelIbN3c104HalfEfEEvRNS_6TensorERKS6_S9_T1_EUlS5_bE_St5arrayIPcLm3EELi4E23TrivialOffsetCalculatorILi2EjESF_ILi1EjENS0_6memory15LoadWithoutCastENSI_16StoreWithoutCastEEEviT_T0_T2_T3_T4_T5_:
.text._ZN2at6native27unrolled_elementwise_kernelIZNS0_43_GLOBAL__N__7cc8d1ed_10_Dropout_cu_0e96ed3819masked_scale_kernelIbN3c104HalfEfEEvRNS_6TensorERKS6_S9_T1_EUlS5_bE_St5arrayIPcLm3EELi4E23TrivialOffsetCalculatorILi2EjESF_ILi1EjENS0_6memory15LoadWithoutCastENSI_16StoreWithoutCastEEEviT_T0_T2_T3_T4_T5_:
        /* <DEDUP_REMOVED lines=9> */
[----:B------:R-:W-:Y:S01]  /*0090*/  @!P2 IADD3 R17, R17, 0x80, RZ ;  /* 0x000000801111a810 */ /* 0x000fe20007ffe0ff */
[----:B------:R-:W-:-:S03]  /*00a0*/  @!P2 IMAD.MOV.U32 R7, RZ, RZ, 0x2 ;  /* 0x00000002ff07a424 */ /* 0x000fc600078e00ff */
[----:B------:R-:W-:Y:S02]  /*00b0*/  ISETP.GE.AND P5, PT, R17, R2, PT ;  /* 0x000000021100720c */ /* 0x000fe40003fa6270 */
[----:B------:R-:W-:-:S05]  /*00c0*/  @!P2 IADD3 R8, P1, R6, c[0x0][0x188], RZ ;  /* 0x000062000608aa10 */ /* 0x000fca0007f3e0ff */
[----:B------:R-:W-:-:S06]  /*00d0*/  @!P2 IMAD.X R9, RZ, RZ, c[0x0][0x18c], P1 ;  /* 0x00006300ff09a624 */ /* 0x000fcc00008e06ff */
[----:B------:R-:W-:Y:S01]  /*00e0*/  @!P5 IMAD R12, R0, 0x200, R17 ;  /* 0x00000200000cd824 */ /* 0x000fe200078e0211 */
[----:B------:R-:W-:Y:S01]  /*00f0*/  @!P5 IADD3 R17, R17, 0x80, RZ ;  /* 0x000000801111d810 */ /* 0x000fe20007ffe0ff */
[----:B------:R0:W2:Y:S03]  /*0100*/  @!P2 LDG.E.U8 R9, [R8.64] ;  /* 0x000000040809a981 */ /* 0x0000a6000c1e1100 */
[----:B------:R-:W-:Y:S02]  /*0110*/  ISETP.GE.AND P0, PT, R17, R2, PT ;  /* 0x000000021100720c */ /* 0x000fe40003f06270 */
[----:B------:R-:W-:-:S05]  /*0120*/  @!P5 IADD3 R14, P1, R12, c[0x0][0x188], RZ ;  /* 0x000062000c0eda10 */ /* 0x000fca0007f3e0ff */
[----:B------:R-:W-:Y:S01]  /*0130*/  @!P5 IMAD.X R15, RZ, RZ, c[0x0][0x18c], P1 ;  /* 0x00006300ff0fd624 */ /* 0x000fe200008e06ff */
[----:B------:R-:W-:Y:S01]  /*0140*/  PRMT R4, RZ, 0x7610, R4 ;  /* 0x00007610ff047816 */ /* 0x000fe20000000004 */
[----:B------:R-:W-:-:S03]  /*0150*/  @!P2 IMAD.WIDE.U32 R6, R6, R7, c[0x0][0x180] ;  /* 0x000060000606a625 */ /* 0x000fc600078e0007 */
[----:B------:R1:W3:Y:S01]  /*0160*/  @!P5 LDG.E.U8 R14, [R14.64] ;  /* 0x000000040e0ed981 */ /* 0x0002e2000c1e1100 */
[----:B------:R-:W-:Y:S01]  /*0170*/  @!P0 IMAD R20, R0, 0x200, R17 ;  /* 0x0000020000148824 */ /* 0x000fe200078e0211 */
[----:B------:R-:W-:Y:S01]  /*0180*/  @!P5 MOV R13, 0x2 ;  /* 0x00000002000dd802 */ /* 0x000fe20000000f00 */
[----:B------:R-:W-:Y:S01]  /*0190*/  @!P0 IMAD.MOV.U32 R21, RZ, RZ, 0x2 ;  /* 0x00000002ff158424 */ /* 0x000fe200078e00ff */
[----:B------:R4:W5:Y:S02]  /*01a0*/  @!P2 LDG.E.U16 R4, [R6.64] ;  /* 0x000000040604a981 */ /* 0x000964000c1e1500 */
[----:B------:R-:W-:Y:S02]  /*01b0*/  @!P0 IADD3 R10, P3, R20, c[0x0][0x188], RZ ;  /* 0x00006200140a8a10 */ /* 0x000fe40007f7e0ff */
[----:B------:R-:W-:-:S03]  /*01c0*/  @!P0 IADD3 R17, R17, 0x80, RZ ;  /* 0x0000008011118810 */ /* 0x000fc60007ffe0ff */
[----:B------:R-:W-:Y:S01]  /*01d0*/  @!P0 IMAD.X R11, RZ, RZ, c[0x0][0x18c], P3 ;  /* 0x00006300ff0b8624 */ /* 0x000fe200018e06ff */
[----:B0-----:R-:W-:Y:S01]  /*01e0*/  PRMT R8, RZ, 0x7610, R8 ;  /* 0x00007610ff087816 */ /* 0x001fe20000000008 */
[----:B------:R-:W-:Y:S01]  /*01f0*/  @!P5 IMAD.WIDE.U32 R12, R12, R13, c[0x0][0x180] ;  /* 0x000060000c0cd625 */ /* 0x000fe200078e000d */
[----:B------:R-:W-:Y:S02]  /*0200*/  ISETP.GE.AND P1, PT, R17, R2, PT ;  /* 0x000000021100720c */ /* 0x000fe40003f26270 */
[----:B------:R-:W-:Y:S01]  /*0210*/  PRMT R5, RZ, 0x7610, R5 ;  /* 0x00007610ff057816 */ /* 0x000fe20000000005 */
[----:B------:R-:W-:Y:S01]  /*0220*/  @!P0 IMAD.WIDE.U32 R20, R20, R21, c[0x0][0x180] ;  /* 0x0000600014148625 */ /* 0x000fe200078e0015 */
[----:B------:R0:W5:Y:S04]  /*0230*/  @!P0 LDG.E.U8 R22, [R10.64] ;  /* 0x000000040a168981 */ /* 0x000168000c1e1100 */
[----:B------:R0:W5:Y:S04]  /*0240*/  @!P5 LDG.E.U16 R8, [R12.64] ;  /* 0x000000040c08d981 */ /* 0x000168000c1e1500 */
[----:B------:R-:W5:Y:S01]  /*0250*/  @!P0 LDG.E.U16 R5, [R20.64] ;  /* 0x0000000414058981 */ /* 0x000f62000c1e1500 */
[----:B------:R-:W-:-:S05]  /*0260*/  @!P1 IMAD R16, R0, 0x200, R17 ;  /* 0x0000020000109824 */ /* 0x000fca00078e0211 */
[----:B------:R-:W-:Y:S01]  /*0270*/  @!P1 IADD3 R18, P3, R16, c[0x0][0x188], RZ ;  /* 0x0000620010129a10 */ /* 0x000fe20007f7e0ff */
[----:B------:R-:W-:Y:S01]  /*0280*/  @!P1 IMAD.MOV.U32 R17, RZ, RZ, 0x2 ;  /* 0x00000002ff119424 */ /* 0x000fe200078e00ff */
[----:B----4-:R-:W-:-:S03]  /*0290*/  PRMT R6, RZ, 0x7610, R6 ;  /* 0x00007610ff067816 */ /* 0x010fc60000000006 */
[----:B------:R-:W-:Y:S02]  /*02a0*/  @!P1 IMAD.X R19, RZ, RZ, c[0x0][0x18c], P3 ;  /* 0x00006300ff139624 */ /* 0x000fe400018e06ff */
[----:B------:R-:W-:-:S03]  /*02b0*/  @!P1 IMAD.WIDE.U32 R16, R16, R17, c[0x0][0x180] ;  /* 0x0000600010109625 */ /* 0x000fc600078e0011 */
[----:B-1----:R-:W4:Y:S04]  /*02c0*/  @!P1 LDG.E.U8 R15, [R18.64] ;  /* 0x00000004120f9981 */ /* 0x002f28000c1e1100 */
[----:B------:R-:W4:Y:S01]  /*02d0*/  @!P1 LDG.E.U16 R6, [R16.64] ;  /* 0x0000000410069981 */ /* 0x000f22000c1e1500 */
[----:B------:R-:W-:Y:S01]  /*02e0*/  IMAD.MOV.U32 R7, RZ, RZ, R3 ;  /* 0x000000ffff077224 */ /* 0x000fe200078e0003 */
[----:B0-----:R-:W-:-:S04]  /*02f0*/  HFMA2.MMA R10, -RZ, RZ, 0, 0 ;  /* 0x00000000ff0a7435 */ /* 0x001fc800000001ff */
[C---:B------:R-:W-:Y:S02]  /*0300*/  IADD3 R23, R7.reuse, 0x80, RZ ;  /* 0x0000008007177810 */ /* 0x040fe40007ffe0ff */
[----:B------:R-:W-:Y:S02]  /*0310*/  IADD3 R11, R7, 0x180, RZ ;  /* 0x00000180070b7810 */ /* 0x000fe40007ffe0ff */
[----:B------:R-:W-:Y:S01]  /*0320*/  ISETP.GE.AND P3, PT, R23, R2, PT ;  /* 0x000000021700720c */ /* 0x000fe20003f66270 */
[----:B------:R-:W-:Y:S01]  /*0330*/  @!P2 IMAD.MOV.U32 R12, RZ, RZ, 0x2 ;  /* 0x00000002ff0ca424 */ /* 0x000fe200078e00ff */
[----:B------:R-:W-:Y:S01]  /*0340*/  BSSY B0, `(.L_x_9690) ;  /* 0x000002f000007945 */ /* 0x000fe20003800000 */
[----:B--2---:R-:W-:Y:S02]  /*0350*/  @!P2 ISETP.NE.AND P6, PT, R9, RZ, PT ;  /* 0x000000ff0900a20c */ /* 0x004fe40003fc5270 */
[----:B------:R-:W-:Y:S02]  /*0360*/  IADD3 R9, R7, 0x100, RZ ;  /* 0x0000010007097810 */ /* 0x000fe40007ffe0ff */
[----:B------:R-:W-:-:S02]  /*0370*/  @!P2 FSEL R10, RZ, 1, !P6 ;  /* 0x3f800000ff0aa808 */ /* 0x000fc40007000000 */
[----:B------:R-:W-:Y:S01]  /*0380*/  ISETP.GE.AND P4, PT, R9, R2, PT ;  /* 0x000000020900720c */ /* 0x000fe20003f86270 */
[----:B------:R-:W-:Y:S01]  /*0390*/  IMAD.MOV.U32 R9, RZ, RZ, RZ ;  /* 0x000000ffff097224 */ /* 0x000fe200078e00ff */
[----:B---3--:R-:W-:-:S04]  /*03a0*/  @!P5 ISETP.NE.AND P6, PT, R14, RZ, PT ;  /* 0x000000ff0e00d20c */ /* 0x008fc80003fc5270 */
[----:B------:R-:W-:Y:S02]  /*03b0*/  @!P5 FSEL R9, RZ, 1, !P6 ;  /* 0x3f800000ff09d808 */ /* 0x000fe40007000000 */
[----:B------:R-:W-:Y:S01]  /*03c0*/  ISETP.GE.AND P5, PT, R11, R2, PT ;  /* 0x000000020b00720c */ /* 0x000fe20003fa6270 */
[----:B-----5:R-:W-:Y:S01]  /*03d0*/  @!P2 HADD2.F32 R11, -RZ, R4.H0_H0 ;  /* 0x20000004ff0ba230 */ /* 0x020fe20000004100 */
[----:B------:R-:W-:-:S04]  /*03e0*/  IMAD.MOV.U32 R4, RZ, RZ, RZ ;  /* 0x000000ffff047224 */ /* 0x000fc800078e00ff */
[----:B------:R-:W-:Y:S01]  /*03f0*/  @!P2 FMUL.FTZ R10, R11, R10 ;  /* 0x0000000a0b0aa220 */ /* 0x000fe20000410000 */
[----:B------:R-:W-:-:S03]  /*0400*/  @!P0 ISETP.NE.AND P6, PT, R22, RZ, PT ;  /* 0x000000ff1600820c */ /* 0x000fc60003fc5270 */
[----:B------:R-:W-:Y:S01]  /*0410*/  @!P2 FMUL.FTZ R10, R10, c[0x0][0x168] ;  /* 0x00005a000a0aaa20 */ /* 0x000fe20000410000 */
[----:B------:R-:W-:Y:S01]  /*0420*/  @!P3 HADD2.F32 R8, -RZ, R8.H0_H0 ;  /* 0x20000008ff08b230 */ /* 0x000fe20000004100 */
[----:B------:R-:W-:Y:S01]  /*0430*/  @!P0 FSEL R4, RZ, 1, !P6 ;  /* 0x3f800000ff048808 */ /* 0x000fe20007000000 */
[----:B------:R-:W-:Y:S01]  /*0440*/  @!P2 IMAD R11, R0, 0x200, R3 ;  /* 0x00000200000ba824 */ /* 0x000fe200078e0203 */
[----:B------:R-:W-:Y:S02]  /*0450*/  @!P4 HADD2.F32 R5, -RZ, R5.H0_H0 ;  /* 0x20000005ff05c230 */ /* 0x000fe40000004100 */
[----:B------:R-:W-:Y:S01]  /*0460*/  @!P3 FMUL.FTZ R8, R8, R9 ;  /* 0x000000090808b220 */ /* 0x000fe20000410000 */
[----:B------:R-:W-:Y:S02]  /*0470*/  @!P2 F2FP.PACK_AB R10, RZ, R10 ;  /* 0x0000000aff0aa23e */ /* 0x000fe400000000ff */
[----:B------:R-:W-:Y:S02]  /*0480*/  @!P4 FMUL.FTZ R9, R5, R4 ;  /* 0x000000040509c220 */ /* 0x000fe40000410000 */
[----:B------:R-:W-:-:S04]  /*0490*/  @!P2 IMAD.WIDE.U32 R4, R11, R12, c[0x0][0x178] ;  /* 0x00005e000b04a625 */ /* 0x000fc800078e000c */
[----:B------:R-:W-:Y:S01]  /*04a0*/  @!P2 IMAD.MOV.U32 R7, RZ, RZ, R23 ;  /* 0x000000ffff07a224 */ /* 0x000fe200078e0017 */
[----:B------:R0:W-:Y:S04]  /*04b0*/  @!P2 STG.E.U16 [R4.64], R10 ;  /* 0x0000000a0400a986 */ /* 0x0001e8000c101504 */
[----:B------:R-:W-:Y:S02]  /*04c0*/  ISETP.GE.AND P6, PT, R7, R2, PT ;  /* 0x000000020700720c */ /* 0x000fe40003fc6270 */
[----:B----4-:R-:W-:Y:S01]  /*04d0*/  @!P1 ISETP.NE.AND P0, PT, R15, RZ, PT ;  /* 0x000000ff0f00920c */ /* 0x010fe20003f05270 */
[----:B------:R-:W-:Y:S01]  /*04e0*/  IMAD.MOV.U32 R3, RZ, RZ, RZ ;  /* 0x000000ffff037224 */ /* 0x000fe200078e00ff */
[----:B------:R-:W-:Y:S01]  /*04f0*/  @!P5 HADD2.F32 R6, -RZ, R6.H0_H0 ;  /* 0x20000006ff06d230 */ /* 0x000fe20000004100 */
[----:B------:R-:W-:Y:S01]  /*0500*/  @!P3 FMUL.FTZ R8, R8, c[0x0][0x168] ;  /* 0x00005a000808ba20 */ /* 0x000fe20000410000 */
[----:B------:R-:W-:Y:S01]  /*0510*/  @!P1 FSEL R3, RZ, 1, !P0 ;  /* 0x3f800000ff039808 */ /* 0x000fe20004000000 */
[----:B------:R-:W-:-:S03]  /*0520*/  @!P4 FMUL.FTZ R9, R9, c[0x0][0x168] ;  /* 0x00005a000909ca20 */ /* 0x000fc60000410000 */
[----:B------:R-:W-:Y:S01]  /*0530*/  @!P3 F2FP.PACK_AB R8, RZ, R8 ;  /* 0x00000008ff08b23e */ /* 0x000fe200000000ff */
[----:B------:R-:W-:Y:S01]  /*0540*/  @!P5 FMUL.FTZ R3, R6, R3 ;  /* 0x000000030603d220 */ /* 0x000fe20000410000 */
[----:B------:R-:W-:Y:S01]  /*0550*/  @!P4 F2FP.PACK_AB R9, RZ, R9 ;  /* 0x00000009ff09c23e */ /* 0x000fe200000000ff */
[----:B------:R-:W-:Y:S05]  /*0560*/  @P6 BRA `(.L_x_9691) ;  /* 0x000000c000006947 */ /* 0x000fea0003800000 */
[----:B0-----:R-:W-:Y:S01]  /*0570*/  LEA R4, R0, R7, 0x9 ;  /* 0x0000000700047211 */ /* 0x001fe200078e48ff */
[----:B------:R-:W-:Y:S01]  /*0580*/  IMAD.MOV.U32 R11, RZ, RZ, 0x2 ;  /* 0x00000002ff0b7424 */ /* 0x000fe200078e00ff */
[----:B------:R-:W-:Y:S02]  /*0590*/  IADD3 R7, R7, 0x80, RZ ;  /* 0x0000008007077810 */ /* 0x000fe40007ffe0ff */
[----:B------:R-:W-:Y:S01]  /*05a0*/  PRMT R10, R8, 0x7610, R10 ;  /* 0x00007610080a7816 */ /* 0x000fe2000000000a */
[----:B------:R-:W-:Y:S01]  /*05b0*/  IMAD.WIDE.U32 R4, R4, R11, c[0x0][0x178] ;  /* 0x00005e0004047625 */ /* 0x000fe200078e000b */
[----:B------:R-:W-:Y:S02]  /*05c0*/  ISETP.GE.AND P0, PT, R7, R2, PT ;  /* 0x000000020700720c */ /* 0x000fe40003f06270 */
[----:B------:R-:W-:-:S02]  /*05d0*/  PRMT R12, R9, 0x7610, R12 ;  /* 0x00007610090c7816 */ /* 0x000fc4000000000c */
[----:B------:R0:W-:Y:S09]  /*05e0*/  STG.E.U16 [R4.64], R10 ;  /* 0x0000000a04007986 */ /* 0x0001f2000c101504 */
[----:B------:R-:W-:Y:S01]  /*05f0*/  @!P0 IMAD R6, R0, 0x200, R7 ;  /* 0x0000020000068824 */ /* 0x000fe200078e0207 */
[----:B------:R-:W-:-:S03]  /*0600*/  @!P0 IADD3 R7, R7, 0x80, RZ ;  /* 0x0000008007078810 */ /* 0x000fc60007ffe0ff */
[----:B------:R-:W-:-:S05]  /*0610*/  @!P0 IMAD.WIDE.U32 R8, R6, R11, c[0x0][0x178] ;  /* 0x00005e0006088625 */ /* 0x000fca00078e000b */
[----:B------:R0:W-:Y:S02]  /*0620*/  @!P0 STG.E.U16 [R8.64], R12 ;  /* 0x0000000c08008986 */ /* 0x0001e4000c101504 */
.L_x_9691:
[----:B0-----:R-:W-:Y:S05]  /*0630*/  BSYNC B0 ;  /* 0x0000000000007941 */ /* 0x001fea0003800000 */
.L_x_9690:
[----:B------:R-:W-:Y:S01]  /*0640*/  ISETP.GE.AND P0, PT, R7, R2, PT ;  /* 0x000000020700720c */ /* 0x000fe20003f06270 */
[----:B------:R-:W-:-:S05]  /*0650*/  @!P5 FMUL.FTZ R3, R3, c[0x0][0x168] ;  /* 0x00005a000303da20 */ /* 0x000fca0000410000 */
[----:B------:R-:W-:-:S07]  /*0660*/  @!P5 F2FP.PACK_AB R3, RZ, R3 ;  /* 0x00000003ff03d23e */ /* 0x000fce00000000ff */
[----:B------:R-:W-:Y:S05]  /*0670*/  @P0 EXIT ;  /* 0x000000000000094d */ /* 0x000fea0003800000 */
[----:B------:R-:W-:Y:S01]  /*0680*/  IMAD R2, R0, 0x200, R7 ;  /* 0x0000020000027824 */ /* 0x000fe200078e0207 */
[----:B------:R-:W-:Y:S01]  /*0690*/  PRMT R0, R3, 0x7610, R0 ;  /* 0x0000761003007816 */ /* 0x000fe20000000000 */
[----:B------:R-:W-:-:S04]  /*06a0*/  IMAD.MOV.U32 R5, RZ, RZ, 0x2 ;  /* 0x00000002ff057424 */ /* 0x000fc800078e00ff */
[----:B------:R-:W-:-:S05]  /*06b0*/  IMAD.WIDE.U32 R2, R2, R5, c[0x0][0x178] ;  /* 0x00005e0002027625 */ /* 0x000fca00078e0005 */
[----:B------:R-:W-:Y:S01]  /*06c0*/  STG.E.U16 [R2.64], R0 ;  /* 0x0000000002007986 */ /* 0x000fe2000c101504 */
[----:B------:R-:W-:Y:S05]  /*06d0*/  EXIT ;  /* 0x000000000000794d */ /* 0x000fea0003800000 */
.L_x_9692:
        /* <DEDUP_REMOVED lines=10> */
.L_x_11602:


//--------------------- .text._ZN2at6native29vectorized_elementwise_kernelILi2EZNS0_43_GLOBAL__N__7cc8d1ed_10_Dropout_cu_0e96ed3819masked_scale_kernelIbN3c104HalfEfEEvRNS_6TensorERKS6_S9_T1_EUlS5_bE_St5arrayIPcLm3EEEEviT0_SA_ --------------------------
	.section	.text._ZN2at6native29vectorized_elementwise_kernelILi2EZNS0_43_GLOBAL__N__7cc8d1ed_10_Dropout_cu_0e96ed3819masked_scale_kernelIbN3c104HalfEfEEvRNS_6TensorERKS6_S9_T1_EUlS5_bE_St5arrayIPcLm3EEEEviT0_SA_,"ax",@progbits
	.sectioninfo	@"SHI_REGISTERS=32"
	.align	128
        .global         _ZN2at6native29vectorized_elementwise_kernelILi2EZNS0_43_GLOBAL__N__7cc8d1ed_10_Dropout_cu_0e96ed3819masked_scale_kernelIbN3c104HalfEfEEvRNS_6TensorERKS6_S9_T1_EUlS5_bE_St5arrayIPcLm3EEEEviT0_SA_
        .type           _ZN2at6native29vectorized_elementwise_kernelILi2EZNS0_43_GLOBAL__N__7cc8d1ed_10_Dropout_cu_0e96ed3819masked_scale_kernelIbN3c104HalfEfEEvRNS_6TensorERKS6_S9_T1_EUlS5_bE_St5arrayIPcLm3EEEEviT0_SA_,@function
        .size           _ZN2at6native29vectorized_elementwise_kernelILi2EZNS0_43_GLOBAL__N__7cc8d1ed_10_Dropout_cu_0e96ed3819masked_scale_kernelIbN3c104HalfEfEEvRNS_6TensorERKS6_S9_T1_EUlS5_bE_St5arrayIPcLm3EEEEviT0_SA_,(.L_x_11603 - _ZN2at6native29vectorized_elementwise_kernelILi2EZNS0_43_GLOBAL__N__7cc8d1ed_10_Dropout_cu_0e96ed3819masked_scale_kernelIbN3c104HalfEfEEvRNS_6TensorERKS6_S9_T1_EUlS5_bE_St5arrayIPcLm3EEEEviT0_SA_)
        .other          _ZN2at6native29vectorized_elementwise_kernelILi2EZNS0_43_GLOBAL__N__7cc8d1ed_10_Dropout_cu_0e96ed3819masked_scale_kernelIbN3c104HalfEfEEvRNS_6TensorERKS6_S9_T1_EUlS5_bE_St5arrayIPcLm3EEEEviT0_SA_,@"STO_CUDA_ENTRY STV_DEFAULT"
_ZN2at6native29vectorized_elementwise_kernelILi2EZNS0_43_GLOBAL__N__7cc8d1ed_10_Dropout_cu_0e96ed3819masked_scale_kernelIbN3c104HalfEfEEvRNS_6TensorERKS6_S9_T1_EUlS5_bE_St5arrayIPcLm3EEEEviT0_SA_:
.text._ZN2at6native29vectorized_elementwise_kernelILi2EZNS0_43_GLOBAL__N__7cc8d1ed_10_Dropout_cu_0e96ed3819masked_scale_kernelIbN3c104HalfEfEEvRNS_6TensorERKS6_S9_T1_EUlS5_bE_St5arrayIPcLm3EEEEviT0_SA_:
        /* <DEDUP_REMOVED lines=17> */
[----:B------:R-:W5:Y:S04]  /*0110*/  LDG.E R6, [R4.64+0x200] ;  /* 0x0002000404067981 */ /* 0x000f68000c1e1900 */
[----:B------:R0:W5:Y:S04]  /*0120*/  LDG.E.U16 R16, [R10.64+0x200] ;  /* 0x000200040a107981 */ /* 0x000168000c1e1500 */
[----:B------:R0:W5:Y:S04]  /*0130*/  LDG.E.U16 R17, [R10.64+0x300] ;  /* 0x000300040a117981 */ /* 0x000168000c1e1500 */
[----:B------:R1:W5:Y:S04]  /*0140*/  LDG.E R7, [R4.64+0x400] ;  /* 0x0004000404077981 */ /* 0x000368000c1e1900 */
[----:B------:R1:W5:Y:S01]  /*0150*/  LDG.E R9, [R4.64+0x600] ;  /* 0x0006000404097981 */ /* 0x000362000c1e1900 */
[----:B--2---:R-:W-:-:S02]  /*0160*/  PRMT R8, R12, 0x7770, RZ ;  /* 0x000077700c087816 */ /* 0x004fc400000000ff */
[----:B------:R-:W-:Y:S02]  /*0170*/  PRMT R12, R12, 0x7771, RZ ;  /* 0x000077710c0c7816 */ /* 0x000fe400000000ff */
[----:B---3--:R-:W-:Y:S02]  /*0180*/  PRMT R13, R15, 0x7770, RZ ;  /* 0x000077700f0d7816 */ /* 0x008fe400000000ff */
[----:B------:R-:W-:Y:S02]  /*0190*/  ISETP.NE.AND P0, PT, R8, RZ, PT ;  /* 0x000000ff0800720c */ /* 0x000fe40003f05270 */
[----:B------:R-:W-:Y:S01]  /*01a0*/  ISETP.NE.AND P1, PT, R12, RZ, PT ;  /* 0x000000ff0c00720c */ /* 0x000fe20003f25270 */
[--C-:B----4-:R-:W-:Y:S01]  /*01b0*/  HADD2.F32 R12, -RZ, R14.reuse.H1_H1 ;  /* 0x3000000eff0c7230 */ /* 0x110fe20000004100 */
[----:B------:R-:W-:Y:S01]  /*01c0*/  ISETP.NE.AND P2, PT, R13, RZ, PT ;  /* 0x000000ff0d00720c */ /* 0x000fe20003f45270 */
[----:B------:R-:W-:Y:S01]  /*01d0*/  HADD2.F32 R13, -RZ, R14.H0_H0 ;  /* 0x2000000eff0d7230 */ /* 0x000fe20000004100 */
[----:B0-----:R-:W-:Y:S01]  /*01e0*/  FSEL R10, RZ, 1, !P0 ;  /* 0x3f800000ff0a7808 */ /* 0x001fe20004000000 */
[----:B-----5:R-:W-:Y:S01]  /*01f0*/  HADD2.F32 R14, -RZ, R6.H0_H0 ;  /* 0x20000006ff0e7230 */ /* 0x020fe20000004100 */
[----:B-1----:R-:W-:-:S02]  /*0200*/  FSEL R5, RZ, 1, !P1 ;  /* 0x3f800000ff057808 */ /* 0x002fc40004800000 */
[----:B------:R-:W-:Y:S01]  /*0210*/  PRMT R8, R15, 0x7771, RZ ;  /* 0x000077710f087816 */ /* 0x000fe200000000ff */
[----:B------:R-:W-:Y:S01]  /*0220*/  FMUL.FTZ R4, R10, R13 ;  /* 0x0000000d0a047220 */ /* 0x000fe20000410000 */
[----:B------:R-:W-:Y:S01]  /*0230*/  FSEL R11, RZ, 1, !P2 ;  /* 0x3f800000ff0b7808 */ /* 0x000fe20005000000 */
[----:B------:R-:W-:Y:S01]  /*0240*/  FMUL.FTZ R5, R5, R12 ;  /* 0x0000000c05057220 */ /* 0x000fe20000410000 */
[----:B------:R-:W-:Y:S01]  /*0250*/  ISETP.NE.AND P0, PT, R8, RZ, PT ;  /* 0x000000ff0800720c */ /* 0x000fe20003f05270 */
[----:B------:R-:W-:Y:S01]  /*0260*/  FMUL.FTZ R4, R4, c[0x0][0x168] ;  /* 0x00005a0004047a20 */ /* 0x000fe20000410000 */
[C---:B------:R-:W-:Y:S01]  /*0270*/  PRMT R12, R16.reuse, 0x7770, RZ ;  /* 0x00007770100c7816 */ /* 0x040fe200000000ff */
[----:B------:R-:W-:Y:S01]  /*0280*/  FMUL.FTZ R8, R11, R14 ;  /* 0x0000000e0b087220 */ /* 0x000fe20000410000 */
[----:B------:R-:W-:Y:S01]  /*0290*/  PRMT R10, R16, 0x7771, RZ ;  /* 0x00007771100a7816 */ /* 0x000fe200000000ff */
[----:B------:R-:W-:Y:S01]  /*02a0*/  FMUL.FTZ R5, R5, c[0x0][0x168] ;  /* 0x00005a0005057a20 */ /* 0x000fe20000410000 */
[C---:B------:R-:W-:Y:S01]  /*02b0*/  PRMT R13, R17.reuse, 0x7770, RZ ;  /* 0x00007770110d7816 */ /* 0x040fe200000000ff */
[----:B------:R-:W-:Y:S01]  /*02c0*/  FMUL.FTZ R8, R8, c[0x0][0x168] ;  /* 0x00005a0008087a20 */ /* 0x000fe20000410000 */
[----:B------:R-:W-:Y:S01]  /*02d0*/  PRMT R11, R17, 0x7771, RZ ;  /* 0x00007771110b7816 */ /* 0x000fe200000000ff */
[----:B------:R-:W-:Y:S01]  /*02e0*/  HADD2.F32 R14, -RZ, R9.H0_H0 ;  /* 0x20000009ff0e7230 */ /* 0x000fe20000004100 */
[----:B------:R-:W-:Y:S01]  /*02f0*/  ISETP.NE.AND P1, PT, R12, RZ, PT ;  /* 0x000000ff0c00720c */ /* 0x000fe20003f25270 */
[--C-:B------:R-:W-:Y:S01]  /*0300*/  HADD2.F32 R12, -RZ, R7.reuse.H1_H1 ;  /* 0x30000007ff0c7230 */ /* 0x100fe20000004100 */
[----:B------:R-:W-:Y:S01]  /*0310*/  ISETP.NE.AND P2, PT, R10, RZ, PT ;  /* 0x000000ff0a00720c */ /* 0x000fe20003f45270 */
[----:B------:R-:W-:Y:S01]  /*0320*/  HADD2.F32 R10, -RZ, R7.H0_H0 ;  /* 0x20000007ff0a7230 */ /* 0x000fe20000004100 */
[----:B------:R-:W-:Y:S01]  /*0330*/  ISETP.NE.AND P3, PT, R13, RZ, PT ;  /* 0x000000ff0d00720c */ /* 0x000fe20003f65270 */
[----:B------:R-:W-:Y:S01]  /*0340*/  HADD2.F32 R16, -RZ, R9.H1_H1 ;  /* 0x30000009ff107230 */ /* 0x000fe20000004100 */
[----:B------:R-:W-:Y:S01]  /*0350*/  ISETP.NE.AND P4, PT, R11, RZ, PT ;  /* 0x000000ff0b00720c */ /* 0x000fe20003f85270 */
[----:B------:R-:W-:Y:S01]  /*0360*/  HADD2.F32 R11, -RZ, R6.H1_H1 ;  /* 0x30000006ff0b7230 */ /* 0x000fe20000004100 */
[----:B------:R-:W-:-:S02]  /*0370*/  FSEL R6, RZ, 1, !P0 ;  /* 0x3f800000ff067808 */ /* 0x000fc40004000000 */
[----:B------:R-:W-:Y:S02]  /*0380*/  FSEL R7, RZ, 1, !P1 ;  /* 0x3f800000ff077808 */ /* 0x000fe40004800000 */
[----:B------:R-:W-:Y:S01]  /*0390*/  FSEL R9, RZ, 1, !P2 ;  /* 0x3f800000ff097808 */ /* 0x000fe20005000000 */
[----:B------:R-:W-:Y:S01]  /*03a0*/  FMUL.FTZ R11, R6, R11 ;  /* 0x0000000b060b7220 */ /* 0x000fe20000410000 */
[----:B------:R-:W-:Y:S01]  /*03b0*/  FSEL R13, RZ, 1, !P3 ;  /* 0x3f800000ff0d7808 */ /* 0x000fe20005800000 */
[----:B------:R-:W-:Y:S01]  /*03c0*/  FMUL.FTZ R10, R7, R10 ;  /* 0x0000000a070a7220 */ /* 0x000fe20000410000 */
[----:B------:R-:W-:Y:S01]  /*03d0*/  FSEL R15, RZ, 1, !P4 ;  /* 0x3f800000ff0f7808 */ /* 0x000fe20006000000 */
[----:B------:R-:W-:Y:S01]  /*03e0*/  FMUL.FTZ R9, R9, R12 ;  /* 0x0000000c09097220 */ /* 0x000fe20000410000 */
[----:B------:R-:W-:Y:S01]  /*03f0*/  F2FP.PACK_AB R5, R5, R4 ;  /* 0x000000040505723e */ /* 0x000fe200000000ff */
[----:B------:R-:W-:Y:S02]  /*0400*/  FMUL.FTZ R13, R13, R14 ;  /* 0x0000000e0d0d7220 */ /* 0x000fe40000410000 */
[----:B------:R-:W-:-:S02]  /*0410*/  FMUL.FTZ R15, R15, R16 ;  /* 0x000000100f0f7220 */ /* 0x000fc40000410000 */
[----:B------:R-:W-:-:S04]  /*0420*/  IMAD.WIDE.U32 R6, R0, R3, c[0x0][0x178] ;  /* 0x00005e0000067625 */ /* 0x000fc800078e0003 */
[----:B------:R-:W-:Y:S02]  /*0430*/  FMUL.FTZ R11, R11, c[0x0][0x168] ;  /* 0x00005a000b0b7a20 */ /* 0x000fe40000410000 */
[----:B------:R-:W-:Y:S02]  /*0440*/  FMUL.FTZ R10, R10, c[0x0][0x168] ;  /* 0x00005a000a0a7a20 */ /* 0x000fe40000410000 */
[----:B------:R-:W-:Y:S01]  /*0450*/  FMUL.FTZ R9, R9, c[0x0][0x168] ;  /* 0x00005a0009097a20 */ /* 0x000fe20000410000 */
[----:B------:R-:W-:Y:S01]  /*0460*/  F2FP.PACK_AB R11, R11, R8 ;  /* 0x000000080b0b723e */ /* 0x000fe200000000ff */
[----:B------:R-:W-:Y:S02]  /*0470*/  FMUL.FTZ R13, R13, c[0x0][0x168] ;  /* 0x00005a000d0d7a20 */ /* 0x000fe40000410000 */
[----:B------:R-:W-:Y:S01]  /*0480*/  FMUL.FTZ R0, R15, c[0x0][0x168] ;  /* 0x00005a000f007a20 */ /* 0x000fe20000410000 */
[----:B------:R-:W-:Y:S01]  /*0490*/  F2FP.PACK_AB R9, R9, R10 ;  /* 0x0000000a0909723e */ /* 0x000fe200000000ff */
[----:B------:R-:W-:-:S03]  /*04a0*/  IMAD.WIDE R6, R2, 0x4, R6 ;  /* 0x0000000402067825 */ /* 0x000fc600078e0206 */
[----:B------:R-:W-:Y:S02]  /*04b0*/  F2FP.PACK_AB R13, R0, R13 ;  /* 0x0000000d000d723e */ /* 0x000fe400000000ff */
[----:B------:R-:W-:Y:S04]  /*04c0*/  STG.E [R6.64], R5 ;  /* 0x0000000506007986 */ /* 0x000fe8000c101904 */
[----:B------:R-:W-:Y:S04]  /*04d0*/  STG.E [R6.64+0x200], R11 ;  /* 0x0002000b06007986 */ /* 0x000fe8000c101904 */
[----:B------:R-:W-:Y:S04]  /*04e0*/  STG.E [R6.64+0x400], R9 ;  /* 0x0004000906007986 */ /* 0x000fe8000c101904 */
[----:B------:R-:W-:Y:S01]  /*04f0*/  STG.E [R6.64+0x600], R13 ;  /* 0x0006000d06007986 */ /* 0x000fe2000c101904 */
[----:B------:R-:W-:Y:S05]  /*0500*/  EXIT ;  /* 0x000000000000794d */ /* 0x000fea0003800000 */
.L_x_9693:
        /* <DEDUP_REMOVED lines=13> */
[----:B------:R-:W-:-:S05]  /*05e0*/  @!P0 IMAD.X R11, RZ, RZ, c[0x0][0x18c], P2 ;  /* 0x00006300ff0b8624 */ /* 0x000fca00010e06ff */
[----:B------:R-:W3:Y:S01]  /*05f0*/  @!P0 LDG.E.U8 R10, [R10.64] ;  /* 0x000000040a0a8981 */ /* 0x000ee2000c1e1100 */
[----:B------:R-:W-:-:S05]  /*0600*/  @!P6 IMAD.IADD R23, R0, 0x1, R3 ;  /* 0x000000010017e824 */ /* 0x000fca00078e0203 */
[----:B------:R-:W-:-:S05]  /*0610*/  @!P6 IADD3 R12, P2, R23, c[0x0][0x188], RZ ;  /* 0x00006200170cea10 */ /* 0x000fca0007f5e0ff */
[----:B------:R-:W-:-:S06]  /*0620*/  @!P6 IMAD.X R13, RZ, RZ, c[0x0][0x18c], P2 ;  /* 0x00006300ff0de624 */ /* 0x000fcc00010e06ff */
[----:B------:R1:W4:Y:S01]  /*0630*/  @!P6 LDG.E.U8 R13, [R12.64] ;  /* 0x000000040c0de981 */ /* 0x000322000c1e1100 */
[----:B------:R-:W-:-:S04]  /*0640*/  @!P6 IADD3 R3, R3, 0x80, RZ ;  /* 0x000000800303e810 */ /* 0x000fc80007ffe0ff */
[----:B------:R-:W-:-:S13]  /*0650*/  ISETP.GE.AND P5, PT, R3, R2, PT ;  /* 0x000000020300720c */ /* 0x000fda0003fa6270 */
[----:B------:R-:W-:Y:S01]  /*0660*/  @!P5 IMAD.IADD R17, R0, 0x1, R3 ;  /* 0x000000010011d824 */ /* 0x000fe200078e0203 */
[----:B------:R-:W-:-:S04]  /*0670*/  @!P5 IADD3 R3, R3, 0x80, RZ ;  /* 0x000000800303d810 */ /* 0x000fc80007ffe0ff */
[----:B------:R-:W-:Y:S02]  /*0680*/  ISETP.GE.AND P3, PT, R3, R2, PT ;  /* 0x000000020300720c */ /* 0x000fe40003f66270 */
[----:B------:R-:W-:-:S11]  /*0690*/  PRMT R4, RZ, 0x7610, R4 ;  /* 0x00007610ff047816 */ /* 0x000fd60000000004 */
[----:B------:R-:W-:Y:S01]  /*06a0*/  @!P3 IMAD.IADD R16, R0, 0x1, R3 ;  /* 0x000000010010b824 */ /* 0x000fe200078e0203 */
[----:B------:R-:W-:-:S04]  /*06b0*/  @!P3 IADD3 R3, R3, 0x80, RZ ;  /* 0x000000800303b810 */ /* 0x000fc80007ffe0ff */
[----:B------:R-:W-:Y:S01]  /*06c0*/  ISETP.GE.AND P2, PT, R3, R2, PT ;  /* 0x000000020300720c */ /* 0x000fe20003f46270 */
[----:B-1----:R-:W-:-:S12]  /*06d0*/  @!P0 IMAD.MOV.U32 R12, RZ, RZ, 0x2 ;  /* 0x00000002ff0c8424 */ /* 0x002fd800078e00ff */
[----:B------:R-:W-:Y:S01]  /*06e0*/  @!P2 IMAD.IADD R21, R0, 0x1, R3 ;  /* 0x000000010015a824 */ /* 0x000fe200078e0203 */
[----:B------:R-:W-:Y:S02]  /*06f0*/  @!P2 IADD3 R3, R3, 0x80, RZ ;  /* 0x000000800303a810 */ /* 0x000fe40007ffe0ff */
[----:B0-----:R-:W-:Y:S02]  /*0700*/  P2R R7, PR, RZ, 0x2 ;  /* 0x00000002ff077803 */ /* 0x001fe40000000000 */
[----:B--2---:R-:W-:-:S04]  /*0710*/  @!P1 ISETP.NE.AND P4, PT, R6, RZ, PT ;  /* 0x000000ff0600920c */ /* 0x004fc80003f85270 */
[----:B------:R-:W-:Y:S02]  /*0720*/  @!P1 SEL R4, RZ, 0x1, !P4 ;  /* 0x00000001ff049807 */ /* 0x000fe40006000000 */
[----:B------:R-:W-:Y:S02]  /*0730*/  PRMT R6, RZ, 0x7610, R6 ;  /* 0x00007610ff067816 */ /* 0x000fe40000000006 */
[----:B---3--:R-:W-:Y:S02]  /*0740*/  @!P0 ISETP.NE.AND P4, PT, R10, RZ, PT ;  /* 0x000000ff0a00820c */ /* 0x008fe40003f85270 */
[----:B------:R-:W-:Y:S02]  /*0750*/  CS2R R10, SRZ ;  /* 0x00000000000a7805 */ /* 0x000fe4000001ff00 */
[----:B------:R-:W-:Y:S02]  /*0760*/  @!P0 FSEL R10, RZ, 1, !P4 ;  /* 0x3f800000ff0a8808 */ /* 0x000fe40006000000 */
[----:B----4-:R-:W-:Y:S01]  /*0770*/  @!P6 ISETP.NE.AND P4, PT, R13, RZ, PT ;  /* 0x000000ff0d00e20c */ /* 0x010fe20003f85270 */
[----:B------:R-:W-:-:S03]  /*0780*/  @!P0 IMAD.WIDE.U32 R12, R9, R12, c[0x0][0x180] ;  /* 0x00006000090c8625 */ /* 0x000fc600078e000c */
[----:B------:R-:W-:Y:S02]  /*0790*/  @!P6 FSEL R11, RZ, 1, !P4 ;  /* 0x3f800000ff0be808 */ /* 0x000fe40006000000 */
[----:B------:R0:W2:Y:S01]  /*07a0*/  @!P0 LDG.E.U16 R6, [R12.64] ;  /* 0x000000040c068981 */ /* 0x0000a2000c1e1500 */
[----:B------:R-:W-:Y:S02]  /*07b0*/  ISETP.GE.AND P0, PT, R3, R2, PT ;  /* 0x000000020300720c */ /* 0x000fe40003f06270 */
[----:B------:R-:W-:-:S05]  /*07c0*/  @!P5 IADD3 R18, P4, R17, c[0x0][0x188], RZ ;  /* 0x000062001112da10 */ /* 0x000fca0007f9e0ff */
[----:B------:R-:W-:Y:S01]  /*07d0*/  @!P5 IMAD.X R19, RZ, RZ, c[0x0][0x18c], P4 ;  /* 0x00006300ff13d624 */ /* 0x000fe200020e06ff */
[----:B------:R-:W-:-:S04]  /*07e0*/  @!P3 IADD3 R26, P4, R16, c[0x0][0x188], RZ ;  /* 0x00006200101aba10 */ /* 0x000fc80007f9e0ff */
[----:B------:R1:W3:Y:S01]  /*07f0*/  @!P5 LDG.E.U8 R25, [R18.64] ;  /* 0x000000041219d981 */ /* 0x0002e2000c1e1100 */
[----:B------:R-:W-:Y:S01]  /*0800*/  @!P3 IMAD.X R27, RZ, RZ, c[0x0][0x18c], P4 ;  /* 0x00006300ff1bb624 */ /* 0x000fe200020e06ff */
[----:B------:R-:W-:Y:S01]  /*0810*/  @!P2 IADD3 R28, P4, R21, c[0x0][0x188], RZ ;  /* 0x00006200151caa10 */ /* 0x000fe20007f9e0ff */
[----:B------:R-:W-:Y:S01]  /*0820*/  @!P0 IMAD.IADD R20, R0, 0x1, R3 ;  /* 0x0000000100148824 */ /* 0x000fe200078e0203 */
[----:B------:R-:W-:Y:S02]  /*0830*/  @!P0 IADD3 R3, R3, 0x80, RZ ;  /* 0x0000008003038810 */ /* 0x000fe40007ffe0ff */
[----:B------:R4:W5:Y:S01]  /*0840*/  @!P3 LDG.E.U8 R9, [R26.64] ;  /* 0x000000041a09b981 */ /* 0x000962000c1e1100 */
[----:B------:R-:W-:Y:S01]  /*0850*/  @!P2 IMAD.X R29, RZ, RZ, c[0x0][0x18c], P4 ;  /* 0x00006300ff1da624 */ /* 0x000fe200020e06ff */
[----:B------:R-:W-:-:S05]  /*0860*/  @!P0 IADD3 R14, P4, R20, c[0x0][0x188], RZ ;  /* 0x00006200140e8a10 */ /* 0x000fca0007f9e0ff */
[----:B------:R-:W-:Y:S01]  /*0870*/  @!P0 IMAD.X R15, RZ, RZ, c[0x0][0x18c], P4 ;  /* 0x00006300ff0f8624 */ /* 0x000fe200020e06ff */
[----:B------:R-:W-:-:S04]  /*0880*/  ISETP.GE.AND P4, PT, R3, R2, PT ;  /* 0x000000020300720c */ /* 0x000fc80003f86270 */
[----:B------:R0:W2:Y:S09]  /*0890*/  @!P0 LDG.E.U8 R24, [R14.64] ;  /* 0x000000040e188981 */ /* 0x0000b2000c1e1100 */
[----:B------:R-:W-:-:S05]  /*08a0*/  @!P4 IMAD.IADD R22, R0, 0x1, R3 ;  /* 0x000000010016c824 */ /* 0x000fca00078e0203 */
[----:B0-----:R-:W-:-:S05]  /*08b0*/  @!P4 IADD3 R12, P1, R22, c[0x0][0x188], RZ ;  /* 0x00006200160cca10 */ /* 0x001fca0007f3e0ff */
[----:B------:R-:W-:Y:S01]  /*08c0*/  @!P4 IMAD.X R13, RZ, RZ, c[0x0][0x18c], P1 ;  /* 0x00006300ff0dc624 */ /* 0x000fe200008e06ff */
[----:B------:R-:W-:Y:S02]  /*08d0*/  ISETP.NE.AND P1, PT, R7, RZ, PT ;  /* 0x000000ff0700720c */ /* 0x000fe40003f25270 */
[----:B------:R0:W2:Y:S01]  /*08e0*/  @!P2 LDG.E.U8 R7, [R28.64] ;  /* 0x000000041c07a981 */ /* 0x0000a2000c1e1100 */
[----:B------:R-:W-:-:S10]  /*08f0*/  PRMT R3, RZ, 0x7610, R3 ;  /* 0x00007610ff037816 */ /* 0x000fd40000000003 */
[----:B-1----:R-:W-:-:S04]  /*0900*/  @!P1 IMAD.MOV.U32 R19, RZ, RZ, 0x2 ;  /* 0x00000002ff139424 */ /* 0x002fc800078e00ff */
[----:B------:R-:W-:Y:S02]  /*0910*/  @!P1 IMAD.WIDE.U32 R18, R8, R19, c[0x0][0x180] ;  /* 0x0000600008129625 */ /* 0x000fe400078e0013 */
[----:B------:R1:W2:Y:S04]  /*0920*/  @!P4 LDG.E.U8 R8, [R12.64] ;  /* 0x000000040c08c981 */ /* 0x0002a8000c1e1100 */
[----:B------:R0:W2:Y:S01]  /*0930*/  @!P1 LDG.E.U16 R3, [R18.64] ;  /* 0x0000000412039981 */ /* 0x0000a2000c1e1500 */
[----:B----4-:R-:W-:Y:S01]  /*0940*/  PRMT R26, RZ, 0x7610, R26 ;  /* 0x00007610ff1a7816 */ /* 0x010fe2000000001a */
[----:B-1----:R-:W-:Y:S02]  /*0950*/  @!P6 IMAD.MOV.U32 R12, RZ, RZ, 0x2 ;  /* 0x00000002ff0ce424 */ /* 0x002fe400078e00ff */
[----:B------:R-:W-:-:S02]  /*0960*/  @!P5 IMAD.MOV.U32 R14, RZ, RZ, 0x2 ;  /* 0x00000002ff0ed424 */ /* 0x000fc400078e00ff */
[----:B------:R-:W-:-:S04]  /*0970*/  @!P6 IMAD.WIDE.U32 R12, R23, R12, c[0x0][0x180] ;  /* 0x00006000170ce625 */ /* 0x000fc800078e000c */
[----:B0-----:R-:W-:Y:S01]  /*0980*/  @!P3 IMAD.MOV.U32 R19, RZ, RZ, 0x2 ;  /* 0x00000002ff13b424 */ /* 0x001fe200078e00ff */
[----:B------:R0:W4:Y:S01]  /*0990*/  @!P6 LDG.E.U16 R26, [R12.64] ;  /* 0x000000040c1ae981 */ /* 0x000122000c1e1500 */
[----:B------:R-:W-:Y:S02]  /*09a0*/  @!P2 IMAD.MOV.U32 R18, RZ, RZ, 0x2 ;  /* 0x00000002ff12a424 */ /* 0x000fe400078e00ff */
[----:B------:R-:W-:Y:S02]  /*09b0*/  @!P0 IMAD.MOV.U32 R23, RZ, RZ, 0x2 ;  /* 0x00000002ff178424 */ /* 0x000fe400078e00ff */
[----:B------:R-:W-:-:S04]  /*09c0*/  @!P5 IMAD.WIDE.U32 R14, R17, R14, c[0x0][0x180] ;  /* 0x00006000110ed625 */ /* 0x000fc800078e000e */
[----:B------:R-:W-:-:S04]  /*09d0*/  @!P3 IMAD.WIDE.U32 R16, R16, R19, c[0x0][0x180] ;  /* 0x000060001010b625 */ /* 0x000fc800078e0013 */
[----:B0-----:R-:W-:Y:S02]  /*09e0*/  @!P4 IMAD.MOV.U32 R13, RZ, RZ, 0x2 ;  /* 0x00000002ff0dc424 */ /* 0x001fe400078e00ff */
[----:B------:R-:W-:Y:S01]  /*09f0*/  @!P2 IMAD.WIDE.U32 R18, R21, R18, c[0x0][0x180] ;  /* 0x000060001512a625 */ /* 0x000fe200078e0012 */
[----:B------:R-:W-:-:S03]  /*0a00*/  PRMT R27, RZ, 0x7610, R27 ;  /* 0x00007610ff1b7816 */ /* 0x000fc6000000001b */
[----:B------:R-:W-:Y:S01]  /*0a10*/  @!P0 IMAD.WIDE.U32 R20, R20, R23, c[0x0][0x180] ;  /* 0x0000600014148625 */ /* 0x000fe200078e0017 */
[----:B------:R-:W-:Y:S02]  /*0a20*/  PRMT R28, RZ, 0x7610, R28 ;  /* 0x00007610ff1c7816 */ /* 0x000fe4000000001c */
[----:B------:R-:W-:Y:S01]  /*0a30*/  PRMT R12, RZ, 0x7610, R12 ;  /* 0x00007610ff0c7816 */ /* 0x000fe2000000000c */
[----:B------:R-:W-:Y:S01]  /*0a40*/  @!P4 IMAD.WIDE.U32 R22, R22, R13, c[0x0][0x180] ;  /* 0x000060001616c625 */ /* 0x000fe200078e000d */
[----:B------:R-:W-:Y:S01]  /*0a50*/  PRMT R29, RZ, 0x7610, R29 ;  /* 0x00007610ff1d7816 */ /* 0x000fe2000000001d */
[----:B------:R0:W4:Y:S01]  /*0a60*/  @!P5 LDG.E.U16 R27, [R14.64] ;  /* 0x000000040e1bd981 */ /* 0x000122000c1e1500 */
[----:B------:R-:W-:-:S03]  /*0a70*/  PRMT R13, RZ, 0x7610, R13 ;  /* 0x00007610ff0d7816 */ /* 0x000fc6000000000d */
[----:B------:R1:W4:Y:S04]  /*0a80*/  @!P3 LDG.E.U16 R28, [R16.64] ;  /* 0x00000004101cb981 */ /* 0x000328000c1e1500 */
[----:B------:R1:W4:Y:S04]  /*0a90*/  @!P2 LDG.E.U16 R12, [R18.64] ;  /* 0x00000004120ca981 */ /* 0x000328000c1e1500 */
[----:B------:R3:W4:Y:S04]  /*0aa0*/  @!P0 LDG.E.U16 R29, [R20.64] ;  /* 0x00000004141d8981 */ /* 0x000728000c1e1500 */
[----:B------:R2:W4:Y:S01]  /*0ab0*/  @!P4 LDG.E.U16 R13, [R22.64] ;  /* 0x00000004160dc981 */ /* 0x000522000c1e1500 */
[----:B0-----:R-:W-:Y:S01]  /*0ac0*/  CS2R R14, SRZ ;  /* 0x00000000000e7805 */ /* 0x001fe2000001ff00 */
[----:B------:R-:W0:Y:S01]  /*0ad0*/  @!P1 I2F.S16 R4, R4 ;  /* 0x0000000400049306 */ /* 0x000e220000101400 */
[----:B-1----:R-:W-:Y:S01]  /*0ae0*/  CS2R R16, SRZ ;  /* 0x0000000000107805 */ /* 0x002fe2000001ff00 */
[----:B------:R-:W-:Y:S01]  /*0af0*/  BSSY B0, `(.L_x_9694) ;  /* 0x000006e000007945 */ /* 0x000fe20003800000 */
[----:B------:R-:W-:Y:S01]  /*0b00*/  BSSY B1, `(.L_x_9695) ;  /* 0x0000066000017945 */ /* 0x000fe20003800000 */
[----:B---3--:R-:W-:-:S04]  /*0b10*/  @!P5 ISETP.NE.AND P6, PT, R25, RZ, PT ;  /* 0x000000ff1900d20c */ /* 0x008fc80003fc5270 */
[----:B------:R-:W-:Y:S02]  /*0b20*/  @!P5 FSEL R14, RZ, 1, !P6 ;  /* 0x3f800000ff0ed808 */ /* 0x000fe40007000000 */
[----:B-----5:R-:W-:Y:S01]  /*0b30*/  @!P3 ISETP.NE.AND P6, PT, R9, RZ, PT ;  /* 0x000000ff0900b20c */ /* 0x020fe20003fc5270 */
[----:B------:R-:W-:-:S03]  /*0b40*/  IMAD.MOV.U32 R9, RZ, RZ, R5 ;  /* 0x000000ffff097224 */ /* 0x000fc600078e0005 */
[----:B------:R-:W-:Y:S02]  /*0b50*/  @!P3 FSEL R15, RZ, 1, !P6 ;  /* 0x3f800000ff0fb808 */ /* 0x000fe40007000000 */
[C---:B------:R-:W-:Y:S02]  /*0b60*/  IADD3 R19, R9.reuse, 0x100, RZ ;  /* 0x0000010009137810 */ /* 0x040fe40007ffe0ff */
[----:B------:R-:W-:Y:S02]  /*0b70*/  IADD3 R21, R9, 0x180, RZ ;  /* 0x0000018009157810 */ /* 0x000fe40007ffe0ff */
[----:B--2---:R-:W-:Y:S02]  /*0b80*/  @!P2 ISETP.NE.AND P5, PT, R7, RZ, PT ;  /* 0x000000ff0700a20c */ /* 0x004fe40003fa5270 */
[----:B------:R-:W-:-:S04]  /*0b90*/  IADD3 R7, R9, 0x80, RZ ;  /* 0x0000008009077810 */ /* 0x000fc80007ffe0ff */
[-C--:B------:R-:W-:Y:S02]  /*0ba0*/  ISETP.GE.AND P3, PT, R7, R2.reuse, PT ;  /* 0x000000020700720c */ /* 0x080fe40003f66270 */
[----:B------:R-:W-:Y:S02]  /*0bb0*/  @!P2 FSEL R16, RZ, 1, !P5 ;  /* 0x3f800000ff10a808 */ /* 0x000fe40006800000 */
[----:B------:R-:W-:Y:S02]  /*0bc0*/  ISETP.GE.AND P5, PT, R19, R2, PT ;  /* 0x000000021300720c */ /* 0x000fe40003fa6270 */
[----:B------:R-:W-:-:S07]  /*0bd0*/  @!P0 ISETP.NE.AND P6, PT, R24, RZ, PT ;  /* 0x000000ff1800820c */ /* 0x000fce0003fc5270 */
[----:B------:R-:W-:Y:S02]  /*0be0*/  @!P3 HADD2.F32 R19, -RZ, R6.H0_H0 ;  /* 0x20000006ff13b230 */ /* 0x000fe40000004100 */
[----:B------:R-:W-:-:S03]  /*0bf0*/  @!P1 HADD2.F32 R3, -RZ, R3.H0_H0 ;  /* 0x20000003ff039230 */ /* 0x000fc60000004100 */
[----:B------:R-:W-:Y:S02]  /*0c00*/  @!P3 FMUL.FTZ R10, R19, R10 ;  /* 0x0000000a130ab220 */ /* 0x000fe40000410000 */
[----:B0-----:R-:W-:Y:S01]  /*0c10*/  @!P1 FMUL.FTZ R3, R4, R3 ;  /* 0x0000000304039220 */ /* 0x001fe20000410000 */
[----:B------:R-:W-:Y:S01]  /*0c20*/  @!P0 FSEL R17, RZ, 1, !P6 ;  /* 0x3f800000ff118808 */ /* 0x000fe20007000000 */
[----:B------:R-:W-:Y:S02]  /*0c30*/  @!P3 FMUL.FTZ R10, R10, c[0x0][0x168] ;  /* 0x00005a000a0aba20 */ /* 0x000fe40000410000 */
[----:B------:R-:W-:Y:S01]  /*0c40*/  @!P1 FMUL.FTZ R3, R3, c[0x0][0x168] ;  /* 0x00005a0003039a20 */ /* 0x000fe20000410000 */
[----:B------:R-:W-:Y:S01]  /*0c50*/  ISETP.GE.AND P2, PT, R21, R2, PT ;  /* 0x000000021500720c */ /* 0x000fe20003f46270 */
[----:B------:R-:W-:Y:S01]  /*0c60*/  @!P1 IMAD.IADD R4, R0, 0x1, R5 ;  /* 0x0000000100049824 */ /* 0x000fe200078e0205 */
[----:B------:R-:W-:Y:S02]  /*0c70*/  @!P4 ISETP.NE.AND P6, PT, R8, RZ, PT ;  /* 0x000000ff0800c20c */ /* 0x000fe40003fc5270 */
[----:B------:R-:W-:-:S02]  /*0c80*/  IADD3 R21, R9, 0x200, RZ ;  /* 0x0000020009157810 */ /* 0x000fc40007ffe0ff */
[C---:B------:R-:W-:Y:S02]  /*0c90*/  IADD3 R23, R9.reuse, 0x280, RZ ;  /* 0x0000028009177810 */ /* 0x040fe40007ffe0ff */
[C---:B------:R-:W-:Y:S02]  /*0ca0*/  IADD3 R5, R9.reuse, 0x300, RZ ;  /* 0x0000030009057810 */ /* 0x040fe40007ffe0ff */
[----:B------:R-:W-:Y:S01]  /*0cb0*/  IADD3 R19, R9, 0x380, RZ ;  /* 0x0000038009137810 */ /* 0x000fe20007ffe0ff */
[----:B------:R-:W-:Y:S01]  /*0cc0*/  IMAD.MOV.U32 R8, RZ, RZ, RZ ;  /* 0x000000ffff087224 */ /* 0x000fe200078e00ff */
[----:B------:R-:W-:Y:S02]  /*0cd0*/  @!P1 F2FP.PACK_AB R6, RZ, R3 ;  /* 0x00000003ff06923e */ /* 0x000fe400000000ff */
[----:B------:R-:W-:Y:S02]  /*0ce0*/  @!P4 FSEL R8, RZ, 1, !P6 ;  /* 0x3f800000ff08c808 */ /* 0x000fe40007000000 */
[----:B------:R-:W-:-:S02]  /*0cf0*/  @!P3 F2FP.PACK_AB R3, RZ, R10 ;  /* 0x0000000aff03b23e */ /* 0x000fc400000000ff */
[-C--:B------:R-:W-:Y:S02]  /*0d00*/  ISETP.GE.AND P0, PT, R21, R2.reuse, PT ;  /* 0x000000021500720c */ /* 0x080fe40003f06270 */
[-C--:B------:R-:W-:Y:S02]  /*0d10*/  ISETP.GE.AND P6, PT, R23, R2.reuse, PT ;  /* 0x000000021700720c */ /* 0x080fe40003fc6270 */
[-C--:B------:R-:W-:Y:S02]  /*0d20*/  ISETP.GE.AND P4, PT, R5, R2.reuse, PT ;  /* 0x000000020500720c */ /* 0x080fe40003f86270 */
[----:B------:R-:W-:Y:S01]  /*0d30*/  ISETP.GE.AND P3, PT, R19, R2, PT ;  /* 0x000000021300720c */ /* 0x000fe20003f66270 */
[----:B------:R-:W-:Y:S01]  /*0d40*/  @!P1 IMAD.MOV.U32 R21, RZ, RZ, 0x2 ;  /* 0x00000002ff159424 */ /* 0x000fe200078e00ff */
[----:B------:R-:W-:Y:S01]  /*0d50*/  PRMT R10, R6, 0x7610, R10 ;  /* 0x00007610060a7816 */ /* 0x000fe2000000000a */
[----:B------:R-:W-:Y:S02]  /*0d60*/  @!P1 IMAD.MOV.U32 R9, RZ, RZ, R7 ;  /* 0x000000ffff099224 */ /* 0x000fe400078e0007 */
[----:B------:R-:W-:Y:S01]  /*0d70*/  @!P1 IMAD.WIDE.U32 R4, R4, R21, c[0x0][0x178] ;  /* 0x00005e0004049625 */ /* 0x000fe200078e0015 */
[----:B----4-:R-:W-:-:S02]  /*0d80*/  @!P5 HADD2.F32 R26, -RZ, R26.H0_H0 ;  /* 0x2000001aff1ad230 */ /* 0x010fc40000004100 */
[----:B------:R-:W-:Y:S02]  /*0d90*/  @!P2 HADD2.F32 R27, -RZ, R27.H0_H0 ;  /* 0x2000001bff1ba230 */ /* 0x000fe40000004100 */
[----:B------:R0:W-:Y:S01]  /*0da0*/  @!P1 STG.E.U16 [R4.64], R10 ;  /* 0x0000000a04009986 */ /* 0x0001e2000c101504 */
[----:B------:R-:W-:Y:S01]  /*0db0*/  ISETP.GE.AND P1, PT, R9, R2, PT ;  /* 0x000000020900720c */ /* 0x000fe20003f26270 */
[----:B------:R-:W-:Y:S02]  /*0dc0*/  @!P0 HADD2.F32 R28, -RZ, R28.H0_H0 ;  /* 0x2000001cff1c8230 */ /* 0x000fe40000004100 */
[----:B------:R-:W-:Y:S02]  /*0dd0*/  @!P6 HADD2.F32 R7, -RZ, R12.H0_H0 ;  /* 0x2000000cff07e230 */ /* 0x000fe40000004100 */
[----:B------:R-:W-:Y:S02]  /*0de0*/  @!P4 HADD2.F32 R6, -RZ, R29.H0_H0 ;  /* 0x2000001dff06c230 */ /* 0x000fe40000004100 */
[----:B------:R-:W-:Y:S01]  /*0df0*/  @!P3 HADD2.F32 R13, -RZ, R13.H0_H0 ;  /* 0x2000000dff0db230 */ /* 0x000fe20000004100 */
        /* <DEDUP_REMOVED lines=10> */
[----:B0-----:R-:W-:Y:S02]  /*0ea0*/  @!P4 FMUL.FTZ R5, R17, c[0x0][0x168] ;  /* 0x00005a001105ca20 */ /* 0x001fe40000410000 */
        /* <DEDUP_REMOVED lines=20> */
.L_x_9696:
[----:B------:R-:W-:-:S13]  /*0ff0*/  ISETP.GE.AND P0, PT, R9, R2, PT ;  /* 0x000000020900720c */ /* 0x000fda0003f06270 */
[----:B------:R-:W-:Y:S05]  /*1000*/  @P0 BRA `(.L_x_9698) ;  /* 0x000000c000000947 */ /* 0x000fea0003800000 */
[----:B0-----:R-:W-:Y:S01]  /*1010*/  IMAD.IADD R10, R0, 0x1, R9 ;  /* 0x00000001000a7824 */ /* 0x001fe200078e0209 */
[----:B------:R-:W-:Y:S01]  /*1020*/  IADD3 R9, R9, 0x80, RZ ;  /* 0x0000008009097810 */ /* 0x000fe20007ffe0ff */
[----:B------:R-:W-:-:S04]  /*1030*/  IMAD.MOV.U32 R11, RZ, RZ, 0x2 ;  /* 0x00000002ff0b7424 */ /* 0x000fc800078e00ff */
[----:B------:R-:W-:-:S05]  /*1040*/  IMAD.WIDE.U32 R10, R10, R11, c[0x0][0x178] ;  /* 0x00005e000a0a7625 */ /* 0x000fca00078e000b */
[----:B------:R0:W-:Y:S02]  /*1050*/  STG.E.U16 [R10.64], R14 ;  /* 0x0000000e0a007986 */ /* 0x0001e4000c101504 */
.L_x_9697:
[----:B------:R-:W-:-:S13]  /*1060*/  ISETP.GE.AND P0, PT, R9, R2, PT ;  /* 0x000000020900720c */ /* 0x000fda0003f06270 */
[----:B------:R-:W-:Y:S05]  /*1070*/  @P0 BRA `(.L_x_9699) ;  /* 0x000000e000000947 */ /* 0x000fea0003800000 */
[----:B0-----:R-:W-:Y:S01]  /*1080*/  IMAD.IADD R10, R0, 0x1, R9 ;  /* 0x00000001000a7824 */ /* 0x001fe200078e0209 */
[----:B------:R-:W-:Y:S01]  /*1090*/  IADD3 R9, R9, 0x80, RZ ;  /* 0x0000008009097810 */ /* 0x000fe20007ffe0ff */
[----:B------:R-:W-:-:S04]  /*10a0*/  IMAD.MOV.U32 R11, RZ, RZ, 0x2 ;  /* 0x00000002ff0b7424 */ /* 0x000fc800078e00ff */
[----:B------:R-:W-:-:S05]  /*10b0*/  IMAD.WIDE.U32 R10, R10, R11, c[0x0][0x178] ;  /* 0x00005e000a0a7625 */ /* 0x000fca00078e000b */
[----:B------:R0:W-:Y:S02]  /*10c0*/  STG.E.U16 [R10.64], R7 ;  /* 0x000000070a007986 */ /* 0x0001e4000c101504 */
.L_x_9698:
        /* <DEDUP_REMOVED lines=9> */
.L_x_9699:
[----:B------:R-:W-:Y:S05]  /*1160*/  BSYNC B1 ;  /* 0x0000000000017941 */ /* 0x000fea0003800000 */
.L_x_9695:
[----:B------:R-:W-:-:S13]  /*1170*/  ISETP.GE.AND P0, PT, R9, R2, PT ;  /* 0x000000020900720c */ /* 0x000fda0003f06270 */
[----:B0-----:R-:W-:Y:S01]  /*1180*/  @!P0 IMAD.IADD R6, R0, 0x1, R9 ;  /* 0x0000000100068824 */ /* 0x001fe200078e0209 */
[----:B------:R-:W-:Y:S01]  /*1190*/  @!P0 IADD3 R9, R9, 0x80, RZ ;  /* 0x0000008009098810 */ /* 0x000fe20007ffe0ff */
[----:B------:R-:W-:-:S04]  /*11a0*/  @!P0 IMAD.MOV.U32 R7, RZ, RZ, 0x2 ;  /* 0x00000002ff078424 */ /* 0x000fc800078e00ff */
[----:B------:R-:W-:-:S05]  /*11b0*/  @!P0 IMAD.WIDE.U32 R6, R6, R7, c[0x0][0x178] ;  /* 0x00005e0006068625 */ /* 0x000fca00078e0007 */
[----:B------:R0:W-:Y:S02]  /*11c0*/  @!P0 STG.E.U16 [R6.64], R5 ;  /* 0x0000000506008986 */ /* 0x0001e4000c101504 */
.L_x_9700:
[----:B------:R-:W-:Y:S05]  /*11d0*/  BSYNC B0 ;  /* 0x0000000000007941 */ /* 0x000fea0003800000 */
.L_x_9694:
        /* <DEDUP_REMOVED lines=8> */
.L_x_9701:
        /* <DEDUP_REMOVED lines=10> */
.L_x_11603:


//--------------------- .text._ZN2at6native29vectorized_elementwise_kernelILi4EZNS0_43_GLOBAL__N__7cc8d1ed_10_Dropout_cu_0e96ed3819masked_scale_kernelIbN3c104HalfEfEEvRNS_6TensorERKS6_S9_T1_EUlS5_bE_St5arrayIPcLm3EEEEviT0_SA_ --------------------------
	.section	.text._ZN2at6native29vectorized_elementwise_kernelILi4EZNS0_43_GLOBAL__N__7cc8d1ed_10_Dropout_cu_0e96ed3819masked_scale_kernelIbN3c104HalfEfEEvRNS_6TensorERKS6_S9_T1_EUlS5_bE_St5arrayIPcLm3EEEEviT0_SA_,"ax",@progbits
	.sectioninfo	@"SHI_REGISTERS=32"
	.align	128
        .global         _ZN2at6native29vectorized_elementwise_kernelILi4EZNS0_43_GLOBAL__N__7cc8d1ed_10_Dropout_cu_0e96ed3819masked_scale_kernelIbN3c104HalfEfEEvRNS_6TensorERKS6_S9_T1_EUlS5_bE_St5arrayIPcLm3EEEEviT0_SA_
        .type           _ZN2at6native29vectorized_elementwise_kernelILi4EZNS0_43_GLOBAL__N__7cc8d1ed_10_Dropout_cu_0e96ed3819masked_scale_kernelIbN3c104HalfEfEEvRNS_6TensorERKS6_S9_T1_EUlS5_bE_St5arrayIPcLm3EEEEviT0_SA_,@function
        .size           _ZN2at6native29vectorized_elementwise_kernelILi4EZNS0_43_GLOBAL__N__7cc8d1ed_10_Dropout_cu_0e96ed3819masked_scale_kernelIbN3c104HalfEfEEvRNS_6TensorERKS6_S9_T1_EUlS5_bE_St5arrayIPcLm3EEEEviT0_SA_,(.L_x_11604 - _ZN2at6native29vectorized_elementwise_kernelILi4EZNS0_43_GLOBAL__N__7cc8d1ed_10_Dropout_cu_0e96ed3819masked_scale_kernelIbN3c104HalfEfEEvRNS_6TensorERKS6_S9_T1_EUlS5_bE_St5arrayIPcLm3EEEEviT0_SA_)
        .other          _ZN2at6native29vectorized_elementwise_kernelILi4EZNS0_43_GLOBAL__N__7cc8d1ed_10_Dropout_cu_0e96ed3819masked_scale_kernelIbN3c104HalfEfEEvRNS_6TensorERKS6_S9_T1_EUlS5_bE_St5arrayIPcLm3EEEEviT0_SA_,@"STO_CUDA_ENTRY STV_DEFAULT"
_ZN2at6native29vectorized_elementwise_kernelILi4EZNS0_43_GLOBAL__N__7cc8d1ed_10_Dropout_cu_0e96ed3819masked_scale_kernelIbN3c104HalfEfEEvRNS_6TensorERKS6_S9_T1_EUlS5_bE_St5arrayIPcLm3EEEEviT0_SA_:
.text._ZN2at6native29vectorized_elementwise_kernelILi4EZNS0_43_GLOBAL__N__7cc8d1ed_10_Dropout_cu_0e96ed3819masked_scale_kernelIbN3c104HalfEfEEvRNS_6TensorERKS6_S9_T1_EUlS5_bE_St5arrayIPcLm3EEEEviT0_SA_:
        /* <DEDUP_REMOVED lines=18> */
[C---:B--2---:R-:W-:Y:S02]  /*0120*/  PRMT R12, R14.reuse, 0x7770, RZ ;  /* 0x000077700e0c7816 */ /* 0x044fe400000000ff */
[----:B------:R-:W-:-:S02]  /*0130*/  PRMT R13, R14, 0x7771, RZ ;  /* 0x000077710e0d7816 */ /* 0x000fc400000000ff */
[----:B------:R-:W-:Y:S02]  /*0140*/  ISETP.NE.AND P3, PT, R12, RZ, PT ;  /* 0x000000ff0c00720c */ /* 0x000fe40003f65270 */
[----:B------:R-:W-:Y:S02]  /*0150*/  ISETP.NE.AND P4, PT, R13, RZ, PT ;  /* 0x000000ff0d00720c */ /* 0x000fe40003f85270 */
[C---:B------:R-:W-:Y:S01]  /*0160*/  PRMT R12, R14.reuse, 0x7772, RZ ;  /* 0x000077720e0c7816 */ /* 0x040fe200000000ff */
[--C-:B----4-:R-:W-:Y:S01]  /*0170*/  HADD2.F32 R9, -RZ, R2.reuse.H0_H0 ;  /* 0x20000002ff097230 */ /* 0x110fe20000004100 */
[----:B------:R-:W-:Y:S01]  /*0180*/  PRMT R13, R14, 0x7773, RZ ;  /* 0x000077730e0d7816 */ /* 0x000fe200000000ff */
[----:B0-----:R-:W-:Y:S01]  /*0190*/  HADD2.F32 R11, -RZ, R2.H1_H1 ;  /* 0x30000002ff0b7230 */ /* 0x001fe20000004100 */
[C---:B---3--:R-:W-:Y:S01]  /*01a0*/  PRMT R14, R15.reuse, 0x7770, RZ ;  /* 0x000077700f0e7816 */ /* 0x048fe200000000ff */
[--C-:B-----5:R-:W-:Y:S01]  /*01b0*/  HADD2.F32 R18, -RZ, R5.reuse.H0_H0 ;  /* 0x20000005ff127230 */ /* 0x120fe20000004100 */
[----:B------:R-:W-:Y:S01]  /*01c0*/  PRMT R10, R15, 0x7771, RZ ;  /* 0x000077710f0a7816 */ /* 0x000fe200000000ff */
[----:B------:R-:W-:Y:S01]  /*01d0*/  HADD2.F32 R20, -RZ, R5.H1_H1 ;  /* 0x30000005ff147230 */ /* 0x000fe20000004100 */
[----:B------:R-:W-:Y:S01]  /*01e0*/  ISETP.NE.AND P5, PT, R12, RZ, PT ;  /* 0x000000ff0c00720c */ /* 0x000fe20003fa5270 */
[----:B------:R-:W-:Y:S01]  /*01f0*/  HADD2.F32 R16, -RZ, R4.H1_H1 ;  /* 0x30000004ff107230 */ /* 0x000fe20000004100 */
[----:B------:R-:W-:-:S02]  /*0200*/  ISETP.NE.AND P1, PT, R14, RZ, PT ;  /* 0x000000ff0e00720c */ /* 0x000fc40003f25270 */
[C---:B------:R-:W-:Y:S02]  /*0210*/  PRMT R14, R15.reuse, 0x7772, RZ ;  /* 0x000077720f0e7816 */ /* 0x040fe400000000ff */
[----:B------:R-:W-:Y:S02]  /*0220*/  PRMT R2, R15, 0x7773, RZ ;  /* 0x000077730f027816 */ /* 0x000fe400000000ff */
[----:B------:R-:W-:Y:S01]  /*0230*/  ISETP.NE.AND P2, PT, R13, RZ, PT ;  /* 0x000000ff0d00720c */ /* 0x000fe20003f45270 */
[--C-:B------:R-:W-:Y:S01]  /*0240*/  HADD2.F32 R13, -RZ, R3.reuse.H0_H0 ;  /* 0x20000003ff0d7230 */ /* 0x100fe20000004100 */
[----:B------:R-:W-:Y:S01]  /*0250*/  ISETP.NE.AND P0, PT, R10, RZ, PT ;  /* 0x000000ff0a00720c */ /* 0x000fe20003f05270 */
[----:B------:R-:W-:Y:S01]  /*0260*/  HADD2.F32 R3, -RZ, R3.H1_H1 ;  /* 0x30000003ff037230 */ /* 0x000fe20000004100 */
[----:B------:R-:W-:Y:S02]  /*0270*/  FSEL R8, RZ, 1, !P3 ;  /* 0x3f800000ff087808 */ /* 0x000fe40005800000 */
[----:B------:R-:W-:-:S02]  /*0280*/  FSEL R10, RZ, 1, !P4 ;  /* 0x3f800000ff0a7808 */ /* 0x000fc40006000000 */
[----:B------:R-:W-:Y:S01]  /*0290*/  FSEL R12, RZ, 1, !P5 ;  /* 0x3f800000ff0c7808 */ /* 0x000fe20006800000 */
[----:B------:R-:W-:Y:S01]  /*02a0*/  FMUL.FTZ R8, R8, R9 ;  /* 0x0000000908087220 */ /* 0x000fe20000410000 */
[----:B------:R-:W-:Y:S01]  /*02b0*/  ISETP.NE.AND P3, PT, R14, RZ, PT ;  /* 0x000000ff0e00720c */ /* 0x000fe20003f65270 */
[----:B------:R-:W-:Y:S01]  /*02c0*/  FMUL.FTZ R10, R10, R11 ;  /* 0x0000000b0a0a7220 */ /* 0x000fe20000410000 */
[----:B------:R-:W-:Y:S01]  /*02d0*/  ISETP.NE.AND P4, PT, R2, RZ, PT ;  /* 0x000000ff0200720c */ /* 0x000fe20003f85270 */
[----:B------:R-:W-:Y:S01]  /*02e0*/  FMUL.FTZ R12, R12, R13 ;  /* 0x0000000d0c0c7220 */ /* 0x000fe20000410000 */
[----:B------:R-:W-:Y:S01]  /*02f0*/  HADD2.F32 R14, -RZ, R4.H0_H0 ;  /* 0x20000004ff0e7230 */ /* 0x000fe20000004100 */
[----:B------:R-:W-:Y:S01]  /*0300*/  FSEL R2, RZ, 1, !P2 ;  /* 0x3f800000ff027808 */ /* 0x000fe20005000000 */
[----:B------:R-:W-:Y:S01]  /*0310*/  FMUL.FTZ R8, R8, c[0x0][0x168] ;  /* 0x00005a0008087a20 */ /* 0x000fe20000410000 */
[----:B------:R-:W-:Y:S01]  /*0320*/  FSEL R5, RZ, 1, !P1 ;  /* 0x3f800000ff057808 */ /* 0x000fe20004800000 */
[----:B------:R-:W-:Y:S01]  /*0330*/  FMUL.FTZ R12, R12, c[0x0][0x168] ;  /* 0x00005a000c0c7a20 */ /* 0x000fe20000410000 */
[----:B------:R-:W-:Y:S01]  /*0340*/  FSEL R9, RZ, 1, !P0 ;  /* 0x3f800000ff097808 */ /* 0x000fe20004000000 */
[----:B------:R-:W-:Y:S01]  /*0350*/  FMUL.FTZ R4, R2, R3 ;  /* 0x0000000302047220 */ /* 0x000fe20000410000 */
[----:B------:R-:W-:Y:S01]  /*0360*/  FSEL R11, RZ, 1, !P3 ;  /* 0x3f800000ff0b7808 */ /* 0x000fe20005800000 */
[----:B------:R-:W-:Y:S01]  /*0370*/  FMUL.FTZ R14, R5, R14 ;  /* 0x0000000e050e7220 */ /* 0x000fe20000410000 */
[----:B------:R-:W-:Y:S01]  /*0380*/  FSEL R13, RZ, 1, !P4 ;  /* 0x3f800000ff0d7808 */ /* 0x000fe20006000000 */
[----:B------:R-:W-:-:S02]  /*0390*/  FMUL.FTZ R9, R9, R16 ;  /* 0x0000001009097220 */ /* 0x000fc40000410000 */
[----:B------:R-:W-:Y:S02]  /*03a0*/  FMUL.FTZ R11, R11, R18 ;  /* 0x000000120b0b7220 */ /* 0x000fe40000410000 */
[----:B------:R-:W-:Y:S02]  /*03b0*/  FMUL.FTZ R13, R13, R20 ;  /* 0x000000140d0d7220 */ /* 0x000fe40000410000 */
[----:B------:R-:W-:-:S04]  /*03c0*/  IMAD.WIDE.U32 R2, R0, R7, c[0x0][0x178] ;  /* 0x00005e0000027625 */ /* 0x000fc800078e0007 */
[----:B------:R-:W-:Y:S02]  /*03d0*/  FMUL.FTZ R5, R10, c[0x0][0x168] ;  /* 0x00005a000a057a20 */ /* 0x000fe40000410000 */
[----:B------:R-:W-:Y:S02]  /*03e0*/  FMUL.FTZ R7, R4, c[0x0][0x168] ;  /* 0x00005a0004077a20 */ /* 0x000fe40000410000 */
[----:B------:R-:W-:Y:S02]  /*03f0*/  FMUL.FTZ R14, R14, c[0x0][0x168] ;  /* 0x00005a000e0e7a20 */ /* 0x000fe40000410000 */
[----:B------:R-:W-:Y:S01]  /*0400*/  FMUL.FTZ R9, R9, c[0x0][0x168] ;  /* 0x00005a0009097a20 */ /* 0x000fe20000410000 */
[----:B------:R-:W-:Y:S01]  /*0410*/  F2FP.PACK_AB R7, R7, R12 ;  /* 0x0000000c0707723e */ /* 0x000fe200000000ff */
[----:B------:R-:W-:Y:S02]  /*0420*/  FMUL.FTZ R11, R11, c[0x0][0x168] ;  /* 0x00005a000b0b7a20 */ /* 0x000fe40000410000 */
[----:B------:R-:W-:Y:S01]  /*0430*/  FMUL.FTZ R0, R13, c[0x0][0x168] ;  /* 0x00005a000d007a20 */ /* 0x000fe20000410000 */
[----:B------:R-:W-:Y:S01]  /*0440*/  F2FP.PACK_AB R10, R9, R14 ;  /* 0x0000000e090a723e */ /* 0x000fe200000000ff */
[----:B------:R-:W-:Y:S01]  /*0450*/  IMAD.WIDE R2, R6, 0x8, R2 ;  /* 0x0000000806027825 */ /* 0x000fe200078e0202 */
[----:B------:R-:W-:-:S02]  /*0460*/  F2FP.PACK_AB R6, R5, R8 ;  /* 0x000000080506723e */ /* 0x000fc400000000ff */
[----:B------:R-:W-:-:S03]  /*0470*/  F2FP.PACK_AB R11, R0, R11 ;  /* 0x0000000b000b723e */ /* 0x000fc600000000ff */
[----:B------:R-:W-:Y:S04]  /*0480*/  STG.E.64 [R2.64], R6 ;  /* 0x0000000602007986 */ /* 0x000fe8000c101b04 */
[----:B------:R-:W-:Y:S01]  /*0490*/  STG.E.64 [R2.64+0x400], R10 ;  /* 0x0004000a02007986 */ /* 0x000fe2000c101b04 */
[----:B------:R-:W-:Y:S05]  /*04a0*/  EXIT ;  /* 0x000000000000794d */ /* 0x000fea0003800000 */
.L_x_9702:
        /* <DEDUP_REMOVED lines=174> */
.L_x_9705:
[----:B------:R-:W-:-:S13]  /*0f90*/  ISETP.GE.AND P0, PT, R9, R2, PT ;  /* 0x000000020900720c */ /* 0x000fda0003f06270 */
[----:B------:R-:W-:Y:S05]  /*0fa0*/  @P0 BRA `(.L_x_9707) ;  /* 0x000000c000000947 */ /* 0x000fea0003800000 */
[----:B0-----:R-:W-:Y:S01]  /*0fb0*/  IMAD.IADD R10, R0, 0x1, R9 ;  /* 0x00000001000a7824 */ /* 0x001fe200078e0209 */
[----:B------:R-:W-:Y:S01]  /*0fc0*/  IADD3 R9, R9, 0x80, RZ ;  /* 0x0000008009097810 */ /* 0x000fe20007ffe0ff */
[----:B------:R-:W-:-:S04]  /*0fd0*/  IMAD.MOV.U32 R11, RZ, RZ, 0x2 ;  /* 0x00000002ff0b7424 */ /* 0x000fc800078e00ff */
[----:B------:R-:W-:-:S05]  /*0fe0*/  IMAD.WIDE.U32 R10, R10, R11, c[0x0][0x178] ;  /* 0x00005e000a0a7625 */ /* 0x000fca00078e000b */
[----:B------:R0:W-:Y:S02]  /*0ff0*/  STG.E.U16 [R10.64], R14 ;  /* 0x0000000e0a007986 */ /* 0x0001e4000c101504 */
.L_x_9706:
[----:B------:R-:W-:-:S13]  /*1000*/  ISETP.GE.AND P0, PT, R9, R2, PT ;  /* 0x000000020900720c */ /* 0x000fda0003f06270 */
[----:B------:R-:W-:Y:S05]  /*1010*/  @P0 BRA `(.L_x_9708) ;  /* 0x000000e000000947 */ /* 0x000fea0003800000 */
[----:B0-----:R-:W-:Y:S01]  /*1020*/  IMAD.IADD R10, R0, 0x1, R9 ;  /* 0x00000001000a7824 */ /* 0x001fe200078e0209 */
[----:B------:R-:W-:Y:S01]  /*1030*/  IADD3 R9, R9, 0x80, RZ ;  /* 0x0000008009097810 */ /* 0x000fe20007ffe0ff */
[----:B------:R-:W-:-:S04]  /*1040*/  IMAD.MOV.U32 R11, RZ, RZ, 0x2 ;  /* 0x00000002ff0b7424 */ /* 0x000fc800078e00ff */
[----:B------:R-:W-:-:S05]  /*1050*/  IMAD.WIDE.U32 R10, R10, R11, c[0x0][0x178] ;  /* 0x00005e000a0a7625 */ /* 0x000fca00078e000b */
[----:B------:R0:W-:Y:S02]  /*1060*/  STG.E.U16 [R10.64], R7 ;  /* 0x000000070a007986 */ /* 0x0001e4000c101504 */
.L_x_9707:
        /* <DEDUP_REMOVED lines=9> */
.L_x_9708:
[----:B------:R-:W-:Y:S05]  /*1100*/  BSYNC B1 ;  /* 0x0000000000017941 */ /* 0x000fea0003800000 */
.L_x_9704:
[----:B------:R-:W-:-:S13]  /*1110*/  ISETP.GE.AND P0, PT, R9, R2, PT ;  /* 0x000000020900720c */ /* 0x000fda0003f06270 */
[----:B0-----:R-:W-:Y:S01]  /*1120*/  @!P0 IMAD.IADD R6, R0, 0x1, R9 ;  /* 0x0000000100068824 */ /* 0x001fe200078e0209 */
[----:B------:R-:W-:Y:S01]  /*1130*/  @!P0 IADD3 R9, R9, 0x80, RZ ;  /* 0x0000008009098810 */ /* 0x000fe20007ffe0ff */
[----:B------:R-:W-:-:S04]  /*1140*/  @!P0 IMAD.MOV.U32 R7, RZ, RZ, 0x2 ;  /* 0x00000002ff078424 */ /* 0x000fc800078e00ff */
[----:B------:R-:W-:-:S05]  /*1150*/  @!P0 IMAD.WIDE.U32 R6, R6, R7, c[0x0][0x178] ;  /* 0x00005e0006068625 */ /* 0x000fca00078e0007 */
[----:B------:R0:W-:Y:S02]  /*1160*/  @!P0 STG.E.U16 [R6.64], R5 ;  /* 0x0000000506008986 */ /* 0x0001e4000c101504 */
.L_x_9709:
[----:B------:R-:W-:Y:S05]  /*1170*/  BSYNC B0 ;  /* 0x0000000000007941 */ /* 0x000fea0003800000 */
.L_x_9703:
        /* <DEDUP_REMOVED lines=8> */
.L_x_9710:
        /* <DEDUP_REMOVED lines=16> */
.L_x_11604:


//--------------------- .text._ZN2at6native29vectorized_elementwise_kernelILi8EZNS0_43_GLOBAL__N__7cc8d1ed_10_Dropout_cu_0e96ed3819masked_scale_kernelIbN3c104HalfEfEEvRNS_6TensorERKS6_S9_T1_EUlS5_bE_St5arrayIPcLm3EEEEviT0_SA_ --------------------------
	.section	.text._ZN2at6native29vectorized_elementwise_kernelILi8EZNS0_43_GLOBAL__N__7cc8d1ed_10_Dropout_cu_0e96ed3819masked_scale_kernelIbN3c104HalfEfEEvRNS_6TensorERKS6_S9_T1_EUlS5_bE_St5arrayIPcLm3EEEEviT0_SA_,"ax",@progbits
	.sectioninfo	@"SHI_REGISTERS=4"
	.align	128
        .global         _ZN2at6native29vectorized_elementwise_kernelILi8EZNS0_43_GLOBAL__N__7cc8d1ed_10_Dropout_cu_0e96ed3819masked_scale_kernelIbN3c104HalfEfEEvRNS_6TensorERKS6_S9_T1_EUlS5_bE_St5arrayIPcLm3EEEEviT0_SA_
        .type           _ZN2at6native29vectorized_elementwise_kernelILi8EZNS0_43_GLOBAL__N__7cc8d1ed_10_Dropout_cu_0e96ed3819masked_scale_kernelIbN3c104HalfEfEEvRNS_6TensorERKS6_S9_T1_EUlS5_bE_St5arrayIPcLm3EEEEviT0_SA_,@function
        .size           _ZN2at6native29vectorized_elementwise_kernelILi8EZNS0_43_GLOBAL__N__7cc8d1ed_10_Dropout_cu_0e96ed3819masked_scale_kernelIbN3c104HalfEfEEvRNS_6TensorERKS6_S9_T1_EUlS5_bE_St5arrayIPcLm3EEEEviT0_SA_,(.L_x_11605 - _ZN2at6native29vectorized_elementwise_kernelILi8EZNS0_43_GLOBAL__N__7cc8d1ed_10_Dropout_cu_0e96ed3819masked_scale_kernelIbN3c104HalfEfEEvRNS_6TensorERKS6_S9_T1_EUlS5_bE_St5arrayIPcLm3EEEEviT0_SA_)
        .other          _ZN2at6native29vectorized_elementwise_kernelILi8EZNS0_43_GLOBAL__N__7cc8d1ed_10_Dropout_cu_0e96ed3819masked_scale_kernelIbN3c104HalfEfEEvRNS_6TensorERKS6_S9_T1_EUlS5_bE_St5arrayIPcLm3EEEEviT0_SA_,@"STO_CUDA_ENTRY STV_DEFAULT"
_ZN2at6native29vectorized_elementwise_kernelILi8EZNS0_43_GLOBAL__N__7cc8d1ed_10_Dropout_cu_0e96ed3819masked_scale_kernelIbN3c104HalfEfEEvRNS_6TensorERKS6_S9_T1_EUlS5_bE_St5arrayIPcLm3EEEEviT0_SA_:
.text._ZN2at6native29vectorized_elementwise_kernelILi8EZNS0_43_GLOBAL__N__7cc8d1ed_10_Dropout_cu_0e96ed3819masked_scale_kernelIbN3c104HalfEfEEvRNS_6TensorERKS6_S9_T1_EUlS5_bE_St5arrayIPcLm3EEEEviT0_SA_:
[----:B------:R-:W-:Y:S02]  /*0000*/  MOV R1, c[0x0][0x28] ;  /* 0x00000a0000017a02 */ /* 0x000fe40000000f00 */
[----:B------:R-:W-:Y:S05]  /*0010*/  EXIT ;  /* 0x000000000000794d */ /* 0x000fea0003800000 */
.L_x_9711:
        /* <DEDUP_REMOVED lines=14> */
.L_x_11605:


//--------------------- .text._ZN2at6native18elementwise_kernelILi128ELi4EZNS0_15gpu_kernel_implIZNS0_43_GLOBAL__N__7cc8d1ed_10_Dropout_cu_0e96ed3819masked_scale_kernelIbffEEvRNS_6TensorERKS5_S8_T1_EUlfbE_EEvRNS_18TensorIteratorBaseERKT_EUliE_EEviS9_ --------------------------
	.section	.text._ZN2at6native18elementwise_kernelILi128ELi4EZNS0_15gpu_kernel_implIZNS0_43_GLOBAL__N__7cc8d1ed_10_Dropout_cu_0e96ed3819masked_scale_kernelIbffEEvRNS_6TensorERKS5_S8_T1_EUlfbE_EEvRNS_18TensorIteratorBaseERKT_EUliE_EEviS9_,"ax",@progbits
	.sectioninfo	@"SHI_REGISTERS=26"
	.align	128
        .global         _ZN2at6native18elementwise_kernelILi128ELi4EZNS0_15gpu_kernel_implIZNS0_43_GLOBAL__N__7cc8d1ed_10_Dropout_cu_0e96ed3819masked_scale_kernelIbffEEvRNS_6TensorERKS5_S8_T1_EUlfbE_EEvRNS_18TensorIteratorBaseERKT_EUliE_EEviS9_
        .type           _ZN2at6native18elementwise_kernelILi128ELi4EZNS0_15gpu_kernel_implIZNS0_43_GLOBAL__N__7cc8d1ed_10_Dropout_cu_0e96ed3819masked_scale_kernelIbffEEvRNS_6TensorERKS5_S8_T1_EUlfbE_EEvRNS_18TensorIteratorBaseERKT_EUliE_EEviS9_,@function
        .size           _ZN2at6native18elementwise_kernelILi128ELi4EZNS0_15gpu_kernel_implIZNS0_43_GLOBAL__N__7cc8d1ed_10_Dropout_cu_0e96ed3819masked_scale_kernelIbffEEvRNS_6TensorERKS5_S8_T1_EUlfbE_EEvRNS_18TensorIteratorBaseERKT_EUliE_EEviS9_,(.L_x_11606 - _ZN2at6native18elementwise_kernelILi128ELi4EZNS0_15gpu_kernel_implIZNS0_43_GLOBAL__N__7cc8d1ed_10_Dropout_cu_0e96ed3819masked_scale_kernelIbffEEvRNS_6TensorERKS5_S8_T1_EUlfbE_EEvRNS_18TensorIteratorBaseERKT_EUliE_EEviS9_)
        .other          _ZN2at6native18elementwise_kernelILi128ELi4EZNS0_15gpu_kernel_implIZNS0_43_GLOBAL__N__7cc8d1ed_10_Dropout_cu_0e96ed3819masked_scale_kernelIbffEEvRNS_6TensorERKS5_S8_T1_EUlfbE_EEvRNS_18TensorIteratorBaseERKT_EUliE_EEviS9_,@"STO_CUDA_ENTRY STV_DEFAULT"
_ZN2at6native18elementwise_kernelILi128ELi4EZNS0_15gpu_kernel_implIZNS0_43_GLOBAL__N__7cc8d1ed_10_Dropout_cu_0e96ed3819masked_scale_kernelIbffEEvRNS_6TensorERKS5_S8_T1_EUlfbE_EEvRNS_18TensorIteratorBaseERKT_EUliE_EEviS9_:
.text._ZN2at6native18elementwise_kernelILi128ELi4EZNS0_15gpu_kernel_implIZNS0_43_GLOBAL__N__7cc8d1ed_10_Dropout_cu_0e96ed3819masked_scale_kernelIbffEEvRNS_6TensorERKS5_S8_T1_EUlfbE_EEvRNS_18TensorIteratorBaseERKT_EUliE_EEviS9_:
        /* <DEDUP_REMOVED lines=263> */
.L_x_9714:
        /* <DEDUP_REMOVED lines=20> */
.L_x_9719:
[----:B------:R-:W2:Y:S02]  /*11b0*/  LDG.E.U8 R2, [R2.64] ;  /* 0x0000002402027981 */ /* 0x000ea4000c1e1100 */
[----:B--2---:R0:W1:Y:S01]  /*11c0*/  I2F.U16 R23, R2 ;  /* 0x0000000200177306 */ /* 0x0040620000101000 */
[----:B------:R-:W-:Y:S05]  /*11d0*/  BRA `(.L_x_9721) ;  /* 0x00000ca000007947 */ /* 0x000fea0003800000 */
.L_x_9718:
        /* <DEDUP_REMOVED lines=9> */
.L_x_9723:
[----:B------:R-:W2:Y:S02]  /*1270*/  LDG.E R2, [R2.64] ;  /* 0x0000002402027981 */ /* 0x000ea4000c1e1900 */
[----:B--2---:R0:W1:Y:S01]  /*1280*/  I2F R23, R2 ;  /* 0x0000000200177306 */ /* 0x0040620000201400 */
[----:B------:R-:W-:Y:S05]  /*1290*/  BRA `(.L_x_9721) ;  /* 0x00000be000007947 */ /* 0x000fea0003800000 */
.L_x_9722:
[----:B------:R-:W2:Y:S02]  /*12a0*/  LDG.E.U16 R2, [R2.64] ;  /* 0x0000002402027981 */ /* 0x000ea4000c1e1500 */
[----:B--2---:R0:W1:Y:S01]  /*12b0*/  I2F.S16 R23, R2 ;  /* 0x0000000200177306 */ /* 0x0040620000101400 */
[----:B------:R-:W-:Y:S05]  /*12c0*/  BRA `(.L_x_9721) ;  /* 0x00000bb000007947 */ /* 0x000fea0003800000 */
.L_x_9717:
        /* <DEDUP_REMOVED lines=8> */
.L_x_9725:
[----:B------:R-:W2:Y:S02]  /*1350*/  LDG.E.U16 R2, [R2.64] ;  /* 0x0000002402027981 */ /* 0x000ea4000c1e1500 */
[----:B--2---:R-:W-:Y:S01]  /*1360*/  HADD2.F32 R23, -RZ, R2.H0_H0 ;  /* 0x20000002ff177230 */ /* 0x004fe20000004100 */
[----:B------:R-:W-:Y:S05]  /*1370*/  BRA `(.L_x_9721) ;  /* 0x00000b0000007947 */ /* 0x000fea0003800000 */
.L_x_9724:
        /* <DEDUP_REMOVED lines=8> */
.L_x_9727:
[----:B------:R-:W2:Y:S02]  /*1400*/  LDG.E.U16 R2, [R2.64] ;  /* 0x0000002402027981 */ /* 0x000ea4000c1e1500 */
[----:B--2---:R-:W-:Y:S01]  /*1410*/  HADD2.F32 R23, -RZ, R2.H0_H0 ;  /* 0x20000002ff177230 */ /* 0x004fe20000004100 */
[----:B------:R-:W-:Y:S05]  /*1420*/  BRA `(.L_x_9721) ;  /* 0x00000a5000007947 */ /* 0x000fea0003800000 */
.L_x_9726:
[----:B------:R-:W2:Y:S02]  /*1430*/  LDG.E.64 R2, [R2.64] ;  /* 0x0000002402027981 */ /* 0x000ea4000c1e1b00 */
[----:B--2---:R-:W0:Y:S01]  /*1440*/  F2F.F32.F64 R23, R2 ;  /* 0x0000000200177310 */ /* 0x004e220000301000 */
[----:B------:R-:W0:-:S14]  /*1450*/  DSETP.GEU.AND P0, PT, |R2|, c[0x2][0x0], PT ;  /* 0x008000000200762a */ /* 0x000e1c0003f0e200 */
[----:B0-----:R-:W-:Y:S01]  /*1460*/  @!P0 FMUL R23, R23, 1.175494350822287508e-38 ;  /* 0x0080000017178820 */ /* 0x001fe20000400000 */
[----:B------:R-:W-:Y:S05]  /*1470*/  BRA `(.L_x_9721) ;  /* 0x00000a0000007947 */ /* 0x000fea0003800000 */
.L_x_9716:
        /* <DEDUP_REMOVED lines=12> */
.L_x_9730:
[----:B------:R-:W2:Y:S02]  /*1540*/  LDG.E.64 R2, [R2.64] ;  /* 0x0000002402027981 */ /* 0x000ea4000c1e1b00 */
[----:B--2---:R-:W0:Y:S01]  /*1550*/  F2F.F32.F64 R23, R2 ;  /* 0x0000000200177310 */ /* 0x004e220000301000 */
[----:B------:R-:W0:-:S14]  /*1560*/  DSETP.GEU.AND P0, PT, |R2|, c[0x2][0x0], PT ;  /* 0x008000000200762a */ /* 0x000e1c0003f0e200 */
[----:B0-----:R-:W-:Y:S01]  /*1570*/  @!P0 FMUL R23, R23, 1.175494350822287508e-38 ;  /* 0x0080000017178820 */ /* 0x001fe20000400000 */
[----:B------:R-:W-:Y:S05]  /*1580*/  BRA `(.L_x_9721) ;  /* 0x000008f000007947 */ /* 0x000fea0003800000 */
.L_x_9729:
        /* <DEDUP_REMOVED lines=26> */
.L_x_9732:
        /* <DEDUP_REMOVED lines=13> */
.L_x_9731:
[----:B------:R-:W2:Y:S02]  /*1800*/  LDG.E.U16 R2, [R2.64] ;  /* 0x0000002402027981 */ /* 0x000ea4000c1e1500 */
[----:B--2---:R-:W-:Y:S01]  /*1810*/  PRMT R23, RZ, 0x5410, R2 ;  /* 0x00005410ff177816 */ /* 0x004fe20000000002 */
[----:B------:R-:W-:Y:S05]  /*1820*/  BRA `(.L_x_9721) ;  /* 0x0000065000007947 */ /* 0x000fea0003800000 */
.L_x_9728:
        /* <DEDUP_REMOVED lines=11> */
.L_x_9735:
        /* <DEDUP_REMOVED lines=20> */
.L_x_9737:
[----:B------:R-:W-:Y:S05]  /*1a20*/  BSYNC B0 ;  /* 0x0000000000007941 */ /* 0x000fea0003800000 */
.L_x_9736:
[----:B------:R-:W-:Y:S01]  /*1a30*/  IMAD.SHL.U32 R2, R2, 0x100000, RZ ;  /* 0x0010000002027824 */ /* 0x000fe200078e00ff */
[----:B------:R-:W-:-:S04]  /*1a40*/  LEA R0, R0, 0x3b800000, 0x17 ;  /* 0x3b80000000007811 */ /* 0x000fc800078eb8ff */
[----:B------:R-:W-:Y:S01]  /*1a50*/  LOP3.LUT R23, R0, R2, R23, 0xfe, !PT ;  /* 0x0000000200177212 */ /* 0x000fe200078efe17 */
[----:B------:R-:W-:Y:S05]  /*1a60*/  BRA `(.L_x_9721) ;  /* 0x0000041000007947 */ /* 0x000fea0003800000 */
.L_x_9734:
        /* <DEDUP_REMOVED lines=20> */
.L_x_9739:
[----:B------:R-:W-:Y:S05]  /*1bb0*/  BSYNC B0 ;  /* 0x0000000000007941 */ /* 0x000fea0003800000 */
.L_x_9738:
[----:B------:R-:W-:Y:S01]  /*1bc0*/  IMAD.SHL.U32 R2, R2, 0x200000, RZ ;  /* 0x0020000002027824 */ /* 0x000fe200078e00ff */
[----:B------:R-:W-:-:S04]  /*1bd0*/  LEA R0, R0, 0x37800000, 0x17 ;  /* 0x3780000000007811 */ /* 0x000fc800078eb8ff */
[----:B------:R-:W-:Y:S01]  /*1be0*/  LOP3.LUT R23, R0, R2, R23, 0xfe, !PT ;  /* 0x0000000200177212 */ /* 0x000fe200078efe17 */
[----:B------:R-:W-:Y:S05]  /*1bf0*/  BRA `(.L_x_9721) ;  /* 0x0000028000007947 */ /* 0x000fea0003800000 */
.L_x_9733:
        /* <DEDUP_REMOVED lines=14> */
.L_x_9720:
        /* <DEDUP_REMOVED lines=21> */
.L_x_9741:
[----:B------:R-:W2:Y:S02]  /*1e30*/  LDG.E.64 R2, [R2.64] ;  /* 0x0000002402027981 */ /* 0x000ea4000c1e1b00 */
[----:B--2---:R0:W1:Y:S01]  /*1e40*/  I2F.U64 R23, R2 ;  /* 0x0000000200177312 */ /* 0x0040620000301000 */
[----:B------:R-:W-:Y:S05]  /*1e50*/  BRA `(.L_x_9721) ;  /* 0x0000002000007947 */ /* 0x000fea0003800000 */
.L_x_9740:
[----:B------:R-:W2:Y:S02]  /*1e60*/  LDG.E R2, [R2.64] ;  /* 0x0000002402027981 */ /* 0x000ea4000c1e1900 */
[----:B--2---:R0:W1:Y:S02]  /*1e70*/  I2F.U32 R23, R2 ;  /* 0x0000000200177306 */ /* 0x0040640000201000 */
.L_x_9721:
[----:B------:R-:W-:Y:S05]  /*1e80*/  BSYNC B6 ;  /* 0x0000000000067941 */ /* 0x000fea0003800000 */
.L_x_9715:
[----:B------:R-:W2:Y:S01]  /*1e90*/  LDC.U8 R4, c[0x0][0x3f2] ;  /* 0x0000fc80ff047b82 */ /* 0x000ea20000000000 */
[----:B0-----:R-:W-:-:S05]  /*1ea0*/  IADD3 R2, P1, R22, c[0x0][0x3d8], RZ ;  /* 0x0000f60016027a10 */ /* 0x001fca0007f3e0ff */
[----:B------:R-:W-:Y:S01]  /*1eb0*/  IMAD.X R3, RZ, RZ, c[0x0][0x3dc], P1 ;  /* 0x0000f700ff037624 */ /* 0x000fe200008e06ff */
[----:B--2---:R-:W-:-:S04]  /*1ec0*/  PRMT R0, R4, 0x9910, RZ ;  /* 0x0000991004007816 */ /* 0x004fc800000000ff */
        /* <DEDUP_REMOVED lines=13> */
.L_x_9745:
[----:B------:R-:W2:Y:S02]  /*1fa0*/  LDG.E.U8 R2, [R2.64] ;  /* 0x0000002402027981 */ /* 0x000ea4000c1e1100 */
[----:B--2---:R-:W-:Y:S01]  /*1fb0*/  ISETP.NE.AND P0, PT, R2, RZ, PT ;  /* 0x000000ff0200720c */ /* 0x004fe20003f05270 */
[----:B------:R-:W-:Y:S05]  /*1fc0*/  BRA `(.L_x_9747) ;  /* 0x00000e0000007947 */ /* 0x000fea0003800000 */
.L_x_9744:
        /* <DEDUP_REMOVED lines=10> */
.L_x_9749:
[----:B------:R-:W2:Y:S02]  /*2070*/  LDG.E R2, [R2.64] ;  /* 0x0000002402027981 */ /* 0x000ea4000c1e1900 */
[----:B--2---:R-:W-:Y:S01]  /*2080*/  ISETP.NE.AND P0, PT, R2, RZ, PT ;  /* 0x000000ff0200720c */ /* 0x004fe20003f05270 */
[----:B------:R-:W-:Y:S05]  /*2090*/  BRA `(.L_x_9747) ;  /* 0x00000d3000007947 */ /* 0x000fea0003800000 */
.L_x_9748:
[----:B------:R-:W2:Y:S02]  /*20a0*/  LDG.E.U16 R2, [R2.64] ;  /* 0x0000002402027981 */ /* 0x000ea4000c1e1500 */
[----:B--2---:R-:W-:Y:S01]  /*20b0*/  ISETP.NE.AND P0, PT, R2, RZ, PT ;  /* 0x000000ff0200720c */ /* 0x004fe20003f05270 */
[----:B------:R-:W-:Y:S05]  /*20c0*/  BRA `(.L_x_9747) ;  /* 0x00000d0000007947 */ /* 0x000fea0003800000 */
.L_x_9743:
        /* <DEDUP_REMOVED lines=9> */
.L_x_9751:
[----:B------:R-:W2:Y:S02]  /*2160*/  LDG.E.U16 R0, [R2.64] ;  /* 0x0000002402007981 */ /* 0x000ea4000c1e1500 */
[----:B--2---:R-:W-:-:S05]  /*2170*/  HADD2.F32 R0, -RZ, R0.H0_H0 ;  /* 0x20000000ff007230 */ /* 0x004fca0000004100 */
[----:B------:R-:W-:Y:S01]  /*2180*/  FSETP.NEU.FTZ.AND P0, PT, R0, RZ, PT ;  /* 0x000000ff0000720b */ /* 0x000fe20003f1d000 */
[----:B------:R-:W-:Y:S05]  /*2190*/  BRA `(.L_x_9747) ;  /* 0x00000c3000007947 */ /* 0x000fea0003800000 */
.L_x_9750:
        /* <DEDUP_REMOVED lines=11> */
.L_x_9753:
        /* <DEDUP_REMOVED lines=10> */
.L_x_9752:
[----:B------:R-:W2:Y:S02]  /*22f0*/  LDG.E.64 R2, [R2.64] ;  /* 0x0000002402027981 */ /* 0x000ea4000c1e1b00 */
[----:B--2---:R0:W2:Y:S01]  /*2300*/  DSETP.NEU.AND P0, PT, R2, RZ, PT ;  /* 0x000000ff0200722a */ /* 0x0040a20003f0d000 */
[----:B------:R-:W-:Y:S05]  /*2310*/  BRA `(.L_x_9747) ;  /* 0x00000ab000007947 */ /* 0x000fea0003800000 */
.L_x_9742:
        /* <DEDUP_REMOVED lines=11> */
.L_x_9756:
[----:B------:R-:W2:Y:S02]  /*23d0*/  LDG.E.128 R4, [R2.64] ;  /* 0x0000002402047981 */ /* 0x000ea4000c1e1d00 */
[----:B--2---:R-:W0:-:S06]  /*23e0*/  DSETP.NEU.AND P0, PT, R6, RZ, PT ;  /* 0x000000ff0600722a */ /* 0x004e0c0003f0d000 */
[----:B0-----:R0:W2:Y:S01]  /*23f0*/  DSETP.NEU.OR P0, PT, R4, RZ, P0 ;  /* 0x000000ff0400722a */ /* 0x0010a2000070d400 */
[----:B------:R-:W-:Y:S05]  /*2400*/  BRA `(.L_x_9747) ;  /* 0x000009c000007947 */ /* 0x000fea0003800000 */
.L_x_9755:
        /* <DEDUP_REMOVED lines=27> */
.L_x_9758:
        /* <DEDUP_REMOVED lines=14> */
.L_x_9757:
[----:B------:R-:W2:Y:S02]  /*26a0*/  LDG.E.U16 R0, [R2.64] ;  /* 0x0000002402007981 */ /* 0x000ea4000c1e1500 */
[----:B--2---:R-:W-:-:S04]  /*26b0*/  PRMT R0, RZ, 0x5410, R0 ;  /* 0x00005410ff007816 */ /* 0x004fc80000000000 */
[----:B------:R-:W-:Y:S01]  /*26c0*/  FSETP.NEU.FTZ.AND P0, PT, R0, RZ, PT ;  /* 0x000000ff0000720b */ /* 0x000fe20003f1d000 */
[----:B------:R-:W-:Y:S05]  /*26d0*/  BRA `(.L_x_9747) ;  /* 0x000006f000007947 */ /* 0x000fea0003800000 */
.L_x_9754:
        /* <DEDUP_REMOVED lines=11> */
.L_x_9761:
        /* <DEDUP_REMOVED lines=21> */
.L_x_9765:
[----:B------:R-:W-:Y:S05]  /*28e0*/  BSYNC B1 ;  /* 0x0000000000017941 */ /* 0x000fea0003800000 */
.L_x_9764:
[----:B------:R-:W-:Y:S01]  /*28f0*/  LEA R3, R0, 0x3b800000, 0x17 ;  /* 0x3b80000000037811 */ /* 0x000fe200078eb8ff */
[----:B------:R-:W-:-:S05]  /*2900*/  IMAD.SHL.U32 R0, R2, 0x100000, RZ ;  /* 0x0010000002007824 */ /* 0x000fca00078e00ff */
[----:B------:R-:W-:Y:S02]  /*2910*/  LOP3.LUT R0, R3, R0, R4, 0xfe, !PT ;  /* 0x0000000003007212 */ /* 0x000fe400078efe04 */
.L_x_9763:
[----:B------:R-:W-:Y:S05]  /*2920*/  BSYNC B0 ;  /* 0x0000000000007941 */ /* 0x000fea0003800000 */
.L_x_9762:
[----:B------:R-:W-:Y:S01]  /*2930*/  FSETP.NEU.FTZ.AND P0, PT, R0, RZ, PT ;  /* 0x000000ff0000720b */ /* 0x000fe20003f1d000 */
[----:B------:R-:W-:Y:S05]  /*2940*/  BRA `(.L_x_9747) ;  /* 0x0000048000007947 */ /* 0x000fea0003800000 */
.L_x_9760:
        /* <DEDUP_REMOVED lines=21> */
.L_x_9769:
[----:B------:R-:W-:Y:S05]  /*2aa0*/  BSYNC B1 ;  /* 0x0000000000017941 */ /* 0x000fea0003800000 */
.L_x_9768:
[----:B------:R-:W-:Y:S01]  /*2ab0*/  LEA R3, R0, 0x37800000, 0x17 ;  /* 0x3780000000037811 */ /* 0x000fe200078eb8ff */
[----:B------:R-:W-:-:S05]  /*2ac0*/  IMAD.SHL.U32 R0, R2, 0x200000, RZ ;  /* 0x0020000002007824 */ /* 0x000fca00078e00ff */
[----:B------:R-:W-:Y:S02]  /*2ad0*/  LOP3.LUT R0, R3, R0, R4, 0xfe, !PT ;  /* 0x0000000003007212 */ /* 0x000fe400078efe04 */
.L_x_9767:
[----:B------:R-:W-:Y:S05]  /*2ae0*/  BSYNC B0 ;  /* 0x0000000000007941 */ /* 0x000fea0003800000 */
.L_x_9766:
[----:B------:R-:W-:Y:S01]  /*2af0*/  FSETP.NEU.FTZ.AND P0, PT, R0, RZ, PT ;  /* 0x000000ff0000720b */ /* 0x000fe20003f1d000 */
[----:B------:R-:W-:Y:S05]  /*2b00*/  BRA `(.L_x_9747) ;  /* 0x000002c000007947 */ /* 0x000fea0003800000 */
.L_x_9759:
        /* <DEDUP_REMOVED lines=14> */
.L_x_9773:
[----:B------:R-:W-:Y:S05]  /*2bf0*/  BSYNC B0 ;  /* 0x0000000000007941 */ /* 0x000fea0003800000 */
.L_x_9772:
[----:B------:R-:W-:Y:S01]  /*2c00*/  FSETP.NEU.FTZ.AND P0, PT, R0, RZ, PT ;  /* 0x000000ff0000720b */ /* 0x000fe20003f1d000 */
[----:B------:R-:W-:Y:S05]  /*2c10*/  BRA `(.L_x_9747) ;  /* 0x000001b000007947 */ /* 0x000fea0003800000 */
.L_x_9746:
        /* <DEDUP_REMOVED lines=19> */
[----:B------:R-:W-:Y:S01]  /*2d50*/  PLOP3.LUT P0, PT, PT, PT, PT, 0x8, 0x0 ;  /* 0x000000000000781c */ /* 0x000fe20003f0e170 */
[----:B------:R-:W-:Y:S05]  /*2d60*/  BRA `(.L_x_9747) ;  /* 0x0000006000007947 */ /* 0x000fea0003800000 */
.L_x_9771:
[----:B------:R-:W2:Y:S02]  /*2d70*/  LDG.E.64 R2, [R2.64] ;  /* 0x0000002402027981 */ /* 0x000ea4000c1e1b00 */
[----:B--2---:R-:W-:-:S04]  /*2d80*/  ISETP.NE.U32.AND P0, PT, R2, RZ, PT ;  /* 0x000000ff0200720c */ /* 0x004fc80003f05070 */
[----:B------:R-:W-:Y:S01]  /*2d90*/  ISETP.NE.AND.EX P0, PT, R3, RZ, PT, P0 ;  /* 0x000000ff0300720c */ /* 0x000fe20003f05300 */
[----:B------:R-:W-:Y:S05]  /*2da0*/  BRA `(.L_x_9747) ;  /* 0x0000002000007947 */ /* 0x000fea0003800000 */
.L_x_9770:
[----:B------:R-:W2:Y:S02]  /*2db0*/  LDG.E R2, [R2.64] ;  /* 0x0000002402027981 */ /* 0x000ea4000c1e1900 */
[----:B--2---:R-:W-:-:S03]  /*2dc0*/  ISETP.NE.AND P0, PT, R2, RZ, PT ;  /* 0x000000ff0200720c */ /* 0x004fc60003f05270 */
.L_x_9747:
[----:B0-----:R-:W0:Y:S01]  /*2dd0*/  LDC.U8 R4, c[0x0][0x3f0] ;  /* 0x0000fc00ff047b82 */ /* 0x001e220000000000 */
[----:B--2---:R-:W-:-:S06]  /*2de0*/  SEL R0, RZ, 0x1, !P0 ;  /* 0x00000001ff007807 */ /* 0x004fcc0004000000 */
[----:B------:R-:W2:Y:S02]  /*2df0*/  I2F.U32 R0, R0 ;  /* 0x0000000000007306 */ /* 0x000ea40000201000 */
[----:B-12--5:R-:W-:Y:S01]  /*2e00*/  FMUL.FTZ R2, R0, R23 ;  /* 0x0000001700027220 */ /* 0x026fe20000410000 */
        /* <DEDUP_REMOVED lines=15> */
.L_x_9777:
[----:B------:R-:W0:Y:S02]  /*2f00*/  F2I.S64.TRUNC R2, R2 ;  /* 0x0000000200027311 */ /* 0x000e24000020d900 */
[----:B0-----:R-:W-:-:S05]  /*2f10*/  IMAD.MOV.U32 R5, RZ, RZ, R2 ;  /* 0x000000ffff057224 */ /* 0x001fca00078e0002 */
[----:B------:R0:W-:Y:S01]  /*2f20*/  STG.E.U8 [R16.64], R5 ;  /* 0x0000000510007986 */ /* 0x0001e2000c101124 */
[----:B------:R-:W-:Y:S05]  /*2f30*/  BRA `(.L_x_9779) ;  /* 0x00000d3000007947 */ /* 0x000fea0003800000 */
.L_x_9776:
        /* <DEDUP_REMOVED lines=9> */
.L_x_9781:
[----:B------:R-:W0:Y:S02]  /*2fd0*/  F2I.FTZ.TRUNC.NTZ R3, R2 ;  /* 0x0000000200037305 */ /* 0x000e24000021f100 */
[----:B0-----:R0:W-:Y:S01]  /*2fe0*/  STG.E [R16.64], R3 ;  /* 0x0000000310007986 */ /* 0x0011e2000c101924 */
[----:B------:R-:W-:Y:S05]  /*2ff0*/  BRA `(.L_x_9779) ;  /* 0x00000c7000007947 */ /* 0x000fea0003800000 */
.L_x_9780:
[----:B------:R-:W0:Y:S02]  /*3000*/  F2I.FTZ.TRUNC.NTZ R3, R2 ;  /* 0x0000000200037305 */ /* 0x000e24000021f100 */
[----:B0-----:R0:W-:Y:S01]  /*3010*/  STG.E.U16 [R16.64], R3 ;  /* 0x0000000310007986 */ /* 0x0011e2000c101524 */
[----:B------:R-:W-:Y:S05]  /*3020*/  BRA `(.L_x_9779) ;  /* 0x00000c4000007947 */ /* 0x000fea0003800000 */
.L_x_9775:
        /* <DEDUP_REMOVED lines=8> */
.L_x_9783:
[----:B------:R-:W-:-:S05]  /*30b0*/  F2FP.PACK_AB R2, RZ, R2 ;  /* 0x00000002ff02723e */ /* 0x000fca00000000ff */
[----:B------:R0:W-:Y:S01]  /*30c0*/  STG.E.U16 [R16.64], R2 ;  /* 0x0000000210007986 */ /* 0x0001e2000c101524 */
[----:B------:R-:W-:Y:S05]  /*30d0*/  BRA `(.L_x_9779) ;  /* 0x00000b9000007947 */ /* 0x000fea0003800000 */
.L_x_9782:
        /* <DEDUP_REMOVED lines=9> */
.L_x_9785:
[----:B------:R-:W-:-:S04]  /*3170*/  F2FP.PACK_AB R3, RZ, R2 ;  /* 0x00000002ff03723e */ /* 0x000fc800000000ff */
[----:B------:R-:W-:-:S05]  /*3180*/  PRMT R3, R3, 0x5410, RZ ;  /* 0x0000541003037816 */ /* 0x000fca00000000ff */
[----:B------:R0:W-:Y:S01]  /*3190*/  STG.E [R16.64], R3 ;  /* 0x0000000310007986 */ /* 0x0001e2000c101924 */
[----:B------:R-:W-:Y:S05]  /*31a0*/  BRA `(.L_x_9779) ;  /* 0x00000ac000007947 */ /* 0x000fea0003800000 */
.L_x_9784:
[----:B------:R-:W-:-:S06]  /*31b0*/  FMUL.FTZ R2, R2, 1 ;  /* 0x3f80000002027820 */ /* 0x000fcc0000410000 */
[----:B------:R-:W0:Y:S02]  /*31c0*/  F2F.F64.F32 R2, R2 ;  /* 0x0000000200027310 */ /* 0x000e240000201800 */
[----:B0-----:R0:W-:Y:S01]  /*31d0*/  STG.E.64 [R16.64], R2 ;  /* 0x0000000210007986 */ /* 0x0011e2000c101b24 */
[----:B------:R-:W-:Y:S05]  /*31e0*/  BRA `(.L_x_9779) ;  /* 0x00000a8000007947 */ /* 0x000fea0003800000 */
.L_x_9774:
        /* <DEDUP_REMOVED lines=12> */
.L_x_9788:
[----:B------:R-:W-:Y:S01]  /*32b0*/  FMUL.FTZ R4, R2, 1 ;  /* 0x3f80000002047820 */ /* 0x000fe20000410000 */
[----:B------:R-:W-:-:S05]  /*32c0*/  CS2R R6, SRZ ;  /* 0x0000000000067805 */ /* 0x000fca000001ff00 */
[----:B------:R-:W0:Y:S02]  /*32d0*/  F2F.F64.F32 R4, R4 ;  /* 0x0000000400047310 */ /* 0x000e240000201800 */
[----:B0-----:R0:W-:Y:S01]  /*32e0*/  STG.E.128 [R16.64], R4 ;  /* 0x0000000410007986 */ /* 0x0011e2000c101d24 */
[----:B------:R-:W-:Y:S05]  /*32f0*/  BRA `(.L_x_9779) ;  /* 0x0000097000007947 */ /* 0x000fea0003800000 */
.L_x_9787:
        /* <DEDUP_REMOVED lines=20> */
.L_x_9792:
[----:B------:R-:W-:Y:S05]  /*3440*/  BSYNC B0 ;  /* 0x0000000000007941 */ /* 0x000fea0003800000 */
.L_x_9791:
[----:B------:R-:W-:-:S05]  /*3450*/  LOP3.LUT R5, R0, R5, RZ, 0xfc, !PT ;  /* 0x0000000500057212 */ /* 0x000fca00078efcff */
[----:B------:R0:W-:Y:S01]  /*3460*/  STG.E.U8 [R16.64], R5 ;  /* 0x0000000510007986 */ /* 0x0001e2000c101124 */
[----:B------:R-:W-:Y:S05]  /*3470*/  BRA `(.L_x_9779) ;  /* 0x000007f000007947 */ /* 0x000fea0003800000 */
.L_x_9790:
        /* <DEDUP_REMOVED lines=12> */
.L_x_9794:
[----:B------:R-:W-:Y:S01]  /*3540*/  IMAD.MOV.U32 R0, RZ, RZ, 0x7f ;  /* 0x0000007fff007424 */ /* 0x000fe200078e00ff */
[----:B------:R-:W-:-:S04]  /*3550*/  ISETP.GT.U32.AND P0, PT, R4, 0x7f800000, PT ;  /* 0x7f8000000400780c */ /* 0x000fc80003f04070 */
[----:B------:R-:W-:-:S04]  /*3560*/  SEL R0, R0, 0x7c, P0 ;  /* 0x0000007c00007807 */ /* 0x000fc80000000000 */
.L_x_9795:
[----:B------:R-:W-:Y:S05]  /*3570*/  BSYNC B0 ;  /* 0x0000000000007941 */ /* 0x000fea0003800000 */
.L_x_9793:
[----:B------:R-:W-:-:S04]  /*3580*/  LOP3.LUT R2, R2, 0x80000000, RZ, 0xc0, !PT ;  /* 0x8000000002027812 */ /* 0x000fc800078ec0ff */
[----:B------:R-:W-:-:S04]  /*3590*/  SHF.R.U32.HI R3, RZ, 0x18, R2 ;  /* 0x00000018ff037819 */ /* 0x000fc80000011602 */
[----:B------:R-:W-:-:S05]  /*35a0*/  LOP3.LUT R3, R0, R3, RZ, 0xfc, !PT ;  /* 0x0000000300037212 */ /* 0x000fca00078efcff */
[----:B------:R0:W-:Y:S01]  /*35b0*/  STG.E.U8 [R16.64], R3 ;  /* 0x0000000310007986 */ /* 0x0001e2000c101124 */
[----:B------:R-:W-:Y:S05]  /*35c0*/  BRA `(.L_x_9779) ;  /* 0x000006a000007947 */ /* 0x000fea0003800000 */
.L_x_9789:
[----:B------:R-:W-:-:S05]  /*35d0*/  F2FP.BF16.PACK_AB R2, RZ, R2 ;  /* 0x00000002ff02723e */ /* 0x000fca00000010ff */
[----:B------:R0:W-:Y:S01]  /*35e0*/  STG.E.U16 [R16.64], R2 ;  /* 0x0000000210007986 */ /* 0x0001e2000c101524 */
[----:B------:R-:W-:Y:S05]  /*35f0*/  BRA `(.L_x_9779) ;  /* 0x0000067000007947 */ /* 0x000fea0003800000 */
.L_x_9786:
        /* <DEDUP_REMOVED lines=11> */
.L_x_9798:
        /* <DEDUP_REMOVED lines=16> */
.L_x_9801:
[----:B------:R-:W-:-:S04]  /*37b0*/  LOP3.LUT R2, R2, 0x80000000, RZ, 0xc0, !PT ;  /* 0x8000000002027812 */ /* 0x000fc800078ec0ff */
[----:B------:R-:W-:-:S04]  /*37c0*/  SHF.R.U32.HI R3, RZ, 0x18, R2 ;  /* 0x00000018ff037819 */ /* 0x000fc80000011602 */
[----:B------:R-:W-:-:S04]  /*37d0*/  LOP3.LUT R0, R0, R3, RZ, 0xfc, !PT ;  /* 0x0000000300007212 */ /* 0x000fc800078efcff */
[----:B------:R-:W-:Y:S02]  /*37e0*/  PRMT R8, R0, 0x7610, R8 ;  /* 0x0000761000087816 */ /* 0x000fe40000000008 */
.L_x_9800:
[----:B------:R-:W-:Y:S05]  /*37f0*/  BSYNC B0 ;  /* 0x0000000000007941 */ /* 0x000fea0003800000 */
.L_x_9799:
[----:B------:R0:W-:Y:S01]  /*3800*/  STG.E.U8 [R16.64], R8 ;  /* 0x0000000810007986 */ /* 0x0001e2000c101124 */
[----:B------:R-:W-:Y:S05]  /*3810*/  BRA `(.L_x_9779) ;  /* 0x0000045000007947 */ /* 0x000fea0003800000 */
.L_x_9797:
        /* <DEDUP_REMOVED lines=16> */
.L_x_9804:
[----:B------:R-:W-:-:S04]  /*3920*/  LOP3.LUT R2, R2, 0x80000000, RZ, 0xc0, !PT ;  /* 0x8000000002027812 */ /* 0x000fc800078ec0ff */
[----:B------:R-:W-:-:S04]  /*3930*/  SHF.R.U32.HI R3, RZ, 0x18, R2 ;  /* 0x00000018ff037819 */ /* 0x000fc80000011602 */
[----:B------:R-:W-:-:S04]  /*3940*/  LOP3.LUT R0, R0, R3, RZ, 0xfc, !PT ;  /* 0x0000000300007212 */ /* 0x000fc800078efcff */
[----:B------:R-:W-:Y:S02]  /*3950*/  PRMT R8, R0, 0x7610, R8 ;  /* 0x0000761000087816 */ /* 0x000fe40000000008 */
.L_x_9803:
[----:B------:R-:W-:Y:S05]  /*3960*/  BSYNC B0 ;  /* 0x0000000000007941 */ /* 0x000fea0003800000 */
.L_x_9802:
[----:B------:R0:W-:Y:S01]  /*3970*/  STG.E.U8 [R16.64], R8 ;  /* 0x0000000810007986 */ /* 0x0001e2000c101124 */
[----:B------:R-:W-:Y:S05]  /*3980*/  BRA `(.L_x_9779) ;  /* 0x000002e000007947 */ /* 0x000fea0003800000 */
.L_x_9796:
        /* <DEDUP_REMOVED lines=21> */
.L_x_9778:
        /* <DEDUP_REMOVED lines=20> */
.L_x_9806:
[----:B------:R-:W0:Y:S02]  /*3c20*/  F2I.U64.TRUNC R2, R2 ;  /* 0x0000000200027311 */ /* 0x000e24000020d800 */
[----:B0-----:R0:W-:Y:S01]  /*3c30*/  STG.E.64 [R16.64], R2 ;  /* 0x0000000210007986 */ /* 0x0011e2000c101b24 */
[----:B------:R-:W-:Y:S05]  /*3c40*/  BRA `(.L_x_9779) ;  /* 0x0000002000007947 */ /* 0x000fea0003800000 */
.L_x_9805:
[----:B------:R-:W0:Y:S02]  /*3c50*/  F2I.FTZ.U32.TRUNC.NTZ R3, R2 ;  /* 0x0000000200037305 */ /* 0x000e24000021f000 */
[----:B0-----:R0:W-:Y:S02]  /*3c60*/  STG.E [R16.64], R3 ;  /* 0x0000000310007986 */ /* 0x0011e4000c101924 */
.L_x_9779:
[----:B------:R-:W-:-:S05]  /*3c70*/  IMAD R18, R19, 0x200, R18 ;  /* 0x0000020013127824 */ /* 0x000fca00078e0212 */
[----:B------:R-:W-:Y:S02]  /*3c80*/  IADD3 R23, R18, 0x80, RZ ;  /* 0x0000008012177810 */ /* 0x000fe40007ffe0ff */
.L_x_9713:
[----:B------:R-:W-:Y:S05]  /*3c90*/  BSYNC B7 ;  /* 0x0000000000077941 */ /* 0x000fea0003800000 */
.L_x_9712:
        /* <DEDUP_REMOVED lines=258> */
.L_x_9809:
        /* <DEDUP_REMOVED lines=20> */
.L_x_9814:
[----:B------:R-:W2:Y:S02]  /*4e00*/  LDG.E.U8 R2, [R2.64] ;  /* 0x0000002402027981 */ /* 0x000ea4000c1e1100 */
[----:B--2---:R0:W1:Y:S01]  /*4e10*/  I2F.U16 R19, R2 ;  /* 0x0000000200137306 */ /* 0x0040620000101000 */
[----:B------:R-:W-:Y:S05]  /*4e20*/  BRA `(.L_x_9816) ;  /* 0x00000ca000007947 */ /* 0x000fea0003800000 */
.L_x_9813:
        /* <DEDUP_REMOVED lines=9> */
.L_x_9818:
[----:B------:R-:W2:Y:S02]  /*4ec0*/  LDG.E R2, [R2.64] ;  /* 0x0000002402027981 */ /* 0x000ea4000c1e1900 */
[----:B--2---:R0:W1:Y:S01]  /*4ed0*/  I2F R19, R2 ;  /* 0x0000000200137306 */ /* 0x0040620000201400 */
[----:B------:R-:W-:Y:S05]  /*4ee0*/  BRA `(.L_x_9816) ;  /* 0x00000be000007947 */ /* 0x000fea0003800000 */
.L_x_9817:
[----:B------:R-:W2:Y:S02]  /*4ef0*/  LDG.E.U16 R2, [R2.64] ;  /* 0x0000002402027981 */ /* 0x000ea4000c1e1500 */
[----:B--2---:R0:W1:Y:S01]  /*4f00*/  I2F.S16 R19, R2 ;  /* 0x0000000200137306 */ /* 0x0040620000101400 */
[----:B------:R-:W-:Y:S05]  /*4f10*/  BRA `(.L_x_9816) ;  /* 0x00000bb000007947 */ /* 0x000fea0003800000 */
.L_x_9812:
        /* <DEDUP_REMOVED lines=8> */
.L_x_9820:
[----:B------:R-:W2:Y:S02]  /*4fa0*/  LDG.E.U16 R2, [R2.64] ;  /* 0x0000002402027981 */ /* 0x000ea4000c1e1500 */
[----:B--2---:R-:W-:Y:S01]  /*4fb0*/  HADD2.F32 R19, -RZ, R2.H0_H0 ;  /* 0x20000002ff137230 */ /* 0x004fe20000004100 */
[----:B------:R-:W-:Y:S05]  /*4fc0*/  BRA `(.L_x_9816) ;  /* 0x00000b0000007947 */ /* 0x000fea0003800000 */
.L_x_9819:
        /* <DEDUP_REMOVED lines=8> */
.L_x_9822:
[----:B------:R-:W2:Y:S02]  /*5050*/  LDG.E.U16 R2, [R2.64] ;  /* 0x0000002402027981 */ /* 0x000ea4000c1e1500 */
[----:B--2---:R-:W-:Y:S01]  /*5060*/  HADD2.F32 R19, -RZ, R2.H0_H0 ;  /* 0x20000002ff137230 */ /* 0x004fe20000004100 */
[----:B------:R-:W-:Y:S05]  /*5070*/  BRA `(.L_x_9816) ;  /* 0x00000a5000007947 */ /* 0x000fea0003800000 */
.L_x_9821:
[----:B------:R-:W2:Y:S02]  /*5080*/  LDG.E.64 R2, [R2.64] ;  /* 0x0000002402027981 */ /* 0x000ea4000c1e1b00 */
[----:B--2---:R-:W0:Y:S01]  /*5090*/  F2F.F32.F64 R19, R2 ;  /* 0x0000000200137310 */ /* 0x004e220000301000 */
[----:B------:R-:W0:-:S14]  /*50a0*/  DSETP.GEU.AND P0, PT, |R2|, c[0x2][0x0], PT ;  /* 0x008000000200762a */ /* 0x000e1c0003f0e200 */
[----:B0-----:R-:W-:Y:S01]  /*50b0*/  @!P0 FMUL R19, R19, 1.175494350822287508e-38 ;  /* 0x0080000013138820 */ /* 0x001fe20000400000 */
[----:B------:R-:W-:Y:S05]  /*50c0*/  BRA `(.L_x_9816) ;  /* 0x00000a0000007947 */ /* 0x000fea0003800000 */
.L_x_9811:
        /* <DEDUP_REMOVED lines=12> */
.L_x_9825:
[----:B------:R-:W2:Y:S02]  /*5190*/  LDG.E.64 R2, [R2.64] ;  /* 0x0000002402027981 */ /* 0x000ea4000c1e1b00 */
[----:B--2---:R-:W0:Y:S01]  /*51a0*/  F2F.F32.F64 R19, R2 ;  /* 0x0000000200137310 */ /* 0x004e220000301000 */
[----:B------:R-:W0:-:S14]  /*51b0*/  DSETP.GEU.AND P0, PT, |R2|, c[0x2][0x0], PT ;  /* 0x008000000200762a */ /* 0x000e1c0003f0e200 */
[----:B0-----:R-:W-:Y:S01]  /*51c0*/  @!P0 FMUL R19, R19, 1.175494350822287508e-38 ;  /* 0x0080000013138820 */ /* 0x001fe20000400000 */
[----:B------:R-:W-:Y:S05]  /*51d0*/  BRA `(.L_x_9816) ;  /* 0x000008f000007947 */ /* 0x000fea0003800000 */
.L_x_9824:
        /* <DEDUP_REMOVED lines=26> */
.L_x_9827:
        /* <DEDUP_REMOVED lines=13> */
.L_x_9826:
[----:B------:R-:W2:Y:S02]  /*5450*/  LDG.E.U16 R2, [R2.64] ;  /* 0x0000002402027981 */ /* 0x000ea4000c1e1500 */
[----:B--2---:R-:W-:Y:S01]  /*5460*/  PRMT R19, RZ, 0x5410, R2 ;  /* 0x00005410ff137816 */ /* 0x004fe20000000002 */
[----:B------:R-:W-:Y:S05]  /*5470*/  BRA `(.L_x_9816) ;  /* 0x0000065000007947 */ /* 0x000fea0003800000 */
.L_x_9823:
        /* <DEDUP_REMOVED lines=11> */
.L_x_9830:
        /* <DEDUP_REMOVED lines=20> */
.L_x_9832:
[----:B------:R-:W-:Y:S05]  /*5670*/  BSYNC B0 ;  /* 0x0000000000007941 */ /* 0x000fea0003800000 */
.L_x_9831:
[----:B------:R-:W-:Y:S01]  /*5680*/  IMAD.SHL.U32 R2, R2, 0x100000, RZ ;  /* 0x0010000002027824 */ /* 0x000fe200078e00ff */
[----:B------:R-:W-:-:S04]  /*5690*/  LEA R0, R0, 0x3b800000, 0x17 ;  /* 0x3b80000000007811 */ /* 0x000fc800078eb8ff */
[----:B------:R-:W-:Y:S01]  /*56a0*/  LOP3.LUT R19, R0, R2, R19, 0xfe, !PT ;  /* 0x0000000200137212 */ /* 0x000fe200078efe13 */
[----:B------:R-:W-:Y:S05]  /*56b0*/  BRA `(.L_x_9816) ;  /* 0x0000041000007947 */ /* 0x000fea0003800000 */
.L_x_9829:
        /* <DEDUP_REMOVED lines=20> */
.L_x_9834:
[----:B------:R-:W-:Y:S05]  /*5800*/  BSYNC B0 ;  /* 0x0000000000007941 */ /* 0x000fea0003800000 */
.L_x_9833:
[----:B------:R-:W-:Y:S01]  /*5810*/  IMAD.SHL.U32 R2, R2, 0x200000, RZ ;  /* 0x0020000002027824 */ /* 0x000fe200078e00ff */
[----:B------:R-:W-:-:S04]  /*5820*/  LEA R0, R0, 0x37800000, 0x17 ;  /* 0x3780000000007811 */ /* 0x000fc800078eb8ff */
[----:B------:R-:W-:Y:S01]  /*5830*/  LOP3.LUT R19, R0, R2, R19, 0xfe, !PT ;  /* 0x0000000200137212 */ /* 0x000fe200078efe13 */
[----:B------:R-:W-:Y:S05]  /*5840*/  BRA `(.L_x_9816) ;  /* 0x0000028000007947 */ /* 0x000fea0003800000 */
.L_x_9828:
        /* <DEDUP_REMOVED lines=14> */
.L_x_9815:
        /* <DEDUP_REMOVED lines=21> */
.L_x_9836:
[----:B------:R-:W2:Y:S02]  /*5a80*/  LDG.E.64 R2, [R2.64] ;  /* 0x0000002402027981 */ /* 0x000ea4000c1e1b00 */
[----:B--2---:R0:W1:Y:S01]  /*5a90*/  I2F.U64 R19, R2 ;  /* 0x0000000200137312 */ /* 0x0040620000301000 */
[----:B------:R-:W-:Y:S05]  /*5aa0*/  BRA `(.L_x_9816) ;  /* 0x0000002000007947 */ /* 0x000fea0003800000 */
.L_x_9835:
[----:B------:R-:W2:Y:S02]  /*5ab0*/  LDG.E R2, [R2.64] ;  /* 0x0000002402027981 */ /* 0x000ea4000c1e1900 */
[----:B--2---:R0:W1:Y:S02]  /*5ac0*/  I2F.U32 R19, R2 ;  /* 0x0000000200137306 */ /* 0x0040640000201000 */
.L_x_9816:
[----:B------:R-:W-:Y:S05]  /*5ad0*/  BSYNC B6 ;  /* 0x0000000000067941 */ /* 0x000fea0003800000 */
.L_x_9810:
        /* <DEDUP_REMOVED lines=17> */
.L_x_9840:
[----:B------:R-:W2:Y:S02]  /*5bf0*/  LDG.E.U8 R2, [R2.64] ;  /* 0x0000002402027981 */ /* 0x000ea4000c1e1100 */
[----:B--2---:R-:W-:Y:S01]  /*5c00*/  ISETP.NE.AND P0, PT, R2, RZ, PT ;  /* 0x000000ff0200720c */ /* 0x004fe20003f05270 */
[----:B------:R-:W-:Y:S05]  /*5c10*/  BRA `(.L_x_9842) ;  /* 0x00000e0000007947 */ /* 0x000fea0003800000 */
.L_x_9839:
        /* <DEDUP_REMOVED lines=10> */
.L_x_9844:
[----:B------:R-:W2:Y:S02]  /*5cc0*/  LDG.E R2, [R2.64] ;  /* 0x0000002402027981 */ /* 0x000ea4000c1e1900 */
[----:B--2---:R-:W-:Y:S01]  /*5cd0*/  ISETP.NE.AND P0, PT, R2, RZ, PT ;  /* 0x000000ff0200720c */ /* 0x004fe20003f05270 */
[----:B------:R-:W-:Y:S05]  /*5ce0*/  BRA `(.L_x_9842) ;  /* 0x00000d3000007947 */ /* 0x000fea0003800000 */
.L_x_9843:
[----:B------:R-:W2:Y:S02]  /*5cf0*/  LDG.E.U16 R2, [R2.64] ;  /* 0x0000002402027981 */ /* 0x000ea4000c1e1500 */
[----:B--2---:R-:W-:Y:S01]  /*5d00*/  ISETP.NE.AND P0, PT, R2, RZ, PT ;  /* 0x000000ff0200720c */ /* 0x004fe20003f05270 */
[----:B------:R-:W-:Y:S05]  /*5d10*/  BRA `(.L_x_9842) ;  /* 0x00000d0000007947 */ /* 0x000fea0003800000 */
.L_x_9838:
        /* <DEDUP_REMOVED lines=9> */
.L_x_9846:
[----:B------:R-:W2:Y:S02]  /*5db0*/  LDG.E.U16 R0, [R2.64] ;  /* 0x0000002402007981 */ /* 0x000ea4000c1e1500 */
[----:B--2---:R-:W-:-:S05]  /*5dc0*/  HADD2.F32 R0, -RZ, R0.H0_H0 ;  /* 0x20000000ff007230 */ /* 0x004fca0000004100 */
[----:B------:R-:W-:Y:S01]  /*5dd0*/  FSETP.NEU.FTZ.AND P0, PT, R0, RZ, PT ;  /* 0x000000ff0000720b */ /* 0x000fe20003f1d000 */
[----:B------:R-:W-:Y:S05]  /*5de0*/  BRA `(.L_x_9842) ;  /* 0x00000c3000007947 */ /* 0x000fea0003800000 */
.L_x_9845:
        /* <DEDUP_REMOVED lines=11> */
.L_x_9848:
        /* <DEDUP_REMOVED lines=10> */
.L_x_9847:
[----:B------:R-:W2:Y:S02]  /*5f40*/  LDG.E.64 R2, [R2.64] ;  /* 0x0000002402027981 */ /* 0x000ea4000c1e1b00 */
[----:B--2---:R0:W2:Y:S01]  /*5f50*/  DSETP.NEU.AND P0, PT, R2, RZ, PT ;  /* 0x000000ff0200722a */ /* 0x0040a20003f0d000 */
[----:B------:R-:W-:Y:S05]  /*5f60*/  BRA `(.L_x_9842) ;  /* 0x00000ab000007947 */ /* 0x000fea0003800000 */
.L_x_9837:
        /* <DEDUP_REMOVED lines=11> */
.L_x_9851:
[----:B------:R-:W2:Y:S02]  /*6020*/  LDG.E.128 R4, [R2.64] ;  /* 0x0000002402047981 */ /* 0x000ea4000c1e1d00 */
[----:B--2---:R-:W0:-:S06]  /*6030*/  DSETP.NEU.AND P0, PT, R6, RZ, PT ;  /* 0x000000ff0600722a */ /* 0x004e0c0003f0d000 */
[----:B0-----:R0:W2:Y:S01]  /*6040*/  DSETP.NEU.OR P0, PT, R4, RZ, P0 ;  /* 0x000000ff0400722a */ /* 0x0010a2000070d400 */
[----:B------:R-:W-:Y:S05]  /*6050*/  BRA `(.L_x_9842) ;  /* 0x000009c000007947 */ /* 0x000fea0003800000 */
.L_x_9850:
        /* <DEDUP_REMOVED lines=27> */
.L_x_9853:
        /* <DEDUP_REMOVED lines=14> */
.L_x_9852:
[----:B------:R-:W2:Y:S02]  /*62f0*/  LDG.E.U16 R0, [R2.64] ;  /* 0x0000002402007981 */ /* 0x000ea4000c1e1500 */
[----:B--2---:R-:W-:-:S04]  /*6300*/  PRMT R0, RZ, 0x5410, R0 ;  /* 0x00005410ff007816 */ /* 0x004fc80000000000 */
[----:B------:R-:W-:Y:S01]  /*6310*/  FSETP.NEU.FTZ.AND P0, PT, R0, RZ, PT ;  /* 0x000000ff0000720b */ /* 0x000fe20003f1d000 */
[----:B------:R-:W-:Y:S05]  /*6320*/  BRA `(.L_x_9842) ;  /* 0x000006f000007947 */ /* 0x000fea0003800000 */
.L_x_9849:
        /* <DEDUP_REMOVED lines=11> */
.L_x_9856:
        /* <DEDUP_REMOVED lines=21> */
.L_x_9860:
[----:B------:R-:W-:Y:S05]  /*6530*/  BSYNC B1 ;  /* 0x0000000000017941 */ /* 0x000fea0003800000 */
.L_x_9859:
[----:B------:R-:W-:Y:S01]  /*6540*/  LEA R3, R0, 0x3b800000, 0x17 ;  /* 0x3b80000000037811 */ /* 0x000fe200078eb8ff */
[----:B------:R-:W-:-:S05]  /*6550*/  IMAD.SHL.U32 R0, R2, 0x100000, RZ ;  /* 0x0010000002007824 */ /* 0x000fca00078e00ff */
[----:B------:R-:W-:Y:S02]  /*6560*/  LOP3.LUT R0, R3, R0, R4, 0xfe, !PT ;  /* 0x0000000003007212 */ /* 0x000fe400078efe04 */
.L_x_9858:
[----:B------:R-:W-:Y:S05]  /*6570*/  BSYNC B0 ;  /* 0x0000000000007941 */ /* 0x000fea0003800000 */
.L_x_9857:
[----:B------:R-:W-:Y:S01]  /*6580*/  FSETP.NEU.FTZ.AND P0, PT, R0, RZ, PT ;  /* 0x000000ff0000720b */ /* 0x000fe20003f1d000 */
[----:B------:R-:W-:Y:S05]  /*6590*/  BRA `(.L_x_9842) ;  /* 0x0000048000007947 */ /* 0x000fea0003800000 */
.L_x_9855:
        /* <DEDUP_REMOVED lines=21> */
.L_x_9864:
[----:B------:R-:W-:Y:S05]  /*66f0*/  BSYNC B1 ;  /* 0x0000000000017941 */ /* 0x000fea0003800000 */
.L_x_9863:
[----:B------:R-:W-:Y:S01]  /*6700*/  LEA R3, R0, 0x37800000, 0x17 ;  /* 0x3780000000037811 */ /* 0x000fe200078eb8ff */
[----:B------:R-:W-:-:S05]  /*6710*/  IMAD.SHL.U32 R0, R2, 0x200000, RZ ;  /* 0x0020000002007824 */ /* 0x000fca00078e00ff */
[----:B------:R-:W-:Y:S02]  /*6720*/  LOP3.LUT R0, R3, R0, R4, 0xfe, !PT ;  /* 0x0000000003007212 */ /* 0x000fe400078efe04 */
.L_x_9862:
[----:B------:R-:W-:Y:S05]  /*6730*/  BSYNC B0 ;  /* 0x0000000000007941 */ /* 0x000fea0003800000 */
.L_x_9861:
[----:B------:R-:W-:Y:S01]  /*6740*/  FSETP.NEU.FTZ.AND P0, PT, R0, RZ, PT ;  /* 0x000000ff0000720b */ /* 0x000fe20003f1d000 */
[----:B------:R-:W-:Y:S05]  /*6750*/  BRA `(.L_x_9842) ;  /* 0x000002c000007947 */ /* 0x000fea0003800000 */
.L_x_9854:
        /* <DEDUP_REMOVED lines=14> */
.L_x_9868:
[----:B------:R-:W-:Y:S05]  /*6840*/  BSYNC B0 ;  /* 0x0000000000007941 */ /* 0x000fea0003800000 */
.L_x_9867:
[----:B------:R-:W-:Y:S01]  /*6850*/  FSETP.NEU.FTZ.AND P0, PT, R0, RZ, PT ;  /* 0x000000ff0000720b */ /* 0x000fe20003f1d000 */
[----:B------:R-:W-:Y:S05]  /*6860*/  BRA `(.L_x_9842) ;  /* 0x000001b000007947 */ /* 0x000fea0003800000 */
.L_x_9841:
        /* <DEDUP_REMOVED lines=21> */
.L_x_9866:
[----:B------:R-:W2:Y:S02]  /*69c0*/  LDG.E.64 R2, [R2.64] ;  /* 0x0000002402027981 */ /* 0x000ea4000c1e1b00 */
[----:B--2---:R-:W-:-:S04]  /*69d0*/  ISETP.NE.U32.AND P0, PT, R2, RZ, PT ;  /* 0x000000ff0200720c */ /* 0x004fc80003f05070 */
[----:B------:R-:W-:Y:S01]  /*69e0*/  ISETP.NE.AND.EX P0, PT, R3, RZ, PT, P0 ;  /* 0x000000ff0300720c */ /* 0x000fe20003f05300 */
[----:B------:R-:W-:Y:S05]  /*69f0*/  BRA `(.L_x_9842) ;  /* 0x0000002000007947 */ /* 0x000fea0003800000 */
.L_x_9865:
[----:B------:R-:W2:Y:S02]  /*6a00*/  LDG.E R2, [R2.64] ;  /* 0x0000002402027981 */ /* 0x000ea4000c1e1900 */
[----:B--2---:R-:W-:-:S03]  /*6a10*/  ISETP.NE.AND P0, PT, R2, RZ, PT ;  /* 0x000000ff0200720c */ /* 0x004fc60003f05270 */
.L_x_9842:
        /* <DEDUP_REMOVED lines=19> */
.L_x_9872:
[----:B------:R-:W0:Y:S02]  /*6b50*/  F2I.S64.TRUNC R2, R2 ;  /* 0x0000000200027311 */ /* 0x000e24000020d900 */
[----:B0-----:R-:W-:-:S05]  /*6b60*/  IMAD.MOV.U32 R5, RZ, RZ, R2 ;  /* 0x000000ffff057224 */ /* 0x001fca00078e0002 */
[----:B------:R0:W-:Y:S01]  /*6b70*/  STG.E.U8 [R16.64], R5 ;  /* 0x0000000510007986 */ /* 0x0001e2000c101124 */
[----:B------:R-:W-:Y:S05]  /*6b80*/  BRA `(.L_x_9874) ;  /* 0x00000d3000007947 */ /* 0x000fea0003800000 */
.L_x_9871:
        /* <DEDUP_REMOVED lines=9> */
.L_x_9876:
[----:B------:R-:W0:Y:S02]  /*6c20*/  F2I.FTZ.TRUNC.NTZ R3, R2 ;  /* 0x0000000200037305 */ /* 0x000e24000021f100 */
[----:B0-----:R0:W-:Y:S01]  /*6c30*/  STG.E [R16.64], R3 ;  /* 0x0000000310007986 */ /* 0x0011e2000c101924 */
[----:B------:R-:W-:Y:S05]  /*6c40*/  BRA `(.L_x_9874) ;  /* 0x00000c7000007947 */ /* 0x000fea0003800000 */
.L_x_9875:
[----:B------:R-:W0:Y:S02]  /*6c50*/  F2I.FTZ.TRUNC.NTZ R3, R2 ;  /* 0x0000000200037305 */ /* 0x000e24000021f100 */
[----:B0-----:R0:W-:Y:S01]  /*6c60*/  STG.E.U16 [R16.64], R3 ;  /* 0x0000000310007986 */ /* 0x0011e2000c101524 */
[----:B------:R-:W-:Y:S05]  /*6c70*/  BRA `(.L_x_9874) ;  /* 0x00000c4000007947 */ /* 0x000fea0003800000 */
.L_x_9870:
        /* <DEDUP_REMOVED lines=8> */
.L_x_9878:
[----:B------:R-:W-:-:S05]  /*6d00*/  F2FP.PACK_AB R2, RZ, R2 ;  /* 0x00000002ff02723e */ /* 0x000fca00000000ff */
[----:B------:R0:W-:Y:S01]  /*6d10*/  STG.E.U16 [R16.64], R2 ;  /* 0x0000000210007986 */ /* 0x0001e2000c101524 */
[----:B------:R-:W-:Y:S05]  /*6d20*/  BRA `(.L_x_9874) ;  /* 0x00000b9000007947 */ /* 0x000fea0003800000 */
.L_x_9877:
        /* <DEDUP_REMOVED lines=9> */
.L_x_9880:
[----:B------:R-:W-:-:S04]  /*6dc0*/  F2FP.PACK_AB R3, RZ, R2 ;  /* 0x00000002ff03723e */ /* 0x000fc800000000ff */
[----:B------:R-:W-:-:S05]  /*6dd0*/  PRMT R3, R3, 0x5410, RZ ;  /* 0x0000541003037816 */ /* 0x000fca00000000ff */
[----:B------:R0:W-:Y:S01]  /*6de0*/  STG.E [R16.64], R3 ;  /* 0x0000000310007986 */ /* 0x0001e2000c101924 */
[----:B------:R-:W-:Y:S05]  /*6df0*/  BRA `(.L_x_9874) ;  /* 0x00000ac000007947 */ /* 0x000fea0003800000 */
.L_x_9879:
[----:B------:R-:W-:-:S06]  /*6e00*/  FMUL.FTZ R2, R2, 1 ;  /* 0x3f80000002027820 */ /* 0x000fcc0000410000 */
[----:B------:R-:W0:Y:S02]  /*6e10*/  F2F.F64.F32 R2, R2 ;  /* 0x0000000200027310 */ /* 0x000e240000201800 */
[----:B0-----:R0:W-:Y:S01]  /*6e20*/  STG.E.64 [R16.64], R2 ;  /* 0x0000000210007986 */ /* 0x0011e2000c101b24 */
[----:B------:R-:W-:Y:S05]  /*6e30*/  BRA `(.L_x_9874) ;  /* 0x00000a8000007947 */ /* 0x000fea0003800000 */
.L_x_9869:
        /* <DEDUP_REMOVED lines=12> */
.L_x_9883:
[----:B------:R-:W-:Y:S01]  /*6f00*/  FMUL.FTZ R4, R2, 1 ;  /* 0x3f80000002047820 */ /* 0x000fe20000410000 */
[----:B------:R-:W-:-:S05]  /*6f10*/  CS2R R6, SRZ ;  /* 0x0000000000067805 */ /* 0x000fca000001ff00 */
[----:B------:R-:W0:Y:S02]  /*6f20*/  F2F.F64.F32 R4, R4 ;  /* 0x0000000400047310 */ /* 0x000e240000201800 */
[----:B0-----:R0:W-:Y:S01]  /*6f30*/  STG.E.128 [R16.64], R4 ;  /* 0x0000000410007986 */ /* 0x0011e2000c101d24 */
[----:B------:R-:W-:Y:S05]  /*6f40*/  BRA `(.L_x_9874) ;  /* 0x0000097000007947 */ /* 0x000fea0003800000 */
.L_x_9882:
        /* <DEDUP_REMOVED lines=20> */
.L_x_9887:
[----:B------:R-:W-:Y:S05]  /*7090*/  BSYNC B0 ;  /* 0x0000000000007941 */ /* 0x000fea0003800000 */
.L_x_9886:
[----:B------:R-:W-:-:S05]  /*70a0*/  LOP3.LUT R5, R0, R5, RZ, 0xfc, !PT ;  /* 0x0000000500057212 */ /* 0x000fca00078efcff */
[----:B------:R0:W-:Y:S01]  /*70b0*/  STG.E.U8 [R16.64], R5 ;  /* 0x0000000510007986 */ /* 0x0001e2000c101124 */
[----:B------:R-:W-:Y:S05]  /*70c0*/  BRA `(.L_x_9874) ;  /* 0x000007f000007947 */ /* 0x000fea0003800000 */
.L_x_9885:
        /* <DEDUP_REMOVED lines=12> */
.L_x_9889:
[----:B------:R-:W-:Y:S01]  /*7190*/  IMAD.MOV.U32 R0, RZ, RZ, 0x7f ;  /* 0x0000007fff007424 */ /* 0x000fe200078e00ff */
[----:B------:R-:W-:-:S04]  /*71a0*/  ISETP.GT.U32.AND P0, PT, R4, 0x7f800000, PT ;  /* 0x7f8000000400780c */ /* 0x000fc80003f04070 */
[----:B------:R-:W-:-:S04]  /*71b0*/  SEL R0, R0, 0x7c, P0 ;  /* 0x0000007c00007807 */ /* 0x000fc80000000000 */
.L_x_9890:
[----:B------:R-:W-:Y:S05]  /*71c0*/  BSYNC B0 ;  /* 0x0000000000007941 */ /* 0x000fea0003800000 */
.L_x_9888:
[----:B------:R-:W-:-:S04]  /*71d0*/  LOP3.LUT R2, R2, 0x80000000, RZ, 0xc0, !PT ;  /* 0x8000000002027812 */ /* 0x000fc800078ec0ff */
[----:B------:R-:W-:-:S04]  /*71e0*/  SHF.R.U32.HI R3, RZ, 0x18, R2 ;  /* 0x00000018ff037819 */ /* 0x000fc80000011602 */
[----:B------:R-:W-:-:S05]  /*71f0*/  LOP3.LUT R3, R0, R3, RZ, 0xfc, !PT ;  /* 0x0000000300037212 */ /* 0x000fca00078efcff */
[----:B------:R0:W-:Y:S01]  /*7200*/  STG.E.U8 [R16.64], R3 ;  /* 0x0000000310007986 */ /* 0x0001e2000c101124 */
[----:B------:R-:W-:Y:S05]  /*7210*/  BRA `(.L_x_9874) ;  /* 0x000006a000007947 */ /* 0x000fea0003800000 */
.L_x_9884:
[----:B------:R-:W-:-:S05]  /*7220*/  F2FP.BF16.PACK_AB R2, RZ, R2 ;  /* 0x00000002ff02723e */ /* 0x000fca00000010ff */
[----:B------:R0:W-:Y:S01]  /*7230*/  STG.E.U16 [R16.64], R2 ;  /* 0x0000000210007986 */ /* 0x0001e2000c101524 */
[----:B------:R-:W-:Y:S05]  /*7240*/  BRA `(.L_x_9874) ;  /* 0x0000067000007947 */ /* 0x000fea0003800000 */
.L_x_9881:
        /* <DEDUP_REMOVED lines=11> */
.L_x_9893:
        /* <DEDUP_REMOVED lines=16> */
.L_x_9896:
[----:B------:R-:W-:-:S04]  /*7400*/  LOP3.LUT R2, R2, 0x80000000, RZ, 0xc0, !PT ;  /* 0x8000000002027812 */ /* 0x000fc800078ec0ff */
[----:B------:R-:W-:-:S04]  /*7410*/  SHF.R.U32.HI R3, RZ, 0x18, R2 ;  /* 0x00000018ff037819 */ /* 0x000fc80000011602 */
[----:B------:R-:W-:-:S04]  /*7420*/  LOP3.LUT R0, R0, R3, RZ, 0xfc, !PT ;  /* 0x0000000300007212 */ /* 0x000fc800078efcff */
[----:B------:R-:W-:Y:S02]  /*7430*/  PRMT R8, R0, 0x7610, R8 ;  /* 0x0000761000087816 */ /* 0x000fe40000000008 */
.L_x_9895:
[----:B------:R-:W-:Y:S05]  /*7440*/  BSYNC B0 ;  /* 0x0000000000007941 */ /* 0x000fea0003800000 */
.L_x_9894:
[----:B------:R0:W-:Y:S01]  /*7450*/  STG.E.U8 [R16.64], R8 ;  /* 0x0000000810007986 */ /* 0x0001e2000c101124 */
[----:B------:R-:W-:Y:S05]  /*7460*/  BRA `(.L_x_9874) ;  /* 0x0000045000007947 */ /* 0x000fea0003800000 */
.L_x_9892:
        /* <DEDUP_REMOVED lines=16> */
.L_x_9899:
[----:B------:R-:W-:-:S04]  /*7570*/  LOP3.LUT R2, R2, 0x80000000, RZ, 0xc0, !PT ;  /* 0x8000000002027812 */ /* 0x000fc800078ec0ff */
[----:B------:R-:W-:-:S04]  /*7580*/  SHF.R.U32.HI R3, RZ, 0x18, R2 ;  /* 0x00000018ff037819 */ /* 0x000fc80000011602 */
[----:B------:R-:W-:-:S04]  /*7590*/  LOP3.LUT R0, R0, R3, RZ, 0xfc, !PT ;  /* 0x0000000300007212 */ /* 0x000fc800078efcff */
[----:B------:R-:W-:Y:S02]  /*75a0*/  PRMT R8, R0, 0x7610, R8 ;  /* 0x0000761000087816 */ /* 0x000fe40000000008 */
.L_x_9898:
[----:B------:R-:W-:Y:S05]  /*75b0*/  BSYNC B0 ;  /* 0x0000000000007941 */ /* 0x000fea0003800000 */
.L_x_9897:
[----:B------:R0:W-:Y:S01]  /*75c0*/  STG.E.U8 [R16.64], R8 ;  /* 0x0000000810007986 */ /* 0x0001e2000c101124 */
[----:B------:R-:W-:Y:S05]  /*75d0*/  BRA `(.L_x_9874) ;  /* 0x000002e000007947 */ /* 0x000fea0003800000 */
.L_x_9891:
        /* <DEDUP_REMOVED lines=21> */
.L_x_9873:
        /* <DEDUP_REMOVED lines=20> */
.L_x_9901:
[----:B------:R-:W0:Y:S02]  /*7870*/  F2I.U64.TRUNC R2, R2 ;  /* 0x0000000200027311 */ /* 0x000e24000020d800 */
[----:B0-----:R0:W-:Y:S01]  /*7880*/  STG.E.64 [R16.64], R2 ;  /* 0x0000000210007986 */ /* 0x0011e2000c101b24 */
[----:B------:R-:W-:Y:S05]  /*7890*/  BRA `(.L_x_9874) ;  /* 0x0000002000007947 */ /* 0x000fea0003800000 */
.L_x_9900:
[----:B------:R-:W0:Y:S02]  /*78a0*/  F2I.FTZ.U32.TRUNC.NTZ R3, R2 ;  /* 0x0000000200037305 */ /* 0x000e24000021f000 */
[----:B0-----:R0:W-:Y:S02]  /*78b0*/  STG.E [R16.64], R3 ;  /* 0x0000000310007986 */ /* 0x0011e4000c101924 */
.L_x_9874:
        /* <DEDUP_REMOVED lines=258> */
.L_x_9902:
        /* <DEDUP_REMOVED lines=20> */
.L_x_9907:
[----:B------:R-:W2:Y:S02]  /*8a20*/  LDG.E.U8 R2, [R2.64] ;  /* 0x0000002402027981 */ /* 0x000ea4000c1e1100 */
[----:B--2---:R0:W1:Y:S01]  /*8a30*/  I2F.U16 R19, R2 ;  /* 0x0000000200137306 */ /* 0x0040620000101000 */
[----:B------:R-:W-:Y:S05]  /*8a40*/  BRA `(.L_x_9909) ;  /* 0x00000ca000007947 */ /* 0x000fea0003800000 */
.L_x_9906:
        /* <DEDUP_REMOVED lines=9> */
.L_x_9911:
[----:B------:R-:W2:Y:S02]  /*8ae0*/  LDG.E R2, [R2.64] ;  /* 0x0000002402027981 */ /* 0x000ea4000c1e1900 */
[----:B--2---:R0:W1:Y:S01]  /*8af0*/  I2F R19, R2 ;  /* 0x0000000200137306 */ /* 0x0040620000201400 */
[----:B------:R-:W-:Y:S05]  /*8b00*/  BRA `(.L_x_9909) ;  /* 0x00000be000007947 */ /* 0x000fea0003800000 */
.L_x_9910:
[----:B------:R-:W2:Y:S02]  /*8b10*/  LDG.E.U16 R2, [R2.64] ;  /* 0x0000002402027981 */ /* 0x000ea4000c1e1500 */
[----:B--2---:R0:W1:Y:S01]  /*8b20*/  I2F.S16 R19, R2 ;  /* 0x0000000200137306 */ /* 0x0040620000101400 */
[----:B------:R-:W-:Y:S05]  /*8b30*/  BRA `(.L_x_9909) ;  /* 0x00000bb000007947 */ /* 0x000fea0003800000 */
.L_x_9905:
        /* <DEDUP_REMOVED lines=8> */
.L_x_9913:
[----:B------:R-:W2:Y:S02]  /*8bc0*/  LDG.E.U16 R2, [R2.64] ;  /* 0x0000002402027981 */ /* 0x000ea4000c1e1500 */
[----:B--2---:R-:W-:Y:S01]  /*8bd0*/  HADD2.F32 R19, -RZ, R2.H0_H0 ;  /* 0x20000002ff137230 */ /* 0x004fe20000004100 */
[----:B------:R-:W-:Y:S05]  /*8be0*/  BRA `(.L_x_9909) ;  /* 0x00000b0000007947 */ /* 0x000fea0003800000 */
.L_x_9912:
        /* <DEDUP_REMOVED lines=8> */
.L_x_9915:
[----:B------:R-:W2:Y:S02]  /*8c70*/  LDG.E.U16 R2, [R2.64] ;  /* 0x0000002402027981 */ /* 0x000ea4000c1e1500 */
[----:B--2---:R-:W-:Y:S01]  /*8c80*/  HADD2.F32 R19, -RZ, R2.H0_H0 ;  /* 0x20000002ff137230 */ /* 0x004fe20000004100 */
[----:B------:R-:W-:Y:S05]  /*8c90*/  BRA `(.L_x_9909) ;  /* 0x00000a5000007947 */ /* 0x000fea0003800000 */
.L_x_9914:
[----:B------:R-:W2:Y:S02]  /*8ca0*/  LDG.E.64 R2, [R2.64] ;  /* 0x0000002402027981 */ /* 0x000ea4000c1e1b00 */
[----:B--2---:R-:W0:Y:S01]  /*8cb0*/  F2F.F32.F64 R19, R2 ;  /* 0x0000000200137310 */ /* 0x004e220000301000 */
[----:B------:R-:W0:-:S14]  /*8cc0*/  DSETP.GEU.AND P0, PT, |R2|, c[0x2][0x0], PT ;  /* 0x008000000200762a */ /* 0x000e1c0003f0e200 */
[----:B0-----:R-:W-:Y:S01]  /*8cd0*/  @!P0 FMUL R19, R19, 1.175494350822287508e-38 ;  /* 0x0080000013138820 */ /* 0x001fe20000400000 */
[----:B------:R-:W-:Y:S05]  /*8ce0*/  BRA `(.L_x_9909) ;  /* 0x00000a0000007947 */ /* 0x000fea0003800000 */
.L_x_9904:
        /* <DEDUP_REMOVED lines=12> */
.L_x_9918:
[----:B------:R-:W2:Y:S02]  /*8db0*/  LDG.E.64 R2, [R2.64] ;  /* 0x0000002402027981 */ /* 0x000ea4000c1e1b00 */
[----:B--2---:R-:W0:Y:S01]  /*8dc0*/  F2F.F32.F64 R19, R2 ;  /* 0x0000000200137310 */ /* 0x004e220000301000 */
[----:B------:R-:W0:-:S14]  /*8dd0*/  DSETP.GEU.AND P0, PT, |R2|, c[0x2][0x0], PT ;  /* 0x008000000200762a */ /* 0x000e1c0003f0e200 */
[----:B0-----:R-:W-:Y:S01]  /*8de0*/  @!P0 FMUL R19, R19, 1.175494350822287508e-38 ;  /* 0x0080000013138820 */ /* 0x001fe20000400000 */
[----:B------:R-:W-:Y:S05]  /*8df0*/  BRA `(.L_x_9909) ;  /* 0x000008f000007947 */ /* 0x000fea0003800000 */
.L_x_9917:
        /* <DEDUP_REMOVED lines=26> */
.L_x_9920:
        /* <DEDUP_REMOVED lines=13> */
.L_x_9919:
[----:B------:R-:W2:Y:S02]  /*9070*/  LDG.E.U16 R2, [R2.64] ;  /* 0x0000002402027981 */ /* 0x000ea4000c1e1500 */
[----:B--2---:R-:W-:Y:S01]  /*9080*/  PRMT R19, RZ, 0x5410, R2 ;  /* 0x00005410ff137816 */ /* 0x004fe20000000002 */
[----:B------:R-:W-:Y:S05]  /*9090*/  BRA `(.L_x_9909) ;  /* 0x0000065000007947 */ /* 0x000fea0003800000 */
.L_x_9916:
        /* <DEDUP_REMOVED lines=11> */
.L_x_9923:
        /* <DEDUP_REMOVED lines=20> */
.L_x_9925:
[----:B------:R-:W-:Y:S05]  /*9290*/  BSYNC B0 ;  /* 0x0000000000007941 */ /* 0x000fea0003800000 */
.L_x_9924:
[----:B------:R-:W-:Y:S01]  /*92a0*/  IMAD.SHL.U32 R2, R2, 0x100000, RZ ;  /* 0x0010000002027824 */ /* 0x000fe200078e00ff */
[----:B------:R-:W-:-:S04]  /*92b0*/  LEA R0, R0, 0x3b800000, 0x17 ;  /* 0x3b80000000007811 */ /* 0x000fc800078eb8ff */
[----:B------:R-:W-:Y:S01]  /*92c0*/  LOP3.LUT R19, R0, R2, R19, 0xfe, !PT ;  /* 0x0000000200137212 */ /* 0x000fe200078efe13 */
[----:B------:R-:W-:Y:S05]  /*92d0*/  BRA `(.L_x_9909) ;  /* 0x0000041000007947 */ /* 0x000fea0003800000 */
.L_x_9922:
        /* <DEDUP_REMOVED lines=20> */
.L_x_9927:
[----:B------:R-:W-:Y:S05]  /*9420*/  BSYNC B0 ;  /* 0x0000000000007941 */ /* 0x000fea0003800000 */
.L_x_9926:
[----:B------:R-:W-:Y:S01]  /*9430*/  IMAD.SHL.U32 R2, R2, 0x200000, RZ ;  /* 0x0020000002027824 */ /* 0x000fe200078e00ff */
[----:B------:R-:W-:-:S04]  /*9440*/  LEA R0, R0, 0x37800000, 0x17 ;  /* 0x3780000000007811 */ /* 0x000fc800078eb8ff */
[----:B------:R-:W-:Y:S01]  /*9450*/  LOP3.LUT R19, R0, R2, R19, 0xfe, !PT ;  /* 0x0000000200137212 */ /* 0x000fe200078efe13 */
[----:B------:R-:W-:Y:S05]  /*9460*/  BRA `(.L_x_9909) ;  /* 0x0000028000007947 */ /* 0x000fea0003800000 */
.L_x_9921:
        /* <DEDUP_REMOVED lines=14> */
.L_x_9908:
        /* <DEDUP_REMOVED lines=21> */
.L_x_9929:
[----:B------:R-:W2:Y:S02]  /*96a0*/  LDG.E.64 R2, [R2.64] ;  /* 0x0000002402027981 */ /* 0x000ea4000c1e1b00 */
[----:B--2---:R0:W1:Y:S01]  /*96b0*/  I2F.U64 R19, R2 ;  /* 0x0000000200137312 */ /* 0x0040620000301000 */
[----:B------:R-:W-:Y:S05]  /*96c0*/  BRA `(.L_x_9909) ;  /* 0x0000002000007947 */ /* 0x000fea0003800000 */
.L_x_9928:
[----:B------:R-:W2:Y:S02]  /*96d0*/  LDG.E R2, [R2.64] ;  /* 0x0000002402027981 */ /* 0x000ea4000c1e1900 */
[----:B--2---:R0:W1:Y:S02]  /*96e0*/  I2F.U32 R19, R2 ;  /* 0x0000000200137306 */ /* 0x0040640000201000 */
.L_x_9909:
[----:B------:R-:W-:Y:S05]  /*96f0*/  BSYNC B6 ;  /* 0x0000000000067941 */ /* 0x000fea0003800000 */
.L_x_9903:
        /* <DEDUP_REMOVED lines=17> */
.L_x_9933:
[----:B------:R-:W2:Y:S02]  /*9810*/  LDG.E.U8 R2, [R2.64] ;  /* 0x0000002402027981 */ /* 0x000ea4000c1e1100 */
[----:B--2---:R-:W-:Y:S01]  /*9820*/  ISETP.NE.AND P0, PT, R2, RZ, PT ;  /* 0x000000ff0200720c */ /* 0x004fe20003f05270 */
[----:B------:R-:W-:Y:S05]  /*9830*/  BRA `(.L_x_9935) ;  /* 0x00000e0000007947 */ /* 0x000fea0003800000 */
.L_x_9932:
        /* <DEDUP_REMOVED lines=10> */
.L_x_9937:
[----:B------:R-:W2:Y:S02]  /*98e0*/  LDG.E R2, [R2.64] ;  /* 0x0000002402027981 */ /* 0x000ea4000c1e1900 */
[----:B--2---:R-:W-:Y:S01]  /*98f0*/  ISETP.NE.AND P0, PT, R2, RZ, PT ;  /* 0x000000ff0200720c */ /* 0x004fe20003f05270 */
[----:B------:R-:W-:Y:S05]  /*9900*/  BRA `(.L_x_9935) ;  /* 0x00000d3000007947 */ /* 0x000fea0003800000 */
.L_x_9936:
[----:B------:R-:W2:Y:S02]  /*9910*/  LDG.E.U16 R2, [R2.64] ;  /* 0x0000002402027981 */ /* 0x000ea4000c1e1500 */
[----:B--2---:R-:W-:Y:S01]  /*9920*/  ISETP.NE.AND P0, PT, R2, RZ, PT ;  /* 0x000000ff0200720c */ /* 0x004fe20003f05270 */
[----:B------:R-:W-:Y:S05]  /*9930*/  BRA `(.L_x_9935) ;  /* 0x00000d0000007947 */ /* 0x000fea0003800000 */
.L_x_9931:
        /* <DEDUP_REMOVED lines=9> */
.L_x_9939:
[----:B------:R-:W2:Y:S02]  /*99d0*/  LDG.E.U16 R0, [R2.64] ;  /* 0x0000002402007981 */ /* 0x000ea4000c1e1500 */
[----:B--2---:R-:W-:-:S05]  /*99e0*/  HADD2.F32 R0, -RZ, R0.H0_H0 ;  /* 0x20000000ff007230 */ /* 0x004fca0000004100 */
[----:B------:R-:W-:Y:S01]  /*99f0*/  FSETP.NEU.FTZ.AND P0, PT, R0, RZ, PT ;  /* 0x000000ff0000720b */ /* 0x000fe20003f1d000 */
[----:B------:R-:W-:Y:S05]  /*9a00*/  BRA `(.L_x_9935) ;  /* 0x00000c3000007947 */ /* 0x000fea0003800000 */
.L_x_9938:
        /* <DEDUP_REMOVED lines=11> */
.L_x_9941:
        /* <DEDUP_REMOVED lines=10> */
.L_x_9940:
[----:B------:R-:W2:Y:S02]  /*9b60*/  LDG.E.64 R2, [R2.64] ;  /* 0x0000002402027981 */ /* 0x000ea4000c1e1b00 */
[----:B--2---:R0:W2:Y:S01]  /*9b70*/  DSETP.NEU.AND P0, PT, R2, RZ, PT ;  /* 0x000000ff0200722a */ /* 0x0040a20003f0d000 */
[----:B------:R-:W-:Y:S05]  /*9b80*/  BRA `(.L_x_9935) ;  /* 0x00000ab000007947 */ /* 0x000fea0003800000 */
.L_x_9930:
        /* <DEDUP_REMOVED lines=11> */
.L_x_9944:
[----:B------:R-:W2:Y:S02]  /*9c40*/  LDG.E.128 R4, [R2.64] ;  /* 0x0000002402047981 */ /* 0x000ea4000c1e1d00 */
[----:B--2---:R-:W0:-:S06]  /*9c50*/  DSETP.NEU.AND P0, PT, R6, RZ, PT ;  /* 0x000000ff0600722a */ /* 0x004e0c0003f0d000 */
[----:B0-----:R0:W2:Y:S01]  /*9c60*/  DSETP.NEU.OR P0, PT, R4, RZ, P0 ;  /* 0x000000ff0400722a */ /* 0x0010a2000070d400 */
[----:B------:R-:W-:Y:S05]  /*9c70*/  BRA `(.L_x_9935) ;  /* 0x000009c000007947 */ /* 0x000fea0003800000 */
.L_x_9943:
        /* <DEDUP_REMOVED lines=27> */
.L_x_9946:
        /* <DEDUP_REMOVED lines=14> */
.L_x_9945:
[----:B------:R-:W2:Y:S02]  /*9f10*/  LDG.E.U16 R0, [R2.64] ;  /* 0x0000002402007981 */ /* 0x000ea4000c1e1500 */
[----:B--2---:R-:W-:-:S04]  /*9f20*/  PRMT R0, RZ, 0x5410, R0 ;  /* 0x00005410ff007816 */ /* 0x004fc80000000000 */
[----:B------:R-:W-:Y:S01]  /*9f30*/  FSETP.NEU.FTZ.AND P0, PT, R0, RZ, PT ;  /* 0x000000ff0000720b */ /* 0x000fe20003f1d000 */
[----:B------:R-:W-:Y:S05]  /*9f40*/  BRA `(.L_x_9935) ;  /* 0x000006f000007947 */ /* 0x000fea0003800000 */
.L_x_9942:
        /* <DEDUP_REMOVED lines=11> */
.L_x_9949:
        /* <DEDUP_REMOVED lines=21> */
.L_x_9953:
[----:B------:R-:W-:Y:S05]  /*a150*/  BSYNC B1 ;  /* 0x0000000000017941 */ /* 0x000fea0003800000 */
.L_x_9952:
[----:B------:R-:W-:Y:S01]  /*a160*/  LEA R3, R0, 0x3b800000, 0x17 ;  /* 0x3b80000000037811 */ /* 0x000fe200078eb8ff */
[----:B------:R-:W-:-:S05]  /*a170*/  IMAD.SHL.U32 R0, R2, 0x100000, RZ ;  /* 0x0010000002007824 */ /* 0x000fca00078e00ff */
[----:B------:R-:W-:Y:S02]  /*a180*/  LOP3.LUT R0, R3, R0, R4, 0xfe, !PT ;  /* 0x0000000003007212 */ /* 0x000fe400078efe04 */
.L_x_9951:
[----:B------:R-:W-:Y:S05]  /*a190*/  BSYNC B0 ;  /* 0x0000000000007941 */ /* 0x000fea0003800000 */
.L_x_9950:
[----:B------:R-:W-:Y:S01]  /*a1a0*/  FSETP.NEU.FTZ.AND P0, PT, R0, RZ, PT ;  /* 0x000000ff0000720b */ /* 0x000fe20003f1d000 */
[----:B------:R-:W-:Y:S05]  /*a1b0*/  BRA `(.L_x_9935) ;  /* 0x0000048000007947 */ /* 0x000fea0003800000 */
.L_x_9948:
        /* <DEDUP_REMOVED lines=21> */
.L_x_9957:
[----:B------:R-:W-:Y:S05]  /*a310*/  BSYNC B1 ;  /* 0x0000000000017941 */ /* 0x000fea0003800000 */
.L_x_9956:
[----:B------:R-:W-:Y:S01]  /*a320*/  LEA R3, R0, 0x37800000, 0x17 ;  /* 0x3780000000037811 */ /* 0x000fe200078eb8ff */
[----:B------:R-:W-:-:S05]  /*a330*/  IMAD.SHL.U32 R0, R2, 0x200000, RZ ;  /* 0x0020000002007824 */ /* 0x000fca00078e00ff */
[----:B------:R-:W-:Y:S02]  /*a340*/  LOP3.LUT R0, R3, R0, R4, 0xfe, !PT ;  /* 0x0000000003007212 */ /* 0x000fe400078efe04 */
.L_x_9955:
[----:B------:R-:W-:Y:S05]  /*a350*/  BSYNC B0 ;  /* 0x0000000000007941 */ /* 0x000fea0003800000 */
.L_x_9954:
[----:B------:R-:W-:Y:S01]  /*a360*/  FSETP.NEU.FTZ.AND P0, PT, R0, RZ, PT ;  /* 0x000000ff0000720b */ /* 0x000fe20003f1d000 */
[----:B------:R-:W-:Y:S05]  /*a370*/  BRA `(.L_x_9935) ;  /* 0x000002c000007947 */ /* 0x000fea0003800000 */
.L_x_9947:
        /* <DEDUP_REMOVED lines=14> */
.L_x_9961:
[----:B------:R-:W-:Y:S05]  /*a460*/  BSYNC B0 ;  /* 0x0000000000007941 */ /* 0x000fea0003800000 */
.L_x_9960:
[----:B------:R-:W-:Y:S01]  /*a470*/  FSETP.NEU.FTZ.AND P0, PT, R0, RZ, PT ;  /* 0x000000ff0000720b */ /* 0x000fe20003f1d000 */
[----:B------:R-:W-:Y:S05]  /*a480*/  BRA `(.L_x_9935) ;  /* 0x000001b000007947 */ /* 0x000fea0003800000 */
.L_x_9934:
        /* <DEDUP_REMOVED lines=21> */
.L_x_9959:
[----:B------:R-:W2:Y:S02]  /*a5e0*/  LDG.E.64 R2, [R2.64] ;  /* 0x0000002402027981 */ /* 0x000ea4000c1e1b00 */
[----:B--2---:R-:W-:-:S04]  /*a5f0*/  ISETP.NE.U32.AND P0, PT, R2, RZ, PT ;  /* 0x000000ff0200720c */ /* 0x004fc80003f05070 */
[----:B------:R-:W-:Y:S01]  /*a600*/  ISETP.NE.AND.EX P0, PT, R3, RZ, PT, P0 ;  /* 0x000000ff0300720c */ /* 0x000fe20003f05300 */
[----:B------:R-:W-:Y:S05]  /*a610*/  BRA `(.L_x_9935) ;  /* 0x0000002000007947 */ /* 0x000fea0003800000 */
.L_x_9958:
[----:B------:R-:W2:Y:S02]  /*a620*/  LDG.E R2, [R2.64] ;  /* 0x0000002402027981 */ /* 0x000ea4000c1e1900 */
[----:B--2---:R-:W-:-:S03]  /*a630*/  ISETP.NE.AND P0, PT, R2, RZ, PT ;  /* 0x000000ff0200720c */ /* 0x004fc60003f05270 */
.L_x_9935:
        /* <DEDUP_REMOVED lines=19> */
.L_x_9965:
[----:B------:R-:W0:Y:S02]  /*a770*/  F2I.S64.TRUNC R2, R2 ;  /* 0x0000000200027311 */ /* 0x000e24000020d900 */
[----:B0-----:R-:W-:-:S05]  /*a780*/  IMAD.MOV.U32 R5, RZ, RZ, R2 ;  /* 0x000000ffff057224 */ /* 0x001fca00078e0002 */
[----:B------:R0:W-:Y:S01]  /*a790*/  STG.E.U8 [R16.64], R5 ;  /* 0x0000000510007986 */ /* 0x0001e2000c101124 */
[----:B------:R-:W-:Y:S05]  /*a7a0*/  BRA `(.L_x_9967) ;  /* 0x00000d3000007947 */ /* 0x000fea0003800000 */
.L_x_9964:
        /* <DEDUP_REMOVED lines=9> */
.L_x_9969:
[----:B------:R-:W0:Y:S02]  /*a840*/  F2I.FTZ.TRUNC.NTZ R3, R2 ;  /* 0x0000000200037305 */ /* 0x000e24000021f100 */
[----:B0-----:R0:W-:Y:S01]  /*a850*/  STG.E [R16.64], R3 ;  /* 0x0000000310007986 */ /* 0x0011e2000c101924 */
[----:B------:R-:W-:Y:S05]  /*a860*/  BRA `(.L_x_9967) ;  /* 0x00000c7000007947 */ /* 0x000fea0003800000 */
.L_x_9968:
[----:B------:R-:W0:Y:S02]  /*a870*/  F2I.FTZ.TRUNC.NTZ R3, R2 ;  /* 0x0000000200037305 */ /* 0x000e24000021f100 */
[----:B0-----:R0:W-:Y:S01]  /*a880*/  STG.E.U16 [R16.64], R3 ;  /* 0x0000000310007986 */ /* 0x0011e2000c101524 */
[----:B------:R-:W-:Y:S05]  /*a890*/  BRA `(.L_x_9967) ;  /* 0x00000c4000007947 */ /* 0x000fea0003800000 */
.L_x_9963:
        /* <DEDUP_REMOVED lines=8> */
.L_x_9971:
[----:B------:R-:W-:-:S05]  /*a920*/  F2FP.PACK_AB R2, RZ, R2 ;  /* 0x00000002ff02723e */ /* 0x000fca00000000ff */
[----:B------:R0:W-:Y:S01]  /*a930*/  STG.E.U16 [R16.64], R2 ;  /* 0x0000000210007986 */ /* 0x0001e2000c101524 */
[----:B------:R-:W-:Y:S05]  /*a940*/  BRA `(.L_x_9967) ;  /* 0x00000b9000007947 */ /* 0x000fea0003800000 */
.L_x_9970:
        /* <DEDUP_REMOVED lines=9> */
.L_x_9973:
[----:B------:R-:W-:-:S04]  /*a9e0*/  F2FP.PACK_AB R3, RZ, R2 ;  /* 0x00000002ff03723e */ /* 0x000fc800000000ff */
[----:B------:R-:W-:-:S05]  /*a9f0*/  PRMT R3, R3, 0x5410, RZ ;  /* 0x0000541003037816 */ /* 0x000fca00000000ff */
[----:B------:R0:W-:Y:S01]  /*aa00*/  STG.E [R16.64], R3 ;  /* 0x0000000310007986 */ /* 0x0001e2000c101924 */
[----:B------:R-:W-:Y:S05]  /*aa10*/  BRA `(.L_x_9967) ;  /* 0x00000ac000007947 */ /* 0x000fea0003800000 */
.L_x_9972:
[----:B------:R-:W-:-:S06]  /*aa20*/  FMUL.FTZ R2, R2, 1 ;  /* 0x3f80000002027820 */ /* 0x000fcc0000410000 */
[----:B------:R-:W0:Y:S02]  /*aa30*/  F2F.F64.F32 R2, R2 ;  /* 0x0000000200027310 */ /* 0x000e240000201800 */
[----:B0-----:R0:W-:Y:S01]  /*aa40*/  STG.E.64 [R16.64], R2 ;  /* 0x0000000210007986 */ /* 0x0011e2000c101b24 */
[----:B------:R-:W-:Y:S05]  /*aa50*/  BRA `(.L_x_9967) ;  /* 0x00000a8000007947 */ /* 0x000fea0003800000 */
.L_x_9962:
        /* <DEDUP_REMOVED lines=12> */
.L_x_9976:
[----:B------:R-:W-:Y:S01]  /*ab20*/  FMUL.FTZ R4, R2, 1 ;  /* 0x3f80000002047820 */ /* 0x000fe20000410000 */
[----:B------:R-:W-:-:S05]  /*ab30*/  CS2R R6, SRZ ;  /* 0x0000000000067805 */ /* 0x000fca000001ff00 */
[----:B------:R-:W0:Y:S02]  /*ab40*/  F2F.F64.F32 R4, R4 ;  /* 0x0000000400047310 */ /* 0x000e240000201800 */
[----:B0-----:R0:W-:Y:S01]  /*ab50*/  STG.E.128 [R16.64], R4 ;  /* 0x0000000410007986 */ /* 0x0011e2000c101d24 */
[----:B------:R-:W-:Y:S05]  /*ab60*/  BRA `(.L_x_9967) ;  /* 0x0000097000007947 */ /* 0x000fea0003800000 */
.L_x_9975:
        /* <DEDUP_REMOVED lines=20> */
.L_x_9980:
[----:B------:R-:W-:Y:S05]  /*acb0*/  BSYNC B0 ;  /* 0x0000000000007941 */ /* 0x000fea0003800000 */
.L_x_9979:
[----:B------:R-:W-:-:S05]  /*acc0*/  LOP3.LUT R5, R0, R5, RZ, 0xfc, !PT ;  /* 0x0000000500057212 */ /* 0x000fca00078efcff */
[----:B------:R0:W-:Y:S01]  /*acd0*/  STG.E.U8 [R16.64], R5 ;  /* 0x0000000510007986 */ /* 0x0001e2000c101124 */
[----:B------:R-:W-:Y:S05]  /*ace0*/  BRA `(.L_x_9967) ;  /* 0x000007f000007947 */ /* 0x000fea0003800000 */
.L_x_9978:
        /* <DEDUP_REMOVED lines=12> */
.L_x_9982:
[----:B------:R-:W-:Y:S01]  /*adb0*/  IMAD.MOV.U32 R0, RZ, RZ, 0x7f ;  /* 0x0000007fff007424 */ /* 0x000fe200078e00ff */
[----:B------:R-:W-:-:S04]  /*adc0*/  ISETP.GT.U32.AND P0, PT, R4, 0x7f800000, PT ;  /* 0x7f8000000400780c */ /* 0x000fc80003f04070 */
[----:B------:R-:W-:-:S04]  /*add0*/  SEL R0, R0, 0x7c, P0 ;  /* 0x0000007c00007807 */ /* 0x000fc80000000000 */
.L_x_9983:
[----:B------:R-:W-:Y:S05]  /*ade0*/  BSYNC B0 ;  /* 0x0000000000007941 */ /* 0x000fea0003800000 */
.L_x_9981:
[----:B------:R-:W-:-:S04]  /*adf0*/  LOP3.LUT R2, R2, 0x80000000, RZ, 0xc0, !PT ;  /* 0x8000000002027812 */ /* 0x000fc800078ec0ff */
[----:B------:R-:W-:-:S04]  /*ae00*/  SHF.R.U32.HI R3, RZ, 0x18, R2 ;  /* 0x00000018ff037819 */ /* 0x000fc80000011602 */
[----:B------:R-:W-:-:S05]  /*ae10*/  LOP3.LUT R3, R0, R3, RZ, 0xfc, !PT ;  /* 0x0000000300037212 */ /* 0x000fca00078efcff */
[----:B------:R0:W-:Y:S01]  /*ae20*/  STG.E.U8 [R16.64], R3 ;  /* 0x0000000310007986 */ /* 0x0001e2000c101124 */
[----:B------:R-:W-:Y:S05]  /*ae30*/  BRA `(.L_x_9967) ;  /* 0x000006a000007947 */ /* 0x000fea0003800000 */
.L_x_9977:
[----:B------:R-:W-:-:S05]  /*ae40*/  F2FP.BF16.PACK_AB R2, RZ, R2 ;  /* 0x00000002ff02723e */ /* 0x000fca00000010ff */
[----:B------:R0:W-:Y:S01]  /*ae50*/  STG.E.U16 [R16.64], R2 ;  /* 0x0000000210007986 */ /* 0x0001e2000c101524 */
[----:B------:R-:W-:Y:S05]  /*ae60*/  BRA `(.L_x_9967) ;  /* 0x0000067000007947 */ /* 0x000fea0003800000 */
.L_x_9974:
        /* <DEDUP_REMOVED lines=11> */
.L_x_9986:
        /* <DEDUP_REMOVED lines=16> */
.L_x_9989:
[----:B------:R-:W-:-:S04]  /*b020*/  LOP3.LUT R2, R2, 0x80000000, RZ, 0xc0, !PT ;  /* 0x8000000002027812 */ /* 0x000fc800078ec0ff */
[----:B------:R-:W-:-:S04]  /*b030*/  SHF.R.U32.HI R3, RZ, 0x18, R2 ;  /* 0x00000018ff037819 */ /* 0x000fc80000011602 */
[----:B------:R-:W-:-:S04]  /*b040*/  LOP3.LUT R0, R0, R3, RZ, 0xfc, !PT ;  /* 0x0000000300007212 */ /* 0x000fc800078efcff */
[----:B------:R-:W-:Y:S02]  /*b050*/  PRMT R8, R0, 0x7610, R8 ;  /* 0x0000761000087816 */ /* 0x000fe40000000008 */
.L_x_9988:
[----:B------:R-:W-:Y:S05]  /*b060*/  BSYNC B0 ;  /* 0x0000000000007941 */ /* 0x000fea0003800000 */
.L_x_9987:
[----:B------:R0:W-:Y:S01]  /*b070*/  STG.E.U8 [R16.64], R8 ;  /* 0x0000000810007986 */ /* 0x0001e2000c101124 */
[----:B------:R-:W-:Y:S05]  /*b080*/  BRA `(.L_x_9967) ;  /* 0x0000045000007947 */ /* 0x000fea0003800000 */
.L_x_9985:
        /* <DEDUP_REMOVED lines=16> */
.L_x_9992:
[----:B------:R-:W-:-:S04]  /*b190*/  LOP3.LUT R2, R2, 0x80000000, RZ, 0xc0, !PT ;  /* 0x8000000002027812 */ /* 0x000fc800078ec0ff */
[----:B------:R-:W-:-:S04]  /*b1a0*/  SHF.R.U32.HI R3, RZ, 0x18, R2 ;  /* 0x00000018ff037819 */ /* 0x000fc80000011602 */
[----:B------:R-:W-:-:S04]  /*b1b0*/  LOP3.LUT R0, R0, R3, RZ, 0xfc, !PT ;  /* 0x0000000300007212 */ /* 0x000fc800078efcff */
[----:B------:R-:W-:Y:S02]  /*b1c0*/  PRMT R8, R0, 0x7610, R8 ;  /* 0x0000761000087816 */ /* 0x000fe40000000008 */
.L_x_9991:
[----:B------:R-:W-:Y:S05]  /*b1d0*/  BSYNC B0 ;  /* 0x0000000000007941 */ /* 0x000fea0003800000 */
.L_x_9990:
[----:B------:R0:W-:Y:S01]  /*b1e0*/  STG.E.U8 [R16.64], R8 ;  /* 0x0000000810007986 */ /* 0x0001e2000c101124 */
[----:B------:R-:W-:Y:S05]  /*b1f0*/  BRA `(.L_x_9967) ;  /* 0x000002e000007947 */ /* 0x000fea0003800000 */
.L_x_9984:
        /* <DEDUP_REMOVED lines=21> */
.L_x_9966:
        /* <DEDUP_REMOVED lines=20> */
.L_x_9994:
[----:B------:R-:W0:Y:S02]  /*b490*/  F2I.U64.TRUNC R2, R2 ;  /* 0x0000000200027311 */ /* 0x000e24000020d800 */
[----:B0-----:R0:W-:Y:S01]  /*b4a0*/  STG.E.64 [R16.64], R2 ;  /* 0x0000000210007986 */ /* 0x0011e2000c101b24 */
[----:B------:R-:W-:Y:S05]  /*b4b0*/  BRA `(.L_x_9967) ;  /* 0x0000002000007947 */ /* 0x000fea0003800000 */
.L_x_9993:
[----:B------:R-:W0:Y:S02]  /*b4c0*/  F2I.FTZ.U32.TRUNC.NTZ R3, R2 ;  /* 0x0000000200037305 */ /* 0x000e24000021f000 */
[----:B0-----:R0:W-:Y:S02]  /*b4d0*/  STG.E [R16.64], R3 ;  /* 0x0000000310007986 */ /* 0x0011e4000c101924 */
.L_x_9967:
[----:B------:R-:W-:Y:S02]  /*b4e0*/  IADD3 R23, R23, 0x80, RZ ;  /* 0x0000008017177810 */ /* 0x000fe40007ffe0ff */
.L_x_9808:
[----:B------:R-:W-:Y:S05]  /*b4f0*/  BSYNC B7 ;  /* 0x0000000000077941 */ /* 0x000fea0003800000 */
.L_x_9807:
        /* <DEDUP_REMOVED lines=257> */
.L_x_9995:
        /* <DEDUP_REMOVED lines=20> */
.L_x_10000:
[----:B------:R-:W2:Y:S02]  /*c650*/  LDG.E.U8 R2, [R2.64] ;  /* 0x0000002402027981 */ /* 0x000ea4000c1e1100 */
[----:B--2---:R0:W1:Y:S01]  /*c660*/  I2F.U16 R19, R2 ;  /* 0x0000000200137306 */ /* 0x0040620000101000 */
[----:B------:R-:W-:Y:S05]  /*c670*/  BRA `(.L_x_10002) ;  /* 0x00000ca000007947 */ /* 0x000fea0003800000 */
.L_x_9999:
        /* <DEDUP_REMOVED lines=9> */
.L_x_10004:
[----:B------:R-:W2:Y:S02]  /*c710*/  LDG.E R2, [R2.64] ;  /* 0x0000002402027981 */ /* 0x000ea4000c1e1900 */
[----:B--2---:R0:W1:Y:S01]  /*c720*/  I2F R19, R2 ;  /* 0x0000000200137306 */ /* 0x0040620000201400 */
[----:B------:R-:W-:Y:S05]  /*c730*/  BRA `(.L_x_10002) ;  /* 0x00000be000007947 */ /* 0x000fea0003800000 */
.L_x_10003:
[----:B------:R-:W2:Y:S02]  /*c740*/  LDG.E.U16 R2, [R2.64] ;  /* 0x0000002402027981 */ /* 0x000ea4000c1e1500 */
[----:B--2---:R0:W1:Y:S01]  /*c750*/  I2F.S16 R19, R2 ;  /* 0x0000000200137306 */ /* 0x0040620000101400 */
[----:B------:R-:W-:Y:S05]  /*c760*/  BRA `(.L_x_10002) ;  /* 0x00000bb000007947 */ /* 0x000fea0003800000 */
.L_x_9998:
        /* <DEDUP_REMOVED lines=8> */
.L_x_10006:
[----:B------:R-:W2:Y:S02]  /*c7f0*/  LDG.E.U16 R2, [R2.64] ;  /* 0x0000002402027981 */ /* 0x000ea4000c1e1500 */
[----:B--2---:R-:W-:Y:S01]  /*c800*/  HADD2.F32 R19, -RZ, R2.H0_H0 ;  /* 0x20000002ff137230 */ /* 0x004fe20000004100 */
[----:B------:R-:W-:Y:S05]  /*c810*/  BRA `(.L_x_10002) ;  /* 0x00000b0000007947 */ /* 0x000fea0003800000 */
.L_x_10005:
        /* <DEDUP_REMOVED lines=8> */
.L_x_10008:
[----:B------:R-:W2:Y:S02]  /*c8a0*/  LDG.E.U16 R2, [R2.64] ;  /* 0x0000002402027981 */ /* 0x000ea4000c1e1500 */
[----:B--2---:R-:W-:Y:S01]  /*c8b0*/  HADD2.F32 R19, -RZ, R2.H0_H0 ;  /* 0x20000002ff137230 */ /* 0x004fe20000004100 */
[----:B------:R-:W-:Y:S05]  /*c8c0*/  BRA `(.L_x_10002) ;  /* 0x00000a5000007947 */ /* 0x000fea0003800000 */
.L_x_10007:
[----:B------:R-:W2:Y:S02]  /*c8d0*/  LDG.E.64 R2, [R2.64] ;  /* 0x0000002402027981 */ /* 0x000ea4000c1e1b00 */
[----:B--2---:R-:W0:Y:S01]  /*c8e0*/  F2F.F32.F64 R19, R2 ;  /* 0x0000000200137310 */ /* 0x004e220000301000 */
[----:B------:R-:W0:-:S14]  /*c8f0*/  DSETP.GEU.AND P0, PT, |R2|, c[0x2][0x0], PT ;  /* 0x008000000200762a */ /* 0x000e1c0003f0e200 */
[----:B0-----:R-:W-:Y:S01]  /*c900*/  @!P0 FMUL R19, R19, 1.175494350822287508e-38 ;  /* 0x0080000013138820 */ /* 0x001fe20000400000 */
[----:B------:R-:W-:Y:S05]  /*c910*/  BRA `(.L_x_10002) ;  /* 0x00000a0000007947 */ /* 0x000fea0003800000 */
.L_x_9997:
        /* <DEDUP_REMOVED lines=12> */
.L_x_10011:
[----:B------:R-:W2:Y:S02]  /*c9e0*/  LDG.E.64 R2, [R2.64] ;  /* 0x0000002402027981 */ /* 0x000ea4000c1e1b00 */
[----:B--2---:R-:W0:Y:S01]  /*c9f0*/  F2F.F32.F64 R19, R2 ;  /* 0x0000000200137310 */ /* 0x004e220000301000 */
[----:B------:R-:W0:-:S14]  /*ca00*/  DSETP.GEU.AND P0, PT, |R2|, c[0x2][0x0], PT ;  /* 0x008000000200762a */ /* 0x000e1c0003f0e200 */
[----:B0-----:R-:W-:Y:S01]  /*ca10*/  @!P0 FMUL R19, R19, 1.175494350822287508e-38 ;  /* 0x0080000013138820 */ /* 0x001fe20000400000 */
[----:B------:R-:W-:Y:S05]  /*ca20*/  BRA `(.L_x_10002) ;  /* 0x000008f000007947 */ /* 0x000fea0003800000 */
.L_x_10010:
        /* <DEDUP_REMOVED lines=26> */
.L_x_10013:
        /* <DEDUP_REMOVED lines=13> */
.L_x_10012:
[----:B------:R-:W2:Y:S02]  /*cca0*/  LDG.E.U16 R2, [R2.64] ;  /* 0x0000002402027981 */ /* 0x000ea4000c1e1500 */
[----:B--2---:R-:W-:Y:S01]  /*ccb0*/  PRMT R19, RZ, 0x5410, R2 ;  /* 0x00005410ff137816 */ /* 0x004fe20000000002 */
[----:B------:R-:W-:Y:S05]  /*ccc0*/  BRA `(.L_x_10002) ;  /* 0x0000065000007947 */ /* 0x000fea0003800000 */
.L_x_10009:
        /* <DEDUP_REMOVED lines=11> */
.L_x_10016:
        /* <DEDUP_REMOVED lines=20> */
.L_x_10018:
[----:B------:R-:W-:Y:S05]  /*cec0*/  BSYNC B0 ;  /* 0x0000000000007941 */ /* 0x000fea0003800000 */
.L_x_10017:
[----:B------:R-:W-:Y:S01]  /*ced0*/  IMAD.SHL.U32 R2, R2, 0x100000, RZ ;  /* 0x0010000002027824 */ /* 0x000fe200078e00ff */
[----:B------:R-:W-:-:S04]  /*cee0*/  LEA R0, R0, 0x3b800000, 0x17 ;  /* 0x3b80000000007811 */ /* 0x000fc800078eb8ff */
[----:B------:R-:W-:Y:S01]  /*cef0*/  LOP3.LUT R19, R0, R2, R19, 0xfe, !PT ;  /* 0x0000000200137212 */ /* 0x000fe200078efe13 */
[----:B------:R-:W-:Y:S05]  /*cf00*/  BRA `(.L_x_10002) ;  /* 0x0000041000007947 */ /* 0x000fea0003800000 */
.L_x_10015:
        /* <DEDUP_REMOVED lines=20> */
.L_x_10020:
[----:B------:R-:W-:Y:S05]  /*d050*/  BSYNC B0 ;  /* 0x0000000000007941 */ /* 0x000fea0003800000 */
.L_x_10019:
[----:B------:R-:W-:Y:S01]  /*d060*/  IMAD.SHL.U32 R2, R2, 0x200000, RZ ;  /* 0x0020000002027824 */ /* 0x000fe200078e00ff */
[----:B------:R-:W-:-:S04]  /*d070*/  LEA R0, R0, 0x37800000, 0x17 ;  /* 0x3780000000007811 */ /* 0x000fc800078eb8ff */
[----:B------:R-:W-:Y:S01]  /*d080*/  LOP3.LUT R19, R0, R2, R19, 0xfe, !PT ;  /* 0x0000000200137212 */ /* 0x000fe200078efe13 */
[----:B------:R-:W-:Y:S05]  /*d090*/  BRA `(.L_x_10002) ;  /* 0x0000028000007947 */ /* 0x000fea0003800000 */
.L_x_10014:
        /* <DEDUP_REMOVED lines=14> */
.L_x_10001:
        /* <DEDUP_REMOVED lines=21> */
.L_x_10022:
[----:B------:R-:W2:Y:S02]  /*d2d0*/  LDG.E.64 R2, [R2.64] ;  /* 0x0000002402027981 */ /* 0x000ea4000c1e1b00 */
[----:B--2---:R0:W1:Y:S01]  /*d2e0*/  I2F.U64 R19, R2 ;  /* 0x0000000200137312 */ /* 0x0040620000301000 */
[----:B------:R-:W-:Y:S05]  /*d2f0*/  BRA `(.L_x_10002) ;  /* 0x0000002000007947 */ /* 0x000fea0003800000 */
.L_x_10021:
[----:B------:R-:W2:Y:S02]  /*d300*/  LDG.E R2, [R2.64] ;  /* 0x0000002402027981 */ /* 0x000ea4000c1e1900 */
[----:B--2---:R0:W1:Y:S02]  /*d310*/  I2F.U32 R19, R2 ;  /* 0x0000000200137306 */ /* 0x0040640000201000 */
.L_x_10002:
[----:B------:R-:W-:Y:S05]  /*d320*/  BSYNC B6 ;  /* 0x0000000000067941 */ /* 0x000fea0003800000 */
.L_x_9996:
        /* <DEDUP_REMOVED lines=17> */
.L_x_10026:
[----:B------:R-:W2:Y:S02]  /*d440*/  LDG.E.U8 R2, [R2.64] ;  /* 0x0000002402027981 */ /* 0x000ea4000c1e1100 */
[----:B--2---:R-:W-:Y:S01]  /*d450*/  ISETP.NE.AND P0, PT, R2, RZ, PT ;  /* 0x000000ff0200720c */ /* 0x004fe20003f05270 */
[----:B------:R-:W-:Y:S05]  /*d460*/  BRA `(.L_x_10028) ;  /* 0x00000e0000007947 */ /* 0x000fea0003800000 */
.L_x_10025:
        /* <DEDUP_REMOVED lines=10> */
.L_x_10030:
[----:B------:R-:W2:Y:S02]  /*d510*/  LDG.E R2, [R2.64] ;  /* 0x0000002402027981 */ /* 0x000ea4000c1e1900 */
[----:B--2---:R-:W-:Y:S01]  /*d520*/  ISETP.NE.AND P0, PT, R2, RZ, PT ;  /* 0x000000ff0200720c */ /* 0x004fe20003f05270 */
[----:B------:R-:W-:Y:S05]  /*d530*/  BRA `(.L_x_10028) ;  /* 0x00000d3000007947 */ /* 0x000fea0003800000 */
.L_x_10029:
[----:B------:R-:W2:Y:S02]  /*d540*/  LDG.E.U16 R2, [R2.64] ;  /* 0x0000002402027981 */ /* 0x000ea4000c1e1500 */
[----:B--2---:R-:W-:Y:S01]  /*d550*/  ISETP.NE.AND P0, PT, R2, RZ, PT ;  /* 0x000000ff0200720c */ /* 0x004fe20003f05270 */
[----:B------:R-:W-:Y:S05]  /*d560*/  BRA `(.L_x_10028) ;  /* 0x00000d0000007947 */ /* 0x000fea0003800000 */
.L_x_10024:
        /* <DEDUP_REMOVED lines=9> */
.L_x_10032:
[----:B------:R-:W2:Y:S02]  /*d600*/  LDG.E.U16 R0, [R2.64] ;  /* 0x0000002402007981 */ /* 0x000ea4000c1e1500 */
[----:B--2---:R-:W-:-:S05]  /*d610*/  HADD2.F32 R0, -RZ, R0.H0_H0 ;  /* 0x20000000ff007230 */ /* 0x004fca0000004100 */
[----:B------:R-:W-:Y:S01]  /*d620*/  FSETP.NEU.FTZ.AND P0, PT, R0, RZ, PT ;  /* 0x000000ff0000720b */ /* 0x000fe20003f1d000 */
[----:B------:R-:W-:Y:S05]  /*d630*/  BRA `(.L_x_10028) ;  /* 0x00000c3000007947 */ /* 0x000fea0003800000 */
.L_x_10031:
        /* <DEDUP_REMOVED lines=11> */
.L_x_10034:
        /* <DEDUP_REMOVED lines=10> */
.L_x_10033:
[----:B------:R-:W2:Y:S02]  /*d790*/  LDG.E.64 R2, [R2.64] ;  /* 0x0000002402027981 */ /* 0x000ea4000c1e1b00 */
[----:B--2---:R0:W2:Y:S01]  /*d7a0*/  DSETP.NEU.AND P0, PT, R2, RZ, PT ;  /* 0x000000ff0200722a */ /* 0x0040a20003f0d000 */
[----:B------:R-:W-:Y:S05]  /*d7b0*/  BRA `(.L_x_10028) ;  /* 0x00000ab000007947 */ /* 0x000fea0003800000 */
.L_x_10023:
        /* <DEDUP_REMOVED lines=11> */
.L_x_10037:
[----:B------:R-:W2:Y:S02]  /*d870*/  LDG.E.128 R4, [R2.64] ;  /* 0x0000002402047981 */ /* 0x000ea4000c1e1d00 */
[----:B--2---:R-:W0:-:S06]  /*d880*/  DSETP.NEU.AND P0, PT, R6, RZ, PT ;  /* 0x000000ff0600722a */ /* 0x004e0c0003f0d000 */
[----:B0-----:R0:W2:Y:S01]  /*d890*/  DSETP.NEU.OR P0, PT, R4, RZ, P0 ;  /* 0x000000ff0400722a */ /* 0x0010a2000070d400 */
[----:B------:R-:W-:Y:S05]  /*d8a0*/  BRA `(.L_x_10028) ;  /* 0x000009c000007947 */ /* 0x000fea0003800000 */
.L_x_10036:
        /* <DEDUP_REMOVED lines=27> */
.L_x_10039:
        /* <DEDUP_REMOVED lines=14> */
.L_x_10038:
[----:B------:R-:W2:Y:S02]  /*db40*/  LDG.E.U16 R0, [R2.64] ;  /* 0x0000002402007981 */ /* 0x000ea4000c1e1500 */
[----:B--2---:R-:W-:-:S04]  /*db50*/  PRMT R0, RZ, 0x5410, R0 ;  /* 0x00005410ff007816 */ /* 0x004fc80000000000 */
[----:B------:R-:W-:Y:S01]  /*db60*/  FSETP.NEU.FTZ.AND P0, PT, R0, RZ, PT ;  /* 0x000000ff0000720b */ /* 0x000fe20003f1d000 */
[----:B------:R-:W-:Y:S05]  /*db70*/  BRA `(.L_x_10028) ;  /* 0x000006f000007947 */ /* 0x000fea0003800000 */
.L_x_10035:
        /* <DEDUP_REMOVED lines=11> */
.L_x_10042:
        /* <DEDUP_REMOVED lines=21> */
.L_x_10046:
[----:B------:R-:W-:Y:S05]  /*dd80*/  BSYNC B1 ;  /* 0x0000000000017941 */ /* 0x000fea0003800000 */
.L_x_10045:
[----:B------:R-:W-:Y:S01]  /*dd90*/  LEA R3, R0, 0x3b800000, 0x17 ;  /* 0x3b80000000037811 */ /* 0x000fe200078eb8ff */
[----:B------:R-:W-:-:S05]  /*dda0*/  IMAD.SHL.U32 R0, R2, 0x100000, RZ ;  /* 0x0010000002007824 */ /* 0x000fca00078e00ff */
[----:B------:R-:W-:Y:S02]  /*ddb0*/  LOP3.LUT R0, R3, R0, R4, 0xfe, !PT ;  /* 0x0000000003007212 */ /* 0x000fe400078efe04 */
.L_x_10044:
[----:B------:R-:W-:Y:S05]  /*ddc0*/  BSYNC B0 ;  /* 0x0000000000007941 */ /* 0x000fea0003800000 */
.L_x_10043:
[----:B------:R-:W-:Y:S01]  /*ddd0*/  FSETP.NEU.FTZ.AND P0, PT, R0, RZ, PT ;  /* 0x000000ff0000720b */ /* 0x000fe20003f1d000 */
[----:B------:R-:W-:Y:S05]  /*dde0*/  BRA `(.L_x_10028) ;  /* 0x0000048000007947 */ /* 0x000fea0003800000 */
.L_x_10041:
        /* <DEDUP_REMOVED lines=21> */
.L_x_10050:
[----:B------:R-:W-:Y:S05]  /*df40*/  BSYNC B1 ;  /* 0x0000000000017941 */ /* 0x000fea0003800000 */
.L_x_10049:
[----:B------:R-:W-:Y:S01]  /*df50*/  LEA R3, R0, 0x37800000, 0x17 ;  /* 0x3780000000037811 */ /* 0x000fe200078eb8ff */
[----:B------:R-:W-:-:S05]  /*df60*/  IMAD.SHL.U32 R0, R2, 0x200000, RZ ;  /* 0x0020000002007824 */ /* 0x000fca00078e00ff */
[----:B------:R-:W-:Y:S02]  /*df70*/  LOP3.LUT R0, R3, R0, R4, 0xfe, !PT ;  /* 0x0000000003007212 */ /* 0x000fe400078efe04 */
.L_x_10048:
[----:B------:R-:W-:Y:S05]  /*df80*/  BSYNC B0 ;  /* 0x0000000000007941 */ /* 0x000fea0003800000 */
.L_x_10047:
[----:B------:R-:W-:Y:S01]  /*df90*/  FSETP.NEU.FTZ.AND P0, PT, R0, RZ, PT ;  /* 0x000000ff0000720b */ /* 0x000fe20003f1d000 */
[----:B------:R-:W-:Y:S05]  /*dfa0*/  BRA `(.L_x_10028) ;  /* 0x000002c000007947 */ /* 0x000fea0003800000 */
.L_x_10040:
        /* <DEDUP_REMOVED lines=14> */
.L_x_10054:
[----:B------:R-:W-:Y:S05]  /*e090*/  BSYNC B0 ;  /* 0x0000000000007941 */ /* 0x000fea0003800000 */
.L_x_10053:
[----:B------:R-:W-:Y:S01]  /*e0a0*/  FSETP.NEU.FTZ.AND P0, PT, R0, RZ, PT ;  /* 0x000000ff0000720b */ /* 0x000fe20003f1d000 */
[----:B------:R-:W-:Y:S05]  /*e0b0*/  BRA `(.L_x_10028) ;  /* 0x000001b000007947 */ /* 0x000fea0003800000 */
.L_x_10027:
        /* <DEDUP_REMOVED lines=21> */
.L_x_10052:
[----:B------:R-:W2:Y:S02]  /*e210*/  LDG.E.64 R2, [R2.64] ;  /* 0x0000002402027981 */ /* 0x000ea4000c1e1b00 */
[----:B--2---:R-:W-:-:S04]  /*e220*/  ISETP.NE.U32.AND P0, PT, R2, RZ, PT ;  /* 0x000000ff0200720c */ /* 0x004fc80003f05070 */
[----:B------:R-:W-:Y:S01]  /*e230*/  ISETP.NE.AND.EX P0, PT, R3, RZ, PT, P0 ;  /* 0x000000ff0300720c */ /* 0x000fe20003f05300 */
[----:B------:R-:W-:Y:S05]  /*e240*/  BRA `(.L_x_10028) ;  /* 0x0000002000007947 */ /* 0x000fea0003800000 */
.L_x_10051:
[----:B------:R-:W2:Y:S02]  /*e250*/  LDG.E R2, [R2.64] ;  /* 0x0000002402027981 */ /* 0x000ea4000c1e1900 */
[----:B--2---:R-:W-:-:S03]  /*e260*/  ISETP.NE.AND P0, PT, R2, RZ, PT ;  /* 0x000000ff0200720c */ /* 0x004fc60003f05270 */
.L_x_10028:
        /* <DEDUP_REMOVED lines=19> */
.L_x_10058:
[----:B------:R-:W0:Y:S02]  /*e3a0*/  F2I.S64.TRUNC R2, R2 ;  /* 0x0000000200027311 */ /* 0x000e24000020d900 */
[----:B0-----:R-:W-:-:S05]  /*e3b0*/  IMAD.MOV.U32 R5, RZ, RZ, R2 ;  /* 0x000000ffff057224 */ /* 0x001fca00078e0002 */
[----:B------:R-:W-:Y:S01]  /*e3c0*/  STG.E.U8 [R16.64], R5 ;  /* 0x0000000510007986 */ /* 0x000fe2000c101124 */
[----:B------:R-:W-:Y:S05]  /*e3d0*/  EXIT ;  /* 0x000000000000794d */ /* 0x000fea0003800000 */
.L_x_10057:
        /* <DEDUP_REMOVED lines=9> */
.L_x_10061:
[----:B------:R-:W0:Y:S02]  /*e470*/  F2I.FTZ.TRUNC.NTZ R3, R2 ;  /* 0x0000000200037305 */ /* 0x000e24000021f100 */
[----:B0-----:R-:W-:Y:S01]  /*e480*/  STG.E [R16.64], R3 ;  /* 0x0000000310007986 */ /* 0x001fe2000c101924 */
[----:B------:R-:W-:Y:S05]  /*e490*/  EXIT ;  /* 0x000000000000794d */ /* 0x000fea0003800000 */
.L_x_10060:
[----:B------:R-:W0:Y:S02]  /*e4a0*/  F2I.FTZ.TRUNC.NTZ R3, R2 ;  /* 0x0000000200037305 */ /* 0x000e24000021f100 */
[----:B0-----:R-:W-:Y:S01]  /*e4b0*/  STG.E.U16 [R16.64], R3 ;  /* 0x0000000310007986 */ /* 0x001fe2000c101524 */
[----:B------:R-:W-:Y:S05]  /*e4c0*/  EXIT ;  /* 0x000000000000794d */ /* 0x000fea0003800000 */
.L_x_10056:
        /* <DEDUP_REMOVED lines=8> */
.L_x_10063:
[----:B------:R-:W-:-:S05]  /*e550*/  F2FP.PACK_AB R2, RZ, R2 ;  /* 0x00000002ff02723e */ /* 0x000fca00000000ff */
[----:B------:R-:W-:Y:S01]  /*e560*/  STG.E.U16 [R16.64], R2 ;  /* 0x0000000210007986 */ /* 0x000fe2000c101524 */
[----:B------:R-:W-:Y:S05]  /*e570*/  EXIT ;  /* 0x000000000000794d */ /* 0x000fea0003800000 */
.L_x_10062:
        /* <DEDUP_REMOVED lines=9> */
.L_x_10065:
[----:B------:R-:W-:-:S04]  /*e610*/  F2FP.PACK_AB R3, RZ, R2 ;  /* 0x00000002ff03723e */ /* 0x000fc800000000ff */
[----:B------:R-:W-:-:S05]  /*e620*/  PRMT R3, R3, 0x5410, RZ ;  /* 0x0000541003037816 */ /* 0x000fca00000000ff */
[----:B------:R-:W-:Y:S01]  /*e630*/  STG.E [R16.64], R3 ;  /* 0x0000000310007986 */ /* 0x000fe2000c101924 */
[----:B------:R-:W-:Y:S05]  /*e640*/  EXIT ;  /* 0x000000000000794d */ /* 0x000fea0003800000 */
.L_x_10064:
[----:B------:R-:W-:-:S06]  /*e650*/  FMUL.FTZ R2, R2, 1 ;  /* 0x3f80000002027820 */ /* 0x000fcc0000410000 */
[----:B------:R-:W0:Y:S02]  /*e660*/  F2F.F64.F32 R2, R2 ;  /* 0x0000000200027310 */ /* 0x000e240000201800 */
[----:B0-----:R-:W-:Y:S01]  /*e670*/  STG.E.64 [R16.64], R2 ;  /* 0x0000000210007986 */ /* 0x001fe2000c101b24 */
[----:B------:R-:W-:Y:S05]  /*e680*/  EXIT ;  /* 0x000000000000794d */ /* 0x000fea0003800000 */
.L_x_10055:
        /* <DEDUP_REMOVED lines=12> */
.L_x_10068:
[----:B------:R-:W-:Y:S01]  /*e750*/  FMUL.FTZ R4, R2, 1 ;  /* 0x3f80000002047820 */ /* 0x000fe20000410000 */
[----:B------:R-:W-:-:S05]  /*e760*/  CS2R R6, SRZ ;  /* 0x0000000000067805 */ /* 0x000fca000001ff00 */
[----:B------:R-:W0:Y:S02]  /*e770*/  F2F.F64.F32 R4, R4 ;  /* 0x0000000400047310 */ /* 0x000e240000201800 */
[----:B0-----:R-:W-:Y:S01]  /*e780*/  STG.E.128 [R16.64], R4 ;  /* 0x0000000410007986 */ /* 0x001fe2000c101d24 */
[----:B------:R-:W-:Y:S05]  /*e790*/  EXIT ;  /* 0x000000000000794d */ /* 0x000fea0003800000 */
.L_x_10067:
        /* <DEDUP_REMOVED lines=20> */
.L_x_10072:
[----:B------:R-:W-:Y:S05]  /*e8e0*/  BSYNC B0 ;  /* 0x0000000000007941 */ /* 0x000fea0003800000 */
.L_x_10071:
[----:B------:R-:W-:-:S05]  /*e8f0*/  LOP3.LUT R5, R0, R5, RZ, 0xfc, !PT ;  /* 0x0000000500057212 */ /* 0x000fca00078efcff */
[----:B------:R-:W-:Y:S01]  /*e900*/  STG.E.U8 [R16.64], R5 ;  /* 0x0000000510007986 */ /* 0x000fe2000c101124 */
[----:B------:R-:W-:Y:S05]  /*e910*/  EXIT ;  /* 0x000000000000794d */ /* 0x000fea0003800000 */
.L_x_10070:
        /* <DEDUP_REMOVED lines=12> */
.L_x_10074:
[----:B------:R-:W-:Y:S01]  /*e9e0*/  IMAD.MOV.U32 R0, RZ, RZ, 0x7f ;  /* 0x0000007fff007424 */ /* 0x000fe200078e00ff */
[----:B------:R-:W-:-:S04]  /*e9f0*/  ISETP.GT.U32.AND P0, PT, R4, 0x7f800000, PT ;  /* 0x7f8000000400780c */ /* 0x000fc80003f04070 */
[----:B------:R-:W-:-:S04]  /*ea00*/  SEL R0, R0, 0x7c, P0 ;  /* 0x0000007c00007807 */ /* 0x000fc80000000000 */
.L_x_10075:
[----:B------:R-:W-:Y:S05]  /*ea10*/  BSYNC B0 ;  /* 0x0000000000007941 */ /* 0x000fea0003800000 */
.L_x_10073:
[----:B------:R-:W-:-:S04]  /*ea20*/  LOP3.LUT R2, R2, 0x80000000, RZ, 0xc0, !PT ;  /* 0x8000000002027812 */ /* 0x000fc800078ec0ff */
[----:B------:R-:W-:-:S04]  /*ea30*/  SHF.R.U32.HI R3, RZ, 0x18, R2 ;  /* 0x00000018ff037819 */ /* 0x000fc80000011602 */
[----:B------:R-:W-:-:S05]  /*ea40*/  LOP3.LUT R3, R0, R3, RZ, 0xfc, !PT ;  /* 0x0000000300037212 */ /* 0x000fca00078efcff */
[----:B------:R-:W-:Y:S01]  /*ea50*/  STG.E.U8 [R16.64], R3 ;  /* 0x0000000310007986 */ /* 0x000fe2000c101124 */
[----:B------:R-:W-:Y:S05]  /*ea60*/  EXIT ;  /* 0x000000000000794d */ /* 0x000fea0003800000 */
.L_x_10069:
[----:B------:R-:W-:-:S05]  /*ea70*/  F2FP.BF16.PACK_AB R2, RZ, R2 ;  /* 0x00000002ff02723e */ /* 0x000fca00000010ff */
[----:B------:R-:W-:Y:S01]  /*ea80*/  STG.E.U16 [R16.64], R2 ;  /* 0x0000000210007986 */ /* 0x000fe2000c101524 */
[----:B------:R-:W-:Y:S05]  /*ea90*/  EXIT ;  /* 0x000000000000794d */ /* 0x000fea0003800000 */
.L_x_10066:
        /* <DEDUP_REMOVED lines=11> */
.L_x_10078:
        /* <DEDUP_REMOVED lines=16> */
.L_x_10081:
[----:B------:R-:W-:-:S04]  /*ec50*/  LOP3.LUT R2, R2, 0x80000000, RZ, 0xc0, !PT ;  /* 0x8000000002027812 */ /* 0x000fc800078ec0ff */
[----:B------:R-:W-:-:S04]  /*ec60*/  SHF.R.U32.HI R3, RZ, 0x18, R2 ;  /* 0x00000018ff037819 */ /* 0x000fc80000011602 */
[----:B------:R-:W-:-:S04]  /*ec70*/  LOP3.LUT R0, R0, R3, RZ, 0xfc, !PT ;  /* 0x0000000300007212 */ /* 0x000fc800078efcff */
[----:B------:R-:W-:Y:S02]  /*ec80*/  PRMT R8, R0, 0x7610, R8 ;  /* 0x0000761000087816 */ /* 0x000fe40000000008 */
.L_x_10080:
[----:B------:R-:W-:Y:S05]  /*ec90*/  BSYNC B0 ;  /* 0x0000000000007941 */ /* 0x000fea0003800000 */
.L_x_10079:
[----:B------:R-:W-:Y:S01]  /*eca0*/  STG.E.U8 [R16.64], R8 ;  /* 0x0000000810007986 */ /* 0x000fe2000c101124 */
[----:B------:R-:W-:Y:S05]  /*ecb0*/  EXIT ;  /* 0x000000000000794d */ /* 0x000fea0003800000 */
.L_x_10077:
        /* <DEDUP_REMOVED lines=16> */
.L_x_10084:
[----:B------:R-:W-:-:S04]  /*edc0*/  LOP3.LUT R2, R2, 0x80000000, RZ, 0xc0, !PT ;  /* 0x8000000002027812 */ /* 0x000fc800078ec0ff */
[----:B------:R-:W-:-:S04]  /*edd0*/  SHF.R.U32.HI R3, RZ, 0x18, R2 ;  /* 0x00000018ff037819 */ /* 0x000fc80000011602 */
[----:B------:R-:W-:-:S04]  /*ede0*/  LOP3.LUT R0, R0, R3, RZ, 0xfc, !PT ;  /* 0x0000000300007212 */ /* 0x000fc800078efcff */
[----:B------:R-:W-:Y:S02]  /*edf0*/  PRMT R8, R0, 0x7610, R8 ;  /* 0x0000761000087816 */ /* 0x000fe40000000008 */
.L_x_10083:
[----:B------:R-:W-:Y:S05]  /*ee00*/  BSYNC B0 ;  /* 0x0000000000007941 */ /* 0x000fea0003800000 */
.L_x_10082:
[----:B------:R-:W-:Y:S01]  /*ee10*/  STG.E.U8 [R16.64], R8 ;  /* 0x0000000810007986 */ /* 0x000fe2000c101124 */
[----:B------:R-:W-:Y:S05]  /*ee20*/  EXIT ;  /* 0x000000000000794d */ /* 0x000fea0003800000 */
.L_x_10076:
        /* <DEDUP_REMOVED lines=21> */
.L_x_10059:
        /* <DEDUP_REMOVED lines=20> */
.L_x_10086:
[----:B------:R-:W0:Y:S02]  /*f0c0*/  F2I.U64.TRUNC R2, R2 ;  /* 0x0000000200027311 */ /* 0x000e24000020d800 */
[----:B0-----:R-:W-:Y:S01]  /*f0d0*/  STG.E.64 [R16.64], R2 ;  /* 0x0000000210007986 */ /* 0x001fe2000c101b24 */
[----:B------:R-:W-:Y:S05]  /*f0e0*/  EXIT ;  /* 0x000000000000794d */ /* 0x000fea0003800000 */
.L_x_10085:
[----:B------:R-:W0:Y:S02]  /*f0f0*/  F2I.FTZ.U32.TRUNC.NTZ R3, R2 ;  /* 0x0000000200037305 */ /* 0x000e24000021f000 */
[----:B0-----:R-:W-:Y:S01]  /*f100*/  STG.E [R16.64], R3 ;  /* 0x0000000310007986 */ /* 0x001fe2000c101924 */
[----:B------:R-:W-:Y:S05]  /*f110*/  EXIT ;  /* 0x000000000000794d */ /* 0x000fea0003800000 */
.L_x_10087:
        /* <DEDUP_REMOVED lines=14> */
.L_x_11606:


//--------------------- .text._ZN2at6native27unrolled_elementwise_kernelIZNS0_43_GLOBAL__N__7cc8d1ed_10_Dropout_cu_0e96ed3819masked_scale_kernelIbffEEvRNS_6TensorERKS4_S7_T1_EUlfbE_St5arrayIPcLm3EELi4E23TrivialOffsetCalculatorILi2EjESD_ILi1EjENS0_6memory12LoadWithCastILi2EEENSG_13StoreWithCastILi1EEEEEviT_T0_T2_T3_T4_T5_ --------------------------
	.section	.text._ZN2at6native27unrolled_elementwise_kernelIZNS0_43_GLOBAL__N__7cc8d1ed_10_Dropout_cu_0e96ed3819masked_scale_kernelIbffEEvRNS_6TensorERKS4_S7_T1_EUlfbE_St5arrayIPcLm3EELi4E23TrivialOffsetCalculatorILi2EjESD_ILi1EjENS0_6memory12LoadWithCastILi2EEENSG_13StoreWithCastILi1EEEEEviT_T0_T2_T3_T4_T5_,"ax",@progbits
	.sectioninfo	@"SHI_REGISTERS=31"
	.align	128
        .global         _ZN2at6native27unrolled_elementwise_kernelIZNS0_43_GLOBAL__N__7cc8d1ed_10_Dropout_cu_0e96ed3819masked_scale_kernelIbffEEvRNS_6TensorERKS4_S7_T1_EUlfbE_St5arrayIPcLm3EELi4E23TrivialOffsetCalculatorILi2EjESD_ILi1EjENS0_6memory12LoadWithCastILi2EEENSG_13StoreWithCastILi1EEEEEviT_T0_T2_T3_T4_T5_
        .type           _ZN2at6native27unrolled_elementwise_kernelIZNS0_43_GLOBAL__N__7cc8d1ed_10_Dropout_cu_0e96ed3819masked_scale_kernelIbffEEvRNS_6TensorERKS4_S7_T1_EUlfbE_St5arrayIPcLm3EELi4E23TrivialOffsetCalculatorILi2EjESD_ILi1EjENS0_6memory12LoadWithCastILi2EEENSG_13StoreWithCastILi1EEEEEviT_T0_T2_T3_T4_T5_,@function
        .size           _ZN2at6native27unrolled_elementwise_kernelIZNS0_43_GLOBAL__N__7cc8d1ed_10_Dropout_cu_0e96ed3819masked_scale_kernelIbffEEvRNS_6TensorERKS4_S7_T1_EUlfbE_St5arrayIPcLm3EELi4E23TrivialOffsetCalculatorILi2EjESD_ILi1EjENS0_6memory12LoadWithCastILi2EEENSG_13StoreWithCastILi1EEEEEviT_T0_T2_T3_T4_T5_,(.L_x_11607 - _ZN2at6native27unrolled_elementwise_kernelIZNS0_43_GLOBAL__N__7cc8d1ed_10_Dropout_cu_0e96ed3819masked_scale_kernelIbffEEvRNS_6TensorERKS4_S7_T1_EUlfbE_St5arrayIPcLm3EELi4E23TrivialOffsetCalculatorILi2EjESD_ILi1EjENS0_6memory12LoadWithCastILi2EEENSG_13StoreWithCastILi1EEEEEviT_T0_T2_T3_T4_T5_)
        .other          _ZN2at6native27unrolled_elementwise_kernelIZNS0_43_GLOBAL__N__7cc8d1ed_10_Dropout_cu_0e96ed3819masked_scale_kernelIbffEEvRNS_6TensorERKS4_S7_T1_EUlfbE_St5arrayIPcLm3EELi4E23TrivialOffsetCalculatorILi2EjESD_ILi1EjENS0_6memory12LoadWithCastILi2EEENSG_13StoreWithCastILi1EEEEEviT_T0_T2_T3_T4_T5_,@"STO_CUDA_ENTRY STV_DEFAULT"
_ZN2at6native27unrolled_elementwise_kernelIZNS0_43_GLOBAL__N__7cc8d1ed_10_Dropout_cu_0e96ed3819masked_scale_kernelIbffEEvRNS_6TensorERKS4_S7_T1_EUlfbE_St5arrayIPcLm3EELi4E23TrivialOffsetCalculatorILi2EjESD_ILi1EjENS0_6memory12LoadWithCastILi2EEENSG_13StoreWithCastILi1EEEEEviT_T0_T2_T3_T4_T5_:
.text._ZN2at6native27unrolled_elementwise_kernelIZNS0_43_GLOBAL__N__7cc8d1ed_10_Dropout_cu_0e96ed3819masked_scale_kernelIbffEEvRNS_6TensorERKS4_S7_T1_EUlfbE_St5arrayIPcLm3EELi4E23TrivialOffsetCalculatorILi2EjESD_ILi1EjENS0_6memory12LoadWithCastILi2EEENSG_13StoreWithCastILi1EEEEEviT_T0_T2_T3_T4_T5_:
[----:B------:R-:W-:Y:S02]  /*0000*/  IMAD.MOV.U32 R1, RZ, RZ, c[0x0][0x28] ;  /* 0x00000a00ff017624 */ /* 0x000fe400078e00ff */
[----:B------:R-:W0:Y:S01]  /*0010*/  S2R R2, SR_CTAID.X ;  /* 0x0000000000027919 */ /* 0x000e220000002500 */
[----:B------:R-:W-:Y:S01]  /*0020*/  IMAD.MOV.U32 R3, RZ, RZ, -0x200 ;  /* 0xfffffe00ff037424 */ /* 0x000fe200078e00ff */
[----:B------:R-:W1:Y:S01]  /*0030*/  LDC.U8 R16, c[0x0][0x194] ;  /* 0x00006500ff107b82 */ /* 0x000e620000000000 */
[----:B------:R-:W-:Y:S01]  /*0040*/  ULDC.64 UR36, c[0x0][0x118] ;  /* 0x0000460000247ab9 */ /* 0x000fe20000000a00 */
[----:B------:R-:W2:Y:S01]  /*0050*/  S2R R23, SR_TID.X ;  /* 0x0000000000177919 */ /* 0x000ea20000002100 */
[----:B------:R-:W-:Y:S01]  /*0060*/  BSSY B7, `(.L_x_10088) ;  /* 0x00001df000077945 */ /* 0x000fe20003800000 */
[----:B------:R-:W-:Y:S01]  /*0070*/  PRMT R27, RZ, 0x5410, RZ ;  /* 0x00005410ff1b7816 */ /* 0x000fe200000000ff */
[----:B------:R-:W-:-:S03]  /*0080*/  CS2R R18, SRZ ;  /* 0x0000000000127805 */ /* 0x000fc6000001ff00 */
        /* <DEDUP_REMOVED lines=23> */
.L_x_10094:
[----:B------:R-:W2:Y:S02]  /*0200*/  LDG.E.U8 R4, [R4.64] ;  /* 0x0000002404047981 */ /* 0x000ea4000c1e1100 */
[----:B--2---:R0:W1:Y:S01]  /*0210*/  I2F.U16 R19, R4 ;  /* 0x0000000400137306 */ /* 0x0040620000101000 */
[----:B------:R-:W-:Y:S05]  /*0220*/  BRA `(.L_x_10096) ;  /* 0x00000ca000007947 */ /* 0x000fea0003800000 */
.L_x_10093:
        /* <DEDUP_REMOVED lines=9> */
.L_x_10098:
[----:B------:R-:W2:Y:S02]  /*02c0*/  LDG.E R4, [R4.64] ;  /* 0x0000002404047981 */ /* 0x000ea4000c1e1900 */
[----:B--2---:R0:W1:Y:S01]  /*02d0*/  I2F R19, R4 ;  /* 0x0000000400137306 */ /* 0x0040620000201400 */
[----:B------:R-:W-:Y:S05]  /*02e0*/  BRA `(.L_x_10096) ;  /* 0x00000be000007947 */ /* 0x000fea0003800000 */
.L_x_10097:
[----:B------:R-:W2:Y:S02]  /*02f0*/  LDG.E.U16 R4, [R4.64] ;  /* 0x0000002404047981 */ /* 0x000ea4000c1e1500 */
[----:B--2---:R0:W1:Y:S01]  /*0300*/  I2F.S16 R19, R4 ;  /* 0x0000000400137306 */ /* 0x0040620000101400 */
[----:B------:R-:W-:Y:S05]  /*0310*/  BRA `(.L_x_10096) ;  /* 0x00000bb000007947 */ /* 0x000fea0003800000 */
.L_x_10092:
        /* <DEDUP_REMOVED lines=8> */
.L_x_10100:
[----:B------:R-:W2:Y:S02]  /*03a0*/  LDG.E.U16 R4, [R4.64] ;  /* 0x0000002404047981 */ /* 0x000ea4000c1e1500 */
[----:B--2---:R-:W-:Y:S01]  /*03b0*/  HADD2.F32 R19, -RZ, R4.H0_H0 ;  /* 0x20000004ff137230 */ /* 0x004fe20000004100 */
[----:B------:R-:W-:Y:S05]  /*03c0*/  BRA `(.L_x_10096) ;  /* 0x00000b0000007947 */ /* 0x000fea0003800000 */
.L_x_10099:
        /* <DEDUP_REMOVED lines=8> */
.L_x_10102:
[----:B------:R-:W2:Y:S02]  /*0450*/  LDG.E.U16 R4, [R4.64] ;  /* 0x0000002404047981 */ /* 0x000ea4000c1e1500 */
[----:B--2---:R-:W-:Y:S01]  /*0460*/  HADD2.F32 R19, -RZ, R4.H0_H0 ;  /* 0x20000004ff137230 */ /* 0x004fe20000004100 */
[----:B------:R-:W-:Y:S05]  /*0470*/  BRA `(.L_x_10096) ;  /* 0x00000a5000007947 */ /* 0x000fea0003800000 */
.L_x_10101:
[----:B------:R-:W2:Y:S02]  /*0480*/  LDG.E.64 R4, [R4.64] ;  /* 0x0000002404047981 */ /* 0x000ea4000c1e1b00 */
[----:B--2---:R-:W0:Y:S01]  /*0490*/  F2F.F32.F64 R19, R4 ;  /* 0x0000000400137310 */ /* 0x004e220000301000 */
[----:B------:R-:W0:-:S14]  /*04a0*/  DSETP.GEU.AND P0, PT, |R4|, c[0x2][0x0], PT ;  /* 0x008000000400762a */ /* 0x000e1c0003f0e200 */
[----:B0-----:R-:W-:Y:S01]  /*04b0*/  @!P0 FMUL R19, R19, 1.175494350822287508e-38 ;  /* 0x0080000013138820 */ /* 0x001fe20000400000 */
[----:B------:R-:W-:Y:S05]  /*04c0*/  BRA `(.L_x_10096) ;  /* 0x00000a0000007947 */ /* 0x000fea0003800000 */
.L_x_10091:
        /* <DEDUP_REMOVED lines=12> */
.L_x_10105:
[----:B------:R-:W2:Y:S02]  /*0590*/  LDG.E.64 R4, [R4.64] ;  /* 0x0000002404047981 */ /* 0x000ea4000c1e1b00 */
[----:B--2---:R-:W0:Y:S01]  /*05a0*/  F2F.F32.F64 R19, R4 ;  /* 0x0000000400137310 */ /* 0x004e220000301000 */
[----:B------:R-:W0:-:S14]  /*05b0*/  DSETP.GEU.AND P0, PT, |R4|, c[0x2][0x0], PT ;  /* 0x008000000400762a */ /* 0x000e1c0003f0e200 */
[----:B0-----:R-:W-:Y:S01]  /*05c0*/  @!P0 FMUL R19, R19, 1.175494350822287508e-38 ;  /* 0x0080000013138820 */ /* 0x001fe20000400000 */
[----:B------:R-:W-:Y:S05]  /*05d0*/  BRA `(.L_x_10096) ;  /* 0x000008f000007947 */ /* 0x000fea0003800000 */
.L_x_10104:
        /* <DEDUP_REMOVED lines=26> */
.L_x_10107:
        /* <DEDUP_REMOVED lines=13> */
.L_x_10106:
[----:B------:R-:W2:Y:S02]  /*0850*/  LDG.E.U16 R4, [R4.64] ;  /* 0x0000002404047981 */ /* 0x000ea4000c1e1500 */
[----:B--2---:R-:W-:Y:S01]  /*0860*/  PRMT R19, RZ, 0x5410, R4 ;  /* 0x00005410ff137816 */ /* 0x004fe20000000004 */
[----:B------:R-:W-:Y:S05]  /*0870*/  BRA `(.L_x_10096) ;  /* 0x0000065000007947 */ /* 0x000fea0003800000 */
.L_x_10103:
        /* <DEDUP_REMOVED lines=11> */
.L_x_10110:
        /* <DEDUP_REMOVED lines=20> */
.L_x_10112:
[----:B------:R-:W-:Y:S05]  /*0a70*/  BSYNC B0 ;  /* 0x0000000000007941 */ /* 0x000fea0003800000 */
.L_x_10111:
[----:B------:R-:W-:Y:S01]  /*0a80*/  IMAD.SHL.U32 R3, R3, 0x100000, RZ ;  /* 0x0010000003037824 */ /* 0x000fe200078e00ff */
[----:B------:R-:W-:-:S04]  /*0a90*/  LEA R0, R0, 0x3b800000, 0x17 ;  /* 0x3b80000000007811 */ /* 0x000fc800078eb8ff */
[----:B------:R-:W-:Y:S01]  /*0aa0*/  LOP3.LUT R19, R0, R3, R19, 0xfe, !PT ;  /* 0x0000000300137212 */ /* 0x000fe200078efe13 */
[----:B------:R-:W-:Y:S05]  /*0ab0*/  BRA `(.L_x_10096) ;  /* 0x0000041000007947 */ /* 0x000fea0003800000 */
.L_x_10109:
        /* <DEDUP_REMOVED lines=20> */
.L_x_10114:
[----:B------:R-:W-:Y:S05]  /*0c00*/  BSYNC B0 ;  /* 0x0000000000007941 */ /* 0x000fea0003800000 */
.L_x_10113:
[----:B------:R-:W-:Y:S01]  /*0c10*/  IMAD.SHL.U32 R3, R3, 0x200000, RZ ;  /* 0x0020000003037824 */ /* 0x000fe200078e00ff */
[----:B------:R-:W-:-:S04]  /*0c20*/  LEA R0, R0, 0x37800000, 0x17 ;  /* 0x3780000000007811 */ /* 0x000fc800078eb8ff */
[----:B------:R-:W-:Y:S01]  /*0c30*/  LOP3.LUT R19, R0, R3, R19, 0xfe, !PT ;  /* 0x0000000300137212 */ /* 0x000fe200078efe13 */
[----:B------:R-:W-:Y:S05]  /*0c40*/  BRA `(.L_x_10096) ;  /* 0x0000028000007947 */ /* 0x000fea0003800000 */
.L_x_10108:
        /* <DEDUP_REMOVED lines=14> */
.L_x_10095:
        /* <DEDUP_REMOVED lines=21> */
.L_x_10116:
[----:B------:R-:W2:Y:S02]  /*0e80*/  LDG.E.64 R4, [R4.64] ;  /* 0x0000002404047981 */ /* 0x000ea4000c1e1b00 */
[----:B--2---:R0:W1:Y:S01]  /*0e90*/  I2F.U64 R19, R4 ;  /* 0x0000000400137312 */ /* 0x0040620000301000 */
[----:B------:R-:W-:Y:S05]  /*0ea0*/  BRA `(.L_x_10096) ;  /* 0x0000002000007947 */ /* 0x000fea0003800000 */
.L_x_10115:
[----:B------:R-:W2:Y:S02]  /*0eb0*/  LDG.E R4, [R4.64] ;  /* 0x0000002404047981 */ /* 0x000ea4000c1e1900 */
[----:B--2---:R0:W1:Y:S02]  /*0ec0*/  I2F.U32 R19, R4 ;  /* 0x0000000400137306 */ /* 0x0040640000201000 */
.L_x_10096:
[----:B------:R-:W-:Y:S05]  /*0ed0*/  BSYNC B6 ;  /* 0x0000000000067941 */ /* 0x000fea0003800000 */
.L_x_10090:
        /* <DEDUP_REMOVED lines=17> */
.L_x_10120:
[----:B------:R-:W2:Y:S02]  /*0ff0*/  LDG.E.U8 R4, [R4.64] ;  /* 0x0000002404047981 */ /* 0x000ea4000c1e1100 */
[----:B--2---:R-:W-:Y:S01]  /*1000*/  ISETP.NE.AND P0, PT, R4, RZ, PT ;  /* 0x000000ff0400720c */ /* 0x004fe20003f05270 */
[----:B------:R-:W-:Y:S05]  /*1010*/  BRA `(.L_x_10122) ;  /* 0x00000e0000007947 */ /* 0x000fea0003800000 */
.L_x_10119:
        /* <DEDUP_REMOVED lines=10> */
.L_x_10124:
[----:B------:R-:W2:Y:S02]  /*10c0*/  LDG.E R4, [R4.64] ;  /* 0x0000002404047981 */ /* 0x000ea4000c1e1900 */
[----:B--2---:R-:W-:Y:S01]  /*10d0*/  ISETP.NE.AND P0, PT, R4, RZ, PT ;  /* 0x000000ff0400720c */ /* 0x004fe20003f05270 */
[----:B------:R-:W-:Y:S05]  /*10e0*/  BRA `(.L_x_10122) ;  /* 0x00000d3000007947 */ /* 0x000fea0003800000 */
.L_x_10123:
[----:B------:R-:W2:Y:S02]  /*10f0*/  LDG.E.U16 R4, [R4.64] ;  /* 0x0000002404047981 */ /* 0x000ea4000c1e1500 */
[----:B--2---:R-:W-:Y:S01]  /*1100*/  ISETP.NE.AND P0, PT, R4, RZ, PT ;  /* 0x000000ff0400720c */ /* 0x004fe20003f05270 */
[----:B------:R-:W-:Y:S05]  /*1110*/  BRA `(.L_x_10122) ;  /* 0x00000d0000007947 */ /* 0x000fea0003800000 */
.L_x_10118:
        /* <DEDUP_REMOVED lines=9> */
.L_x_10126:
[----:B------:R-:W2:Y:S02]  /*11b0*/  LDG.E.U16 R0, [R4.64] ;  /* 0x0000002404007981 */ /* 0x000ea4000c1e1500 */
[----:B--2---:R-:W-:-:S05]  /*11c0*/  HADD2.F32 R0, -RZ, R0.H0_H0 ;  /* 0x20000000ff007230 */ /* 0x004fca0000004100 */
[----:B------:R-:W-:Y:S01]  /*11d0*/  FSETP.NEU.FTZ.AND P0, PT, R0, RZ, PT ;  /* 0x000000ff0000720b */ /* 0x000fe20003f1d000 */
[----:B------:R-:W-:Y:S05]  /*11e0*/  BRA `(.L_x_10122) ;  /* 0x00000c3000007947 */ /* 0x000fea0003800000 */
.L_x_10125:
        /* <DEDUP_REMOVED lines=11> */
.L_x_10128:
        /* <DEDUP_REMOVED lines=10> */
.L_x_10127:
[----:B------:R-:W2:Y:S02]  /*1340*/  LDG.E.64 R4, [R4.64] ;  /* 0x0000002404047981 */ /* 0x000ea4000c1e1b00 */
[----:B--2---:R0:W2:Y:S01]  /*1350*/  DSETP.NEU.AND P0, PT, R4, RZ, PT ;  /* 0x000000ff0400722a */ /* 0x0040a20003f0d000 */
[----:B------:R-:W-:Y:S05]  /*1360*/  BRA `(.L_x_10122) ;  /* 0x00000ab000007947 */ /* 0x000fea0003800000 */
.L_x_10117:
        /* <DEDUP_REMOVED lines=11> */
.L_x_10131:
[----:B------:R-:W2:Y:S02]  /*1420*/  LDG.E.128 R4, [R4.64] ;  /* 0x0000002404047981 */ /* 0x000ea4000c1e1d00 */
[----:B--2---:R-:W0:-:S06]  /*1430*/  DSETP.NEU.AND P0, PT, R6, RZ, PT ;  /* 0x000000ff0600722a */ /* 0x004e0c0003f0d000 */
[----:B0-----:R0:W2:Y:S01]  /*1440*/  DSETP.NEU.OR P0, PT, R4, RZ, P0 ;  /* 0x000000ff0400722a */ /* 0x0010a2000070d400 */
[----:B------:R-:W-:Y:S05]  /*1450*/  BRA `(.L_x_10122) ;  /* 0x000009c000007947 */ /* 0x000fea0003800000 */
.L_x_10130:
        /* <DEDUP_REMOVED lines=27> */
.L_x_10133:
        /* <DEDUP_REMOVED lines=14> */
.L_x_10132:
[----:B------:R-:W2:Y:S02]  /*16f0*/  LDG.E.U16 R0, [R4.64] ;  /* 0x0000002404007981 */ /* 0x000ea4000c1e1500 */
[----:B--2---:R-:W-:-:S04]  /*1700*/  PRMT R0, RZ, 0x5410, R0 ;  /* 0x00005410ff007816 */ /* 0x004fc80000000000 */
[----:B------:R-:W-:Y:S01]  /*1710*/  FSETP.NEU.FTZ.AND P0, PT, R0, RZ, PT ;  /* 0x000000ff0000720b */ /* 0x000fe20003f1d000 */
[----:B------:R-:W-:Y:S05]  /*1720*/  BRA `(.L_x_10122) ;  /* 0x000006f000007947 */ /* 0x000fea0003800000 */
.L_x_10129:
        /* <DEDUP_REMOVED lines=11> */
.L_x_10136:
        /* <DEDUP_REMOVED lines=21> */
.L_x_10140:
[----:B------:R-:W-:Y:S05]  /*1930*/  BSYNC B1 ;  /* 0x0000000000017941 */ /* 0x000fea0003800000 */
.L_x_10139:
[----:B------:R-:W-:Y:S01]  /*1940*/  LEA R5, R0, 0x3b800000, 0x17 ;  /* 0x3b80000000057811 */ /* 0x000fe200078eb8ff */
[----:B------:R-:W-:-:S05]  /*1950*/  IMAD.SHL.U32 R0, R3, 0x100000, RZ ;  /* 0x0010000003007824 */ /* 0x000fca00078e00ff */
[----:B------:R-:W-:Y:S02]  /*1960*/  LOP3.LUT R0, R5, R0, R6, 0xfe, !PT ;  /* 0x0000000005007212 */ /* 0x000fe400078efe06 */
.L_x_10138:
[----:B------:R-:W-:Y:S05]  /*1970*/  BSYNC B0 ;  /* 0x0000000000007941 */ /* 0x000fea0003800000 */
.L_x_10137:
[----:B------:R-:W-:Y:S01]  /*1980*/  FSETP.NEU.FTZ.AND P0, PT, R0, RZ, PT ;  /* 0x000000ff0000720b */ /* 0x000fe20003f1d000 */
[----:B------:R-:W-:Y:S05]  /*1990*/  BRA `(.L_x_10122) ;  /* 0x0000048000007947 */ /* 0x000fea0003800000 */
.L_x_10135:
        /* <DEDUP_REMOVED lines=21> */
.L_x_10144:
[----:B------:R-:W-:Y:S05]  /*1af0*/  BSYNC B1 ;  /* 0x0000000000017941 */ /* 0x000fea0003800000 */
.L_x_10143:
[----:B------:R-:W-:Y:S01]  /*1b00*/  LEA R5, R0, 0x37800000, 0x17 ;  /* 0x3780000000057811 */ /* 0x000fe200078eb8ff */
[----:B------:R-:W-:-:S05]  /*1b10*/  IMAD.SHL.U32 R0, R3, 0x200000, RZ ;  /* 0x0020000003007824 */ /* 0x000fca00078e00ff */
[----:B------:R-:W-:Y:S02]  /*1b20*/  LOP3.LUT R0, R5, R0, R6, 0xfe, !PT ;  /* 0x0000000005007212 */ /* 0x000fe400078efe06 */
.L_x_10142:
[----:B------:R-:W-:Y:S05]  /*1b30*/  BSYNC B0 ;  /* 0x0000000000007941 */ /* 0x000fea0003800000 */
.L_x_10141:
[----:B------:R-:W-:Y:S01]  /*1b40*/  FSETP.NEU.FTZ.AND P0, PT, R0, RZ, PT ;  /* 0x000000ff0000720b */ /* 0x000fe20003f1d000 */
[----:B------:R-:W-:Y:S05]  /*1b50*/  BRA `(.L_x_10122) ;  /* 0x000002c000007947 */ /* 0x000fea0003800000 */
.L_x_10134:
        /* <DEDUP_REMOVED lines=14> */
.L_x_10148:
[----:B------:R-:W-:Y:S05]  /*1c40*/  BSYNC B0 ;  /* 0x0000000000007941 */ /* 0x000fea0003800000 */
.L_x_10147:
[----:B------:R-:W-:Y:S01]  /*1c50*/  FSETP.NEU.FTZ.AND P0, PT, R0, RZ, PT ;  /* 0x000000ff0000720b */ /* 0x000fe20003f1d000 */
[----:B------:R-:W-:Y:S05]  /*1c60*/  BRA `(.L_x_10122) ;  /* 0x000001b000007947 */ /* 0x000fea0003800000 */
.L_x_10121:
        /* <DEDUP_REMOVED lines=21> */
.L_x_10146:
[----:B------:R-:W2:Y:S02]  /*1dc0*/  LDG.E.64 R4, [R4.64] ;  /* 0x0000002404047981 */ /* 0x000ea4000c1e1b00 */
[----:B--2---:R-:W-:-:S04]  /*1dd0*/  ISETP.NE.U32.AND P0, PT, R4, RZ, PT ;  /* 0x000000ff0400720c */ /* 0x004fc80003f05070 */
[----:B------:R-:W-:Y:S01]  /*1de0*/  ISETP.NE.AND.EX P0, PT, R5, RZ, PT, P0 ;  /* 0x000000ff0500720c */ /* 0x000fe20003f05300 */
[----:B------:R-:W-:Y:S05]  /*1df0*/  BRA `(.L_x_10122) ;  /* 0x0000002000007947 */ /* 0x000fea0003800000 */
.L_x_10145:
[----:B------:R-:W2:Y:S02]  /*1e00*/  LDG.E R4, [R4.64] ;  /* 0x0000002404047981 */ /* 0x000ea4000c1e1900 */
[----:B--2---:R-:W-:-:S04]  /*1e10*/  ISETP.NE.AND P0, PT, R4, RZ, PT ;  /* 0x000000ff0400720c */ /* 0x004fc80003f05270 */
.L_x_10122:
[----:B--2---:R-:W-:Y:S02]  /*1e20*/  SEL R0, RZ, 0x1, !P0 ;  /* 0x00000001ff007807 */ /* 0x004fe40004000000 */
[----:B------:R-:W-:Y:S02]  /*1e30*/  IADD3 R23, R23, 0x80, RZ ;  /* 0x0000008017177810 */ /* 0x000fe40007ffe0ff */
[----:B------:R-:W-:-:S05]  /*1e40*/  PRMT R27, R0, 0x7610, R27 ;  /* 0x00007610001b7816 */ /* 0x000fca000000001b */
.L_x_10089:
[----:B-1-3--:R-:W-:Y:S05]  /*1e50*/  BSYNC B7 ;  /* 0x0000000000077941 */ /* 0x00afea0003800000 */
.L_x_10088:
        /* <DEDUP_REMOVED lines=22> */
.L_x_10155:
[----:B------:R-:W2:Y:S02]  /*1fc0*/  LDG.E.U8 R4, [R4.64] ;  /* 0x0000002404047981 */ /* 0x000ea4000c1e1100 */
[----:B--2---:R0:W1:Y:S01]  /*1fd0*/  I2F.U16 R18, R4 ;  /* 0x0000000400127306 */ /* 0x0040620000101000 */
[----:B------:R-:W-:Y:S05]  /*1fe0*/  BRA `(.L_x_10157) ;  /* 0x00000cb000007947 */ /* 0x000fea0003800000 */
.L_x_10154:
        /* <DEDUP_REMOVED lines=9> */
.L_x_10159:
[----:B------:R-:W2:Y:S02]  /*2080*/  LDG.E R4, [R4.64] ;  /* 0x0000002404047981 */ /* 0x000ea4000c1e1900 */
[----:B--2---:R0:W1:Y:S01]  /*2090*/  I2F R18, R4 ;  /* 0x0000000400127306 */ /* 0x0040620000201400 */
[----:B------:R-:W-:Y:S05]  /*20a0*/  BRA `(.L_x_10157) ;  /* 0x00000bf000007947 */ /* 0x000fea0003800000 */
.L_x_10158:
[----:B------:R-:W2:Y:S02]  /*20b0*/  LDG.E.U16 R4, [R4.64] ;  /* 0x0000002404047981 */ /* 0x000ea4000c1e1500 */
[----:B--2---:R0:W1:Y:S01]  /*20c0*/  I2F.S16 R18, R4 ;  /* 0x0000000400127306 */ /* 0x0040620000101400 */
[----:B------:R-:W-:Y:S05]  /*20d0*/  BRA `(.L_x_10157) ;  /* 0x00000bc000007947 */ /* 0x000fea0003800000 */
.L_x_10153:
        /* <DEDUP_REMOVED lines=8> */
.L_x_10161:
[----:B------:R-:W2:Y:S02]  /*2160*/  LDG.E.U16 R4, [R4.64] ;  /* 0x0000002404047981 */ /* 0x000ea4000c1e1500 */
[----:B--2---:R-:W-:Y:S01]  /*2170*/  HADD2.F32 R18, -RZ, R4.H0_H0 ;  /* 0x20000004ff127230 */ /* 0x004fe20000004100 */
[----:B------:R-:W-:Y:S05]  /*2180*/  BRA `(.L_x_10157) ;  /* 0x00000b1000007947 */ /* 0x000fea0003800000 */
.L_x_10160:
        /* <DEDUP_REMOVED lines=8> */
.L_x_10163:
[----:B------:R-:W2:Y:S02]  /*2210*/  LDG.E.U16 R4, [R4.64] ;  /* 0x0000002404047981 */ /* 0x000ea4000c1e1500 */
[----:B--2---:R-:W-:Y:S01]  /*2220*/  HADD2.F32 R18, -RZ, R4.H0_H0 ;  /* 0x20000004ff127230 */ /* 0x004fe20000004100 */
[----:B------:R-:W-:Y:S05]  /*2230*/  BRA `(.L_x_10157) ;  /* 0x00000a6000007947 */ /* 0x000fea0003800000 */
.L_x_10162:
[----:B------:R-:W2:Y:S02]  /*2240*/  LDG.E.64 R4, [R4.64] ;  /* 0x0000002404047981 */ /* 0x000ea4000c1e1b00 */
[----:B--2---:R-:W0:Y:S01]  /*2250*/  F2F.F32.F64 R18, R4 ;  /* 0x0000000400127310 */ /* 0x004e220000301000 */
[----:B------:R-:W0:-:S14]  /*2260*/  DSETP.GEU.AND P0, PT, |R4|, c[0x2][0x0], PT ;  /* 0x008000000400762a */ /* 0x000e1c0003f0e200 */
[----:B0-----:R-:W-:Y:S01]  /*2270*/  @!P0 FMUL R18, R18, 1.175494350822287508e-38 ;  /* 0x0080000012128820 */ /* 0x001fe20000400000 */
[----:B------:R-:W-:Y:S05]  /*2280*/  BRA `(.L_x_10157) ;  /* 0x00000a1000007947 */ /* 0x000fea0003800000 */
.L_x_10152:
        /* <DEDUP_REMOVED lines=12> */
.L_x_10166:
[----:B------:R-:W2:Y:S02]  /*2350*/  LDG.E.64 R4, [R4.64] ;  /* 0x0000002404047981 */ /* 0x000ea4000c1e1b00 */
[----:B--2---:R-:W0:Y:S01]  /*2360*/  F2F.F32.F64 R18, R4 ;  /* 0x0000000400127310 */ /* 0x004e220000301000 */
[----:B------:R-:W0:-:S14]  /*2370*/  DSETP.GEU.AND P0, PT, |R4|, c[0x2][0x0], PT ;  /* 0x008000000400762a */ /* 0x000e1c0003f0e200 */
[----:B0-----:R-:W-:Y:S01]  /*2380*/  @!P0 FMUL R18, R18, 1.175494350822287508e-38 ;  /* 0x0080000012128820 */ /* 0x001fe20000400000 */
[----:B------:R-:W-:Y:S05]  /*2390*/  BRA `(.L_x_10157) ;  /* 0x0000090000007947 */ /* 0x000fea0003800000 */
.L_x_10165:
        /* <DEDUP_REMOVED lines=26> */
.L_x_10168:
        /* <DEDUP_REMOVED lines=14> */
.L_x_10167:
[----:B------:R-:W2:Y:S02]  /*2620*/  LDG.E.U16 R4, [R4.64] ;  /* 0x0000002404047981 */ /* 0x000ea4000c1e1500 */
[----:B--2---:R-:W-:Y:S01]  /*2630*/  PRMT R18, RZ, 0x5410, R4 ;  /* 0x00005410ff127816 */ /* 0x004fe20000000004 */
[----:B------:R-:W-:Y:S05]  /*2640*/  BRA `(.L_x_10157) ;  /* 0x0000065000007947 */ /* 0x000fea0003800000 */
.L_x_10164:
        /* <DEDUP_REMOVED lines=11> */
.L_x_10171:
        /* <DEDUP_REMOVED lines=20> */
.L_x_10173:
[----:B------:R-:W-:Y:S05]  /*2840*/  BSYNC B0 ;  /* 0x0000000000007941 */ /* 0x000fea0003800000 */
.L_x_10172:
[----:B------:R-:W-:Y:S01]  /*2850*/  IMAD.SHL.U32 R3, R3, 0x100000, RZ ;  /* 0x0010000003037824 */ /* 0x000fe200078e00ff */
[----:B------:R-:W-:-:S04]  /*2860*/  LEA R5, R0, 0x3b800000, 0x17 ;  /* 0x3b80000000057811 */ /* 0x000fc800078eb8ff */
[----:B------:R-:W-:Y:S01]  /*2870*/  LOP3.LUT R18, R5, R3, R18, 0xfe, !PT ;  /* 0x0000000305127212 */ /* 0x000fe200078efe12 */
[----:B------:R-:W-:Y:S05]  /*2880*/  BRA `(.L_x_10157) ;  /* 0x0000041000007947 */ /* 0x000fea0003800000 */
.L_x_10170:
        /* <DEDUP_REMOVED lines=20> */
.L_x_10175:
[----:B------:R-:W-:Y:S05]  /*29d0*/  BSYNC B0 ;  /* 0x0000000000007941 */ /* 0x000fea0003800000 */
.L_x_10174:
[----:B------:R-:W-:Y:S01]  /*29e0*/  IMAD.SHL.U32 R3, R3, 0x200000, RZ ;  /* 0x0020000003037824 */ /* 0x000fe200078e00ff */
[----:B------:R-:W-:-:S04]  /*29f0*/  LEA R5, R0, 0x37800000, 0x17 ;  /* 0x3780000000057811 */ /* 0x000fc800078eb8ff */
[----:B------:R-:W-:Y:S01]  /*2a00*/  LOP3.LUT R18, R5, R3, R18, 0xfe, !PT ;  /* 0x0000000305127212 */ /* 0x000fe200078efe12 */
[----:B------:R-:W-:Y:S05]  /*2a10*/  BRA `(.L_x_10157) ;  /* 0x0000028000007947 */ /* 0x000fea0003800000 */
.L_x_10169:
        /* <DEDUP_REMOVED lines=14> */
.L_x_10156:
        /* <DEDUP_REMOVED lines=21> */
.L_x_10177:
[----:B------:R-:W2:Y:S02]  /*2c50*/  LDG.E.64 R4, [R4.64] ;  /* 0x0000002404047981 */ /* 0x000ea4000c1e1b00 */
[----:B--2---:R0:W1:Y:S01]  /*2c60*/  I2F.U64 R18, R4 ;  /* 0x0000000400127312 */ /* 0x0040620000301000 */
[----:B------:R-:W-:Y:S05]  /*2c70*/  BRA `(.L_x_10157) ;  /* 0x0000002000007947 */ /* 0x000fea0003800000 */
.L_x_10176:
[----:B------:R-:W2:Y:S02]  /*2c80*/  LDG.E R4, [R4.64] ;  /* 0x0000002404047981 */ /* 0x000ea4000c1e1900 */
[----:B--2---:R0:W1:Y:S02]  /*2c90*/  I2F.U32 R18, R4 ;  /* 0x0000000400127306 */ /* 0x0040640000201000 */
.L_x_10157:
[----:B------:R-:W-:Y:S05]  /*2ca0*/  BSYNC B6 ;  /* 0x0000000000067941 */ /* 0x000fea0003800000 */
.L_x_10151:
        /* <DEDUP_REMOVED lines=17> */
.L_x_10181:
[----:B------:R-:W2:Y:S02]  /*2dc0*/  LDG.E.U8 R4, [R4.64] ;  /* 0x0000002404047981 */ /* 0x000ea4000c1e1100 */
[----:B--2---:R-:W-:Y:S01]  /*2dd0*/  ISETP.NE.AND P0, PT, R4, RZ, PT ;  /* 0x000000ff0400720c */ /* 0x004fe20003f05270 */
[----:B------:R-:W-:Y:S05]  /*2de0*/  BRA `(.L_x_10183) ;  /* 0x00000e0000007947 */ /* 0x000fea0003800000 */
.L_x_10180:
        /* <DEDUP_REMOVED lines=10> */
.L_x_10185:
[----:B------:R-:W2:Y:S02]  /*2e90*/  LDG.E R4, [R4.64] ;  /* 0x0000002404047981 */ /* 0x000ea4000c1e1900 */
[----:B--2---:R-:W-:Y:S01]  /*2ea0*/  ISETP.NE.AND P0, PT, R4, RZ, PT ;  /* 0x000000ff0400720c */ /* 0x004fe20003f05270 */
[----:B------:R-:W-:Y:S05]  /*2eb0*/  BRA `(.L_x_10183) ;  /* 0x00000d3000007947 */ /* 0x000fea0003800000 */
.L_x_10184:
[----:B------:R-:W2:Y:S02]  /*2ec0*/  LDG.E.U16 R4, [R4.64] ;  /* 0x0000002404047981 */ /* 0x000ea4000c1e1500 */
[----:B--2---:R-:W-:Y:S01]  /*2ed0*/  ISETP.NE.AND P0, PT, R4, RZ, PT ;  /* 0x000000ff0400720c */ /* 0x004fe20003f05270 */
[----:B------:R-:W-:Y:S05]  /*2ee0*/  BRA `(.L_x_10183) ;  /* 0x00000d0000007947 */ /* 0x000fea0003800000 */
.L_x_10179:
        /* <DEDUP_REMOVED lines=9> */
.L_x_10187:
[----:B------:R-:W2:Y:S02]  /*2f80*/  LDG.E.U16 R0, [R4.64] ;  /* 0x0000002404007981 */ /* 0x000ea4000c1e1500 */
[----:B--2---:R-:W-:-:S05]  /*2f90*/  HADD2.F32 R0, -RZ, R0.H0_H0 ;  /* 0x20000000ff007230 */ /* 0x004fca0000004100 */
[----:B------:R-:W-:Y:S01]  /*2fa0*/  FSETP.NEU.FTZ.AND P0, PT, R0, RZ, PT ;  /* 0x000000ff0000720b */ /* 0x000fe20003f1d000 */
[----:B------:R-:W-:Y:S05]  /*2fb0*/  BRA `(.L_x_10183) ;  /* 0x00000c3000007947 */ /* 0x000fea0003800000 */
.L_x_10186:
        /* <DEDUP_REMOVED lines=11> */
.L_x_10189:
        /* <DEDUP_REMOVED lines=10> */
.L_x_10188:
[----:B------:R-:W2:Y:S02]  /*3110*/  LDG.E.64 R4, [R4.64] ;  /* 0x0000002404047981 */ /* 0x000ea4000c1e1b00 */
[----:B--2---:R0:W2:Y:S01]  /*3120*/  DSETP.NEU.AND P0, PT, R4, RZ, PT ;  /* 0x000000ff0400722a */ /* 0x0040a20003f0d000 */
[----:B------:R-:W-:Y:S05]  /*3130*/  BRA `(.L_x_10183) ;  /* 0x00000ab000007947 */ /* 0x000fea0003800000 */
.L_x_10178:
        /* <DEDUP_REMOVED lines=11> */
.L_x_10192:
[----:B------:R-:W2:Y:S02]  /*31f0*/  LDG.E.128 R4, [R4.64] ;  /* 0x0000002404047981 */ /* 0x000ea4000c1e1d00 */
[----:B--2---:R-:W0:-:S06]  /*3200*/  DSETP.NEU.AND P0, PT, R6, RZ, PT ;  /* 0x000000ff0600722a */ /* 0x004e0c0003f0d000 */
[----:B0-----:R0:W2:Y:S01]  /*3210*/  DSETP.NEU.OR P0, PT, R4, RZ, P0 ;  /* 0x000000ff0400722a */ /* 0x0010a2000070d400 */
[----:B------:R-:W-:Y:S05]  /*3220*/  BRA `(.L_x_10183) ;  /* 0x000009c000007947 */ /* 0x000fea0003800000 */
.L_x_10191:
        /* <DEDUP_REMOVED lines=27> */
.L_x_10194:
        /* <DEDUP_REMOVED lines=14> */
.L_x_10193:
[----:B------:R-:W2:Y:S02]  /*34c0*/  LDG.E.U16 R0, [R4.64] ;  /* 0x0000002404007981 */ /* 0x000ea4000c1e1500 */
[----:B--2---:R-:W-:-:S04]  /*34d0*/  PRMT R0, RZ, 0x5410, R0 ;  /* 0x00005410ff007816 */ /* 0x004fc80000000000 */
[----:B------:R-:W-:Y:S01]  /*34e0*/  FSETP.NEU.FTZ.AND P0, PT, R0, RZ, PT ;  /* 0x000000ff0000720b */ /* 0x000fe20003f1d000 */
[----:B------:R-:W-:Y:S05]  /*34f0*/  BRA `(.L_x_10183) ;  /* 0x000006f000007947 */ /* 0x000fea0003800000 */
.L_x_10190:
        /* <DEDUP_REMOVED lines=11> */
.L_x_10197:
        /* <DEDUP_REMOVED lines=21> */
.L_x_10201:
[----:B------:R-:W-:Y:S05]  /*3700*/  BSYNC B1 ;  /* 0x0000000000017941 */ /* 0x000fea0003800000 */
.L_x_10200:
[----:B------:R-:W-:Y:S01]  /*3710*/  LEA R5, R0, 0x3b800000, 0x17 ;  /* 0x3b80000000057811 */ /* 0x000fe200078eb8ff */
[----:B------:R-:W-:-:S05]  /*3720*/  IMAD.SHL.U32 R0, R3, 0x100000, RZ ;  /* 0x0010000003007824 */ /* 0x000fca00078e00ff */
[----:B------:R-:W-:Y:S02]  /*3730*/  LOP3.LUT R0, R5, R0, R6, 0xfe, !PT ;  /* 0x0000000005007212 */ /* 0x000fe400078efe06 */
.L_x_10199:
[----:B------:R-:W-:Y:S05]  /*3740*/  BSYNC B0 ;  /* 0x0000000000007941 */ /* 0x000fea0003800000 */
.L_x_10198:
[----:B------:R-:W-:Y:S01]  /*3750*/  FSETP.NEU.FTZ.AND P0, PT, R0, RZ, PT ;  /* 0x000000ff0000720b */ /* 0x000fe20003f1d000 */
[----:B------:R-:W-:Y:S05]  /*3760*/  BRA `(.L_x_10183) ;  /* 0x0000048000007947 */ /* 0x000fea0003800000 */
.L_x_10196:
        /* <DEDUP_REMOVED lines=21> */
.L_x_10205:
[----:B------:R-:W-:Y:S05]  /*38c0*/  BSYNC B1 ;  /* 0x0000000000017941 */ /* 0x000fea0003800000 */
.L_x_10204:
[----:B------:R-:W-:Y:S01]  /*38d0*/  LEA R5, R0, 0x37800000, 0x17 ;  /* 0x3780000000057811 */ /* 0x000fe200078eb8ff */
[----:B------:R-:W-:-:S05]  /*38e0*/  IMAD.SHL.U32 R0, R3, 0x200000, RZ ;  /* 0x0020000003007824 */ /* 0x000fca00078e00ff */
[----:B------:R-:W-:Y:S02]  /*38f0*/  LOP3.LUT R0, R5, R0, R6, 0xfe, !PT ;  /* 0x0000000005007212 */ /* 0x000fe400078efe06 */
.L_x_10203:
[----:B------:R-:W-:Y:S05]  /*3900*/  BSYNC B0 ;  /* 0x0000000000007941 */ /* 0x000fea0003800000 */
.L_x_10202:
[----:B------:R-:W-:Y:S01]  /*3910*/  FSETP.NEU.FTZ.AND P0, PT, R0, RZ, PT ;  /* 0x000000ff0000720b */ /* 0x000fe20003f1d000 */
[----:B------:R-:W-:Y:S05]  /*3920*/  BRA `(.L_x_10183) ;  /* 0x000002c000007947 */ /* 0x000fea0003800000 */
.L_x_10195:
        /* <DEDUP_REMOVED lines=14> */
.L_x_10209:
[----:B------:R-:W-:Y:S05]  /*3a10*/  BSYNC B0 ;  /* 0x0000000000007941 */ /* 0x000fea0003800000 */
.L_x_10208:
[----:B------:R-:W-:Y:S01]  /*3a20*/  FSETP.NEU.FTZ.AND P0, PT, R0, RZ, PT ;  /* 0x000000ff0000720b */ /* 0x000fe20003f1d000 */
[----:B------:R-:W-:Y:S05]  /*3a30*/  BRA `(.L_x_10183) ;  /* 0x000001b000007947 */ /* 0x000fea0003800000 */
.L_x_10182:
        /* <DEDUP_REMOVED lines=21> */
.L_x_10207:
[----:B------:R-:W2:Y:S02]  /*3b90*/  LDG.E.64 R4, [R4.64] ;  /* 0x0000002404047981 */ /* 0x000ea4000c1e1b00 */
[----:B--2---:R-:W-:-:S04]  /*3ba0*/  ISETP.NE.U32.AND P0, PT, R4, RZ, PT ;  /* 0x000000ff0400720c */ /* 0x004fc80003f05070 */
[----:B------:R-:W-:Y:S01]  /*3bb0*/  ISETP.NE.AND.EX P0, PT, R5, RZ, PT, P0 ;  /* 0x000000ff0500720c */ /* 0x000fe20003f05300 */
[----:B------:R-:W-:Y:S05]  /*3bc0*/  BRA `(.L_x_10183) ;  /* 0x0000002000007947 */ /* 0x000fea0003800000 */
.L_x_10206:
[----:B------:R-:W2:Y:S02]  /*3bd0*/  LDG.E R4, [R4.64] ;  /* 0x0000002404047981 */ /* 0x000ea4000c1e1900 */
[----:B--2---:R-:W-:-:S04]  /*3be0*/  ISETP.NE.AND P0, PT, R4, RZ, PT ;  /* 0x000000ff0400720c */ /* 0x004fc80003f05270 */
.L_x_10183:
[----:B--2---:R-:W-:Y:S02]  /*3bf0*/  SEL R0, RZ, 0x1, !P0 ;  /* 0x00000001ff007807 */ /* 0x004fe40004000000 */
[----:B------:R-:W-:Y:S02]  /*3c00*/  IADD3 R23, R23, 0x80, RZ ;  /* 0x0000008017177810 */ /* 0x000fe40007ffe0ff */
[----:B------:R-:W-:-:S05]  /*3c10*/  PRMT R27, R27, 0x5410, R0 ;  /* 0x000054101b1b7816 */ /* 0x000fca0000000000 */
.L_x_10150:
[----:B------:R-:W-:Y:S05]  /*3c20*/  BSYNC B7 ;  /* 0x0000000000077941 */ /* 0x000fea0003800000 */
.L_x_10149:
[----:B------:R-:W-:Y:S01]  /*3c30*/  ISETP.GE.AND P0, PT, R23, R22, PT ;  /* 0x000000161700720c */ /* 0x000fe20003f06270 */
[----:B------:R-:W-:Y:S01]  /*3c40*/  BSSY B7, `(.L_x_10210) ;  /* 0x00001dc000077945 */ /* 0x000fe20003800000 */
[----:B------:R-:W-:Y:S01]  /*3c50*/  PRMT R28, RZ, 0x7610, R28 ;  /* 0x00007610ff1c7816 */ /* 0x000fe2000000001c */
[----:B------:R-:W-:Y:S01]  /*3c60*/  CS2R R24, SRZ ;  /* 0x0000000000187805 */ /* 0x000fe2000001ff00 */
[----:B------:R-:W-:-:S09]  /*3c70*/  PRMT R26, RZ, 0x7610, R26 ;  /* 0x00007610ff1a7816 */ /* 0x000fd2000000001a */
        /* <DEDUP_REMOVED lines=18> */
[----:B--2---:R0:W2:Y:S01]  /*3da0*/  I2F.S16 R24, R4 ;  /* 0x0000000400187306 */ /* 0x0040a20000101400 */
[----:B------:R-:W-:Y:S05]  /*3db0*/  BRA `(.L_x_10218) ;  /* 0x00000cd000007947 */ /* 0x000fea0003800000 */
.L_x_10216:
[----:B------:R-:W2:Y:S02]  /*3dc0*/  LDG.E.U8 R4, [R4.64] ;  /* 0x0000002404047981 */ /* 0x000ea4000c1e1100 */
[----:B--2---:R0:W2:Y:S01]  /*3dd0*/  I2F.U16 R24, R4 ;  /* 0x0000000400187306 */ /* 0x0040a20000101000 */
[----:B------:R-:W-:Y:S05]  /*3de0*/  BRA `(.L_x_10218) ;  /* 0x00000ca000007947 */ /* 0x000fea0003800000 */
.L_x_10215:
[----:B------:R-:W-:-:S13]  /*3df0*/  ISETP.NE.AND P0, PT, R0, 0x2, PT ;  /* 0x000000020000780c */ /* 0x000fda0003f05270 */
[----:B------:R-:W-:Y:S05]  /*3e00*/  @!P0 BRA `(.L_x_10219) ;  /* 0x000000a000008947 */ /* 0x000fea0003800000 */
[----:B------:R-:W-:-:S13]  /*3e10*/  ISETP.NE.AND P0, PT, R0, 0x3, PT ;  /* 0x000000030000780c */ /* 0x000fda0003f05270 */
[----:B------:R-:W-:Y:S05]  /*3e20*/  @!P0 BRA `(.L_x_10220) ;  /* 0x0000005000008947 */ /* 0x000fea0003800000 */
[----:B------:R-:W-:-:S13]  /*3e30*/  ISETP.NE.AND P0, PT, R0, 0x4, PT ;  /* 0x000000040000780c */ /* 0x000fda0003f05270 */
[----:B------:R-:W-:Y:S05]  /*3e40*/  @P0 BRA `(.L_x_10217) ;  /* 0x00000aa000000947 */ /* 0x000fea0003800000 */
[----:B------:R-:W2:Y:S02]  /*3e50*/  LDG.E.64 R4, [R4.64] ;  /* 0x0000002404047981 */ /* 0x000ea4000c1e1b00 */
[----:B--2---:R0:W2:Y:S01]  /*3e60*/  I2F.S64 R24, R4 ;  /* 0x0000000400187312 */ /* 0x0040a20000301400 */
[----:B------:R-:W-:Y:S05]  /*3e70*/  BRA `(.L_x_10218) ;  /* 0x00000c1000007947 */ /* 0x000fea0003800000 */
.L_x_10220:
[----:B------:R-:W2:Y:S02]  /*3e80*/  LDG.E R4, [R4.64] ;  /* 0x0000002404047981 */ /* 0x000ea4000c1e1900 */
[----:B--2---:R0:W2:Y:S01]  /*3e90*/  I2F R24, R4 ;  /* 0x0000000400187306 */ /* 0x0040a20000201400 */
[----:B------:R-:W-:Y:S05]  /*3ea0*/  BRA `(.L_x_10218) ;  /* 0x00000be000007947 */ /* 0x000fea0003800000 */
.L_x_10219:
[----:B------:R-:W2:Y:S02]  /*3eb0*/  LDG.E.U16 R4, [R4.64] ;  /* 0x0000002404047981 */ /* 0x000ea4000c1e1500 */
[----:B--2---:R0:W2:Y:S01]  /*3ec0*/  I2F.S16 R24, R4 ;  /* 0x0000000400187306 */ /* 0x0040a20000101400 */
[----:B------:R-:W-:Y:S05]  /*3ed0*/  BRA `(.L_x_10218) ;  /* 0x00000bb000007947 */ /* 0x000fea0003800000 */
.L_x_10214:
        /* <DEDUP_REMOVED lines=8> */
.L_x_10222:
[----:B------:R-:W2:Y:S02]  /*3f60*/  LDG.E.U16 R4, [R4.64] ;  /* 0x0000002404047981 */ /* 0x000ea4000c1e1500 */
[----:B--2---:R-:W-:Y:S01]  /*3f70*/  HADD2.F32 R24, -RZ, R4.H0_H0 ;  /* 0x20000004ff187230 */ /* 0x004fe20000004100 */
[----:B------:R-:W-:Y:S05]  /*3f80*/  BRA `(.L_x_10218) ;  /* 0x00000b0000007947 */ /* 0x000fea0003800000 */
.L_x_10221:
        /* <DEDUP_REMOVED lines=8> */
.L_x_10224:
[----:B------:R-:W2:Y:S02]  /*4010*/  LDG.E.U16 R4, [R4.64] ;  /* 0x0000002404047981 */ /* 0x000ea4000c1e1500 */
[----:B--2---:R-:W-:Y:S01]  /*4020*/  HADD2.F32 R24, -RZ, R4.H0_H0 ;  /* 0x20000004ff187230 */ /* 0x004fe20000004100 */
[----:B------:R-:W-:Y:S05]  /*4030*/  BRA `(.L_x_10218) ;  /* 0x00000a5000007947 */ /* 0x000fea0003800000 */
.L_x_10223:
[----:B------:R-:W2:Y:S02]  /*4040*/  LDG.E.64 R4, [R4.64] ;  /* 0x0000002404047981 */ /* 0x000ea4000c1e1b00 */
[----:B--2---:R-:W0:Y:S01]  /*4050*/  F2F.F32.F64 R24, R4 ;  /* 0x0000000400187310 */ /* 0x004e220000301000 */
[----:B------:R-:W0:-:S14]  /*4060*/  DSETP.GEU.AND P0, PT, |R4|, c[0x2][0x0], PT ;  /* 0x008000000400762a */ /* 0x000e1c0003f0e200 */
[----:B0-----:R-:W-:Y:S01]  /*4070*/  @!P0 FMUL R24, R24, 1.175494350822287508e-38 ;  /* 0x0080000018188820 */ /* 0x001fe20000400000 */
[----:B------:R-:W-:Y:S05]  /*4080*/  BRA `(.L_x_10218) ;  /* 0x00000a0000007947 */ /* 0x000fea0003800000 */
.L_x_10213:
        /* <DEDUP_REMOVED lines=12> */
.L_x_10227:
[----:B------:R-:W2:Y:S02]  /*4150*/  LDG.E.64 R4, [R4.64] ;  /* 0x0000002404047981 */ /* 0x000ea4000c1e1b00 */
[----:B--2---:R-:W0:Y:S01]  /*4160*/  F2F.F32.F64 R24, R4 ;  /* 0x0000000400187310 */ /* 0x004e220000301000 */
[----:B------:R-:W0:-:S14]  /*4170*/  DSETP.GEU.AND P0, PT, |R4|, c[0x2][0x0], PT ;  /* 0x008000000400762a */ /* 0x000e1c0003f0e200 */
[----:B0-----:R-:W-:Y:S01]  /*4180*/  @!P0 FMUL R24, R24, 1.175494350822287508e-38 ;  /* 0x0080000018188820 */ /* 0x001fe20000400000 */
[----:B------:R-:W-:Y:S05]  /*4190*/  BRA `(.L_x_10218) ;  /* 0x000008f000007947 */ /* 0x000fea0003800000 */
.L_x_10226:
        /* <DEDUP_REMOVED lines=26> */
.L_x_10229:
        /* <DEDUP_REMOVED lines=13> */
.L_x_10228:
[----:B------:R-:W2:Y:S02]  /*4410*/  LDG.E.U16 R4, [R4.64] ;  /* 0x0000002404047981 */ /* 0x000ea4000c1e1500 */
[----:B--2---:R-:W-:Y:S01]  /*4420*/  PRMT R24, RZ, 0x5410, R4 ;  /* 0x00005410ff187816 */ /* 0x004fe20000000004 */
[----:B------:R-:W-:Y:S05]  /*4430*/  BRA `(.L_x_10218) ;  /* 0x0000065000007947 */ /* 0x000fea0003800000 */
.L_x_10225:
        /* <DEDUP_REMOVED lines=9> */
[----:B--2---:R0:W2:Y:S01]  /*44d0*/  I2F.U16 R24, R4 ;  /* 0x0000000400187306 */ /* 0x0040a20000101000 */
[----:B------:R-:W-:Y:S05]  /*44e0*/  BRA `(.L_x_10218) ;  /* 0x000005a000007947 */ /* 0x000fea0003800000 */
.L_x_10232:
        /* <DEDUP_REMOVED lines=20> */
.L_x_10234:
[----:B------:R-:W-:Y:S05]  /*4630*/  BSYNC B0 ;  /* 0x0000000000007941 */ /* 0x000fea0003800000 */
.L_x_10233:
[----:B------:R-:W-:Y:S01]  /*4640*/  IMAD.SHL.U32 R3, R3, 0x100000, RZ ;  /* 0x0010000003037824 */ /* 0x000fe200078e00ff */
[----:B------:R-:W-:-:S04]  /*4650*/  LEA R5, R0, 0x3b800000, 0x17 ;  /* 0x3b80000000057811 */ /* 0x000fc800078eb8ff */
[----:B------:R-:W-:Y:S01]  /*4660*/  LOP3.LUT R24, R5, R3, R24, 0xfe, !PT ;  /* 0x0000000305187212 */ /* 0x000fe200078efe18 */
[----:B------:R-:W-:Y:S05]  /*4670*/  BRA `(.L_x_10218) ;  /* 0x0000041000007947 */ /* 0x000fea0003800000 */
.L_x_10231:
        /* <DEDUP_REMOVED lines=20> */
.L_x_10236:
[----:B------:R-:W-:Y:S05]  /*47c0*/  BSYNC B0 ;  /* 0x0000000000007941 */ /* 0x000fea0003800000 */
.L_x_10235:
[----:B------:R-:W-:Y:S01]  /*47d0*/  IMAD.SHL.U32 R3, R3, 0x200000, RZ ;  /* 0x0020000003037824 */ /* 0x000fe200078e00ff */
[----:B------:R-:W-:-:S04]  /*47e0*/  LEA R5, R0, 0x37800000, 0x17 ;  /* 0x3780000000057811 */ /* 0x000fc800078eb8ff */
[----:B------:R-:W-:Y:S01]  /*47f0*/  LOP3.LUT R24, R5, R3, R24, 0xfe, !PT ;  /* 0x0000000305187212 */ /* 0x000fe200078efe18 */
[----:B------:R-:W-:Y:S05]  /*4800*/  BRA `(.L_x_10218) ;  /* 0x0000028000007947 */ /* 0x000fea0003800000 */
.L_x_10230:
        /* <DEDUP_REMOVED lines=14> */
.L_x_10217:
        /* <DEDUP_REMOVED lines=21> */
.L_x_10238:
[----:B------:R-:W2:Y:S02]  /*4a40*/  LDG.E.64 R4, [R4.64] ;  /* 0x0000002404047981 */ /* 0x000ea4000c1e1b00 */
[----:B--2---:R0:W2:Y:S01]  /*4a50*/  I2F.U64 R24, R4 ;  /* 0x0000000400187312 */ /* 0x0040a20000301000 */
[----:B------:R-:W-:Y:S05]  /*4a60*/  BRA `(.L_x_10218) ;  /* 0x0000002000007947 */ /* 0x000fea0003800000 */
.L_x_10237:
[----:B------:R-:W2:Y:S02]  /*4a70*/  LDG.E R4, [R4.64] ;  /* 0x0000002404047981 */ /* 0x000ea4000c1e1900 */
[----:B--2---:R0:W2:Y:S02]  /*4a80*/  I2F.U32 R24, R4 ;  /* 0x0000000400187306 */ /* 0x0040a40000201000 */
.L_x_10218:
[----:B------:R-:W-:Y:S05]  /*4a90*/  BSYNC B6 ;  /* 0x0000000000067941 */ /* 0x000fea0003800000 */
.L_x_10212:
        /* <DEDUP_REMOVED lines=14> */
[----:B------:R-:W3:Y:S02]  /*4b80*/  LDG.E.U8 R4, [R4.64] ;  /* 0x0000002404047981 */ /* 0x000ee4000c1e1100 */
[----:B---3--:R-:W-:Y:S01]  /*4b90*/  ISETP.NE.AND P0, PT, R4, RZ, PT ;  /* 0x000000ff0400720c */ /* 0x008fe20003f05270 */
[----:B------:R-:W-:Y:S05]  /*4ba0*/  BRA `(.L_x_10244) ;  /* 0x00000e3000007947 */ /* 0x000fea0003800000 */
.L_x_10242:
[----:B------:R-:W3:Y:S02]  /*4bb0*/  LDG.E.U8 R4, [R4.64] ;  /* 0x0000002404047981 */ /* 0x000ee4000c1e1100 */
[----:B---3--:R-:W-:Y:S01]  /*4bc0*/  ISETP.NE.AND P0, PT, R4, RZ, PT ;  /* 0x000000ff0400720c */ /* 0x008fe20003f05270 */
[----:B------:R-:W-:Y:S05]  /*4bd0*/  BRA `(.L_x_10244) ;  /* 0x00000e0000007947 */ /* 0x000fea0003800000 */
.L_x_10241:
[----:B------:R-:W-:-:S13]  /*4be0*/  ISETP.NE.AND P0, PT, R0, 0x2, PT ;  /* 0x000000020000780c */ /* 0x000fda0003f05270 */
[----:B------:R-:W-:Y:S05]  /*4bf0*/  @!P0 BRA `(.L_x_10245) ;  /* 0x000000b000008947 */ /* 0x000fea0003800000 */
[----:B------:R-:W-:-:S13]  /*4c00*/  ISETP.NE.AND P0, PT, R0, 0x3, PT ;  /* 0x000000030000780c */ /* 0x000fda0003f05270 */
[----:B------:R-:W-:Y:S05]  /*4c10*/  @!P0 BRA `(.L_x_10246) ;  /* 0x0000006000008947 */ /* 0x000fea0003800000 */
[----:B------:R-:W-:-:S13]  /*4c20*/  ISETP.NE.AND P0, PT, R0, 0x4, PT ;  /* 0x000000040000780c */ /* 0x000fda0003f05270 */
[----:B------:R-:W-:Y:S05]  /*4c30*/  @P0 BRA `(.L_x_10243) ;  /* 0x00000bf000000947 */ /* 0x000fea0003800000 */
[----:B------:R-:W3:Y:S02]  /*4c40*/  LDG.E.64 R4, [R4.64] ;  /* 0x0000002404047981 */ /* 0x000ee4000c1e1b00 */
[----:B---3--:R-:W-:-:S04]  /*4c50*/  ISETP.NE.U32.AND P0, PT, R4, RZ, PT ;  /* 0x000000ff0400720c */ /* 0x008fc80003f05070 */
[----:B------:R-:W-:Y:S01]  /*4c60*/  ISETP.NE.AND.EX P0, PT, R5, RZ, PT, P0 ;  /* 0x000000ff0500720c */ /* 0x000fe20003f05300 */
[----:B------:R-:W-:Y:S05]  /*4c70*/  BRA `(.L_x_10244) ;  /* 0x00000d6000007947 */ /* 0x000fea0003800000 */
.L_x_10246:
[----:B------:R-:W3:Y:S02]  /*4c80*/  LDG.E R4, [R4.64] ;  /* 0x0000002404047981 */ /* 0x000ee4000c1e1900 */
[----:B---3--:R-:W-:Y:S01]  /*4c90*/  ISETP.NE.AND P0, PT, R4, RZ, PT ;  /* 0x000000ff0400720c */ /* 0x008fe20003f05270 */
[----:B------:R-:W-:Y:S05]  /*4ca0*/  BRA `(.L_x_10244) ;  /* 0x00000d3000007947 */ /* 0x000fea0003800000 */
.L_x_10245:
[----:B------:R-:W3:Y:S02]  /*4cb0*/  LDG.E.U16 R4, [R4.64] ;  /* 0x0000002404047981 */ /* 0x000ee4000c1e1500 */
[----:B---3--:R-:W-:Y:S01]  /*4cc0*/  ISETP.NE.AND P0, PT, R4, RZ, PT ;  /* 0x000000ff0400720c */ /* 0x008fe20003f05270 */
[----:B------:R-:W-:Y:S05]  /*4cd0*/  BRA `(.L_x_10244) ;  /* 0x00000d0000007947 */ /* 0x000fea0003800000 */
.L_x_10240:
[----:B------:R-:W-:-:S13]  /*4ce0*/  ISETP.GT.AND P0, PT, R0, 0x6, PT ;  /* 0x000000060000780c */ /* 0x000fda0003f04270 */
[----:B------:R-:W-:Y:S05]  /*4cf0*/  @P0 BRA `(.L_x_10247) ;  /* 0x000000b000000947 */ /* 0x000fea0003800000 */
[----:B------:R-:W-:-:S13]  /*4d00*/  ISETP.NE.AND P0, PT, R0, 0x5, PT ;  /* 0x000000050000780c */ /* 0x000fda0003f05270 */
[----:B------:R-:W-:Y:S05]  /*4d10*/  @!P0 BRA `(.L_x_10248) ;  /* 0x0000005000008947 */ /* 0x000fea0003800000 */
[----:B------:R-:W-:-:S13]  /*4d20*/  ISETP.NE.AND P0, PT, R0, 0x6, PT ;  /* 0x000000060000780c */ /* 0x000fda0003f05270 */
[----:B------:R-:W-:Y:S05]  /*4d30*/  @P0 BRA `(.L_x_10243) ;  /* 0x00000af000000947 */ /* 0x000fea0003800000 */
[----:B------:R-:W3:Y:S02]  /*4d40*/  LDG.E R4, [R4.64] ;  /* 0x0000002404047981 */ /* 0x000ee4000c1e1900 */
[----:B---3--:R-:W-:Y:S01]  /*4d50*/  FSETP.NEU.FTZ.AND P0, PT, R4, RZ, PT ;  /* 0x000000ff0400720b */ /* 0x008fe20003f1d000 */
[----:B------:R-:W-:Y:S05]  /*4d60*/  BRA `(.L_x_10244) ;  /* 0x00000c7000007947 */ /* 0x000fea0003800000 */
.L_x_10248:
[----:B------:R-:W3:Y:S02]  /*4d70*/  LDG.E.U16 R0, [R4.64] ;  /* 0x0000002404007981 */ /* 0x000ee4000c1e1500 */
[----:B---3--:R-:W-:-:S05]  /*4d80*/  HADD2.F32 R0, -RZ, R0.H0_H0 ;  /* 0x20000000ff007230 */ /* 0x008fca0000004100 */
[----:B------:R-:W-:Y:S01]  /*4d90*/  FSETP.NEU.FTZ.AND P0, PT, R0, RZ, PT ;  /* 0x000000ff0000720b */ /* 0x000fe20003f1d000 */
[----:B------:R-:W-:Y:S05]  /*4da0*/  BRA `(.L_x_10244) ;  /* 0x00000c3000007947 */ /* 0x000fea0003800000 */
.L_x_10247:
[----:B------:R-:W-:-:S13]  /*4db0*/  ISETP.NE.AND P0, PT, R0, 0x7, PT ;  /* 0x000000070000780c */ /* 0x000fda0003f05270 */
[----:B------:R-:W-:Y:S05]  /*4dc0*/  @!P0 BRA `(.L_x_10249) ;  /* 0x0000013000008947 */ /* 0x000fea0003800000 */
[----:B------:R-:W-:-:S13]  /*4dd0*/  ISETP.NE.AND P0, PT, R0, 0x8, PT ;  /* 0x000000080000780c */ /* 0x000fda0003f05270 */
[----:B------:R-:W-:Y:S05]  /*4de0*/  @!P0 BRA `(.L_x_10250) ;  /* 0x0000007000008947 */ /* 0x000fea0003800000 */
[----:B------:R-:W-:-:S13]  /*4df0*/  ISETP.NE.AND P0, PT, R0, 0x9, PT ;  /* 0x000000090000780c */ /* 0x000fda0003f05270 */
[----:B------:R-:W-:Y:S05]  /*4e00*/  @P0 BRA `(.L_x_10243) ;  /* 0x00000a2000000947 */ /* 0x000fea0003800000 */
[----:B------:R-:W3:Y:S02]  /*4e10*/  LDG.E.64 R4, [R4.64] ;  /* 0x0000002404047981 */ /* 0x000ee4000c1e1b00 */
[----:B---3--:R-:W-:Y:S02]  /*4e20*/  FSETP.NEU.FTZ.AND P0, PT, R4, RZ, PT ;  /* 0x000000ff0400720b */ /* 0x008fe40003f1d000 */
[----:B------:R-:W-:-:S04]  /*4e30*/  FSETP.NEU.FTZ.AND P1, PT, R5, RZ, PT ;  /* 0x000000ff0500720b */ /* 0x000fc80003f3d000 */
[----:B------:R-:W-:Y:S01]  /*4e40*/  PLOP3.LUT P0, PT, P0, P1, PT, 0xa8, 0x0 ;  /* 0x000000000000781c */ /* 0x000fe20000703570 */
[----:B------:R-:W-:Y:S05]  /*4e50*/  BRA `(.L_x_10244) ;  /* 0x00000b8000007947 */ /* 0x000fea0003800000 */
.L_x_10250:
[----:B------:R-:W3:Y:S02]  /*4e60*/  LDG.E R3, [R4.64] ;  /* 0x0000002404037981 */ /* 0x000ee4000c1e1900 */
[----:B---3--:R-:W-:-:S05]  /*4e70*/  HADD2.F32 R0, -RZ, R3.H0_H0 ;  /* 0x20000003ff007230 */ /* 0x008fca0000004100 */
        /* <DEDUP_REMOVED lines=8> */
.L_x_10249:
[----:B------:R-:W3:Y:S02]  /*4f00*/  LDG.E.64 R4, [R4.64] ;  /* 0x0000002404047981 */ /* 0x000ee4000c1e1b00 */
[----:B---3--:R0:W3:Y:S01]  /*4f10*/  DSETP.NEU.AND P0, PT, R4, RZ, PT ;  /* 0x000000ff0400722a */ /* 0x0080e20003f0d000 */
[----:B------:R-:W-:Y:S05]  /*4f20*/  BRA `(.L_x_10244) ;  /* 0x00000ab000007947 */ /* 0x000fea0003800000 */
.L_x_10239:
        /* <DEDUP_REMOVED lines=9> */
[----:B---3--:R-:W-:Y:S01]  /*4fc0*/  ISETP.NE.AND P0, PT, R4, RZ, PT ;  /* 0x000000ff0400720c */ /* 0x008fe20003f05270 */
[----:B------:R-:W-:Y:S05]  /*4fd0*/  BRA `(.L_x_10244) ;  /* 0x00000a0000007947 */ /* 0x000fea0003800000 */
.L_x_10253:
[----:B------:R-:W3:Y:S02]  /*4fe0*/  LDG.E.128 R4, [R4.64] ;  /* 0x0000002404047981 */ /* 0x000ee4000c1e1d00 */
[----:B---3--:R-:W0:-:S06]  /*4ff0*/  DSETP.NEU.AND P0, PT, R6, RZ, PT ;  /* 0x000000ff0600722a */ /* 0x008e0c0003f0d000 */
[----:B0-----:R0:W3:Y:S01]  /*5000*/  DSETP.NEU.OR P0, PT, R4, RZ, P0 ;  /* 0x000000ff0400722a */ /* 0x0010e2000070d400 */
[----:B------:R-:W-:Y:S05]  /*5010*/  BRA `(.L_x_10244) ;  /* 0x000009c000007947 */ /* 0x000fea0003800000 */
.L_x_10252:
        /* <DEDUP_REMOVED lines=27> */
.L_x_10255:
        /* <DEDUP_REMOVED lines=14> */
.L_x_10254:
[----:B------:R-:W3:Y:S02]  /*52b0*/  LDG.E.U16 R0, [R4.64] ;  /* 0x0000002404007981 */ /* 0x000ee4000c1e1500 */
[----:B---3--:R-:W-:-:S04]  /*52c0*/  PRMT R0, RZ, 0x5410, R0 ;  /* 0x00005410ff007816 */ /* 0x008fc80000000000 */
[----:B------:R-:W-:Y:S01]  /*52d0*/  FSETP.NEU.FTZ.AND P0, PT, R0, RZ, PT ;  /* 0x000000ff0000720b */ /* 0x000fe20003f1d000 */
[----:B------:R-:W-:Y:S05]  /*52e0*/  BRA `(.L_x_10244) ;  /* 0x000006f000007947 */ /* 0x000fea0003800000 */
.L_x_10251:
        /* <DEDUP_REMOVED lines=9> */
[----:B---3--:R-:W-:Y:S01]  /*5380*/  ISETP.NE.AND P0, PT, R4, RZ, PT ;  /* 0x000000ff0400720c */ /* 0x008fe20003f05270 */
[----:B------:R-:W-:Y:S05]  /*5390*/  BRA `(.L_x_10244) ;  /* 0x0000064000007947 */ /* 0x000fea0003800000 */
.L_x_10258:
        /* <DEDUP_REMOVED lines=21> */
.L_x_10262:
[----:B------:R-:W-:Y:S05]  /*54f0*/  BSYNC B1 ;  /* 0x0000000000017941 */ /* 0x000fea0003800000 */
.L_x_10261:
[----:B------:R-:W-:Y:S01]  /*5500*/  LEA R5, R0, 0x3b800000, 0x17 ;  /* 0x3b80000000057811 */ /* 0x000fe200078eb8ff */
[----:B------:R-:W-:-:S05]  /*5510*/  IMAD.SHL.U32 R0, R3, 0x100000, RZ ;  /* 0x0010000003007824 */ /* 0x000fca00078e00ff */
[----:B------:R-:W-:Y:S02]  /*5520*/  LOP3.LUT R0, R5, R0, R6, 0xfe, !PT ;  /* 0x0000000005007212 */ /* 0x000fe400078efe06 */
.L_x_10260:
[----:B------:R-:W-:Y:S05]  /*5530*/  BSYNC B0 ;  /* 0x0000000000007941 */ /* 0x000fea0003800000 */
.L_x_10259:
[----:B------:R-:W-:Y:S01]  /*5540*/  FSETP.NEU.FTZ.AND P0, PT, R0, RZ, PT ;  /* 0x000000ff0000720b */ /* 0x000fe20003f1d000 */
[----:B------:R-:W-:Y:S05]  /*5550*/  BRA `(.L_x_10244) ;  /* 0x0000048000007947 */ /* 0x000fea0003800000 */
.L_x_10257:
        /* <DEDUP_REMOVED lines=21> */
.L_x_10266:
[----:B------:R-:W-:Y:S05]  /*56b0*/  BSYNC B1 ;  /* 0x0000000000017941 */ /* 0x000fea0003800000 */
.L_x_10265:
[----:B------:R-:W-:Y:S01]  /*56c0*/  LEA R5, R0, 0x37800000, 0x17 ;  /* 0x3780000000057811 */ /* 0x000fe200078eb8ff */
[----:B------:R-:W-:-:S05]  /*56d0*/  IMAD.SHL.U32 R0, R3, 0x200000, RZ ;  /* 0x0020000003007824 */ /* 0x000fca00078e00ff */
[----:B------:R-:W-:Y:S02]  /*56e0*/  LOP3.LUT R0, R5, R0, R6, 0xfe, !PT ;  /* 0x0000000005007212 */ /* 0x000fe400078efe06 */
.L_x_10264:
[----:B------:R-:W-:Y:S05]  /*56f0*/  BSYNC B0 ;  /* 0x0000000000007941 */ /* 0x000fea0003800000 */
.L_x_10263:
[----:B------:R-:W-:Y:S01]  /*5700*/  FSETP.NEU.FTZ.AND P0, PT, R0, RZ, PT ;  /* 0x000000ff0000720b */ /* 0x000fe20003f1d000 */
[----:B------:R-:W-:Y:S05]  /*5710*/  BRA `(.L_x_10244) ;  /* 0x000002c000007947 */ /* 0x000fea0003800000 */
.L_x_10256:
        /* <DEDUP_REMOVED lines=14> */
.L_x_10270:
[----:B------:R-:W-:Y:S05]  /*5800*/  BSYNC B0 ;  /* 0x0000000000007941 */ /* 0x000fea0003800000 */
.L_x_10269:
[----:B------:R-:W-:Y:S01]  /*5810*/  FSETP.NEU.FTZ.AND P0, PT, R0, RZ, PT ;  /* 0x000000ff0000720b */ /* 0x000fe20003f1d000 */
[----:B------:R-:W-:Y:S05]  /*5820*/  BRA `(.L_x_10244) ;  /* 0x000001b000007947 */ /* 0x000fea0003800000 */
.L_x_10243:
        /* <DEDUP_REMOVED lines=18> */
[----:B012--5:R-:W-:Y:S05]  /*5950*/  CALL.ABS.NOINC R14 ;  /* 0x000000000e007343 */ /* 0x027fea0003c00000 */
[----:B------:R-:W-:Y:S01]  /*5960*/  PLOP3.LUT P0, PT, PT, PT, PT, 0x8, 0x0 ;  /* 0x000000000000781c */ /* 0x000fe20003f0e170 */
[----:B------:R-:W-:Y:S05]  /*5970*/  BRA `(.L_x_10244) ;  /* 0x0000006000007947 */ /* 0x000fea0003800000 */
.L_x_10268:
[----:B------:R-:W3:Y:S02]  /*5980*/  LDG.E.64 R4, [R4.64] ;  /* 0x0000002404047981 */ /* 0x000ee4000c1e1b00 */
[----:B---3--:R-:W-:-:S04]  /*5990*/  ISETP.NE.U32.AND P0, PT, R4, RZ, PT ;  /* 0x000000ff0400720c */ /* 0x008fc80003f05070 */
[----:B------:R-:W-:Y:S01]  /*59a0*/  ISETP.NE.AND.EX P0, PT, R5, RZ, PT, P0 ;  /* 0x000000ff0500720c */ /* 0x000fe20003f05300 */
[----:B------:R-:W-:Y:S05]  /*59b0*/  BRA `(.L_x_10244) ;  /* 0x0000002000007947 */ /* 0x000fea0003800000 */
.L_x_10267:
[----:B------:R-:W3:Y:S02]  /*59c0*/  LDG.E R4, [R4.64] ;  /* 0x0000002404047981 */ /* 0x000ee4000c1e1900 */
[----:B---3--:R-:W-:-:S04]  /*59d0*/  ISETP.NE.AND P0, PT, R4, RZ, PT ;  /* 0x000000ff0400720c */ /* 0x008fc80003f05270 */
.L_x_10244:
[----:B---3--:R-:W-:Y:S02]  /*59e0*/  SEL R26, RZ, 0x1, !P0 ;  /* 0x00000001ff1a7807 */ /* 0x008fe40004000000 */
[----:B------:R-:W-:-:S07]  /*59f0*/  IADD3 R23, R23, 0x80, RZ ;  /* 0x0000008017177810 */ /* 0x000fce0007ffe0ff */
.L_x_10211:
[----:B------:R-:W-:Y:S05]  /*5a00*/  BSYNC B7 ;  /* 0x0000000000077941 */ /* 0x000fea0003800000 */
.L_x_10210:
        /* <DEDUP_REMOVED lines=22> */
.L_x_10277:
[----:B------:R-:W3:Y:S02]  /*5b70*/  LDG.E.U8 R4, [R4.64] ;  /* 0x0000002404047981 */ /* 0x000ee4000c1e1100 */
[----:B---3--:R0:W3:Y:S01]  /*5b80*/  I2F.U16 R25, R4 ;  /* 0x0000000400197306 */ /* 0x0080e20000101000 */
[----:B------:R-:W-:Y:S05]  /*5b90*/  BRA `(.L_x_10279) ;  /* 0x00000ca000007947 */ /* 0x000fea0003800000 */
.L_x_10276:
        /* <DEDUP_REMOVED lines=9> */
.L_x_10281:
[----:B------:R-:W3:Y:S02]  /*5c30*/  LDG.E R4, [R4.64] ;  /* 0x0000002404047981 */ /* 0x000ee4000c1e1900 */
[----:B---3--:R0:W3:Y:S01]  /*5c40*/  I2F R25, R4 ;  /* 0x0000000400197306 */ /* 0x0080e20000201400 */
[----:B------:R-:W-:Y:S05]  /*5c50*/  BRA `(.L_x_10279) ;  /* 0x00000be000007947 */ /* 0x000fea0003800000 */
.L_x_10280:
[----:B------:R-:W3:Y:S02]  /*5c60*/  LDG.E.U16 R4, [R4.64] ;  /* 0x0000002404047981 */ /* 0x000ee4000c1e1500 */
[----:B---3--:R0:W3:Y:S01]  /*5c70*/  I2F.S16 R25, R4 ;  /* 0x0000000400197306 */ /* 0x0080e20000101400 */
[----:B------:R-:W-:Y:S05]  /*5c80*/  BRA `(.L_x_10279) ;  /* 0x00000bb000007947 */ /* 0x000fea0003800000 */
.L_x_10275:
        /* <DEDUP_REMOVED lines=8> */
.L_x_10283:
[----:B------:R-:W3:Y:S02]  /*5d10*/  LDG.E.U16 R4, [R4.64] ;  /* 0x0000002404047981 */ /* 0x000ee4000c1e1500 */
[----:B---3--:R-:W-:Y:S01]  /*5d20*/  HADD2.F32 R25, -RZ, R4.H0_H0 ;  /* 0x20000004ff197230 */ /* 0x008fe20000004100 */
[----:B------:R-:W-:Y:S05]  /*5d30*/  BRA `(.L_x_10279) ;  /* 0x00000b0000007947 */ /* 0x000fea0003800000 */
.L_x_10282:
        /* <DEDUP_REMOVED lines=8> */
.L_x_10285:
[----:B------:R-:W3:Y:S02]  /*5dc0*/  LDG.E.U16 R4, [R4.64] ;  /* 0x0000002404047981 */ /* 0x000ee4000c1e1500 */
[----:B---3--:R-:W-:Y:S01]  /*5dd0*/  HADD2.F32 R25, -RZ, R4.H0_H0 ;  /* 0x20000004ff197230 */ /* 0x008fe20000004100 */
[----:B------:R-:W-:Y:S05]  /*5de0*/  BRA `(.L_x_10279) ;  /* 0x00000a5000007947 */ /* 0x000fea0003800000 */
.L_x_10284:
[----:B------:R-:W3:Y:S02]  /*5df0*/  LDG.E.64 R4, [R4.64] ;  /* 0x0000002404047981 */ /* 0x000ee4000c1e1b00 */
[----:B---3--:R-:W0:Y:S01]  /*5e00*/  F2F.F32.F64 R25, R4 ;  /* 0x0000000400197310 */ /* 0x008e220000301000 */
[----:B------:R-:W0:-:S14]  /*5e10*/  DSETP.GEU.AND P0, PT, |R4|, c[0x2][0x0], PT ;  /* 0x008000000400762a */ /* 0x000e1c0003f0e200 */
[----:B0-----:R-:W-:Y:S01]  /*5e20*/  @!P0 FMUL R25, R25, 1.175494350822287508e-38 ;  /* 0x0080000019198820 */ /* 0x001fe20000400000 */
[----:B------:R-:W-:Y:S05]  /*5e30*/  BRA `(.L_x_10279) ;  /* 0x00000a0000007947 */ /* 0x000fea0003800000 */
.L_x_10274:
        /* <DEDUP_REMOVED lines=12> */
.L_x_10288:
[----:B------:R-:W3:Y:S02]  /*5f00*/  LDG.E.64 R4, [R4.64] ;  /* 0x0000002404047981 */ /* 0x000ee4000c1e1b00 */
[----:B---3--:R-:W0:Y:S01]  /*5f10*/  F2F.F32.F64 R25, R4 ;  /* 0x0000000400197310 */ /* 0x008e220000301000 */
[----:B------:R-:W0:-:S14]  /*5f20*/  DSETP.GEU.AND P0, PT, |R4|, c[0x2][0x0], PT ;  /* 0x008000000400762a */ /* 0x000e1c0003f0e200 */
[----:B0-----:R-:W-:Y:S01]  /*5f30*/  @!P0 FMUL R25, R25, 1.175494350822287508e-38 ;  /* 0x0080000019198820 */ /* 0x001fe20000400000 */
[----:B------:R-:W-:Y:S05]  /*5f40*/  BRA `(.L_x_10279) ;  /* 0x000008f000007947 */ /* 0x000fea0003800000 */
.L_x_10287:
        /* <DEDUP_REMOVED lines=26> */
.L_x_10290:
        /* <DEDUP_REMOVED lines=13> */
.L_x_10289:
[----:B------:R-:W3:Y:S02]  /*61c0*/  LDG.E.U16 R4, [R4.64] ;  /* 0x0000002404047981 */ /* 0x000ee4000c1e1500 */
[----:B---3--:R-:W-:Y:S01]  /*61d0*/  PRMT R25, RZ, 0x5410, R4 ;  /* 0x00005410ff197816 */ /* 0x008fe20000000004 */
[----:B------:R-:W-:Y:S05]  /*61e0*/  BRA `(.L_x_10279) ;  /* 0x0000065000007947 */ /* 0x000fea0003800000 */
.L_x_10286:
        /* <DEDUP_REMOVED lines=11> */
.L_x_10293:
        /* <DEDUP_REMOVED lines=20> */
.L_x_10295:
[----:B------:R-:W-:Y:S05]  /*63e0*/  BSYNC B0 ;  /* 0x0000000000007941 */ /* 0x000fea0003800000 */
.L_x_10294:
[----:B------:R-:W-:Y:S01]  /*63f0*/  IMAD.SHL.U32 R3, R3, 0x100000, RZ ;  /* 0x0010000003037824 */ /* 0x000fe200078e00ff */
[----:B------:R-:W-:-:S04]  /*6400*/  LEA R0, R0, 0x3b800000, 0x17 ;  /* 0x3b80000000007811 */ /* 0x000fc800078eb8ff */
[----:B------:R-:W-:Y:S01]  /*6410*/  LOP3.LUT R25, R0, R3, R25, 0xfe, !PT ;  /* 0x0000000300197212 */ /* 0x000fe200078efe19 */
[----:B------:R-:W-:Y:S05]  /*6420*/  BRA `(.L_x_10279) ;  /* 0x0000041000007947 */ /* 0x000fea0003800000 */
.L_x_10292:
        /* <DEDUP_REMOVED lines=20> */
.L_x_10297:
[----:B------:R-:W-:Y:S05]  /*6570*/  BSYNC B0 ;  /* 0x0000000000007941 */ /* 0x000fea0003800000 */
.L_x_10296:
[----:B------:R-:W-:Y:S01]  /*6580*/  IMAD.SHL.U32 R3, R3, 0x200000, RZ ;  /* 0x0020000003037824 */ /* 0x000fe200078e00ff */
[----:B------:R-:W-:-:S04]  /*6590*/  LEA R0, R0, 0x37800000, 0x17 ;  /* 0x3780000000007811 */ /* 0x000fc800078eb8ff */
[----:B------:R-:W-:Y:S01]  /*65a0*/  LOP3.LUT R25, R0, R3, R25, 0xfe, !PT ;  /* 0x0000000300197212 */ /* 0x000fe200078efe19 */
[----:B------:R-:W-:Y:S05]  /*65b0*/  BRA `(.L_x_10279) ;  /* 0x0000028000007947 */ /* 0x000fea0003800000 */
.L_x_10291:
        /* <DEDUP_REMOVED lines=14> */
.L_x_10278:
        /* <DEDUP_REMOVED lines=19> */
[----:B------:R-:W-:Y:S01]  /*67d0*/  IMAD.MOV.U32 R25, RZ, RZ, RZ ;  /* 0x000000ffff197224 */ /* 0x000fe200078e00ff */
[----:B------:R-:W-:Y:S05]  /*67e0*/  BRA `(.L_x_10279) ;  /* 0x0000005000007947 */ /* 0x000fea0003800000 */
.L_x_10299:
[----:B------:R-:W3:Y:S02]  /*67f0*/  LDG.E.64 R4, [R4.64] ;  /* 0x0000002404047981 */ /* 0x000ee4000c1e1b00 */
[----:B---3--:R0:W3:Y:S01]  /*6800*/  I2F.U64 R25, R4 ;  /* 0x0000000400197312 */ /* 0x0080e20000301000 */
[----:B------:R-:W-:Y:S05]  /*6810*/  BRA `(.L_x_10279) ;  /* 0x0000002000007947 */ /* 0x000fea0003800000 */
.L_x_10298:
[----:B------:R-:W3:Y:S02]  /*6820*/  LDG.E R4, [R4.64] ;  /* 0x0000002404047981 */ /* 0x000ee4000c1e1900 */
[----:B---3--:R0:W3:Y:S02]  /*6830*/  I2F.U32 R25, R4 ;  /* 0x0000000400197306 */ /* 0x0080e40000201000 */
.L_x_10279:
[----:B------:R-:W-:Y:S05]  /*6840*/  BSYNC B6 ;  /* 0x0000000000067941 */ /* 0x000fea0003800000 */
.L_x_10273:
        /* <DEDUP_REMOVED lines=14> */
[----:B------:R-:W4:Y:S02]  /*6930*/  LDG.E.U8 R4, [R4.64] ;  /* 0x0000002404047981 */ /* 0x000f24000c1e1100 */
[----:B----4-:R-:W-:Y:S01]  /*6940*/  ISETP.NE.AND P0, PT, R4, RZ, PT ;  /* 0x000000ff0400720c */ /* 0x010fe20003f05270 */
[----:B------:R-:W-:Y:S05]  /*6950*/  BRA `(.L_x_10305) ;  /* 0x00000e3000007947 */ /* 0x000fea0003800000 */
.L_x_10303:
[----:B------:R-:W4:Y:S02]  /*6960*/  LDG.E.U8 R4, [R4.64] ;  /* 0x0000002404047981 */ /* 0x000f24000c1e1100 */
[----:B----4-:R-:W-:Y:S01]  /*6970*/  ISETP.NE.AND P0, PT, R4, RZ, PT ;  /* 0x000000ff0400720c */ /* 0x010fe20003f05270 */
[----:B------:R-:W-:Y:S05]  /*6980*/  BRA `(.L_x_10305) ;  /* 0x00000e0000007947 */ /* 0x000fea0003800000 */
.L_x_10302:
[----:B------:R-:W-:-:S13]  /*6990*/  ISETP.NE.AND P0, PT, R0, 0x2, PT ;  /* 0x000000020000780c */ /* 0x000fda0003f05270 */
[----:B------:R-:W-:Y:S05]  /*69a0*/  @!P0 BRA `(.L_x_10306) ;  /* 0x000000b000008947 */ /* 0x000fea0003800000 */
[----:B------:R-:W-:-:S13]  /*69b0*/  ISETP.NE.AND P0, PT, R0, 0x3, PT ;  /* 0x000000030000780c */ /* 0x000fda0003f05270 */
[----:B------:R-:W-:Y:S05]  /*69c0*/  @!P0 BRA `(.L_x_10307) ;  /* 0x0000006000008947 */ /* 0x000fea0003800000 */
[----:B------:R-:W-:-:S13]  /*69d0*/  ISETP.NE.AND P0, PT, R0, 0x4, PT ;  /* 0x000000040000780c */ /* 0x000fda0003f05270 */
[----:B------:R-:W-:Y:S05]  /*69e0*/  @P0 BRA `(.L_x_10304) ;  /* 0x00000bf000000947 */ /* 0x000fea0003800000 */
[----:B------:R-:W4:Y:S02]  /*69f0*/  LDG.E.64 R4, [R4.64] ;  /* 0x0000002404047981 */ /* 0x000f24000c1e1b00 */
[----:B----4-:R-:W-:-:S04]  /*6a00*/  ISETP.NE.U32.AND P0, PT, R4, RZ, PT ;  /* 0x000000ff0400720c */ /* 0x010fc80003f05070 */
[----:B------:R-:W-:Y:S01]  /*6a10*/  ISETP.NE.AND.EX P0, PT, R5, RZ, PT, P0 ;  /* 0x000000ff0500720c */ /* 0x000fe20003f05300 */
[----:B------:R-:W-:Y:S05]  /*6a20*/  BRA `(.L_x_10305) ;  /* 0x00000d6000007947 */ /* 0x000fea0003800000 */
.L_x_10307:
[----:B------:R-:W4:Y:S02]  /*6a30*/  LDG.E R4, [R4.64] ;  /* 0x0000002404047981 */ /* 0x000f24000c1e1900 */
[----:B----4-:R-:W-:Y:S01]  /*6a40*/  ISETP.NE.AND P0, PT, R4, RZ, PT ;  /* 0x000000ff0400720c */ /* 0x010fe20003f05270 */
[----:B------:R-:W-:Y:S05]  /*6a50*/  BRA `(.L_x_10305) ;  /* 0x00000d3000007947 */ /* 0x000fea0003800000 */
.L_x_10306:
[----:B------:R-:W4:Y:S02]  /*6a60*/  LDG.E.U16 R4, [R4.64] ;  /* 0x0000002404047981 */ /* 0x000f24000c1e1500 */
[----:B----4-:R-:W-:Y:S01]  /*6a70*/  ISETP.NE.AND P0, PT, R4, RZ, PT ;  /* 0x000000ff0400720c */ /* 0x010fe20003f05270 */
[----:B------:R-:W-:Y:S05]  /*6a80*/  BRA `(.L_x_10305) ;  /* 0x00000d0000007947 */ /* 0x000fea0003800000 */
.L_x_10301:
[----:B------:R-:W-:-:S13]  /*6a90*/  ISETP.GT.AND P0, PT, R0, 0x6, PT ;  /* 0x000000060000780c */ /* 0x000fda0003f04270 */
[----:B------:R-:W-:Y:S05]  /*6aa0*/  @P0 BRA `(.L_x_10308) ;  /* 0x000000b000000947 */ /* 0x000fea0003800000 */
[----:B------:R-:W-:-:S13]  /*6ab0*/  ISETP.NE.AND P0, PT, R0, 0x5, PT ;  /* 0x000000050000780c */ /* 0x000fda0003f05270 */
[----:B------:R-:W-:Y:S05]  /*6ac0*/  @!P0 BRA `(.L_x_10309) ;  /* 0x0000005000008947 */ /* 0x000fea0003800000 */
[----:B------:R-:W-:-:S13]  /*6ad0*/  ISETP.NE.AND P0, PT, R0, 0x6, PT ;  /* 0x000000060000780c */ /* 0x000fda0003f05270 */
[----:B------:R-:W-:Y:S05]  /*6ae0*/  @P0 BRA `(.L_x_10304) ;  /* 0x00000af000000947 */ /* 0x000fea0003800000 */
[----:B------:R-:W4:Y:S02]  /*6af0*/  LDG.E R4, [R4.64] ;  /* 0x0000002404047981 */ /* 0x000f24000c1e1900 */
[----:B----4-:R-:W-:Y:S01]  /*6b00*/  FSETP.NEU.FTZ.AND P0, PT, R4, RZ, PT ;  /* 0x000000ff0400720b */ /* 0x010fe20003f1d000 */
[----:B------:R-:W-:Y:S05]  /*6b10*/  BRA `(.L_x_10305) ;  /* 0x00000c7000007947 */ /* 0x000fea0003800000 */
.L_x_10309:
[----:B------:R-:W4:Y:S02]  /*6b20*/  LDG.E.U16 R0, [R4.64] ;  /* 0x0000002404007981 */ /* 0x000f24000c1e1500 */
[----:B----4-:R-:W-:-:S05]  /*6b30*/  HADD2.F32 R0, -RZ, R0.H0_H0 ;  /* 0x20000000ff007230 */ /* 0x010fca0000004100 */
[----:B------:R-:W-:Y:S01]  /*6b40*/  FSETP.NEU.FTZ.AND P0, PT, R0, RZ, PT ;  /* 0x000000ff0000720b */ /* 0x000fe20003f1d000 */
[----:B------:R-:W-:Y:S05]  /*6b50*/  BRA `(.L_x_10305) ;  /* 0x00000c3000007947 */ /* 0x000fea0003800000 */
.L_x_10308:
[----:B------:R-:W-:-:S13]  /*6b60*/  ISETP.NE.AND P0, PT, R0, 0x7, PT ;  /* 0x000000070000780c */ /* 0x000fda0003f05270 */
[----:B------:R-:W-:Y:S05]  /*6b70*/  @!P0 BRA `(.L_x_10310) ;  /* 0x0000013000008947 */ /* 0x000fea0003800000 */
[----:B------:R-:W-:-:S13]  /*6b80*/  ISETP.NE.AND P0, PT, R0, 0x8, PT ;  /* 0x000000080000780c */ /* 0x000fda0003f05270 */
[----:B------:R-:W-:Y:S05]  /*6b90*/  @!P0 BRA `(.L_x_10311) ;  /* 0x0000007000008947 */ /* 0x000fea0003800000 */
[----:B------:R-:W-:-:S13]  /*6ba0*/  ISETP.NE.AND P0, PT, R0, 0x9, PT ;  /* 0x000000090000780c */ /* 0x000fda0003f05270 */
[----:B------:R-:W-:Y:S05]  /*6bb0*/  @P0 BRA `(.L_x_10304) ;  /* 0x00000a2000000947 */ /* 0x000fea0003800000 */
[----:B------:R-:W4:Y:S02]  /*6bc0*/  LDG.E.64 R4, [R4.64] ;  /* 0x0000002404047981 */ /* 0x000f24000c1e1b00 */
[----:B----4-:R-:W-:Y:S02]  /*6bd0*/  FSETP.NEU.FTZ.AND P0, PT, R4, RZ, PT ;  /* 0x000000ff0400720b */ /* 0x010fe40003f1d000 */
[----:B------:R-:W-:-:S04]  /*6be0*/  FSETP.NEU.FTZ.AND P1, PT, R5, RZ, PT ;  /* 0x000000ff0500720b */ /* 0x000fc80003f3d000 */
[----:B------:R-:W-:Y:S01]  /*6bf0*/  PLOP3.LUT P0, PT, P0, P1, PT, 0xa8, 0x0 ;  /* 0x000000000000781c */ /* 0x000fe20000703570 */
[----:B------:R-:W-:Y:S05]  /*6c00*/  BRA `(.L_x_10305) ;  /* 0x00000b8000007947 */ /* 0x000fea0003800000 */
.L_x_10311:
[----:B------:R-:W4:Y:S02]  /*6c10*/  LDG.E R3, [R4.64] ;  /* 0x0000002404037981 */ /* 0x000f24000c1e1900 */
[----:B----4-:R-:W-:-:S05]  /*6c20*/  HADD2.F32 R0, -RZ, R3.H0_H0 ;  /* 0x20000003ff007230 */ /* 0x010fca0000004100 */
        /* <DEDUP_REMOVED lines=8> */
.L_x_10310:
[----:B------:R-:W4:Y:S02]  /*6cb0*/  LDG.E.64 R4, [R4.64] ;  /* 0x0000002404047981 */ /* 0x000f24000c1e1b00 */
[----:B----4-:R0:W4:Y:S01]  /*6cc0*/  DSETP.NEU.AND P0, PT, R4, RZ, PT ;  /* 0x000000ff0400722a */ /* 0x0101220003f0d000 */
[----:B------:R-:W-:Y:S06]  /*6cd0*/  BRA `(.L_x_10305) ;  /* 0x00000ab000007947 */ /* 0x000fec0003800000 */
.L_x_10300:
        /* <DEDUP_REMOVED lines=9> */
[----:B----4-:R-:W-:Y:S01]  /*6d70*/  ISETP.NE.AND P0, PT, R4, RZ, PT ;  /* 0x000000ff0400720c */ /* 0x010fe20003f05270 */
[----:B------:R-:W-:Y:S05]  /*6d80*/  BRA `(.L_x_10305) ;  /* 0x00000a0000007947 */ /* 0x000fea0003800000 */
.L_x_10314:
[----:B------:R-:W4:Y:S02]  /*6d90*/  LDG.E.128 R4, [R4.64] ;  /* 0x0000002404047981 */ /* 0x000f24000c1e1d00 */
[----:B----4-:R-:W0:-:S06]  /*6da0*/  DSETP.NEU.AND P0, PT, R6, RZ, PT ;  /* 0x000000ff0600722a */ /* 0x010e0c0003f0d000 */
[----:B0-----:R0:W4:Y:S01]  /*6db0*/  DSETP.NEU.OR P0, PT, R4, RZ, P0 ;  /* 0x000000ff0400722a */ /* 0x001122000070d400 */
[----:B------:R-:W-:Y:S06]  /*6dc0*/  BRA `(.L_x_10305) ;  /* 0x000009c000007947 */ /* 0x000fec0003800000 */
.L_x_10313:
        /* <DEDUP_REMOVED lines=27> */
.L_x_10316:
        /* <DEDUP_REMOVED lines=14> */
.L_x_10315:
[----:B------:R-:W4:Y:S02]  /*7060*/  LDG.E.U16 R0, [R4.64] ;  /* 0x0000002404007981 */ /* 0x000f24000c1e1500 */
[----:B----4-:R-:W-:-:S04]  /*7070*/  PRMT R0, RZ, 0x5410, R0 ;  /* 0x00005410ff007816 */ /* 0x010fc80000000000 */
[----:B------:R-:W-:Y:S01]  /*7080*/  FSETP.NEU.FTZ.AND P0, PT, R0, RZ, PT ;  /* 0x000000ff0000720b */ /* 0x000fe20003f1d000 */
[----:B------:R-:W-:Y:S05]  /*7090*/  BRA `(.L_x_10305) ;  /* 0x000006f000007947 */ /* 0x000fea0003800000 */
.L_x_10312:
        /* <DEDUP_REMOVED lines=9> */
[----:B----4-:R-:W-:Y:S01]  /*7130*/  ISETP.NE.AND P0, PT, R4, RZ, PT ;  /* 0x000000ff0400720c */ /* 0x010fe20003f05270 */
[----:B------:R-:W-:Y:S05]  /*7140*/  BRA `(.L_x_10305) ;  /* 0x0000064000007947 */ /* 0x000fea0003800000 */
.L_x_10319:
        /* <DEDUP_REMOVED lines=21> */
.L_x_10323:
[----:B------:R-:W-:Y:S05]  /*72a0*/  BSYNC B1 ;  /* 0x0000000000017941 */ /* 0x000fea0003800000 */
.L_x_10322:
[----:B------:R-:W-:Y:S01]  /*72b0*/  LEA R5, R0, 0x3b800000, 0x17 ;  /* 0x3b80000000057811 */ /* 0x000fe200078eb8ff */
[----:B------:R-:W-:-:S05]  /*72c0*/  IMAD.SHL.U32 R0, R3, 0x100000, RZ ;  /* 0x0010000003007824 */ /* 0x000fca00078e00ff */
[----:B------:R-:W-:Y:S02]  /*72d0*/  LOP3.LUT R0, R5, R0, R6, 0xfe, !PT ;  /* 0x0000000005007212 */ /* 0x000fe400078efe06 */
.L_x_10321:
[----:B------:R-:W-:Y:S05]  /*72e0*/  BSYNC B0 ;  /* 0x0000000000007941 */ /* 0x000fea0003800000 */
.L_x_10320:
[----:B------:R-:W-:Y:S01]  /*72f0*/  FSETP.NEU.FTZ.AND P0, PT, R0, RZ, PT ;  /* 0x000000ff0000720b */ /* 0x000fe20003f1d000 */
[----:B------:R-:W-:Y:S05]  /*7300*/  BRA `(.L_x_10305) ;  /* 0x0000048000007947 */ /* 0x000fea0003800000 */
.L_x_10318:
        /* <DEDUP_REMOVED lines=21> */
.L_x_10327:
[----:B------:R-:W-:Y:S05]  /*7460*/  BSYNC B1 ;  /* 0x0000000000017941 */ /* 0x000fea0003800000 */
.L_x_10326:
[----:B------:R-:W-:Y:S01]  /*7470*/  LEA R5, R0, 0x37800000, 0x17 ;  /* 0x3780000000057811 */ /* 0x000fe200078eb8ff */
[----:B------:R-:W-:-:S05]  /*7480*/  IMAD.SHL.U32 R0, R3, 0x200000, RZ ;  /* 0x0020000003007824 */ /* 0x000fca00078e00ff */
[----:B------:R-:W-:Y:S02]  /*7490*/  LOP3.LUT R0, R5, R0, R6, 0xfe, !PT ;  /* 0x0000000005007212 */ /* 0x000fe400078efe06 */
.L_x_10325:
[----:B------:R-:W-:Y:S05]  /*74a0*/  BSYNC B0 ;  /* 0x0000000000007941 */ /* 0x000fea0003800000 */
.L_x_10324:
[----:B------:R-:W-:Y:S01]  /*74b0*/  FSETP.NEU.FTZ.AND P0, PT, R0, RZ, PT ;  /* 0x000000ff0000720b */ /* 0x000fe20003f1d000 */
[----:B------:R-:W-:Y:S05]  /*74c0*/  BRA `(.L_x_10305) ;  /* 0x000002c000007947 */ /* 0x000fea0003800000 */
.L_x_10317:
        /* <DEDUP_REMOVED lines=14> */
.L_x_10331:
[----:B------:R-:W-:Y:S05]  /*75b0*/  BSYNC B0 ;  /* 0x0000000000007941 */ /* 0x000fea0003800000 */
.L_x_10330:
[----:B------:R-:W-:Y:S01]  /*75c0*/  FSETP.NEU.FTZ.AND P0, PT, R0, RZ, PT ;  /* 0x000000ff0000720b */ /* 0x000fe20003f1d000 */
[----:B------:R-:W-:Y:S05]  /*75d0*/  BRA `(.L_x_10305) ;  /* 0x000001b000007947 */ /* 0x000fea0003800000 */
.L_x_10304:
        /* <DEDUP_REMOVED lines=19> */
[----:B------:R-:W-:Y:S01]  /*7710*/  PLOP3.LUT P0, PT, PT, PT, PT, 0x8, 0x0 ;  /* 0x000000000000781c */ /* 0x000fe20003f0e170 */
[----:B------:R-:W-:Y:S05]  /*7720*/  BRA `(.L_x_10305) ;  /* 0x0000006000007947 */ /* 0x000fea0003800000 */
.L_x_10329:
[----:B------:R-:W4:Y:S02]  /*7730*/  LDG.E.64 R4, [R4.64] ;  /* 0x0000002404047981 */ /* 0x000f24000c1e1b00 */
[----:B----4-:R-:W-:-:S04]  /*7740*/  ISETP.NE.U32.AND P0, PT, R4, RZ, PT ;  /* 0x000000ff0400720c */ /* 0x010fc80003f05070 */
[----:B------:R-:W-:Y:S01]  /*7750*/  ISETP.NE.AND.EX P0, PT, R5, RZ, PT, P0 ;  /* 0x000000ff0500720c */ /* 0x000fe20003f05300 */
[----:B------:R-:W-:Y:S05]  /*7760*/  BRA `(.L_x_10305) ;  /* 0x0000002000007947 */ /* 0x000fea0003800000 */
.L_x_10328:
[----:B------:R-:W4:Y:S02]  /*7770*/  LDG.E R4, [R4.64] ;  /* 0x0000002404047981 */ /* 0x000f24000c1e1900 */
[----:B----4-:R-:W-:-:S06]  /*7780*/  ISETP.NE.AND P0, PT, R4, RZ, PT ;  /* 0x000000ff0400720c */ /* 0x010fcc0003f05270 */
.L_x_10305:
[----:B----4-:R-:W-:-:S07]  /*7790*/  SEL R28, RZ, 0x1, !P0 ;  /* 0x00000001ff1c7807 */ /* 0x010fce0004000000 */
.L_x_10272:
[----:B------:R-:W-:Y:S05]  /*77a0*/  BSYNC B7 ;  /* 0x0000000000077941 */ /* 0x000fea0003800000 */
.L_x_10271:
[----:B------:R-:W4:Y:S01]  /*77b0*/  S2R R7, SR_TID.X ;  /* 0x0000000000077919 */ /* 0x000f220000002100 */
[----:B0-----:R-:W0:Y:S01]  /*77c0*/  I2F.S16 R5, R26 ;  /* 0x0000001a00057306 */ /* 0x001e220000101400 */
[----:B------:R-:W3:Y:S01]  /*77d0*/  LDC.U8 R23, c[0x0][0x1a0] ;  /* 0x00006800ff177b82 */ /* 0x000ee20000000000 */
[----:B------:R-:W-:Y:S06]  /*77e0*/  BSSY B6, `(.L_x_10332) ;  /* 0x00000fa000067945 */ /* 0x000fec0003800000 */
[----:B------:R-:W2:Y:S08]  /*77f0*/  I2F.S16 R3, R27.H1 ;  /* 0x1000001b00037306 */ /* 0x000eb00000101400 */
[----:B------:R-:W1:Y:S01]  /*7800*/  I2F.S16 R28, R28 ;  /* 0x0000001c001c7306 */ /* 0x000e620000101400 */
[----:B0-2--5:R-:W-:Y:S01]  /*7810*/  FMUL.FTZ R5, R5, R24 ;  /* 0x0000001805057220 */ /* 0x025fe20000410000 */
[----:B----4-:R-:W-:-:S06]  /*7820*/  ISETP.GE.AND P0, PT, R7, R22, PT ;  /* 0x000000160700720c */ /* 0x010fcc0003f06270 */
[----:B------:R-:W0:Y:S01]  /*7830*/  I2F.S16 R0, R27 ;  /* 0x0000001b00007306 */ /* 0x000e220000101400 */
[----:B-1----:R-:W-:Y:S02]  /*7840*/  FMUL.FTZ R3, R3, R18 ;  /* 0x0000001203037220 */ /* 0x002fe40000410000 */
[----:B------:R-:W-:Y:S02]  /*7850*/  FMUL.FTZ R18, R5, c[0x0][0x168] ;  /* 0x00005a0005127a20 */ /* 0x000fe40000410000 */
[----:B------:R-:W-:Y:S02]  /*7860*/  FMUL.FTZ R16, R3, c[0x0][0x168] ;  /* 0x00005a0003107a20 */ /* 0x000fe40000410000 */
[----:B---3--:R-:W-:Y:S02]  /*7870*/  FMUL.FTZ R24, R28, R25 ;  /* 0x000000191c187220 */ /* 0x008fe40000410000 */
[----:B------:R-:W-:Y:S02]  /*7880*/  IMAD.MOV.U32 R25, RZ, RZ, R7 ;  /* 0x000000ffff197224 */ /* 0x000fe400078e0007 */
[----:B------:R-:W-:-:S02]  /*7890*/  FMUL.FTZ R24, R24, c[0x0][0x168] ;  /* 0x00005a0018187a20 */ /* 0x000fc40000410000 */
[----:B0-----:R-:W-:Y:S01]  /*78a0*/  FMUL.FTZ R0, R0, R19 ;  /* 0x0000001300007220 */ /* 0x001fe20000410000 */
[----:B------:R-:W-:Y:S05]  /*78b0*/  @P0 BRA `(.L_x_10333) ;  /* 0x00000ec000000947 */ /* 0x000fea0003800000 */
[----:B------:R-:W-:Y:S01]  /*78c0*/  IMAD R3, R2, 0x200, R7 ;  /* 0x0000020002037824 */ /* 0x000fe200078e0207 */
[----:B------:R-:W-:Y:S02]  /*78d0*/  PRMT R4, R23, 0x9910, RZ ;  /* 0x0000991017047816 */ /* 0x000fe400000000ff */
[----:B------:R-:W-:Y:S01]  /*78e0*/  IADD3 R25, R7, 0x80, RZ ;  /* 0x0000008007197810 */ /* 0x000fe20007ffe0ff */
[----:B------:R-:W-:Y:S02]  /*78f0*/  IMAD R8, R3, c[0x0][0x1a4], RZ ;  /* 0x0000690003087a24 */ /* 0x000fe400078e02ff */
[----:B------:R-:W-:Y:S02]  /*7900*/  IMAD.MOV.U32 R3, RZ, RZ, R4 ;  /* 0x000000ffff037224 */ /* 0x000fe400078e0004 */
[----:B------:R-:W-:Y:S01]  /*7910*/  FMUL.FTZ R4, R0, c[0x0][0x168] ;  /* 0x00005a0000047a20 */ /* 0x000fe20000410000 */
[----:B------:R-:W-:-:S02]  /*7920*/  IADD3 R8, P1, R8, c[0x0][0x178], RZ ;  /* 0x00005e0008087a10 */ /* 0x000fc40007f3e0ff */
        /* <DEDUP_REMOVED lines=14> */
.L_x_10337:
[----:B------:R-:W0:Y:S02]  /*7a10*/  F2I.S64.TRUNC R4, R4 ;  /* 0x0000000400047311 */ /* 0x000e24000020d900 */
[----:B0-----:R-:W-:-:S05]  /*7a20*/  IMAD.MOV.U32 R3, RZ, RZ, R4 ;  /* 0x000000ffff037224 */ /* 0x001fca00078e0004 */
[----:B------:R0:W-:Y:S01]  /*7a30*/  STG.E.U8 [R8.64], R3 ;  /* 0x0000000308007986 */ /* 0x0001e2000c101124 */
[----:B------:R-:W-:Y:S05]  /*7a40*/  BRA `(.L_x_10333) ;  /* 0x00000d3000007947 */ /* 0x000fea0003800000 */
.L_x_10336:
        /* <DEDUP_REMOVED lines=9> */
.L_x_10340:
[----:B------:R-:W0:Y:S02]  /*7ae0*/  F2I.FTZ.TRUNC.NTZ R3, R4 ;  /* 0x0000000400037305 */ /* 0x000e24000021f100 */
[----:B0-----:R0:W-:Y:S01]  /*7af0*/  STG.E [R8.64], R3 ;  /* 0x0000000308007986 */ /* 0x0011e2000c101924 */
[----:B------:R-:W-:Y:S05]  /*7b00*/  BRA `(.L_x_10333) ;  /* 0x00000c7000007947 */ /* 0x000fea0003800000 */
.L_x_10339:
[----:B------:R-:W0:Y:S02]  /*7b10*/  F2I.FTZ.TRUNC.NTZ R3, R4 ;  /* 0x0000000400037305 */ /* 0x000e24000021f100 */
[----:B0-----:R0:W-:Y:S01]  /*7b20*/  STG.E.U16 [R8.64], R3 ;  /* 0x0000000308007986 */ /* 0x0011e2000c101524 */
[----:B------:R-:W-:Y:S05]  /*7b30*/  BRA `(.L_x_10333) ;  /* 0x00000c4000007947 */ /* 0x000fea0003800000 */
.L_x_10335:
        /* <DEDUP_REMOVED lines=8> */
.L_x_10342:
[----:B------:R-:W-:-:S05]  /*7bc0*/  F2FP.PACK_AB R4, RZ, R4 ;  /* 0x00000004ff04723e */ /* 0x000fca00000000ff */
[----:B------:R0:W-:Y:S01]  /*7bd0*/  STG.E.U16 [R8.64], R4 ;  /* 0x0000000408007986 */ /* 0x0001e2000c101524 */
[----:B------:R-:W-:Y:S05]  /*7be0*/  BRA `(.L_x_10333) ;  /* 0x00000b9000007947 */ /* 0x000fea0003800000 */
.L_x_10341:
        /* <DEDUP_REMOVED lines=9> */
.L_x_10344:
[----:B------:R-:W-:-:S04]  /*7c80*/  F2FP.PACK_AB R3, RZ, R4 ;  /* 0x00000004ff03723e */ /* 0x000fc800000000ff */
[----:B------:R-:W-:-:S05]  /*7c90*/  PRMT R3, R3, 0x5410, RZ ;  /* 0x0000541003037816 */ /* 0x000fca00000000ff */
[----:B------:R0:W-:Y:S01]  /*7ca0*/  STG.E [R8.64], R3 ;  /* 0x0000000308007986 */ /* 0x0001e2000c101924 */
[----:B------:R-:W-:Y:S05]  /*7cb0*/  BRA `(.L_x_10333) ;  /* 0x00000ac000007947 */ /* 0x000fea0003800000 */
.L_x_10343:
[----:B------:R-:W-:-:S06]  /*7cc0*/  FMUL.FTZ R4, R4, 1 ;  /* 0x3f80000004047820 */ /* 0x000fcc0000410000 */
[----:B------:R-:W0:Y:S02]  /*7cd0*/  F2F.F64.F32 R4, R4 ;  /* 0x0000000400047310 */ /* 0x000e240000201800 */
[----:B0-----:R0:W-:Y:S01]  /*7ce0*/  STG.E.64 [R8.64], R4 ;  /* 0x0000000408007986 */ /* 0x0011e2000c101b24 */
[----:B------:R-:W-:Y:S05]  /*7cf0*/  BRA `(.L_x_10333) ;  /* 0x00000a8000007947 */ /* 0x000fea0003800000 */
.L_x_10334:
        /* <DEDUP_REMOVED lines=12> */
.L_x_10347:
[----:B------:R-:W-:Y:S01]  /*7dc0*/  FMUL.FTZ R4, R4, 1 ;  /* 0x3f80000004047820 */ /* 0x000fe20000410000 */
[----:B------:R-:W-:-:S05]  /*7dd0*/  CS2R R6, SRZ ;  /* 0x0000000000067805 */ /* 0x000fca000001ff00 */
[----:B------:R-:W0:Y:S02]  /*7de0*/  F2F.F64.F32 R4, R4 ;  /* 0x0000000400047310 */ /* 0x000e240000201800 */
[----:B0-----:R0:W-:Y:S01]  /*7df0*/  STG.E.128 [R8.64], R4 ;  /* 0x0000000408007986 */ /* 0x0011e2000c101d24 */
[----:B------:R-:W-:Y:S05]  /*7e00*/  BRA `(.L_x_10333) ;  /* 0x0000097000007947 */ /* 0x000fea0003800000 */
.L_x_10346:
        /* <DEDUP_REMOVED lines=20> */
.L_x_10351:
[----:B------:R-:W-:Y:S05]  /*7f50*/  BSYNC B0 ;  /* 0x0000000000007941 */ /* 0x000fea0003800000 */
.L_x_10350:
[----:B------:R-:W-:-:S05]  /*7f60*/  LOP3.LUT R5, R0, R5, RZ, 0xfc, !PT ;  /* 0x0000000500057212 */ /* 0x000fca00078efcff */
[----:B------:R0:W-:Y:S01]  /*7f70*/  STG.E.U8 [R8.64], R5 ;  /* 0x0000000508007986 */ /* 0x0001e2000c101124 */
[----:B------:R-:W-:Y:S05]  /*7f80*/  BRA `(.L_x_10333) ;  /* 0x000007f000007947 */ /* 0x000fea0003800000 */
.L_x_10349:
        /* <DEDUP_REMOVED lines=12> */
.L_x_10353:
[----:B------:R-:W-:Y:S01]  /*8050*/  IMAD.MOV.U32 R0, RZ, RZ, 0x7f ;  /* 0x0000007fff007424 */ /* 0x000fe200078e00ff */
[----:B------:R-:W-:-:S04]  /*8060*/  ISETP.GT.U32.AND P0, PT, R5, 0x7f800000, PT ;  /* 0x7f8000000500780c */ /* 0x000fc80003f04070 */
[----:B------:R-:W-:-:S04]  /*8070*/  SEL R0, R0, 0x7c, P0 ;  /* 0x0000007c00007807 */ /* 0x000fc80000000000 */
.L_x_10354:
[----:B------:R-:W-:Y:S05]  /*8080*/  BSYNC B0 ;  /* 0x0000000000007941 */ /* 0x000fea0003800000 */
.L_x_10352:
[----:B------:R-:W-:-:S04]  /*8090*/  LOP3.LUT R4, R4, 0x80000000, RZ, 0xc0, !PT ;  /* 0x8000000004047812 */ /* 0x000fc800078ec0ff */
[----:B------:R-:W-:-:S04]  /*80a0*/  SHF.R.U32.HI R3, RZ, 0x18, R4 ;  /* 0x00000018ff037819 */ /* 0x000fc80000011604 */
[----:B------:R-:W-:-:S05]  /*80b0*/  LOP3.LUT R3, R0, R3, RZ, 0xfc, !PT ;  /* 0x0000000300037212 */ /* 0x000fca00078efcff */
[----:B------:R0:W-:Y:S01]  /*80c0*/  STG.E.U8 [R8.64], R3 ;  /* 0x0000000308007986 */ /* 0x0001e2000c101124 */
[----:B------:R-:W-:Y:S05]  /*80d0*/  BRA `(.L_x_10333) ;  /* 0x000006a000007947 */ /* 0x000fea0003800000 */
.L_x_10348:
[----:B------:R-:W-:-:S05]  /*80e0*/  F2FP.BF16.PACK_AB R4, RZ, R4 ;  /* 0x00000004ff04723e */ /* 0x000fca00000010ff */
[----:B------:R0:W-:Y:S01]  /*80f0*/  STG.E.U16 [R8.64], R4 ;  /* 0x0000000408007986 */ /* 0x0001e2000c101524 */
[----:B------:R-:W-:Y:S05]  /*8100*/  BRA `(.L_x_10333) ;  /* 0x0000067000007947 */ /* 0x000fea0003800000 */
.L_x_10345:
        /* <DEDUP_REMOVED lines=11> */
.L_x_10357:
        /* <DEDUP_REMOVED lines=16> */
.L_x_10360:
[----:B------:R-:W-:-:S04]  /*82c0*/  LOP3.LUT R4, R4, 0x80000000, RZ, 0xc0, !PT ;  /* 0x8000000004047812 */ /* 0x000fc800078ec0ff */
[----:B------:R-:W-:-:S04]  /*82d0*/  SHF.R.U32.HI R4, RZ, 0x18, R4 ;  /* 0x00000018ff047819 */ /* 0x000fc80000011604 */
[----:B------:R-:W-:-:S04]  /*82e0*/  LOP3.LUT R3, R3, R4, RZ, 0xfc, !PT ;  /* 0x0000000403037212 */ /* 0x000fc800078efcff */
[----:B------:R-:W-:Y:S02]  /*82f0*/  PRMT R0, R3, 0x7610, R0 ;  /* 0x0000761003007816 */ /* 0x000fe40000000000 */
.L_x_10359:
[----:B------:R-:W-:Y:S05]  /*8300*/  BSYNC B0 ;  /* 0x0000000000007941 */ /* 0x000fea0003800000 */
.L_x_10358:
[----:B------:R0:W-:Y:S01]  /*8310*/  STG.E.U8 [R8.64], R0 ;  /* 0x0000000008007986 */ /* 0x0001e2000c101124 */
[----:B------:R-:W-:Y:S05]  /*8320*/  BRA `(.L_x_10333) ;  /* 0x0000045000007947 */ /* 0x000fea0003800000 */
.L_x_10356:
        /* <DEDUP_REMOVED lines=16> */
.L_x_10363:
[----:B------:R-:W-:-:S04]  /*8430*/  LOP3.LUT R4, R4, 0x80000000, RZ, 0xc0, !PT ;  /* 0x8000000004047812 */ /* 0x000fc800078ec0ff */
[----:B------:R-:W-:-:S04]  /*8440*/  SHF.R.U32.HI R4, RZ, 0x18, R4 ;  /* 0x00000018ff047819 */ /* 0x000fc80000011604 */
[----:B------:R-:W-:-:S04]  /*8450*/  LOP3.LUT R3, R3, R4, RZ, 0xfc, !PT ;  /* 0x0000000403037212 */ /* 0x000fc800078efcff */
[----:B------:R-:W-:Y:S02]  /*8460*/  PRMT R0, R3, 0x7610, R0 ;  /* 0x0000761003007816 */ /* 0x000fe40000000000 */
.L_x_10362:
[----:B------:R-:W-:Y:S05]  /*8470*/  BSYNC B0 ;  /* 0x0000000000007941 */ /* 0x000fea0003800000 */
.L_x_10361:
[----:B------:R0:W-:Y:S01]  /*8480*/  STG.E.U8 [R8.64], R0 ;  /* 0x0000000008007986 */ /* 0x0001e2000c101124 */
[----:B------:R-:W-:Y:S05]  /*8490*/  BRA `(.L_x_10333) ;  /* 0x000002e000007947 */ /* 0x000fea0003800000 */
.L_x_10355:
        /* <DEDUP_REMOVED lines=21> */
.L_x_10338:
        /* <DEDUP_REMOVED lines=20> */
.L_x_10365:
[----:B------:R-:W0:Y:S02]  /*8730*/  F2I.U64.TRUNC R4, R4 ;  /* 0x0000000400047311 */ /* 0x000e24000020d800 */
[----:B0-----:R0:W-:Y:S01]  /*8740*/  STG.E.64 [R8.64], R4 ;  /* 0x0000000408007986 */ /* 0x0011e2000c101b24 */
[----:B------:R-:W-:Y:S05]  /*8750*/  BRA `(.L_x_10333) ;  /* 0x0000002000007947 */ /* 0x000fea0003800000 */
.L_x_10364:
[----:B------:R-:W0:Y:S02]  /*8760*/  F2I.FTZ.U32.TRUNC.NTZ R3, R4 ;  /* 0x0000000400037305 */ /* 0x000e24000021f000 */
[----:B0-----:R0:W-:Y:S02]  /*8770*/  STG.E [R8.64], R3 ;  /* 0x0000000308007986 */ /* 0x0011e4000c101924 */
.L_x_10333:
[----:B------:R-:W-:Y:S05]  /*8780*/  BSYNC B6 ;  /* 0x0000000000067941 */ /* 0x000fea0003800000 */
.L_x_10332:
        /* <DEDUP_REMOVED lines=22> */
.L_x_10371:
[----:B------:R-:W0:Y:S02]  /*88f0*/  F2I.S64.TRUNC R16, R16 ;  /* 0x0000001000107311 */ /* 0x000e24000020d900 */
[----:B0-----:R-:W-:-:S05]  /*8900*/  IMAD.MOV.U32 R3, RZ, RZ, R16 ;  /* 0x000000ffff037224 */ /* 0x001fca00078e0010 */
[----:B------:R0:W-:Y:S01]  /*8910*/  STG.E.U8 [R8.64], R3 ;  /* 0x0000000308007986 */ /* 0x0001e2000c101124 */
[----:B------:R-:W-:Y:S05]  /*8920*/  BRA `(.L_x_10373) ;  /* 0x00000d3000007947 */ /* 0x000fea0003800000 */
.L_x_10370:
        /* <DEDUP_REMOVED lines=9> */
.L_x_10375:
[----:B------:R-:W0:Y:S02]  /*89c0*/  F2I.FTZ.TRUNC.NTZ R3, R16 ;  /* 0x0000001000037305 */ /* 0x000e24000021f100 */
[----:B0-----:R0:W-:Y:S01]  /*89d0*/  STG.E [R8.64], R3 ;  /* 0x0000000308007986 */ /* 0x0011e2000c101924 */
[----:B------:R-:W-:Y:S05]  /*89e0*/  BRA `(.L_x_10373) ;  /* 0x00000c7000007947 */ /* 0x000fea0003800000 */
.L_x_10374:
[----:B------:R-:W0:Y:S02]  /*89f0*/  F2I.FTZ.TRUNC.NTZ R3, R16 ;  /* 0x0000001000037305 */ /* 0x000e24000021f100 */
[----:B0-----:R0:W-:Y:S01]  /*8a00*/  STG.E.U16 [R8.64], R3 ;  /* 0x0000000308007986 */ /* 0x0011e2000c101524 */
[----:B------:R-:W-:Y:S05]  /*8a10*/  BRA `(.L_x_10373) ;  /* 0x00000c4000007947 */ /* 0x000fea0003800000 */
.L_x_10369:
        /* <DEDUP_REMOVED lines=8> */
.L_x_10377:
[----:B------:R-:W-:-:S05]  /*8aa0*/  F2FP.PACK_AB R16, RZ, R16 ;  /* 0x00000010ff10723e */ /* 0x000fca00000000ff */
[----:B------:R0:W-:Y:S01]  /*8ab0*/  STG.E.U16 [R8.64], R16 ;  /* 0x0000001008007986 */ /* 0x0001e2000c101524 */
[----:B------:R-:W-:Y:S05]  /*8ac0*/  BRA `(.L_x_10373) ;  /* 0x00000b9000007947 */ /* 0x000fea0003800000 */
.L_x_10376:
        /* <DEDUP_REMOVED lines=9> */
.L_x_10379:
[----:B------:R-:W-:-:S04]  /*8b60*/  F2FP.PACK_AB R3, RZ, R16 ;  /* 0x00000010ff03723e */ /* 0x000fc800000000ff */
[----:B------:R-:W-:-:S05]  /*8b70*/  PRMT R3, R3, 0x5410, RZ ;  /* 0x0000541003037816 */ /* 0x000fca00000000ff */
[----:B------:R0:W-:Y:S01]  /*8b80*/  STG.E [R8.64], R3 ;  /* 0x0000000308007986 */ /* 0x0001e2000c101924 */
[----:B------:R-:W-:Y:S05]  /*8b90*/  BRA `(.L_x_10373) ;  /* 0x00000ac000007947 */ /* 0x000fea0003800000 */
.L_x_10378:
[----:B------:R-:W-:-:S06]  /*8ba0*/  FMUL.FTZ R4, R16, 1 ;  /* 0x3f80000010047820 */ /* 0x000fcc0000410000 */
[----:B------:R-:W0:Y:S02]  /*8bb0*/  F2F.F64.F32 R4, R4 ;  /* 0x0000000400047310 */ /* 0x000e240000201800 */
[----:B0-----:R0:W-:Y:S01]  /*8bc0*/  STG.E.64 [R8.64], R4 ;  /* 0x0000000408007986 */ /* 0x0011e2000c101b24 */
[----:B------:R-:W-:Y:S05]  /*8bd0*/  BRA `(.L_x_10373) ;  /* 0x00000a8000007947 */ /* 0x000fea0003800000 */
.L_x_10368:
        /* <DEDUP_REMOVED lines=12> */
.L_x_10382:
[----:B------:R-:W-:Y:S01]  /*8ca0*/  FMUL.FTZ R4, R16, 1 ;  /* 0x3f80000010047820 */ /* 0x000fe20000410000 */
[----:B------:R-:W-:-:S05]  /*8cb0*/  CS2R R6, SRZ ;  /* 0x0000000000067805 */ /* 0x000fca000001ff00 */
[----:B------:R-:W0:Y:S02]  /*8cc0*/  F2F.F64.F32 R4, R4 ;  /* 0x0000000400047310 */ /* 0x000e240000201800 */
[----:B0-----:R0:W-:Y:S01]  /*8cd0*/  STG.E.128 [R8.64], R4 ;  /* 0x0000000408007986 */ /* 0x0011e2000c101d24 */
[----:B------:R-:W-:Y:S05]  /*8ce0*/  BRA `(.L_x_10373) ;  /* 0x0000097000007947 */ /* 0x000fea0003800000 */
.L_x_10381:
        /* <DEDUP_REMOVED lines=20> */
.L_x_10386:
[----:B------:R-:W-:Y:S05]  /*8e30*/  BSYNC B0 ;  /* 0x0000000000007941 */ /* 0x000fea0003800000 */
.L_x_10385:
[----:B------:R-:W-:-:S05]  /*8e40*/  LOP3.LUT R5, R0, R5, RZ, 0xfc, !PT ;  /* 0x0000000500057212 */ /* 0x000fca00078efcff */
[----:B------:R0:W-:Y:S01]  /*8e50*/  STG.E.U8 [R8.64], R5 ;  /* 0x0000000508007986 */ /* 0x0001e2000c101124 */
[----:B------:R-:W-:Y:S05]  /*8e60*/  BRA `(.L_x_10373) ;  /* 0x000007f000007947 */ /* 0x000fea0003800000 */
.L_x_10384:
        /* <DEDUP_REMOVED lines=12> */
.L_x_10388:
[----:B------:R-:W-:Y:S01]  /*8f30*/  IMAD.MOV.U32 R0, RZ, RZ, 0x7f ;  /* 0x0000007fff007424 */ /* 0x000fe200078e00ff */
[----:B------:R-:W-:-:S04]  /*8f40*/  ISETP.GT.U32.AND P0, PT, R4, 0x7f800000, PT ;  /* 0x7f8000000400780c */ /* 0x000fc80003f04070 */
[----:B------:R-:W-:-:S04]  /*8f50*/  SEL R0, R0, 0x7c, P0 ;  /* 0x0000007c00007807 */ /* 0x000fc80000000000 */
.L_x_10389:
[----:B------:R-:W-:Y:S05]  /*8f60*/  BSYNC B0 ;  /* 0x0000000000007941 */ /* 0x000fea0003800000 */
.L_x_10387:
[----:B------:R-:W-:-:S04]  /*8f70*/  LOP3.LUT R16, R16, 0x80000000, RZ, 0xc0, !PT ;  /* 0x8000000010107812 */ /* 0x000fc800078ec0ff */
[----:B------:R-:W-:-:S04]  /*8f80*/  SHF.R.U32.HI R3, RZ, 0x18, R16 ;  /* 0x00000018ff037819 */ /* 0x000fc80000011610 */
[----:B------:R-:W-:-:S05]  /*8f90*/  LOP3.LUT R3, R0, R3, RZ, 0xfc, !PT ;  /* 0x0000000300037212 */ /* 0x000fca00078efcff */
[----:B------:R0:W-:Y:S01]  /*8fa0*/  STG.E.U8 [R8.64], R3 ;  /* 0x0000000308007986 */ /* 0x0001e2000c101124 */
[----:B------:R-:W-:Y:S05]  /*8fb0*/  BRA `(.L_x_10373) ;  /* 0x000006a000007947 */ /* 0x000fea0003800000 */
.L_x_10383:
[----:B------:R-:W-:-:S05]  /*8fc0*/  F2FP.BF16.PACK_AB R16, RZ, R16 ;  /* 0x00000010ff10723e */ /* 0x000fca00000010ff */
[----:B------:R0:W-:Y:S01]  /*8fd0*/  STG.E.U16 [R8.64], R16 ;  /* 0x0000001008007986 */ /* 0x0001e2000c101524 */
[----:B------:R-:W-:Y:S05]  /*8fe0*/  BRA `(.L_x_10373) ;  /* 0x0000067000007947 */ /* 0x000fea0003800000 */
.L_x_10380:
        /* <DEDUP_REMOVED lines=11> */
.L_x_10392:
        /* <DEDUP_REMOVED lines=16> */
.L_x_10395:
[----:B------:R-:W-:-:S04]  /*91a0*/  LOP3.LUT R16, R16, 0x80000000, RZ, 0xc0, !PT ;  /* 0x8000000010107812 */ /* 0x000fc800078ec0ff */
[----:B------:R-:W-:-:S04]  /*91b0*/  SHF.R.U32.HI R3, RZ, 0x18, R16 ;  /* 0x00000018ff037819 */ /* 0x000fc80000011610 */
[----:B------:R-:W-:-:S04]  /*91c0*/  LOP3.LUT R0, R0, R3, RZ, 0xfc, !PT ;  /* 0x0000000300007212 */ /* 0x000fc800078efcff */
[----:B------:R-:W-:Y:S02]  /*91d0*/  PRMT R4, R0, 0x7610, R4 ;  /* 0x0000761000047816 */ /* 0x000fe40000000004 */
.L_x_10394:
[----:B------:R-:W-:Y:S05]  /*91e0*/  BSYNC B0 ;  /* 0x0000000000007941 */ /* 0x000fea0003800000 */
.L_x_10393:
[----:B------:R0:W-:Y:S01]  /*91f0*/  STG.E.U8 [R8.64], R4 ;  /* 0x0000000408007986 */ /* 0x0001e2000c101124 */
[----:B------:R-:W-:Y:S05]  /*9200*/  BRA `(.L_x_10373) ;  /* 0x0000045000007947 */ /* 0x000fea0003800000 */
.L_x_10391:
        /* <DEDUP_REMOVED lines=16> */
.L_x_10398:
[----:B------:R-:W-:-:S04]  /*9310*/  LOP3.LUT R16, R16, 0x80000000, RZ, 0xc0, !PT ;  /* 0x8000000010107812 */ /* 0x000fc800078ec0ff */
[----:B------:R-:W-:-:S04]  /*9320*/  SHF.R.U32.HI R3, RZ, 0x18, R16 ;  /* 0x00000018ff037819 */ /* 0x000fc80000011610 */
[----:B------:R-:W-:-:S04]  /*9330*/  LOP3.LUT R0, R0, R3, RZ, 0xfc, !PT ;  /* 0x0000000300007212 */ /* 0x000fc800078efcff */
[----:B------:R-:W-:Y:S02]  /*9340*/  PRMT R4, R0, 0x7610, R4 ;  /* 0x0000761000047816 */ /* 0x000fe40000000004 */
.L_x_10397:
[----:B------:R-:W-:Y:S05]  /*9350*/  BSYNC B0 ;  /* 0x0000000000007941 */ /* 0x000fea0003800000 */
.L_x_10396:
[----:B------:R0:W-:Y:S01]  /*9360*/  STG.E.U8 [R8.64], R4 ;  /* 0x0000000408007986 */ /* 0x0001e2000c101124 */
[----:B------:R-:W-:Y:S05]  /*9370*/  BRA `(.L_x_10373) ;  /* 0x000002e000007947 */ /* 0x000fea0003800000 */
.L_x_10390:
        /* <DEDUP_REMOVED lines=21> */
.L_x_10372:
        /* <DEDUP_REMOVED lines=20> */
.L_x_10400:
[----:B------:R-:W0:Y:S02]  /*9610*/  F2I.U64.TRUNC R16, R16 ;  /* 0x0000001000107311 */ /* 0x000e24000020d800 */
[----:B0-----:R0:W-:Y:S01]  /*9620*/  STG.E.64 [R8.64], R16 ;  /* 0x0000001008007986 */ /* 0x0011e2000c101b24 */
[----:B------:R-:W-:Y:S05]  /*9630*/  BRA `(.L_x_10373) ;  /* 0x0000002000007947 */ /* 0x000fea0003800000 */
.L_x_10399:
[----:B------:R-:W0:Y:S02]  /*9640*/  F2I.FTZ.U32.TRUNC.NTZ R3, R16 ;  /* 0x0000001000037305 */ /* 0x000e24000021f000 */
[----:B0-----:R0:W-:Y:S02]  /*9650*/  STG.E [R8.64], R3 ;  /* 0x0000000308007986 */ /* 0x0011e4000c101924 */
.L_x_10373:
        /* <DEDUP_REMOVED lines=22> */
.L_x_10404:
[----:B------:R-:W0:Y:S02]  /*97c0*/  F2I.S64.TRUNC R18, R18 ;  /* 0x0000001200127311 */ /* 0x000e24000020d900 */
[----:B0-----:R-:W-:-:S05]  /*97d0*/  IMAD.MOV.U32 R3, RZ, RZ, R18 ;  /* 0x000000ffff037224 */ /* 0x001fca00078e0012 */
[----:B------:R0:W-:Y:S01]  /*97e0*/  STG.E.U8 [R8.64], R3 ;  /* 0x0000000308007986 */ /* 0x0001e2000c101124 */
[----:B------:R-:W-:Y:S05]  /*97f0*/  BRA `(.L_x_10406) ;  /* 0x00000d3000007947 */ /* 0x000fea0003800000 */
.L_x_10403:
        /* <DEDUP_REMOVED lines=9> */
.L_x_10408:
[----:B------:R-:W0:Y:S02]  /*9890*/  F2I.FTZ.TRUNC.NTZ R3, R18 ;  /* 0x0000001200037305 */ /* 0x000e24000021f100 */
[----:B0-----:R0:W-:Y:S01]  /*98a0*/  STG.E [R8.64], R3 ;  /* 0x0000000308007986 */ /* 0x0011e2000c101924 */
[----:B------:R-:W-:Y:S05]  /*98b0*/  BRA `(.L_x_10406) ;  /* 0x00000c7000007947 */ /* 0x000fea0003800000 */
.L_x_10407:
[----:B------:R-:W0:Y:S02]  /*98c0*/  F2I.FTZ.TRUNC.NTZ R3, R18 ;  /* 0x0000001200037305 */ /* 0x000e24000021f100 */
[----:B0-----:R0:W-:Y:S01]  /*98d0*/  STG.E.U16 [R8.64], R3 ;  /* 0x0000000308007986 */ /* 0x0011e2000c101524 */
[----:B------:R-:W-:Y:S05]  /*98e0*/  BRA `(.L_x_10406) ;  /* 0x00000c4000007947 */ /* 0x000fea0003800000 */
.L_x_10402:
        /* <DEDUP_REMOVED lines=8> */
.L_x_10410:
[----:B------:R-:W-:-:S05]  /*9970*/  F2FP.PACK_AB R18, RZ, R18 ;  /* 0x00000012ff12723e */ /* 0x000fca00000000ff */
[----:B------:R0:W-:Y:S01]  /*9980*/  STG.E.U16 [R8.64], R18 ;  /* 0x0000001208007986 */ /* 0x0001e2000c101524 */
[----:B------:R-:W-:Y:S05]  /*9990*/  BRA `(.L_x_10406) ;  /* 0x00000b9000007947 */ /* 0x000fea0003800000 */
.L_x_10409:
        /* <DEDUP_REMOVED lines=9> */
.L_x_10412:
[----:B------:R-:W-:-:S04]  /*9a30*/  F2FP.PACK_AB R3, RZ, R18 ;  /* 0x00000012ff03723e */ /* 0x000fc800000000ff */
[----:B------:R-:W-:-:S05]  /*9a40*/  PRMT R3, R3, 0x5410, RZ ;  /* 0x0000541003037816 */ /* 0x000fca00000000ff */
[----:B------:R0:W-:Y:S01]  /*9a50*/  STG.E [R8.64], R3 ;  /* 0x0000000308007986 */ /* 0x0001e2000c101924 */
[----:B------:R-:W-:Y:S05]  /*9a60*/  BRA `(.L_x_10406) ;  /* 0x00000ac000007947 */ /* 0x000fea0003800000 */
.L_x_10411:
[----:B------:R-:W-:-:S06]  /*9a70*/  FMUL.FTZ R4, R18, 1 ;  /* 0x3f80000012047820 */ /* 0x000fcc0000410000 */
[----:B------:R-:W0:Y:S02]  /*9a80*/  F2F.F64.F32 R4, R4 ;  /* 0x0000000400047310 */ /* 0x000e240000201800 */
[----:B0-----:R0:W-:Y:S01]  /*9a90*/  STG.E.64 [R8.64], R4 ;  /* 0x0000000408007986 */ /* 0x0011e2000c101b24 */
[----:B------:R-:W-:Y:S05]  /*9aa0*/  BRA `(.L_x_10406) ;  /* 0x00000a8000007947 */ /* 0x000fea0003800000 */
.L_x_10401:
        /* <DEDUP_REMOVED lines=12> */
.L_x_10415:
[----:B------:R-:W-:Y:S01]  /*9b70*/  FMUL.FTZ R4, R18, 1 ;  /* 0x3f80000012047820 */ /* 0x000fe20000410000 */
[----:B------:R-:W-:-:S05]  /*9b80*/  CS2R R6, SRZ ;  /* 0x0000000000067805 */ /* 0x000fca000001ff00 */
[----:B------:R-:W0:Y:S02]  /*9b90*/  F2F.F64.F32 R4, R4 ;  /* 0x0000000400047310 */ /* 0x000e240000201800 */
[----:B0-----:R0:W-:Y:S01]  /*9ba0*/  STG.E.128 [R8.64], R4 ;  /* 0x0000000408007986 */ /* 0x0011e2000c101d24 */
[----:B------:R-:W-:Y:S05]  /*9bb0*/  BRA `(.L_x_10406) ;  /* 0x0000097000007947 */ /* 0x000fea0003800000 */
.L_x_10414:
        /* <DEDUP_REMOVED lines=20> */
.L_x_10419:
[----:B------:R-:W-:Y:S05]  /*9d00*/  BSYNC B0 ;  /* 0x0000000000007941 */ /* 0x000fea0003800000 */
.L_x_10418:
[----:B------:R-:W-:-:S05]  /*9d10*/  LOP3.LUT R5, R0, R5, RZ, 0xfc, !PT ;  /* 0x0000000500057212 */ /* 0x000fca00078efcff */
[----:B------:R0:W-:Y:S01]  /*9d20*/  STG.E.U8 [R8.64], R5 ;  /* 0x0000000508007986 */ /* 0x0001e2000c101124 */
[----:B------:R-:W-:Y:S05]  /*9d30*/  BRA `(.L_x_10406) ;  /* 0x000007f000007947 */ /* 0x000fea0003800000 */
.L_x_10417:
        /* <DEDUP_REMOVED lines=12> */
.L_x_10421:
[----:B------:R-:W-:Y:S01]  /*9e00*/  IMAD.MOV.U32 R0, RZ, RZ, 0x7f ;  /* 0x0000007fff007424 */ /* 0x000fe200078e00ff */
[----:B------:R-:W-:-:S04]  /*9e10*/  ISETP.GT.U32.AND P0, PT, R4, 0x7f800000, PT ;  /* 0x7f8000000400780c */ /* 0x000fc80003f04070 */
[----:B------:R-:W-:-:S04]  /*9e20*/  SEL R0, R0, 0x7c, P0 ;  /* 0x0000007c00007807 */ /* 0x000fc80000000000 */
.L_x_10422:
[----:B------:R-:W-:Y:S05]  /*9e30*/  BSYNC B0 ;  /* 0x0000000000007941 */ /* 0x000fea0003800000 */
.L_x_10420:
[----:B------:R-:W-:-:S04]  /*9e40*/  LOP3.LUT R18, R18, 0x80000000, RZ, 0xc0, !PT ;  /* 0x8000000012127812 */ /* 0x000fc800078ec0ff */
[----:B------:R-:W-:-:S04]  /*9e50*/  SHF.R.U32.HI R3, RZ, 0x18, R18 ;  /* 0x00000018ff037819 */ /* 0x000fc80000011612 */
[----:B------:R-:W-:-:S05]  /*9e60*/  LOP3.LUT R3, R0, R3, RZ, 0xfc, !PT ;  /* 0x0000000300037212 */ /* 0x000fca00078efcff */
[----:B------:R0:W-:Y:S01]  /*9e70*/  STG.E.U8 [R8.64], R3 ;  /* 0x0000000308007986 */ /* 0x0001e2000c101124 */
[----:B------:R-:W-:Y:S05]  /*9e80*/  BRA `(.L_x_10406) ;  /* 0x000006a000007947 */ /* 0x000fea0003800000 */
.L_x_10416:
[----:B------:R-:W-:-:S05]  /*9e90*/  F2FP.BF16.PACK_AB R18, RZ, R18 ;  /* 0x00000012ff12723e */ /* 0x000fca00000010ff */
[----:B------:R0:W-:Y:S01]  /*9ea0*/  STG.E.U16 [R8.64], R18 ;  /* 0x0000001208007986 */ /* 0x0001e2000c101524 */
[----:B------:R-:W-:Y:S05]  /*9eb0*/  BRA `(.L_x_10406) ;  /* 0x0000067000007947 */ /* 0x000fea0003800000 */
.L_x_10413:
        /* <DEDUP_REMOVED lines=11> */
.L_x_10425:
        /* <DEDUP_REMOVED lines=16> */
.L_x_10428:
[----:B------:R-:W-:-:S04]  /*a070*/  LOP3.LUT R18, R18, 0x80000000, RZ, 0xc0, !PT ;  /* 0x8000000012127812 */ /* 0x000fc800078ec0ff */
[----:B------:R-:W-:-:S04]  /*a080*/  SHF.R.U32.HI R3, RZ, 0x18, R18 ;  /* 0x00000018ff037819 */ /* 0x000fc80000011612 */
[----:B------:R-:W-:-:S04]  /*a090*/  LOP3.LUT R0, R0, R3, RZ, 0xfc, !PT ;  /* 0x0000000300007212 */ /* 0x000fc800078efcff */
[----:B------:R-:W-:Y:S02]  /*a0a0*/  PRMT R4, R0, 0x7610, R4 ;  /* 0x0000761000047816 */ /* 0x000fe40000000004 */
.L_x_10427:
[----:B------:R-:W-:Y:S05]  /*a0b0*/  BSYNC B0 ;  /* 0x0000000000007941 */ /* 0x000fea0003800000 */
.L_x_10426:
[----:B------:R0:W-:Y:S01]  /*a0c0*/  STG.E.U8 [R8.64], R4 ;  /* 0x0000000408007986 */ /* 0x0001e2000c101124 */
[----:B------:R-:W-:Y:S05]  /*a0d0*/  BRA `(.L_x_10406) ;  /* 0x0000045000007947 */ /* 0x000fea0003800000 */
.L_x_10424:
        /* <DEDUP_REMOVED lines=16> */
.L_x_10431:
[----:B------:R-:W-:-:S04]  /*a1e0*/  LOP3.LUT R18, R18, 0x80000000, RZ, 0xc0, !PT ;  /* 0x8000000012127812 */ /* 0x000fc800078ec0ff */
[----:B------:R-:W-:-:S04]  /*a1f0*/  SHF.R.U32.HI R3, RZ, 0x18, R18 ;  /* 0x00000018ff037819 */ /* 0x000fc80000011612 */
[----:B------:R-:W-:-:S04]  /*a200*/  LOP3.LUT R0, R0, R3, RZ, 0xfc, !PT ;  /* 0x0000000300007212 */ /* 0x000fc800078efcff */
[----:B------:R-:W-:Y:S02]  /*a210*/  PRMT R4, R0, 0x7610, R4 ;  /* 0x0000761000047816 */ /* 0x000fe40000000004 */
.L_x_10430:
[----:B------:R-:W-:Y:S05]  /*a220*/  BSYNC B0 ;  /* 0x0000000000007941 */ /* 0x000fea0003800000 */
.L_x_10429:
[----:B------:R0:W-:Y:S01]  /*a230*/  STG.E.U8 [R8.64], R4 ;  /* 0x0000000408007986 */ /* 0x0001e2000c101124 */
[----:B------:R-:W-:Y:S05]  /*a240*/  BRA `(.L_x_10406) ;  /* 0x000002e000007947 */ /* 0x000fea0003800000 */
.L_x_10423:
        /* <DEDUP_REMOVED lines=21> */
.L_x_10405:
        /* <DEDUP_REMOVED lines=20> */
.L_x_10433:
[----:B------:R-:W0:Y:S02]  /*a4e0*/  F2I.U64.TRUNC R18, R18 ;  /* 0x0000001200127311 */ /* 0x000e24000020d800 */
[----:B0-----:R0:W-:Y:S01]  /*a4f0*/  STG.E.64 [R8.64], R18 ;  /* 0x0000001208007986 */ /* 0x0011e2000c101b24 */
[----:B------:R-:W-:Y:S05]  /*a500*/  BRA `(.L_x_10406) ;  /* 0x0000002000007947 */ /* 0x000fea0003800000 */
.L_x_10432:
[----:B------:R-:W0:Y:S02]  /*a510*/  F2I.FTZ.U32.TRUNC.NTZ R3, R18 ;  /* 0x0000001200037305 */ /* 0x000e24000021f000 */
[----:B0-----:R0:W-:Y:S02]  /*a520*/  STG.E [R8.64], R3 ;  /* 0x0000000308007986 */ /* 0x0011e4000c101924 */
.L_x_10406:
[----:B------:R-:W-:Y:S02]  /*a530*/  IADD3 R25, R25, 0x80, RZ ;  /* 0x0000008019197810 */ /* 0x000fe40007ffe0ff */
.L_x_10367:
[----:B------:R-:W-:Y:S05]  /*a540*/  BSYNC B6 ;  /* 0x0000000000067941 */ /* 0x000fea0003800000 */
.L_x_10366:
        /* <DEDUP_REMOVED lines=20> */
.L_x_10437:
[----:B------:R-:W0:Y:S02]  /*a690*/  F2I.S64.TRUNC R24, R24 ;  /* 0x0000001800187311 */ /* 0x000e24000020d900 */
[----:B0-----:R-:W-:-:S05]  /*a6a0*/  IMAD.MOV.U32 R5, RZ, RZ, R24 ;  /* 0x000000ffff057224 */ /* 0x001fca00078e0018 */
[----:B------:R-:W-:Y:S01]  /*a6b0*/  STG.E.U8 [R2.64], R5 ;  /* 0x0000000502007986 */ /* 0x000fe2000c101124 */
[----:B------:R-:W-:Y:S05]  /*a6c0*/  EXIT ;  /* 0x000000000000794d */ /* 0x000fea0003800000 */
.L_x_10436:
        /* <DEDUP_REMOVED lines=9> */
.L_x_10440:
[----:B------:R-:W0:Y:S02]  /*a760*/  F2I.FTZ.TRUNC.NTZ R5, R24 ;  /* 0x0000001800057305 */ /* 0x000e24000021f100 */
[----:B0-----:R-:W-:Y:S01]  /*a770*/  STG.E [R2.64], R5 ;  /* 0x0000000502007986 */ /* 0x001fe2000c101924 */
[----:B------:R-:W-:Y:S05]  /*a780*/  EXIT ;  /* 0x000000000000794d */ /* 0x000fea0003800000 */
.L_x_10439:
[----:B------:R-:W0:Y:S02]  /*a790*/  F2I.FTZ.TRUNC.NTZ R5, R24 ;  /* 0x0000001800057305 */ /* 0x000e24000021f100 */
[----:B0-----:R-:W-:Y:S01]  /*a7a0*/  STG.E.U16 [R2.64], R5 ;  /* 0x0000000502007986 */ /* 0x001fe2000c101524 */
[----:B------:R-:W-:Y:S05]  /*a7b0*/  EXIT ;  /* 0x000000000000794d */ /* 0x000fea0003800000 */
.L_x_10435:
        /* <DEDUP_REMOVED lines=8> */
.L_x_10442:
[----:B------:R-:W-:-:S05]  /*a840*/  F2FP.PACK_AB R24, RZ, R24 ;  /* 0x00000018ff18723e */ /* 0x000fca00000000ff */
[----:B------:R-:W-:Y:S01]  /*a850*/  STG.E.U16 [R2.64], R24 ;  /* 0x0000001802007986 */ /* 0x000fe2000c101524 */
[----:B------:R-:W-:Y:S05]  /*a860*/  EXIT ;  /* 0x000000000000794d */ /* 0x000fea0003800000 */
.L_x_10441:
        /* <DEDUP_REMOVED lines=9> */
.L_x_10444:
[----:B------:R-:W-:-:S04]  /*a900*/  F2FP.PACK_AB R5, RZ, R24 ;  /* 0x00000018ff05723e */ /* 0x000fc800000000ff */
[----:B------:R-:W-:-:S05]  /*a910*/  PRMT R5, R5, 0x5410, RZ ;  /* 0x0000541005057816 */ /* 0x000fca00000000ff */
[----:B------:R-:W-:Y:S01]  /*a920*/  STG.E [R2.64], R5 ;  /* 0x0000000502007986 */ /* 0x000fe2000c101924 */
[----:B------:R-:W-:Y:S05]  /*a930*/  EXIT ;  /* 0x000000000000794d */ /* 0x000fea0003800000 */
.L_x_10443:
[----:B------:R-:W-:-:S06]  /*a940*/  FMUL.FTZ R4, R24, 1 ;  /* 0x3f80000018047820 */ /* 0x000fcc0000410000 */
[----:B------:R-:W0:Y:S02]  /*a950*/  F2F.F64.F32 R4, R4 ;  /* 0x0000000400047310 */ /* 0x000e240000201800 */
[----:B0-----:R-:W-:Y:S01]  /*a960*/  STG.E.64 [R2.64], R4 ;  /* 0x0000000402007986 */ /* 0x001fe2000c101b24 */
[----:B------:R-:W-:Y:S05]  /*a970*/  EXIT ;  /* 0x000000000000794d */ /* 0x000fea0003800000 */
.L_x_10434:
        /* <DEDUP_REMOVED lines=12> */
.L_x_10447:
[----:B------:R-:W-:Y:S01]  /*aa40*/  FMUL.FTZ R4, R24, 1 ;  /* 0x3f80000018047820 */ /* 0x000fe20000410000 */
[----:B------:R-:W-:-:S05]  /*aa50*/  CS2R R6, SRZ ;  /* 0x0000000000067805 */ /* 0x000fca000001ff00 */
[----:B------:R-:W0:Y:S02]  /*aa60*/  F2F.F64.F32 R4, R4 ;  /* 0x0000000400047310 */ /* 0x000e240000201800 */
[----:B0-----:R-:W-:Y:S01]  /*aa70*/  STG.E.128 [R2.64], R4 ;  /* 0x0000000402007986 */ /* 0x001fe2000c101d24 */
[----:B------:R-:W-:Y:S05]  /*aa80*/  EXIT ;  /* 0x000000000000794d */ /* 0x000fea0003800000 */
.L_x_10446:
        /* <DEDUP_REMOVED lines=20> */
.L_x_10451:
[----:B------:R-:W-:Y:S05]  /*abd0*/  BSYNC B0 ;  /* 0x0000000000007941 */ /* 0x000fea0003800000 */
.L_x_10450:
[----:B------:R-:W-:-:S05]  /*abe0*/  LOP3.LUT R7, R0, R7, RZ, 0xfc, !PT ;  /* 0x0000000700077212 */ /* 0x000fca00078efcff */
[----:B------:R-:W-:Y:S01]  /*abf0*/  STG.E.U8 [R2.64], R7 ;  /* 0x0000000702007986 */ /* 0x000fe2000c101124 */
[----:B------:R-:W-:Y:S05]  /*ac00*/  EXIT ;  /* 0x000000000000794d */ /* 0x000fea0003800000 */
.L_x_10449:
        /* <DEDUP_REMOVED lines=12> */
.L_x_10453:
[----:B------:R-:W-:Y:S01]  /*acd0*/  IMAD.MOV.U32 R0, RZ, RZ, 0x7f ;  /* 0x0000007fff007424 */ /* 0x000fe200078e00ff */
[----:B------:R-:W-:-:S04]  /*ace0*/  ISETP.GT.U32.AND P0, PT, R4, 0x7f800000, PT ;  /* 0x7f8000000400780c */ /* 0x000fc80003f04070 */
[----:B------:R-:W-:-:S04]  /*acf0*/  SEL R0, R0, 0x7c, P0 ;  /* 0x0000007c00007807 */ /* 0x000fc80000000000 */
.L_x_10454:
[----:B------:R-:W-:Y:S05]  /*ad00*/  BSYNC B0 ;  /* 0x0000000000007941 */ /* 0x000fea0003800000 */
.L_x_10452:
[----:B------:R-:W-:-:S04]  /*ad10*/  LOP3.LUT R24, R24, 0x80000000, RZ, 0xc0, !PT ;  /* 0x8000000018187812 */ /* 0x000fc800078ec0ff */
[----:B------:R-:W-:-:S04]  /*ad20*/  SHF.R.U32.HI R5, RZ, 0x18, R24 ;  /* 0x00000018ff057819 */ /* 0x000fc80000011618 */
[----:B------:R-:W-:-:S05]  /*ad30*/  LOP3.LUT R5, R0, R5, RZ, 0xfc, !PT ;  /* 0x0000000500057212 */ /* 0x000fca00078efcff */
[----:B------:R-:W-:Y:S01]  /*ad40*/  STG.E.U8 [R2.64], R5 ;  /* 0x0000000502007986 */ /* 0x000fe2000c101124 */
[----:B------:R-:W-:Y:S05]  /*ad50*/  EXIT ;  /* 0x000000000000794d */ /* 0x000fea0003800000 */
.L_x_10448:
[----:B------:R-:W-:-:S05]  /*ad60*/  F2FP.BF16.PACK_AB R24, RZ, R24 ;  /* 0x00000018ff18723e */ /* 0x000fca00000010ff */
[----:B------:R-:W-:Y:S01]  /*ad70*/  STG.E.U16 [R2.64], R24 ;  /* 0x0000001802007986 */ /* 0x000fe2000c101524 */
[----:B------:R-:W-:Y:S05]  /*ad80*/  EXIT ;  /* 0x000000000000794d */ /* 0x000fea0003800000 */
.L_x_10445:
        /* <DEDUP_REMOVED lines=11> */
.L_x_10457:
        /* <DEDUP_REMOVED lines=16> */
.L_x_10460:
[----:B------:R-:W-:-:S04]  /*af40*/  LOP3.LUT R24, R24, 0x80000000, RZ, 0xc0, !PT ;  /* 0x8000000018187812 */ /* 0x000fc800078ec0ff */
[----:B------:R-:W-:-:S04]  /*af50*/  SHF.R.U32.HI R5, RZ, 0x18, R24 ;  /* 0x00000018ff057819 */ /* 0x000fc80000011618 */
[----:B------:R-:W-:-:S04]  /*af60*/  LOP3.LUT R4, R4, R5, RZ, 0xfc, !PT ;  /* 0x0000000504047212 */ /* 0x000fc800078efcff */
[----:B------:R-:W-:Y:S02]  /*af70*/  PRMT R0, R4, 0x7610, R0 ;  /* 0x0000761004007816 */ /* 0x000fe40000000000 */
.L_x_10459:
[----:B------:R-:W-:Y:S05]  /*af80*/  BSYNC B0 ;  /* 0x0000000000007941 */ /* 0x000fea0003800000 */
.L_x_10458:
[----:B------:R-:W-:Y:S01]  /*af90*/  STG.E.U8 [R2.64], R0 ;  /* 0x0000000002007986 */ /* 0x000fe2000c101124 */
[----:B------:R-:W-:Y:S05]  /*afa0*/  EXIT ;  /* 0x000000000000794d */ /* 0x000fea0003800000 */
.L_x_10456:
        /* <DEDUP_REMOVED lines=16> */
.L_x_10463:
[----:B------:R-:W-:-:S04]  /*b0b0*/  LOP3.LUT R24, R24, 0x80000000, RZ, 0xc0, !PT ;  /* 0x8000000018187812 */ /* 0x000fc800078ec0ff */
[----:B------:R-:W-:-:S04]  /*b0c0*/  SHF.R.U32.HI R5, RZ, 0x18, R24 ;  /* 0x00000018ff057819 */ /* 0x000fc80000011618 */
[----:B------:R-:W-:-:S04]  /*b0d0*/  LOP3.LUT R4, R4, R5, RZ, 0xfc, !PT ;  /* 0x0000000504047212 */ /* 0x000fc800078efcff */
[----:B------:R-:W-:Y:S02]  /*b0e0*/  PRMT R0, R4, 0x7610, R0 ;  /* 0x0000761004007816 */ /* 0x000fe40000000000 */
.L_x_10462:
[----:B------:R-:W-:Y:S05]  /*b0f0*/  BSYNC B0 ;  /* 0x0000000000007941 */ /* 0x000fea0003800000 */
.L_x_10461:
[----:B------:R-:W-:Y:S01]  /*b100*/  STG.E.U8 [R2.64], R0 ;  /* 0x0000000002007986 */ /* 0x000fe2000c101124 */
[----:B------:R-:W-:Y:S05]  /*b110*/  EXIT ;  /* 0x000000000000794d */ /* 0x000fea0003800000 */
.L_x_10455:
        /* <DEDUP_REMOVED lines=21> */
.L_x_10438:
        /* <DEDUP_REMOVED lines=20> */
.L_x_10465:
[----:B------:R-:W0:Y:S02]  /*b3b0*/  F2I.U64.TRUNC R24, R24 ;  /* 0x0000001800187311 */ /* 0x000e24000020d800 */
[----:B0-----:R-:W-:Y:S01]  /*b3c0*/  STG.E.64 [R2.64], R24 ;  /* 0x0000001802007986 */ /* 0x001fe2000c101b24 */
[----:B------:R-:W-:Y:S05]  /*b3d0*/  EXIT ;  /* 0x000000000000794d */ /* 0x000fea0003800000 */
.L_x_10464:
[----:B------:R-:W0:Y:S02]  /*b3e0*/  F2I.FTZ.U32.TRUNC.NTZ R5, R24 ;  /* 0x0000001800057305 */ /* 0x000e24000021f000 */
[----:B0-----:R-:W-:Y:S01]  /*b3f0*/  STG.E [R2.64], R5 ;  /* 0x0000000502007986 */ /* 0x001fe2000c101924 */
[----:B------:R-:W-:Y:S05]  /*b400*/  EXIT ;  /* 0x000000000000794d */ /* 0x000fea0003800000 */
.L_x_10466:
        /* <DEDUP_REMOVED lines=15> */
.L_x_11607:


//--------------------- .text._ZN2at6native18elementwise_kernelILi128ELi2EZNS0_22gpu_kernel_impl_nocastIZNS0_43_GLOBAL__N__7cc8d1ed_10_Dropout_cu_0e96ed3819masked_scale_kernelIbffEEvRNS_6TensorERKS5_S8_T1_EUlfbE_EEvRNS_18TensorIteratorBaseERKT_EUliE_EEviS9_ --------------------------
	.section	.text._ZN2at6native18elementwise_kernelILi128ELi2EZNS0_22gpu_kernel_impl_nocastIZNS0_43_GLOBAL__N__7cc8d1ed_10_Dropout_cu_0e96ed3819masked_scale_kernelIbffEEvRNS_6TensorERKS5_S8_T1_EUlfbE_EEvRNS_18TensorIteratorBaseERKT_EUliE_EEviS9_,"ax",@progbits
	.sectioninfo	@"SHI_REGISTERS=14"
	.align	128
        .global         _ZN2at6native18elementwise_kernelILi128ELi2EZNS0_22gpu_kernel_impl_nocastIZNS0_43_GLOBAL__N__7cc8d1ed_10_Dropout_cu_0e96ed3819masked_scale_kernelIbffEEvRNS_6TensorERKS5_S8_T1_EUlfbE_EEvRNS_18TensorIteratorBaseERKT_EUliE_EEviS9_
        .type           _ZN2at6native18elementwise_kernelILi128ELi2EZNS0_22gpu_kernel_impl_nocastIZNS0_43_GLOBAL__N__7cc8d1ed_10_Dropout_cu_0e96ed3819masked_scale_kernelIbffEEvRNS_6TensorERKS5_S8_T1_EUlfbE_EEvRNS_18TensorIteratorBaseERKT_EUliE_EEviS9_,@function
        .size           _ZN2at6native18elementwise_kernelILi128ELi2EZNS0_22gpu_kernel_impl_nocastIZNS0_43_GLOBAL__N__7cc8d1ed_10_Dropout_cu_0e96ed3819masked_scale_kernelIbffEEvRNS_6TensorERKS5_S8_T1_EUlfbE_EEvRNS_18TensorIteratorBaseERKT_EUliE_EEviS9_,(.L_x_11608 - _ZN2at6native18elementwise_kernelILi128ELi2EZNS0_22gpu_kernel_impl_nocastIZNS0_43_GLOBAL__N__7cc8d1ed_10_Dropout_cu_0e96ed3819masked_scale_kernelIbffEEvRNS_6TensorERKS5_S8_T1_EUlfbE_EEvRNS_18TensorIteratorBaseERKT_EUliE_EEviS9_)
        .other          _ZN2at6native18elementwise_kernelILi128ELi2EZNS0_22gpu_kernel_impl_nocastIZNS0_43_GLOBAL__N__7cc8d1ed_10_Dropout_cu_0e96ed3819masked_scale_kernelIbffEEvRNS_6TensorERKS5_S8_T1_EUlfbE_EEvRNS_18TensorIteratorBaseERKT_EUliE_EEviS9_,@"STO_CUDA_ENTRY STV_DEFAULT"
_ZN2at6native18elementwise_kernelILi128ELi2EZNS0_22gpu_kernel_impl_nocastIZNS0_43_GLOBAL__N__7cc8d1ed_10_Dropout_cu_0e96ed3819masked_scale_kernelIbffEEvRNS_6TensorERKS5_S8_T1_EUlfbE_EEvRNS_18TensorIteratorBaseERKT_EUliE_EEviS9_:
.text._ZN2at6native18elementwise_kernelILi128ELi2EZNS0_22gpu_kernel_impl_nocastIZNS0_43_GLOBAL__N__7cc8d1ed_10_Dropout_cu_0e96ed3819masked_scale_kernelIbffEEvRNS_6TensorERKS5_S8_T1_EUlfbE_EEvRNS_18TensorIteratorBaseERKT_EUliE_EEviS9_:
        /* <DEDUP_REMOVED lines=262> */
.L_x_10469:
[----:B------:R-:W-:-:S04]  /*1060*/  IADD3 R4, P0, R4, c[0x0][0x3d8], RZ ;  /* 0x0000f60004047a10 */ /* 0x000fc80007f1e0ff */
[----:B------:R-:W-:Y:S02]  /*1070*/  IADD3.X R5, RZ, c[0x0][0x3dc], RZ, P0, !PT ;  /* 0x0000f700ff057a10 */ /* 0x000fe400007fe4ff */
[----:B------:R-:W-:-:S03]  /*1080*/  IADD3 R6, P0, R3, c[0x0][0x3d0], RZ ;  /* 0x0000f40003067a10 */ /* 0x000fc60007f1e0ff */
[----:B------:R-:W2:Y:S01]  /*1090*/  LDG.E.U8 R4, [R4.64] ;  /* 0x0000000404047981 */ /* 0x000ea2000c1e1100 */
[----:B------:R-:W-:-:S05]  /*10a0*/  IADD3.X R7, RZ, c[0x0][0x3d4], RZ, P0, !PT ;  /* 0x0000f500ff077a10 */ /* 0x000fca00007fe4ff */
[----:B------:R-:W3:Y:S01]  /*10b0*/  LDG.E R6, [R6.64] ;  /* 0x0000000406067981 */ /* 0x000ee2000c1e1900 */
[----:B------:R-:W-:Y:S02]  /*10c0*/  IADD3 R9, R0, 0x80, RZ ;  /* 0x0000008000097810 */ /* 0x000fe40007ffe0ff */
[----:B--2---:R-:W-:-:S04]  /*10d0*/  ISETP.NE.AND P0, PT, R4, RZ, PT ;  /* 0x000000ff0400720c */ /* 0x004fc80003f05270 */
[----:B------:R-:W-:Y:S02]  /*10e0*/  FSEL R3, RZ, 1, !P0 ;  /* 0x3f800000ff037808 */ /* 0x000fe40004000000 */
[----:B------:R-:W-:-:S03]  /*10f0*/  IADD3 R2, P0, R2, c[0x0][0x3c8], RZ ;  /* 0x0000f20002027a10 */ /* 0x000fc60007f1e0ff */
[----:B---3--:R-:W-:Y:S01]  /*1100*/  FMUL.FTZ R8, R3, R6 ;  /* 0x0000000603087220 */ /* 0x008fe20000410000 */
[----:B------:R-:W-:-:S03]  /*1110*/  IADD3.X R3, RZ, c[0x0][0x3cc], RZ, P0, !PT ;  /* 0x0000f300ff037a10 */ /* 0x000fc600007fe4ff */
[----:B------:R-:W-:-:S05]  /*1120*/  FMUL.FTZ R11, R8, c[0x0][0x3e0] ;  /* 0x0000f800080b7a20 */ /* 0x000fca0000410000 */
[----:B------:R0:W-:Y:S02]  /*1130*/  STG.E [R2.64], R11 ;  /* 0x0000000b02007986 */ /* 0x0001e4000c101904 */
.L_x_10468:
[----:B------:R-:W-:Y:S05]  /*1140*/  BSYNC B0 ;  /* 0x0000000000007941 */ /* 0x000fea0003800000 */
.L_x_10467:
        /* <DEDUP_REMOVED lines=255> */
.L_x_10470:
[----:B------:R-:W-:-:S04]  /*2140*/  IADD3 R4, P0, R3, c[0x0][0x3d8], RZ ;  /* 0x0000f60003047a10 */ /* 0x000fc80007f1e0ff */
[----:B------:R-:W-:Y:S02]  /*2150*/  IADD3.X R5, RZ, c[0x0][0x3dc], RZ, P0, !PT ;  /* 0x0000f700ff057a10 */ /* 0x000fe400007fe4ff */
[----:B------:R-:W-:-:S03]  /*2160*/  IADD3 R2, P0, R2, c[0x0][0x3d0], RZ ;  /* 0x0000f40002027a10 */ /* 0x000fc60007f1e0ff */
[----:B------:R-:W2:Y:S01]  /*2170*/  LDG.E.U8 R4, [R4.64] ;  /* 0x0000000404047981 */ /* 0x000ea2000c1e1100 */
[----:B------:R-:W-:-:S05]  /*2180*/  IADD3.X R3, RZ, c[0x0][0x3d4], RZ, P0, !PT ;  /* 0x0000f500ff037a10 */ /* 0x000fca00007fe4ff */
[----:B------:R-:W3:Y:S01]  /*2190*/  LDG.E R2, [R2.64] ;  /* 0x0000000402027981 */ /* 0x000ee2000c1e1900 */
[----:B--2---:R-:W-:-:S04]  /*21a0*/  ISETP.NE.AND P0, PT, R4, RZ, PT ;  /* 0x000000ff0400720c */ /* 0x004fc80003f05270 */
[----:B------:R-:W-:Y:S02]  /*21b0*/  FSEL R7, RZ, 1, !P0 ;  /* 0x3f800000ff077808 */ /* 0x000fe40004000000 */
[----:B------:R-:W-:-:S03]  /*21c0*/  IADD3 R6, P0, R0, c[0x0][0x3c8], RZ ;  /* 0x0000f20000067a10 */ /* 0x000fc60007f1e0ff */
[----:B---3--:R-:W-:Y:S01]  /*21d0*/  FMUL.FTZ R0, R7, R2 ;  /* 0x0000000207007220 */ /* 0x008fe20000410000 */
[----:B------:R-:W-:-:S03]  /*21e0*/  IADD3.X R7, RZ, c[0x0][0x3cc], RZ, P0, !PT ;  /* 0x0000f300ff077a10 */ /* 0x000fc600007fe4ff */
[----:B------:R-:W-:-:S05]  /*21f0*/  FMUL.FTZ R9, R0, c[0x0][0x3e0] ;  /* 0x0000f80000097a20 */ /* 0x000fca0000410000 */
[----:B------:R-:W-:Y:S01]  /*2200*/  STG.E [R6.64], R9 ;  /* 0x0000000906007986 */ /* 0x000fe2000c101904 */
[----:B------:R-:W-:Y:S05]  /*2210*/  EXIT ;  /* 0x000000000000794d */ /* 0x000fea0003800000 */
.L_x_10471:
        /* <DEDUP_REMOVED lines=14> */
.L_x_11608:


//--------------------- .text._ZN2at6native27unrolled_elementwise_kernelIZNS0_43_GLOBAL__N__7cc8d1ed_10_Dropout_cu_0e96ed3819masked_scale_kernelIbffEEvRNS_6TensorERKS4_S7_T1_EUlfbE_St5arrayIPcLm3EELi4E23TrivialOffsetCalculatorILi2EjESD_ILi1EjENS0_6memory15LoadWithoutCastENSG_16StoreWithoutCastEEEviT_T0_T2_T3_T4_T5_ --------------------------
	.section	.text._ZN2at6native27unrolled_elementwise_kernelIZNS0_43_GLOBAL__N__7cc8d1ed_10_Dropout_cu_0e96ed3819masked_scale_kernelIbffEEvRNS_6TensorERKS4_S7_T1_EUlfbE_St5arrayIPcLm3EELi4E23TrivialOffsetCalculatorILi2EjESD_ILi1EjENS0_6memory15LoadWithoutCastENSG_16StoreWithoutCastEEEviT_T0_T2_T3_T4_T5_,"ax",@progbits
	.sectioninfo	@"SHI_REGISTERS=25"
	.align	128
        .global         _ZN2at6native27unrolled_elementwise_kernelIZNS0_43_GLOBAL__N__7cc8d1ed_10_Dropout_cu_0e96ed3819masked_scale_kernelIbffEEvRNS_6TensorERKS4_S7_T1_EUlfbE_St5arrayIPcLm3EELi4E23TrivialOffsetCalculatorILi2EjESD_ILi1EjENS0_6memory15LoadWithoutCastENSG_16StoreWithoutCastEEEviT_T0_T2_T3_T4_T5_
        .type           _ZN2at6native27unrolled_elementwise_kernelIZNS0_43_GLOBAL__N__7cc8d1ed_10_Dropout_cu_0e96ed3819masked_scale_kernelIbffEEvRNS_6TensorERKS4_S7_T1_EUlfbE_St5arrayIPcLm3EELi4E23TrivialOffsetCalculatorILi2EjESD_ILi1EjENS0_6memory15LoadWithoutCastENSG_16StoreWithoutCastEEEviT_T0_T2_T3_T4_T5_,@function
        .size           _ZN2at6native27unrolled_elementwise_kernelIZNS0_43_GLOBAL__N__7cc8d1ed_10_Dropout_cu_0e96ed3819masked_scale_kernelIbffEEvRNS_6TensorERKS4_S7_T1_EUlfbE_St5arrayIPcLm3EELi4E23TrivialOffsetCalculatorILi2EjESD_ILi1EjENS0_6memory15LoadWithoutCastENSG_16StoreWithoutCastEEEviT_T0_T2_T3_T4_T5_,(.L_x_11609 - _ZN2at6native27unrolled_elementwise_kernelIZNS0_43_GLOBAL__N__7cc8d1ed_10_Dropout_cu_0e96ed3819masked_scale_kernelIbffEEvRNS_6TensorERKS4_S7_T1_EUlfbE_St5arrayIPcLm3EELi4E23TrivialOffsetCalculatorILi2EjESD_ILi1EjENS0_6memory15LoadWithoutCastENSG_16StoreWithoutCastEEEviT_T0_T2_T3_T4_T5_)
        .other          _ZN2at6native27unrolled_elementwise_kernelIZNS0_43_GLOBAL__N__7cc8d1ed_10_Dropout_cu_0e96ed3819masked_scale_kernelIbffEEvRNS_6TensorERKS4_S7_T1_EUlfbE_St5arrayIPcLm3EELi4E23TrivialOffsetCalculatorILi2EjESD_ILi1EjENS0_6memory15LoadWithoutCastENSG_16StoreWithoutCastEEEviT_T0_T2_T3_T4_T5_,@"STO_CUDA_ENTRY STV_DEFAULT"
_ZN2at6native27unrolled_elementwise_kernelIZNS0_43_GLOBAL__N__7cc8d1ed_10_Dropout_cu_0e96ed3819masked_scale_kernelIbffEEvRNS_6TensorERKS4_S7_T1_EUlfbE_St5arrayIPcLm3EELi4E23TrivialOffsetCalculatorILi2EjESD_ILi1EjENS0_6memory15LoadWithoutCastENSG_16StoreWithoutCastEEEviT_T0_T2_T3_T4_T5_:
.text._ZN2at6native27unrolled_elementwise_kernelIZNS0_43_GLOBAL__N__7cc8d1ed_10_Dropout_cu_0e96ed3819masked_scale_kernelIbffEEvRNS_6TensorERKS4_S7_T1_EUlfbE_St5arrayIPcLm3EELi4E23TrivialOffsetCalculatorILi2EjESD_ILi1EjENS0_6memory15LoadWithoutCastENSG_16StoreWithoutCastEEEviT_T0_T2_T3_T4_T5_:
        /* <DEDUP_REMOVED lines=9> */
[----:B------:R-:W-:Y:S01]  /*0090*/  @!P1 IADD3 R9, R9, 0x80, RZ ;  /* 0x0000008009099810 */ /* 0x000fe20007ffe0ff */
[----:B------:R-:W-:Y:S01]  /*00a0*/  HFMA2.MMA R4, -RZ, RZ, 0, 0 ;  /* 0x00000000ff047435 */ /* 0x000fe200000001ff */
[----:B------:R-:W-:Y:S02]  /*00b0*/  @!P1 IMAD.MOV.U32 R17, RZ, RZ, 0x4 ;  /* 0x00000004ff119424 */ /* 0x000fe400078e00ff */
[----:B------:R-:W-:Y:S02]  /*00c0*/  ISETP.GE.AND P4, PT, R9, R2, PT ;  /* 0x000000020900720c */ /* 0x000fe40003f86270 */
[----:B------:R-:W-:-:S05]  /*00d0*/  @!P1 IADD3 R6, P3, R16, c[0x0][0x188], RZ ;  /* 0x0000620010069a10 */ /* 0x000fca0007f7e0ff */
[----:B------:R-:W-:-:S05]  /*00e0*/  @!P1 IMAD.X R7, RZ, RZ, c[0x0][0x18c], P3 ;  /* 0x00006300ff079624 */ /* 0x000fca00018e06ff */
[----:B------:R0:W2:Y:S01]  /*00f0*/  @!P1 LDG.E.U8 R6, [R6.64] ;  /* 0x0000000406069981 */ /* 0x0000a2000c1e1100 */
[----:B------:R-:W-:Y:S01]  /*0100*/  @!P4 IMAD R14, R0, 0x200, R9 ;  /* 0x00000200000ec824 */ /* 0x000fe200078e0209 */
[----:B------:R-:W-:-:S04]  /*0110*/  @!P4 IADD3 R9, R9, 0x80, RZ ;  /* 0x000000800909c810 */ /* 0x000fc80007ffe0ff */
[----:B------:R-:W-:-:S13]  /*0120*/  ISETP.GE.AND P2, PT, R9, R2, PT ;  /* 0x000000020900720c */ /* 0x000fda0003f46270 */
[----:B------:R-:W-:Y:S02]  /*0130*/  @!P2 LEA R5, R0, R9, 0x9 ;  /* 0x000000090005a211 */ /* 0x000fe400078e48ff */
[----:B------:R-:W-:-:S04]  /*0140*/  @!P2 IADD3 R9, R9, 0x80, RZ ;  /* 0x000000800909a810 */ /* 0x000fc80007ffe0ff */
[----:B------:R-:W-:Y:S02]  /*0150*/  ISETP.GE.AND P0, PT, R9, R2, PT ;  /* 0x000000020900720c */ /* 0x000fe40003f06270 */
[----:B------:R-:W-:Y:S01]  /*0160*/  @!P4 IADD3 R8, P3, R14, c[0x0][0x188], RZ ;  /* 0x000062000e08ca10 */ /* 0x000fe20007f7e0ff */
[----:B------:R-:W-:-:S05]  /*0170*/  @!P1 IMAD.WIDE.U32 R16, R16, R17, c[0x0][0x180] ;  /* 0x0000600010109625 */ /* 0x000fca00078e0011 */
[----:B------:R1:W3:Y:S05]  /*0180*/  @!P1 LDG.E R4, [R16.64] ;  /* 0x0000000410049981 */ /* 0x0002ea000c1e1900 */
[----:B------:R-:W-:Y:S02]  /*0190*/  @!P0 IMAD R22, R0, 0x200, R9 ;  /* 0x0000020000168824 */ /* 0x000fe400078e0209 */
[----:B------:R-:W-:-:S05]  /*01a0*/  @!P4 IMAD.X R9, RZ, RZ, c[0x0][0x18c], P3 ;  /* 0x00006300ff09c624 */ /* 0x000fca00018e06ff */
[----:B------:R4:W3:Y:S01]  /*01b0*/  @!P4 LDG.E.U8 R8, [R8.64] ;  /* 0x000000040808c981 */ /* 0x0008e2000c1e1100 */
[----:B------:R-:W-:-:S04]  /*01c0*/  @!P2 IADD3 R20, P5, R5, c[0x0][0x188], RZ ;  /* 0x000062000514aa10 */ /* 0x000fc80007fbe0ff */
[----:B------:R-:W-:Y:S01]  /*01d0*/  @!P2 IADD3.X R21, RZ, c[0x0][0x18c], RZ, P5, !PT ;  /* 0x00006300ff15aa10 */ /* 0x000fe20002ffe4ff */
[----:B------:R-:W-:Y:S01]  /*01e0*/  @!P4 IMAD.MOV.U32 R15, RZ, RZ, 0x4 ;  /* 0x00000004ff0fc424 */ /* 0x000fe200078e00ff */
[----:B------:R-:W-:Y:S02]  /*01f0*/  @!P0 IADD3 R12, P3, R22, c[0x0][0x188], RZ ;  /* 0x00006200160c8a10 */ /* 0x000fe40007f7e0ff */
[----:B------:R-:W-:Y:S01]  /*0200*/  @!P2 MOV R18, 0x4 ;  /* 0x000000040012a802 */ /* 0x000fe20000000f00 */
[----:B------:R-:W3:Y:S01]  /*0210*/  @!P2 LDG.E.U8 R20, [R20.64] ;  /* 0x000000041414a981 */ /* 0x000ee2000c1e1100 */
[----:B------:R-:W-:Y:S01]  /*0220*/  CS2R R10, SRZ ;  /* 0x00000000000a7805 */ /* 0x000fe2000001ff00 */
[----:B------:R-:W-:-:S04]  /*0230*/  @!P4 IMAD.WIDE.U32 R14, R14, R15, c[0x0][0x180] ;  /* 0x000060000e0ec625 */ /* 0x000fc800078e000f */
[----:B------:R-:W-:Y:S01]  /*0240*/  @!P0 IMAD.X R13, RZ, RZ, c[0x0][0x18c], P3 ;  /* 0x00006300ff0d8624 */ /* 0x000fe200018e06ff */
[----:B------:R-:W3:Y:S01]  /*0250*/  @!P4 LDG.E R11, [R14.64] ;  /* 0x000000040e0bc981 */ /* 0x000ee2000c1e1900 */
[----:B------:R-:W-:-:S03]  /*0260*/  @!P2 IMAD.WIDE.U32 R18, R5, R18, c[0x0][0x180] ;  /* 0x000060000512a625 */ /* 0x000fc600078e0012 */
[----:B------:R1:W3:Y:S04]  /*0270*/  @!P0 LDG.E.U8 R12, [R12.64] ;  /* 0x000000040c0c8981 */ /* 0x0002e8000c1e1100 */
[----:B------:R-:W3:Y:S01]  /*0280*/  @!P2 LDG.E R10, [R18.64] ;  /* 0x00000004120aa981 */ /* 0x000ee2000c1e1900 */
[----:B----4-:R-:W-:Y:S01]  /*0290*/  HFMA2.MMA R9, -RZ, RZ, 0, 0 ;  /* 0x00000000ff097435 */ /* 0x010fe200000001ff */
[----:B0-----:R-:W-:Y:S02]  /*02a0*/  IMAD.MOV.U32 R7, RZ, RZ, R3 ;  /* 0x000000ffff077224 */ /* 0x001fe400078e0003 */
[----:B-1----:R-:W-:Y:S02]  /*02b0*/  @!P0 IMAD.MOV.U32 R17, RZ, RZ, 0x4 ;  /* 0x00000004ff118424 */ /* 0x002fe400078e00ff */
[----:B------:R-:W-:-:S02]  /*02c0*/  IMAD.MOV.U32 R5, RZ, RZ, RZ ;  /* 0x000000ffff057224 */ /* 0x000fc400078e00ff */
[----:B------:R-:W-:-:S05]  /*02d0*/  @!P0 IMAD.WIDE.U32 R16, R22, R17, c[0x0][0x180] ;  /* 0x0000600016108625 */ /* 0x000fca00078e0011 */
[----:B------:R0:W5:Y:S01]  /*02e0*/  @!P0 LDG.E R5, [R16.64] ;  /* 0x0000000410058981 */ /* 0x000162000c1e1900 */
[----:B------:R-:W-:Y:S01]  /*02f0*/  HFMA2.MMA R13, -RZ, RZ, 0, 0 ;  /* 0x00000000ff0d7435 */ /* 0x000fe200000001ff */
[----:B------:R-:W-:Y:S01]  /*0300*/  BSSY B0, `(.L_x_10472) ;  /* 0x0000022000007945 */ /* 0x000fe20003800000 */
[----:B--2---:R-:W-:Y:S02]  /*0310*/  @!P1 ISETP.NE.AND P3, PT, R6, RZ, PT ;  /* 0x000000ff0600920c */ /* 0x004fe40003f65270 */
[----:B------:R-:W-:Y:S02]  /*0320*/  IADD3 R6, R3, 0x80, RZ ;  /* 0x0000008003067810 */ /* 0x000fe40007ffe0ff */
[----:B------:R-:W-:Y:S02]  /*0330*/  @!P1 FSEL R9, RZ, 1, !P3 ;  /* 0x3f800000ff099808 */ /* 0x000fe40005800000 */
[----:B------:R-:W-:-:S03]  /*0340*/  @!P1 MOV R7, R6 ;  /* 0x0000000600079202 */ /* 0x000fc60000000f00 */
[----:B---3--:R-:W-:Y:S01]  /*0350*/  FMUL.FTZ R6, R9, R4 ;  /* 0x0000000409067220 */ /* 0x008fe20000410000 */
[----:B------:R-:W-:Y:S02]  /*0360*/  @!P1 MOV R9, 0x4 ;  /* 0x0000000400099802 */ /* 0x000fe40000000f00 */
[----:B------:R-:W-:Y:S01]  /*0370*/  @!P4 ISETP.NE.AND P6, PT, R8, RZ, PT ;  /* 0x000000ff0800c20c */ /* 0x000fe20003fc5270 */
[----:B------:R-:W-:Y:S02]  /*0380*/  @!P1 IMAD R8, R0, 0x200, R3 ;  /* 0x0000020000089824 */ /* 0x000fe400078e0203 */
[----:B------:R-:W-:Y:S02]  /*0390*/  FMUL.FTZ R3, R6, c[0x0][0x168] ;  /* 0x00005a0006037a20 */ /* 0x000fe40000410000 */
[----:B------:R-:W-:-:S05]  /*03a0*/  @!P1 IMAD.WIDE.U32 R8, R8, R9, c[0x0][0x178] ;  /* 0x00005e0008089625 */ /* 0x000fca00078e0009 */
[----:B------:R0:W-:Y:S01]  /*03b0*/  @!P1 STG.E [R8.64], R3 ;  /* 0x0000000308009986 */ /* 0x0001e2000c101904 */
[----:B------:R-:W-:Y:S01]  /*03c0*/  IMAD.MOV.U32 R4, RZ, RZ, RZ ;  /* 0x000000ffff047224 */ /* 0x000fe200078e00ff */
[----:B------:R-:W-:Y:S02]  /*03d0*/  @!P4 FSEL R4, RZ, 1, !P6 ;  /* 0x3f800000ff04c808 */ /* 0x000fe40007000000 */
[----:B------:R-:W-:Y:S02]  /*03e0*/  ISETP.GE.AND P4, PT, R7, R2, PT ;  /* 0x000000020700720c */ /* 0x000fe40003f86270 */
[----:B------:R-:W-:-:S04]  /*03f0*/  @!P2 ISETP.NE.AND P5, PT, R20, RZ, PT ;  /* 0x000000ff1400a20c */ /* 0x000fc80003fa5270 */
[----:B------:R-:W-:Y:S01]  /*0400*/  @!P2 FSEL R13, RZ, 1, !P5 ;  /* 0x3f800000ff0da808 */ /* 0x000fe20006800000 */
[----:B------:R-:W-:Y:S01]  /*0410*/  FMUL.FTZ R11, R4, R11 ;  /* 0x0000000b040b7220 */ /* 0x000fe20000410000 */
[----:B------:R-:W-:Y:S01]  /*0420*/  @!P0 ISETP.NE.AND P3, PT, R12, RZ, PT ;  /* 0x000000ff0c00820c */ /* 0x000fe20003f65270 */
[----:B------:R-:W-:Y:S02]  /*0430*/  IMAD.MOV.U32 R4, RZ, RZ, RZ ;  /* 0x000000ffff047224 */ /* 0x000fe400078e00ff */
[----:B------:R-:W-:Y:S02]  /*0440*/  FMUL.FTZ R10, R13, R10 ;  /* 0x0000000a0d0a7220 */ /* 0x000fe40000410000 */
[----:B------:R-:W-:Y:S05]  /*0450*/  @P4 BRA `(.L_x_10473) ;  /* 0x000000c000004947 */ /* 0x000fea0003800000 */
[----:B0-----:R-:W-:Y:S01]  /*0460*/  LEA R8, R0, R7, 0x9 ;  /* 0x0000000700087211 */ /* 0x001fe200078e48ff */
[----:B------:R-:W-:Y:S01]  /*0470*/  IMAD.MOV.U32 R15, RZ, RZ, 0x4 ;  /* 0x00000004ff0f7424 */ /* 0x000fe200078e00ff */
[----:B------:R-:W-:Y:S01]  /*0480*/  IADD3 R7, R7, 0x80, RZ ;  /* 0x0000008007077810 */ /* 0x000fe20007ffe0ff */
[----:B------:R-:W-:-:S02]  /*0490*/  FMUL.FTZ R3, R11, c[0x0][0x168] ;  /* 0x00005a000b037a20 */ /* 0x000fc40000410000 */
[----:B------:R-:W-:Y:S01]  /*04a0*/  FMUL.FTZ R13, R10, c[0x0][0x168] ;  /* 0x00005a000a0d7a20 */ /* 0x000fe20000410000 */
[----:B------:R-:W-:Y:S01]  /*04b0*/  ISETP.GE.AND P1, PT, R7, R2, PT ;  /* 0x000000020700720c */ /* 0x000fe20003f26270 */
[----:B------:R-:W-:-:S05]  /*04c0*/  IMAD.WIDE.U32 R8, R8, R15, c[0x0][0x178] ;  /* 0x00005e0008087625 */ /* 0x000fca00078e000f */
[----:B------:R0:W-:Y:S07]  /*04d0*/  STG.E [R8.64], R3 ;  /* 0x0000000308007986 */ /* 0x0001ee000c101904 */
[----:B------:R-:W-:Y:S02]  /*04e0*/  @!P1 LEA R6, R0, R7, 0x9 ;  /* 0x0000000700069211 */ /* 0x000fe400078e48ff */
[----:B------:R-:W-:-:S03]  /*04f0*/  @!P1 IADD3 R7, R7, 0x80, RZ ;  /* 0x0000008007079810 */ /* 0x000fc60007ffe0ff */
[----:B------:R-:W-:-:S05]  /*0500*/  @!P1 IMAD.WIDE.U32 R10, R6, R15, c[0x0][0x178] ;  /* 0x00005e00060a9625 */ /* 0x000fca00078e000f */
[----:B------:R0:W-:Y:S02]  /*0510*/  @!P1 STG.E [R10.64], R13 ;  /* 0x0000000d0a009986 */ /* 0x0001e4000c101904 */
.L_x_10473:
[----:B0-----:R-:W-:Y:S05]  /*0520*/  BSYNC B0 ;  /* 0x0000000000007941 */ /* 0x001fea0003800000 */
.L_x_10472:
[----:B------:R-:W-:Y:S02]  /*0530*/  ISETP.GE.AND P1, PT, R7, R2, PT ;  /* 0x000000020700720c */ /* 0x000fe40003f26270 */
[----:B------:R-:W-:-:S05]  /*0540*/  @!P0 FSEL R4, RZ, 1, !P3 ;  /* 0x3f800000ff048808 */ /* 0x000fca0005800000 */
[----:B-----5:R-:W-:-:S06]  /*0550*/  FMUL.FTZ R4, R4, R5 ;  /* 0x0000000504047220 */ /* 0x020fcc0000410000 */
[----:B------:R-:W-:Y:S05]  /*0560*/  @P1 EXIT ;  /* 0x000000000000194d */ /* 0x000fea0003800000 */
[----:B------:R-:W-:Y:S01]  /*0570*/  HFMA2.MMA R3, -RZ, RZ, 0, 2.384185791015625e-07 ;  /* 0x00000004ff037435 */ /* 0x000fe200000001ff */
[----:B------:R-:W-:Y:S02]  /*0580*/  IMAD R2, R0, 0x200, R7 ;  /* 0x0000020000027824 */ /* 0x000fe400078e0207 */
[----:B------:R-:W-:-:S07]  /*0590*/  FMUL.FTZ R5, R4, c[0x0][0x168] ;  /* 0x00005a0004057a20 */ /* 0x000fce0000410000 */
[----:B------:R-:W-:-:S05]  /*05a0*/  IMAD.WIDE.U32 R2, R2, R3, c[0x0][0x178] ;  /* 0x00005e0002027625 */ /* 0x000fca00078e0003 */
[----:B------:R-:W-:Y:S01]  /*05b0*/  STG.E [R2.64], R5 ;  /* 0x0000000502007986 */ /* 0x000fe2000c101904 */
[----:B------:R-:W-:Y:S05]  /*05c0*/  EXIT ;  /* 0x000000000000794d */ /* 0x000fea0003800000 */
.L_x_10474:
        /* <DEDUP_REMOVED lines=11> */
.L_x_11609:


//--------------------- .text._ZN2at6native29vectorized_elementwise_kernelILi2EZNS0_43_GLOBAL__N__7cc8d1ed_10_Dropout_cu_0e96ed3819masked_scale_kernelIbffEEvRNS_6TensorERKS4_S7_T1_EUlfbE_St5arrayIPcLm3EEEEviT0_S8_ --------------------------
	.section	.text._ZN2at6native29vectorized_elementwise_kernelILi2EZNS0_43_GLOBAL__N__7cc8d1ed_10_Dropout_cu_0e96ed3819masked_scale_kernelIbffEEvRNS_6TensorERKS4_S7_T1_EUlfbE_St5arrayIPcLm3EEEEviT0_S8_,"ax",@progbits
	.sectioninfo	@"SHI_REGISTERS=32"
	.align	128
        .global         _ZN2at6native29vectorized_elementwise_kernelILi2EZNS0_43_GLOBAL__N__7cc8d1ed_10_Dropout_cu_0e96ed3819masked_scale_kernelIbffEEvRNS_6TensorERKS4_S7_T1_EUlfbE_St5arrayIPcLm3EEEEviT0_S8_
        .type           _ZN2at6native29vectorized_elementwise_kernelILi2EZNS0_43_GLOBAL__N__7cc8d1ed_10_Dropout_cu_0e96ed3819masked_scale_kernelIbffEEvRNS_6TensorERKS4_S7_T1_EUlfbE_St5arrayIPcLm3EEEEviT0_S8_,@function
        .size           _ZN2at6native29vectorized_elementwise_kernelILi2EZNS0_43_GLOBAL__N__7cc8d1ed_10_Dropout_cu_0e96ed3819masked_scale_kernelIbffEEvRNS_6TensorERKS4_S7_T1_EUlfbE_St5arrayIPcLm3EEEEviT0_S8_,(.L_x_11610 - _ZN2at6native29vectorized_elementwise_kernelILi2EZNS0_43_GLOBAL__N__7cc8d1ed_10_Dropout_cu_0e96ed3819masked_scale_kernelIbffEEvRNS_6TensorERKS4_S7_T1_EUlfbE_St5arrayIPcLm3EEEEviT0_S8_)
        .other          _ZN2at6native29vectorized_elementwise_kernelILi2EZNS0_43_GLOBAL__N__7cc8d1ed_10_Dropout_cu_0e96ed3819masked_scale_kernelIbffEEvRNS_6TensorERKS4_S7_T1_EUlfbE_St5arrayIPcLm3EEEEviT0_S8_,@"STO_CUDA_ENTRY STV_DEFAULT"
_ZN2at6native29vectorized_elementwise_kernelILi2EZNS0_43_GLOBAL__N__7cc8d1ed_10_Dropout_cu_0e96ed3819masked_scale_kernelIbffEEvRNS_6TensorERKS4_S7_T1_EUlfbE_St5arrayIPcLm3EEEEviT0_S8_:
.text._ZN2at6native29vectorized_elementwise_kernelILi2EZNS0_43_GLOBAL__N__7cc8d1ed_10_Dropout_cu_0e96ed3819masked_scale_kernelIbffEEvRNS_6TensorERKS4_S7_T1_EUlfbE_St5arrayIPcLm3EEEEviT0_S8_:
        /* <DEDUP_REMOVED lines=13> */
[----:B------:R-:W2:Y:S04]  /*00d0*/  LDG.E.U16 R18, [R16.64] ;  /* 0x0000000410127981 */ /* 0x000ea8000c1e1500 */
[----:B------:R-:W3:Y:S01]  /*00e0*/  LDG.E.U16 R22, [R16.64+0x100] ;  /* 0x0001000410167981 */ /* 0x000ee2000c1e1500 */
[----:B------:R-:W-:-:S03]  /*00f0*/  IMAD.WIDE.U32 R14, R10, 0x8, R2 ;  /* 0x000000080a0e7825 */ /* 0x000fc600078e0002 */
[----:B------:R-:W4:Y:S04]  /*0100*/  LDG.E.U16 R12, [R16.64+0x200] ;  /* 0x00020004100c7981 */ /* 0x000f28000c1e1500 */
[----:B------:R-:W5:Y:S04]  /*0110*/  LDG.E.U16 R13, [R16.64+0x300] ;  /* 0x00030004100d7981 */ /* 0x000f68000c1e1500 */
[----:B------:R5:W4:Y:S04]  /*0120*/  LDG.E.64 R2, [R14.64+0x400] ;  /* 0x000400040e027981 */ /* 0x000b28000c1e1b00 */
[----:B------:R5:W5:Y:S04]  /*0130*/  LDG.E.64 R4, [R14.64] ;  /* 0x000000040e047981 */ /* 0x000b68000c1e1b00 */
[----:B------:R5:W5:Y:S04]  /*0140*/  LDG.E.64 R6, [R14.64+0x800] ;  /* 0x000800040e067981 */ /* 0x000b68000c1e1b00 */
[----:B------:R5:W5:Y:S01]  /*0150*/  LDG.E.64 R8, [R14.64+0xc00] ;  /* 0x000c00040e087981 */ /* 0x000b62000c1e1b00 */
[----:B--2---:R-:W-:-:S02]  /*0160*/  PRMT R11, R18, 0x7770, RZ ;  /* 0x00007770120b7816 */ /* 0x004fc400000000ff */
[----:B------:R-:W-:Y:S02]  /*0170*/  PRMT R18, R18, 0x7771, RZ ;  /* 0x0000777112127816 */ /* 0x000fe400000000ff */
[----:B------:R-:W-:Y:S02]  /*0180*/  ISETP.NE.AND P0, PT, R11, RZ, PT ;  /* 0x000000ff0b00720c */ /* 0x000fe40003f05270 */
[----:B------:R-:W-:Y:S01]  /*0190*/  ISETP.NE.AND P1, PT, R18, RZ, PT ;  /* 0x000000ff1200720c */ /* 0x000fe20003f25270 */
[----:B------:R-:W-:Y:S01]  /*01a0*/  IMAD.WIDE.U32 R18, R0, R19, c[0x0][0x178] ;  /* 0x00005e0000127625 */ /* 0x000fe200078e0013 */
[C---:B---3--:R-:W-:Y:S02]  /*01b0*/  PRMT R20, R22.reuse, 0x7770, RZ ;  /* 0x0000777016147816 */ /* 0x048fe400000000ff */
[----:B------:R-:W-:Y:S02]  /*01c0*/  PRMT R0, R22, 0x7771, RZ ;  /* 0x0000777116007816 */ /* 0x000fe400000000ff */
[----:B------:R-:W-:-:S02]  /*01d0*/  FSEL R21, RZ, 1, !P0 ;  /* 0x3f800000ff157808 */ /* 0x000fc40004000000 */
[----:B------:R-:W-:Y:S02]  /*01e0*/  ISETP.NE.AND P2, PT, R20, RZ, PT ;  /* 0x000000ff1400720c */ /* 0x000fe40003f45270 */
[----:B------:R-:W-:Y:S02]  /*01f0*/  ISETP.NE.AND P0, PT, R0, RZ, PT ;  /* 0x000000ff0000720c */ /* 0x000fe40003f05270 */
[C---:B----4-:R-:W-:Y:S02]  /*0200*/  PRMT R0, R12.reuse, 0x7770, RZ ;  /* 0x000077700c007816 */ /* 0x050fe400000000ff */
[C---:B-----5:R-:W-:Y:S02]  /*0210*/  PRMT R14, R13.reuse, 0x7770, RZ ;  /* 0x000077700d0e7816 */ /* 0x060fe400000000ff */
[----:B------:R-:W-:Y:S02]  /*0220*/  PRMT R12, R12, 0x7771, RZ ;  /* 0x000077710c0c7816 */ /* 0x000fe400000000ff */
[----:B------:R-:W-:-:S02]  /*0230*/  PRMT R13, R13, 0x7771, RZ ;  /* 0x000077710d0d7816 */ /* 0x000fc400000000ff */
[----:B------:R-:W-:Y:S02]  /*0240*/  FSEL R15, RZ, 1, !P2 ;  /* 0x3f800000ff0f7808 */ /* 0x000fe40005000000 */
[----:B------:R-:W-:Y:S02]  /*0250*/  FSEL R16, RZ, 1, !P1 ;  /* 0x3f800000ff107808 */ /* 0x000fe40004800000 */
[----:B------:R-:W-:Y:S02]  /*0260*/  ISETP.NE.AND P1, PT, R0, RZ, PT ;  /* 0x000000ff0000720c */ /* 0x000fe40003f25270 */
[----:B------:R-:W-:Y:S02]  /*0270*/  ISETP.NE.AND P2, PT, R12, RZ, PT ;  /* 0x000000ff0c00720c */ /* 0x000fe40003f45270 */
[----:B------:R-:W-:Y:S02]  /*0280*/  ISETP.NE.AND P3, PT, R14, RZ, PT ;  /* 0x000000ff0e00720c */ /* 0x000fe40003f65270 */
[----:B------:R-:W-:Y:S01]  /*0290*/  ISETP.NE.AND P4, PT, R13, RZ, PT ;  /* 0x000000ff0d00720c */ /* 0x000fe20003f85270 */
[----:B------:R-:W-:Y:S01]  /*02a0*/  FMUL.FTZ R2, R2, R15 ;  /* 0x0000000f02027220 */ /* 0x000fe20000410000 */
[----:B------:R-:W-:-:S02]  /*02b0*/  FSEL R0, RZ, 1, !P0 ;  /* 0x3f800000ff007808 */ /* 0x000fc40004000000 */
[----:B------:R-:W-:Y:S02]  /*02c0*/  FSEL R13, RZ, 1, !P1 ;  /* 0x3f800000ff0d7808 */ /* 0x000fe40004800000 */
[----:B------:R-:W-:Y:S02]  /*02d0*/  FSEL R12, RZ, 1, !P2 ;  /* 0x3f800000ff0c7808 */ /* 0x000fe40005000000 */
[----:B------:R-:W-:Y:S02]  /*02e0*/  FSEL R15, RZ, 1, !P3 ;  /* 0x3f800000ff0f7808 */ /* 0x000fe40005800000 */
[----:B------:R-:W-:Y:S01]  /*02f0*/  FSEL R14, RZ, 1, !P4 ;  /* 0x3f800000ff0e7808 */ /* 0x000fe20006000000 */
[----:B------:R-:W-:Y:S02]  /*0300*/  FMUL.FTZ R4, R4, R21 ;  /* 0x0000001504047220 */ /* 0x000fe40000410000 */
[----:B------:R-:W-:Y:S02]  /*0310*/  FMUL.FTZ R5, R5, R16 ;  /* 0x0000001005057220 */ /* 0x000fe40000410000 */
[----:B------:R-:W-:-:S02]  /*0320*/  FMUL.FTZ R0, R3, R0 ;  /* 0x0000000003007220 */ /* 0x000fc40000410000 */
[----:B------:R-:W-:Y:S02]  /*0330*/  FMUL.FTZ R6, R6, R13 ;  /* 0x0000000d06067220 */ /* 0x000fe40000410000 */
[----:B------:R-:W-:Y:S02]  /*0340*/  FMUL.FTZ R7, R7, R12 ;  /* 0x0000000c07077220 */ /* 0x000fe40000410000 */
[----:B------:R-:W-:Y:S02]  /*0350*/  FMUL.FTZ R8, R8, R15 ;  /* 0x0000000f08087220 */ /* 0x000fe40000410000 */
[----:B------:R-:W-:Y:S02]  /*0360*/  FMUL.FTZ R9, R9, R14 ;  /* 0x0000000e09097220 */ /* 0x000fe40000410000 */
[----:B------:R-:W-:-:S04]  /*0370*/  IMAD.WIDE R10, R10, 0x8, R18 ;  /* 0x000000080a0a7825 */ /* 0x000fc800078e0212 */
        /* <DEDUP_REMOVED lines=8> */
[----:B------:R-:W-:Y:S04]  /*0400*/  STG.E.64 [R10.64], R4 ;  /* 0x000000040a007986 */ /* 0x000fe8000c101b04 */
[----:B------:R-:W-:Y:S04]  /*0410*/  STG.E.64 [R10.64+0x400], R2 ;  /* 0x000400020a007986 */ /* 0x000fe8000c101b04 */
[----:B------:R-:W-:Y:S04]  /*0420*/  STG.E.64 [R10.64+0x800], R6 ;  /* 0x000800060a007986 */ /* 0x000fe8000c101b04 */
[----:B------:R-:W-:Y:S01]  /*0430*/  STG.E.64 [R10.64+0xc00], R8 ;  /* 0x000c00080a007986 */ /* 0x000fe2000c101b04 */
[----:B------:R-:W-:Y:S05]  /*0440*/  EXIT ;  /* 0x000000000000794d */ /* 0x000fea0003800000 */
.L_x_10475:
[----:B------:R-:W0:Y:S02]  /*0450*/  S2R R25, SR_TID.X ;  /* 0x0000000000197919 */ /* 0x000e240000002100 */
[----:B0-----:R-:W-:-:S02]  /*0460*/  ISETP.GE.AND P4, PT, R25, R16, PT ;  /* 0x000000101900720c */ /* 0x001fc40003f86270 */
[----:B------:R-:W-:-:S11]  /*0470*/  MOV R11, R25 ;  /* 0x00000019000b7202 */ /* 0x000fd60000000f00 */
[----:B------:R-:W-:Y:S01]  /*0480*/  @!P4 IMAD.IADD R14, R0, 0x1, R11 ;  /* 0x00000001000ec824 */ /* 0x000fe200078e020b */
[----:B------:R-:W-:-:S04]  /*0490*/  @!P4 IADD3 R11, R11, 0x80, RZ ;  /* 0x000000800b0bc810 */ /* 0x000fc80007ffe0ff */
[----:B------:R-:W-:Y:S02]  /*04a0*/  ISETP.GE.AND P5, PT, R11, R16, PT ;  /* 0x000000100b00720c */ /* 0x000fe40003fa6270 */
[----:B------:R-:W-:-:S05]  /*04b0*/  @!P4 IADD3 R2, P0, R14, c[0x0][0x188], RZ ;  /* 0x000062000e02ca10 */ /* 0x000fca0007f1e0ff */
[----:B------:R-:W-:-:S05]  /*04c0*/  @!P4 IMAD.X R3, RZ, RZ, c[0x0][0x18c], P0 ;  /* 0x00006300ff03c624 */ /* 0x000fca00000e06ff */
[----:B------:R-:W2:Y:S01]  /*04d0*/  @!P4 LDG.E.U8 R2, [R2.64] ;  /* 0x000000040202c981 */ /* 0x000ea2000c1e1100 */
[----:B------:R-:W-:Y:S01]  /*04e0*/  @!P5 IMAD.IADD R9, R0, 0x1, R11 ;  /* 0x000000010009d824 */ /* 0x000fe200078e020b */
[----:B------:R-:W-:-:S04]  /*04f0*/  @!P5 IADD3 R11, R11, 0x80, RZ ;  /* 0x000000800b0bd810 */ /* 0x000fc80007ffe0ff */
[----:B------:R-:W-:Y:S02]  /*0500*/  ISETP.GE.AND P6, PT, R11, R16, PT ;  /* 0x000000100b00720c */ /* 0x000fe40003fc6270 */
[----:B------:R-:W-:-:S04]  /*0510*/  @!P5 IADD3 R4, P0, R9, c[0x0][0x188], RZ ;  /* 0x000062000904da10 */ /* 0x000fc80007f1e0ff */
[----:B------:R-:W-:-:S05]  /*0520*/  @!P5 IADD3.X R5, RZ, c[0x0][0x18c], RZ, P0, !PT ;  /* 0x00006300ff05da10 */ /* 0x000fca00007fe4ff */
[----:B------:R-:W3:Y:S02]  /*0530*/  @!P5 LDG.E.U8 R4, [R4.64] ;  /* 0x000000040404d981 */ /* 0x000ee4000c1e1100 */
[----:B------:R-:W-:-:S05]  /*0540*/  @!P6 IMAD.IADD R10, R0, 0x1, R11 ;  /* 0x00000001000ae824 */ /* 0x000fca00078e020b */
[----:B------:R-:W-:-:S05]  /*0550*/  @!P6 IADD3 R6, P0, R10, c[0x0][0x188], RZ ;  /* 0x000062000a06ea10 */ /* 0x000fca0007f1e0ff */
[----:B------:R-:W-:-:S05]  /*0560*/  @!P6 IMAD.X R7, RZ, RZ, c[0x0][0x18c], P0 ;  /* 0x00006300ff07e624 */ /* 0x000fca00000e06ff */
[----:B------:R0:W4:Y:S01]  /*0570*/  @!P6 LDG.E.U8 R13, [R6.64] ;  /* 0x00000004060de981 */ /* 0x000122000c1e1100 */
[----:B------:R-:W-:-:S04]  /*0580*/  @!P6 IADD3 R11, R11, 0x80, RZ ;  /* 0x000000800b0be810 */ /* 0x000fc80007ffe0ff */
[----:B------:R-:W-:-:S13]  /*0590*/  ISETP.GE.AND P0, PT, R11, R16, PT ;  /* 0x000000100b00720c */ /* 0x000fda0003f06270 */
[----:B------:R-:W-:Y:S01]  /*05a0*/  @!P0 IMAD.IADD R12, R0, 0x1, R11 ;  /* 0x00000001000c8824 */ /* 0x000fe200078e020b */
[----:B------:R-:W-:-:S04]  /*05b0*/  @!P0 IADD3 R11, R11, 0x80, RZ ;  /* 0x000000800b0b8810 */ /* 0x000fc80007ffe0ff */
[----:B------:R-:W-:-:S13]  /*05c0*/  ISETP.GE.AND P1, PT, R11, R16, PT ;  /* 0x000000100b00720c */ /* 0x000fda0003f26270 */
[----:B------:R-:W-:Y:S02]  /*05d0*/  @!P1 IADD3 R8, R0, R11, RZ ;  /* 0x0000000b00089210 */ /* 0x000fe40007ffe0ff */
[----:B------:R-:W-:-:S04]  /*05e0*/  @!P1 IADD3 R11, R11, 0x80, RZ ;  /* 0x000000800b0b9810 */ /* 0x000fc80007ffe0ff */
[----:B------:R-:W-:Y:S01]  /*05f0*/  ISETP.GE.AND P2, PT, R11, R16, PT ;  /* 0x000000100b00720c */ /* 0x000fe20003f46270 */
[----:B------:R-:W-:Y:S01]  /*0600*/  CS2R R22, SRZ ;  /* 0x0000000000167805 */ /* 0x000fe2000001ff00 */
[----:B------:R-:W-:Y:S01]  /*0610*/  CS2R R20, SRZ ;  /* 0x0000000000147805 */ /* 0x000fe2000001ff00 */
[----:B0-----:R-:W-:-:S10]  /*0620*/  @!P6 IMAD.MOV.U32 R7, RZ, RZ, 0x4 ;  /* 0x00000004ff07e424 */ /* 0x001fd400078e00ff */
[----:B------:R-:W-:Y:S01]  /*0630*/  @!P2 IMAD.IADD R26, R0, 0x1, R11 ;  /* 0x00000001001aa824 */ /* 0x000fe200078e020b */
[----:B------:R-:W-:Y:S01]  /*0640*/  @!P2 IADD3 R11, R11, 0x80, RZ ;  /* 0x000000800b0ba810 */ /* 0x000fe20007ffe0ff */
[----:B------:R-:W-:Y:S01]  /*0650*/  CS2R R18, SRZ ;  /* 0x0000000000127805 */ /* 0x000fe2000001ff00 */
[----:B------:R-:W-:-:S05]  /*0660*/  @!P6 IMAD.WIDE.U32 R6, R10, R7, c[0x0][0x180] ;  /* 0x000060000a06e625 */ /* 0x000fca00078e0007 */
[----:B------:R0:W2:Y:S01]  /*0670*/  @!P6 LDG.E R18, [R6.64] ;  /* 0x000000040612e981 */ /* 0x0000a2000c1e1900 */
[----:B------:R-:W-:Y:S01]  /*0680*/  HFMA2.MMA R17, -RZ, RZ, 0, 0 ;  /* 0x00000000ff117435 */ /* 0x000fe200000001ff */
[----:B------:R-:W-:-:S04]  /*0690*/  @!P4 IMAD.MOV.U32 R15, RZ, RZ, 0x4 ;  /* 0x00000004ff0fc424 */ /* 0x000fc800078e00ff */
[----:B------:R-:W-:-:S05]  /*06a0*/  @!P4 IMAD.WIDE.U32 R14, R14, R15, c[0x0][0x180] ;  /* 0x000060000e0ec625 */ /* 0x000fca00078e000f */
[----:B------:R1:W2:Y:S01]  /*06b0*/  @!P4 LDG.E R17, [R14.64] ;  /* 0x000000040e11c981 */ /* 0x0002a2000c1e1900 */
[----:B------:R-:W-:Y:S01]  /*06c0*/  IMAD.MOV.U32 R28, RZ, RZ, RZ ;  /* 0x000000ffff1c7224 */ /* 0x000fe200078e00ff */
[----:B------:R-:W-:Y:S02]  /*06d0*/  @!P2 MOV R27, 0x4 ;  /* 0x00000004001ba802 */ /* 0x000fe40000000f00 */
[----:B--2---:R-:W-:-:S04]  /*06e0*/  @!P4 ISETP.NE.AND P3, PT, R2, RZ, PT ;  /* 0x000000ff0200c20c */ /* 0x004fc80003f65270 */
[----:B------:R-:W-:Y:S01]  /*06f0*/  @!P4 FSEL R22, RZ, 1, !P3 ;  /* 0x3f800000ff16c808 */ /* 0x000fe20005800000 */
[----:B------:R-:W-:-:S04]  /*0700*/  @!P5 IMAD.MOV.U32 R2, RZ, RZ, 0x4 ;  /* 0x00000004ff02d424 */ /* 0x000fc800078e00ff */
[----:B------:R-:W-:-:S05]  /*0710*/  @!P5 IMAD.WIDE.U32 R2, R9, R2, c[0x0][0x180] ;  /* 0x000060000902d625 */ /* 0x000fca00078e0002 */
[----:B------:R2:W5:Y:S01]  /*0720*/  @!P5 LDG.E R20, [R2.64] ;  /* 0x000000040214d981 */ /* 0x000562000c1e1900 */
[----:B---3--:R-:W-:-:S04]  /*0730*/  @!P5 ISETP.NE.AND P3, PT, R4, RZ, PT ;  /* 0x000000ff0400d20c */ /* 0x008fc80003f65270 */
[----:B------:R-:W-:Y:S02]  /*0740*/  @!P5 FSEL R23, RZ, 1, !P3 ;  /* 0x3f800000ff17d808 */ /* 0x000fe40005800000 */
[----:B------:R-:W-:Y:S02]  /*0750*/  ISETP.GE.AND P3, PT, R11, R16, PT ;  /* 0x000000100b00720c */ /* 0x000fe40003f66270 */
[----:B----4-:R-:W-:-:S11]  /*0760*/  @!P6 ISETP.NE.AND P5, PT, R13, RZ, PT ;  /* 0x000000ff0d00e20c */ /* 0x010fd60003fa5270 */
[----:B------:R-:W-:Y:S01]  /*0770*/  @!P3 IMAD.IADD R24, R0, 0x1, R11 ;  /* 0x000000010018b824 */ /* 0x000fe200078e020b */
[----:B------:R-:W-:Y:S02]  /*0780*/  @!P6 FSEL R21, RZ, 1, !P5 ;  /* 0x3f800000ff15e808 */ /* 0x000fe40006800000 */
[----:B------:R-:W-:Y:S02]  /*0790*/  @!P0 IADD3 R4, P6, R12, c[0x0][0x188], RZ ;  /* 0x000062000c048a10 */ /* 0x000fe40007fde0ff */
[----:B------:R-:W-:Y:S02]  /*07a0*/  @!P3 IADD3 R11, R11, 0x80, RZ ;  /* 0x000000800b0bb810 */ /* 0x000fe40007ffe0ff */
[----:B------:R-:W-:Y:S02]  /*07b0*/  @!P0 IADD3.X R5, RZ, c[0x0][0x18c], RZ, P6, !PT ;  /* 0x00006300ff058a10 */ /* 0x000fe400037fe4ff */
[----:B------:R-:W-:Y:S02]  /*07c0*/  ISETP.GE.AND P5, PT, R11, R16, PT ;  /* 0x000000100b00720c */ /* 0x000fe40003fa6270 */
[----:B--2---:R-:W-:Y:S01]  /*07d0*/  @!P1 IADD3 R2, P6, R8, c[0x0][0x188], RZ ;  /* 0x0000620008029a10 */ /* 0x004fe20007fde0ff */
[----:B------:R-:W-:Y:S01]  /*07e0*/  @!P0 IMAD.MOV.U32 R13, RZ, RZ, 0x4 ;  /* 0x00000004ff0d8424 */ /* 0x000fe200078e00ff */
[----:B------:R2:W3:Y:S03]  /*07f0*/  @!P0 LDG.E.U8 R4, [R4.64] ;  /* 0x0000000404048981 */ /* 0x0004e6000c1e1100 */
[----:B------:R-:W-:Y:S01]  /*0800*/  @!P1 IMAD.X R3, RZ, RZ, c[0x0][0x18c], P6 ;  /* 0x00006300ff039624 */ /* 0x000fe200030e06ff */
[----:B0-----:R-:W-:-:S04]  /*0810*/  @!P2 IADD3 R6, P6, R26, c[0x0][0x188], RZ ;  /* 0x000062001a06aa10 */ /* 0x001fc80007fde0ff */
[----:B------:R-:W-:Y:S02]  /*0820*/  @!P2 IADD3.X R7, RZ, c[0x0][0x18c], RZ, P6, !PT ;  /* 0x00006300ff07aa10 */ /* 0x000fe400037fe4ff */
[----:B------:R-:W-:Y:S01]  /*0830*/  @!P3 IADD3 R10, P6, R24, c[0x0][0x188], RZ ;  /* 0x00006200180aba10 */ /* 0x000fe20007fde0ff */
[----:B------:R-:W-:Y:S01]  /*0840*/  @!P5 IMAD.IADD R29, R0, 0x1, R11 ;  /* 0x00000001001dd824 */ /* 0x000fe200078e020b */
[----:B--2---:R0:W2:Y:S03]  /*0850*/  @!P1 LDG.E.U8 R5, [R2.64] ;  /* 0x0000000402059981 */ /* 0x0040a6000c1e1100 */
[----:B------:R-:W-:Y:S01]  /*0860*/  @!P3 IMAD.X R11, RZ, RZ, c[0x0][0x18c], P6 ;  /* 0x00006300ff0bb624 */ /* 0x000fe200030e06ff */
[----:B-1----:R-:W-:Y:S01]  /*0870*/  @!P5 IADD3 R14, P6, R29, c[0x0][0x188], RZ ;  /* 0x000062001d0eda10 */ /* 0x002fe20007fde0ff */
[----:B------:R-:W-:Y:S01]  /*0880*/  @!P0 IMAD.WIDE.U32 R12, R12, R13, c[0x0][0x180] ;  /* 0x000060000c0c8625 */ /* 0x000fe200078e000d */
[----:B------:R1:W4:Y:S03]  /*0890*/  @!P2 LDG.E.U8 R6, [R6.64] ;  /* 0x000000040606a981 */ /* 0x000326000c1e1100 */
[----:B------:R-:W-:Y:S01]  /*08a0*/  @!P1 IMAD.MOV.U32 R9, RZ, RZ, 0x4 ;  /* 0x00000004ff099424 */ /* 0x000fe200078e00ff */
[----:B------:R0:W4:Y:S01]  /*08b0*/  @!P3 LDG.E.U8 R10, [R10.64] ;  /* 0x000000040a0ab981 */ /* 0x000122000c1e1100 */
[----:B------:R-:W-:-:S02]  /*08c0*/  @!P5 IMAD.X R15, RZ, RZ, c[0x0][0x18c], P6 ;  /* 0x00006300ff0fd624 */ /* 0x000fc400030e06ff */
[----:B------:R-:W-:Y:S01]  /*08d0*/  @!P1 IMAD.WIDE.U32 R8, R8, R9, c[0x0][0x180] ;  /* 0x0000600008089625 */ /* 0x000fe200078e0009 */
[----:B------:R1:W4:Y:S04]  /*08e0*/  @!P0 LDG.E R19, [R12.64] ;  /* 0x000000040c138981 */ /* 0x000328000c1e1900 */
[----:B------:R1:W4:Y:S01]  /*08f0*/  @!P5 LDG.E.U8 R14, [R14.64] ;  /* 0x000000040e0ed981 */ /* 0x000322000c1e1100 */
[----:B0-----:R-:W-:Y:S01]  /*0900*/  HFMA2.MMA R11, -RZ, RZ, 0, 0 ;  /* 0x00000000ff0b7435 */ /* 0x001fe200000001ff */
[----:B-1----:R-:W-:Y:S02]  /*0910*/  IMAD.MOV.U32 R7, RZ, RZ, RZ ;  /* 0x000000ffff077224 */ /* 0x002fe400078e00ff */
[----:B------:R0:W4:Y:S01]  /*0920*/  @!P1 LDG.E R28, [R8.64] ;  /* 0x00000004081c9981 */ /* 0x000122000c1e1900 */
[----:B------:R-:W-:-:S02]  /*0930*/  @!P3 IMAD.MOV.U32 R13, RZ, RZ, 0x4 ;  /* 0x00000004ff0db424 */ /* 0x000fc400078e00ff */
[----:B------:R-:W-:Y:S02]  /*0940*/  @!P5 IMAD.MOV.U32 R12, RZ, RZ, 0x4 ;  /* 0x00000004ff0cd424 */ /* 0x000fe400078e00ff */
[----:B------:R-:W-:-:S04]  /*0950*/  @!P3 IMAD.WIDE.U32 R2, R24, R13, c[0x0][0x180] ;  /* 0x000060001802b625 */ /* 0x000fc800078e000d */
[----:B------:R-:W-:Y:S01]  /*0960*/  IMAD.MOV.U32 R24, RZ, RZ, RZ ;  /* 0x000000ffff187224 */ /* 0x000fe200078e00ff */
[----:B------:R1:W4:Y:S01]  /*0970*/  @!P3 LDG.E R11, [R2.64] ;  /* 0x00000004020bb981 */ /* 0x000322000c1e1900 */
[----:B------:R-:W-:-:S04]  /*0980*/  @!P2 IMAD.WIDE.U32 R26, R26, R27, c[0x0][0x180] ;  /* 0x000060001a1aa625 */ /* 0x000fc800078e001b */
[----:B0-----:R-:W-:Y:S01]  /*0990*/  @!P5 IMAD.WIDE.U32 R8, R29, R12, c[0x0][0x180] ;  /* 0x000060001d08d625 */ /* 0x001fe200078e000c */
[----:B------:R-:W4:Y:S04]  /*09a0*/  @!P2 LDG.E R7, [R26.64] ;  /* 0x000000041a07a981 */ /* 0x000f28000c1e1900 */
[----:B------:R-:W4:Y:S01]  /*09b0*/  @!P5 LDG.E R24, [R8.64] ;  /* 0x000000040818d981 */ /* 0x000f22000c1e1900 */
[----:B------:R-:W-:Y:S02]  /*09c0*/  @!P4 IMAD.IADD R12, R0, 0x1, R25 ;  /* 0x00000001000cc824 */ /* 0x000fe400078e0219 */
[----:B------:R-:W-:Y:S02]  /*09d0*/  @!P4 IMAD.MOV.U32 R13, RZ, RZ, 0x4 ;  /* 0x00000004ff0dc424 */ /* 0x000fe400078e00ff */
[----:B------:R-:W-:Y:S01]  /*09e0*/  FMUL.FTZ R17, R22, R17 ;  /* 0x0000001116117220 */ /* 0x000fe20000410000 */
[----:B------:R-:W-:Y:S01]  /*09f0*/  IADD3 R15, R25, 0x80, RZ ;  /* 0x00000080190f7810 */ /* 0x000fe20007ffe0ff */
[----:B------:R-:W-:Y:S01]  /*0a00*/  @!P4 IMAD.WIDE.U32 R12, R12, R13, c[0x0][0x178] ;  /* 0x00005e000c0cc625 */ /* 0x000fe200078e000d */
[----:B-1----:R-:W-:-:S03]  /*0a10*/  CS2R R2, SRZ ;  /* 0x0000000000027805 */ /* 0x002fc6000001ff00 */
[----:B------:R-:W-:Y:S01]  /*0a20*/  FMUL.FTZ R17, R17, c[0x0][0x168] ;  /* 0x00005a0011117a20 */ /* 0x000fe20000410000 */
[----:B------:R-:W-:-:S04]  /*0a30*/  @!P4 MOV R25, R15 ;  /* 0x0000000f0019c202 */ /* 0x000fc80000000f00 */
[----:B------:R0:W-:Y:S01]  /*0a40*/  @!P4 STG.E [R12.64], R17 ;  /* 0x000000110c00c986 */ /* 0x0001e2000c101904 */
[----:B------:R-:W-:Y:S01]  /*0a50*/  BSSY B0, `(.L_x_10476) ;  /* 0x0000047000007945 */ /* 0x000fe20003800000 */
[----:B------:R-:W-:Y:S01]  /*0a60*/  BSSY B1, `(.L_x_10477) ;  /* 0x000003f000017945 */ /* 0x000fe20003800000 */
[----:B------:R-:W-:Y:S02]  /*0a70*/  FMUL.FTZ R18, R21, R18 ;  /* 0x0000001215127220 */ /* 0x000fe40000410000 */
[----:B-----5:R-:W-:Y:S01]  /*0a80*/  FMUL.FTZ R20, R23, R20 ;  /* 0x0000001417147220 */ /* 0x020fe20000410000 */
[----:B---3--:R-:W-:-:S04]  /*0a90*/  @!P0 ISETP.NE.AND P6, PT, R4, RZ, PT ;  /* 0x000000ff0400820c */ /* 0x008fc80003fc5270 */
[----:B------:R-:W-:Y:S02]  /*0aa0*/  @!P0 FSEL R2, RZ, 1, !P6 ;  /* 0x3f800000ff028808 */ /* 0x000fe40007000000 */
[----:B--2---:R-:W-:Y:S02]  /*0ab0*/  @!P1 ISETP.NE.AND P4, PT, R5, RZ, PT ;  /* 0x000000ff0500920c */ /* 0x004fe40003f85270 */
[----:B----4-:R-:W-:Y:S01]  /*0ac0*/  @!P2 ISETP.NE.AND P6, PT, R6, RZ, PT ;  /* 0x000000ff0600a20c */ /* 0x010fe20003fc5270 */
[----:B------:R-:W-:Y:S01]  /*0ad0*/  IMAD.MOV.U32 R6, RZ, RZ, RZ ;  /* 0x000000ffff067224 */ /* 0x000fe200078e00ff */
[----:B------:R-:W-:Y:S02]  /*0ae0*/  @!P3 ISETP.NE.AND P0, PT, R10, RZ, PT ;  /* 0x000000ff0a00b20c */ /* 0x000fe40003f05270 */
[----:B------:R-:W-:Y:S02]  /*0af0*/  @!P1 FSEL R3, RZ, 1, !P4 ;  /* 0x3f800000ff039808 */ /* 0x000fe40006000000 */
[----:B------:R-:W-:-:S02]  /*0b00*/  @!P3 FSEL R6, RZ, 1, !P0 ;  /* 0x3f800000ff06b808 */ /* 0x000fc40004000000 */
[----:B------:R-:W-:Y:S02]  /*0b10*/  ISETP.GE.AND P0, PT, R25, R16, PT ;  /* 0x000000101900720c */ /* 0x000fe40003f06270 */
[----:B------:R-:W-:Y:S01]  /*0b20*/  @!P5 ISETP.NE.AND P1, PT, R14, RZ, PT ;  /* 0x000000ff0e00d20c */ /* 0x000fe20003f25270 */
[----:B------:R-:W-:Y:S02]  /*0b30*/  CS2R R4, SRZ ;  /* 0x0000000000047805 */ /* 0x000fe4000001ff00 */
[----:B------:R-:W-:Y:S02]  /*0b40*/  @!P2 FSEL R4, RZ, 1, !P6 ;  /* 0x3f800000ff04a808 */ /* 0x000fe40007000000 */
[----:B------:R-:W-:Y:S01]  /*0b50*/  @!P5 FSEL R5, RZ, 1, !P1 ;  /* 0x3f800000ff05d808 */ /* 0x000fe20004800000 */
[----:B------:R-:W-:Y:S02]  /*0b60*/  FMUL.FTZ R2, R2, R19 ;  /* 0x0000001302027220 */ /* 0x000fe40000410000 */
[----:B------:R-:W-:-:S02]  /*0b70*/  FMUL.FTZ R3, R3, R28 ;  /* 0x0000001c03037220 */ /* 0x000fc40000410000 */
[----:B------:R-:W-:Y:S02]  /*0b80*/  FMUL.FTZ R6, R6, R11 ;  /* 0x0000000b06067220 */ /* 0x000fe40000410000 */
[----:B------:R-:W-:Y:S02]  /*0b90*/  FMUL.FTZ R11, R2, c[0x0][0x168] ;  /* 0x00005a00020b7a20 */ /* 0x000fe40000410000 */
[----:B------:R-:W-:Y:S02]  /*0ba0*/  FMUL.FTZ R4, R4, R7 ;  /* 0x0000000704047220 */ /* 0x000fe40000410000 */
[----:B------:R-:W-:Y:S02]  /*0bb0*/  FMUL.FTZ R24, R5, R24 ;  /* 0x0000001805187220 */ /* 0x000fe40000410000 */
[----:B------:R-:W-:Y:S02]  /*0bc0*/  FMUL.FTZ R5, R3, c[0x0][0x168] ;  /* 0x00005a0003057a20 */ /* 0x000fe40000410000 */
[----:B------:R-:W-:-:S02]  /*0bd0*/  FMUL.FTZ R4, R4, c[0x0][0x168] ;  /* 0x00005a0004047a20 */ /* 0x000fc40000410000 */
[----:B------:R-:W-:Y:S02]  /*0be0*/  FMUL.FTZ R3, R6, c[0x0][0x168] ;  /* 0x00005a0006037a20 */ /* 0x000fe40000410000 */
[----:B------:R-:W-:Y:S01]  /*0bf0*/  FMUL.FTZ R2, R24, c[0x0][0x168] ;  /* 0x00005a0018027a20 */ /* 0x000fe20000410000 */
[----:B------:R-:W-:Y:S05]  /*0c00*/  @P0 BRA `(.L_x_10478) ;  /* 0x000000e000000947 */ /* 0x000fea0003800000 */
[----:B0-----:R-:W-:Y:S01]  /*0c10*/  IMAD.IADD R6, R0, 0x1, R25 ;  /* 0x0000000100067824 */ /* 0x001fe200078e0219 */
[----:B------:R-:W-:Y:S01]  /*0c20*/  IADD3 R25, R25, 0x80, RZ ;  /* 0x0000008019197810 */ /* 0x000fe20007ffe0ff */
[----:B------:R-:W-:Y:S02]  /*0c30*/  IMAD.MOV.U32 R7, RZ, RZ, 0x4 ;  /* 0x00000004ff077424 */ /* 0x000fe400078e00ff */
[----:B------:R-:W-:Y:S01]  /*0c40*/  FMUL.FTZ R9, R20, c[0x0][0x168] ;  /* 0x00005a0014097a20 */ /* 0x000fe20000410000 */
[----:B------:R-:W-:Y:S01]  /*0c50*/  ISETP.GE.AND P0, PT, R25, R16, PT ;  /* 0x000000101900720c */ /* 0x000fe20003f06270 */
[----:B------:R-:W-:-:S05]  /*0c60*/  IMAD.WIDE.U32 R6, R6, R7, c[0x0][0x178] ;  /* 0x00005e0006067625 */ /* 0x000fca00078e0007 */
[----:B------:R0:W-:Y:S07]  /*0c70*/  STG.E [R6.64], R9 ;  /* 0x0000000906007986 */ /* 0x0001ee000c101904 */
[----:B------:R-:W-:Y:S05]  /*0c80*/  @P0 BRA `(.L_x_10479) ;  /* 0x000000d000000947 */ /* 0x000fea0003800000 */
[----:B0-----:R-:W-:Y:S01]  /*0c90*/  IADD3 R6, R0, R25, RZ ;  /* 0x0000001900067210 */ /* 0x001fe20007ffe0ff */
[----:B------:R-:W-:Y:S01]  /*0ca0*/  IMAD.MOV.U32 R7, RZ, RZ, 0x4 ;  /* 0x00000004ff077424 */ /* 0x000fe200078e00ff */
[----:B------:R-:W-:Y:S01]  /*0cb0*/  IADD3 R25, R25, 0x80, RZ ;  /* 0x0000008019197810 */ /* 0x000fe20007ffe0ff */
[----:B------:R-:W-:-:S02]  /*0cc0*/  FMUL.FTZ R9, R18, c[0x0][0x168] ;  /* 0x00005a0012097a20 */ /* 0x000fc40000410000 */
[----:B------:R-:W-:-:S05]  /*0cd0*/  IMAD.WIDE.U32 R6, R6, R7, c[0x0][0x178] ;  /* 0x00005e0006067625 */ /* 0x000fca00078e0007 */
[----:B------:R0:W-:Y:S02]  /*0ce0*/  STG.E [R6.64], R9 ;  /* 0x0000000906007986 */ /* 0x0001e4000c101904 */
.L_x_10478:
[----:B0-----:R-:W-:-:S13]  /*0cf0*/  ISETP.GE.AND P0, PT, R25, R16, PT ;  /* 0x000000101900720c */ /* 0x001fda0003f06270 */
[----:B------:R-:W-:Y:S05]  /*0d00*/  @P0 BRA `(.L_x_10480) ;  /* 0x000000c000000947 */ /* 0x000fea0003800000 */
[----:B------:R-:W-:Y:S01]  /*0d10*/  IMAD.IADD R6, R0, 0x1, R25 ;  /* 0x0000000100067824 */ /* 0x000fe200078e0219 */
[----:B------:R-:W-:Y:S01]  /*0d20*/  IADD3 R25, R25, 0x80, RZ ;  /* 0x0000008019197810 */ /* 0x000fe20007ffe0ff */
[----:B------:R-:W-:-:S04]  /*0d30*/  IMAD.MOV.U32 R7, RZ, RZ, 0x4 ;  /* 0x00000004ff077424 */ /* 0x000fc800078e00ff */
[----:B------:R-:W-:-:S05]  /*0d40*/  IMAD.WIDE.U32 R6, R6, R7, c[0x0][0x178] ;  /* 0x00005e0006067625 */ /* 0x000fca00078e0007 */
[----:B------:R0:W-:Y:S02]  /*0d50*/  STG.E [R6.64], R11 ;  /* 0x0000000b06007986 */ /* 0x0001e4000c101904 */
.L_x_10479:
[----:B------:R-:W-:-:S13]  /*0d60*/  ISETP.GE.AND P0, PT, R25, R16, PT ;  /* 0x000000101900720c */ /* 0x000fda0003f06270 */
[----:B------:R-:W-:Y:S05]  /*0d70*/  @P0 BRA `(.L_x_10481) ;  /* 0x000000d000000947 */ /* 0x000fea0003800000 */
[----:B0-----:R-:W-:Y:S01]  /*0d80*/  IADD3 R6, R0, R25, RZ ;  /* 0x0000001900067210 */ /* 0x001fe20007ffe0ff */
[----:B------:R-:W-:Y:S01]  /*0d90*/  IMAD.MOV.U32 R7, RZ, RZ, 0x4 ;  /* 0x00000004ff077424 */ /* 0x000fe200078e00ff */
[----:B------:R-:W-:-:S03]  /*0da0*/  IADD3 R25, R25, 0x80, RZ ;  /* 0x0000008019197810 */ /* 0x000fc60007ffe0ff */
[----:B------:R-:W-:-:S05]  /*0db0*/  IMAD.WIDE.U32 R6, R6, R7, c[0x0][0x178] ;  /* 0x00005e0006067625 */ /* 0x000fca00078e0007 */
[----:B------:R0:W-:Y:S02]  /*0dc0*/  STG.E [R6.64], R5 ;  /* 0x0000000506007986 */ /* 0x0001e4000c101904 */
.L_x_10480:
[----:B------:R-:W-:-:S13]  /*0dd0*/  ISETP.GE.AND P0, PT, R25, R16, PT ;  /* 0x000000101900720c */ /* 0x000fda0003f06270 */
[----:B------:R-:W-:Y:S01]  /*0de0*/  @P0 BREAK B1 ;  /* 0x0000000000010942 */ /* 0x000fe20003800000 */
[----:B------:R-:W-:Y:S05]  /*0df0*/  @P0 BRA `(.L_x_10482) ;  /* 0x000000c000000947 */ /* 0x000fea0003800000 */
[----:B0-----:R-:W-:Y:S01]  /*0e00*/  HFMA2.MMA R7, -RZ, RZ, 0, 2.384185791015625e-07 ;  /* 0x00000004ff077435 */ /* 0x001fe200000001ff */
[----:B------:R-:W-:Y:S01]  /*0e10*/  IMAD.IADD R6, R0, 0x1, R25 ;  /* 0x0000000100067824 */ /* 0x000fe200078e0219 */
[----:B------:R-:W-:-:S08]  /*0e20*/  IADD3 R25, R25, 0x80, RZ ;  /* 0x0000008019197810 */ /* 0x000fd00007ffe0ff */
[----:B------:R-:W-:-:S05]  /*0e30*/  IMAD.WIDE.U32 R6, R6, R7, c[0x0][0x178] ;  /* 0x00005e0006067625 */ /* 0x000fca00078e0007 */
[----:B------:R0:W-:Y:S02]  /*0e40*/  STG.E [R6.64], R4 ;  /* 0x0000000406007986 */ /* 0x0001e4000c101904 */
.L_x_10481:
[----:B------:R-:W-:Y:S05]  /*0e50*/  BSYNC B1 ;  /* 0x0000000000017941 */ /* 0x000fea0003800000 */
.L_x_10477:
[----:B------:R-:W-:-:S13]  /*0e60*/  ISETP.GE.AND P0, PT, R25, R16, PT ;  /* 0x000000101900720c */ /* 0x000fda0003f06270 */
[----:B0-----:R-:W-:Y:S01]  /*0e70*/  @!P0 IMAD.IADD R4, R0, 0x1, R25 ;  /* 0x0000000100048824 */ /* 0x001fe200078e0219 */
[----:B------:R-:W-:Y:S01]  /*0e80*/  @!P0 IADD3 R25, R25, 0x80, RZ ;  /* 0x0000008019198810 */ /* 0x000fe20007ffe0ff */
[----:B------:R-:W-:-:S04]  /*0e90*/  @!P0 IMAD.MOV.U32 R5, RZ, RZ, 0x4 ;  /* 0x00000004ff058424 */ /* 0x000fc800078e00ff */
[----:B------:R-:W-:-:S05]  /*0ea0*/  @!P0 IMAD.WIDE.U32 R4, R4, R5, c[0x0][0x178] ;  /* 0x00005e0004048625 */ /* 0x000fca00078e0005 */
[----:B------:R0:W-:Y:S02]  /*0eb0*/  @!P0 STG.E [R4.64], R3 ;  /* 0x0000000304008986 */ /* 0x0001e4000c101904 */
.L_x_10482:
[----:B------:R-:W-:Y:S05]  /*0ec0*/  BSYNC B0 ;  /* 0x0000000000007941 */ /* 0x000fea0003800000 */
.L_x_10476:
[----:B------:R-:W-:Y:S01]  /*0ed0*/  WARPSYNC 0xffffffff ;  /* 0xffffffff00007948 */ /* 0x000fe20003800000 */
[----:B------:R-:W-:-:S13]  /*0ee0*/  ISETP.GE.AND P0, PT, R25, R16, PT ;  /* 0x000000101900720c */ /* 0x000fda0003f06270 */
[----:B------:R-:W-:Y:S05]  /*0ef0*/  @P0 EXIT ;  /* 0x000000000000094d */ /* 0x000fea0003800000 */
[----:B0-----:R-:W-:Y:S01]  /*0f00*/  IADD3 R4, R0, R25, RZ ;  /* 0x0000001900047210 */ /* 0x001fe20007ffe0ff */
[----:B------:R-:W-:-:S04]  /*0f10*/  IMAD.MOV.U32 R5, RZ, RZ, 0x4 ;  /* 0x00000004ff057424 */ /* 0x000fc800078e00ff */
[----:B------:R-:W-:-:S05]  /*0f20*/  IMAD.WIDE.U32 R4, R4, R5, c[0x0][0x178] ;  /* 0x00005e0004047625 */ /* 0x000fca00078e0005 */
[----:B------:R-:W-:Y:S01]  /*0f30*/  STG.E [R4.64], R2 ;  /* 0x0000000204007986 */ /* 0x000fe2000c101904 */
[----:B------:R-:W-:Y:S05]  /*0f40*/  EXIT ;  /* 0x000000000000794d */ /* 0x000fea0003800000 */
.L_x_10483:
        /* <DEDUP_REMOVED lines=11> */
.L_x_11610:


//--------------------- .text._ZN2at6native29vectorized_elementwise_kernelILi4EZNS0_43_GLOBAL__N__7cc8d1ed_10_Dropout_cu_0e96ed3819masked_scale_kernelIbffEEvRNS_6TensorERKS4_S7_T1_EUlfbE_St5arrayIPcLm3EEEEviT0_S8_ --------------------------
	.section	.text._ZN2at6native29vectorized_elementwise_kernelILi4EZNS0_43_GLOBAL__N__7cc8d1ed_10_Dropout_cu_0e96ed3819masked_scale_kernelIbffEEvRNS_6TensorERKS4_S7_T1_EUlfbE_St5arrayIPcLm3EEEEviT0_S8_,"ax",@progbits
	.sectioninfo	@"SHI_REGISTERS=32"
	.align	128
        .global         _ZN2at6native29vectorized_elementwise_kernelILi4EZNS0_43_GLOBAL__N__7cc8d1ed_10_Dropout_cu_0e96ed3819masked_scale_kernelIbffEEvRNS_6TensorERKS4_S7_T1_EUlfbE_St5arrayIPcLm3EEEEviT0_S8_
        .type           _ZN2at6native29vectorized_elementwise_kernelILi4EZNS0_43_GLOBAL__N__7cc8d1ed_10_Dropout_cu_0e96ed3819masked_scale_kernelIbffEEvRNS_6TensorERKS4_S7_T1_EUlfbE_St5arrayIPcLm3EEEEviT0_S8_,@function
        .size           _ZN2at6native29vectorized_elementwise_kernelILi4EZNS0_43_GLOBAL__N__7cc8d1ed_10_Dropout_cu_0e96ed3819masked_scale_kernelIbffEEvRNS_6TensorERKS4_S7_T1_EUlfbE_St5arrayIPcLm3EEEEviT0_S8_,(.L_x_11611 - _ZN2at6native29vectorized_elementwise_kernelILi4EZNS0_43_GLOBAL__N__7cc8d1ed_10_Dropout_cu_0e96ed3819masked_scale_kernelIbffEEvRNS_6TensorERKS4_S7_T1_EUlfbE_St5arrayIPcLm3EEEEviT0_S8_)
        .other          _ZN2at6native29vectorized_elementwise_kernelILi4EZNS0_43_GLOBAL__N__7cc8d1ed_10_Dropout_cu_0e96ed3819masked_scale_kernelIbffEEvRNS_6TensorERKS4_S7_T1_EUlfbE_St5arrayIPcLm3EEEEviT0_S8_,@"STO_CUDA_ENTRY STV_DEFAULT"
_ZN2at6native29vectorized_elementwise_kernelILi4EZNS0_43_GLOBAL__N__7cc8d1ed_10_Dropout_cu_0e96ed3819masked_scale_kernelIbffEEvRNS_6TensorERKS4_S7_T1_EUlfbE_St5arrayIPcLm3EEEEviT0_S8_:
.text._ZN2at6native29vectorized_elementwise_kernelILi4EZNS0_43_GLOBAL__N__7cc8d1ed_10_Dropout_cu_0e96ed3819masked_scale_kernelIbffEEvRNS_6TensorERKS4_S7_T1_EUlfbE_St5arrayIPcLm3EEEEviT0_S8_:
        /* <DEDUP_REMOVED lines=9> */
[----:B------:R-:W-:Y:S01]  /*0090*/  LEA.HI.X.SX32 R15, R0, c[0x0][0x18c], 0x1, P0 ;  /* 0x00006300000f7a11 */ /* 0x000fe200000f0eff */
[----:B------:R-:W-:-:S04]  /*00a0*/  IMAD.MOV.U32 R21, RZ, RZ, 0x4 ;  /* 0x00000004ff157424 */ /* 0x000fc800078e00ff */
[----:B------:R-:W-:-:S04]  /*00b0*/  IMAD.WIDE R2, R0, R21, c[0x0][0x180] ;  /* 0x0000600000027625 */ /* 0x000fc800078e0215 */
[----:B0-----:R-:W-:-:S05]  /*00c0*/  IMAD.WIDE.U32 R14, R19, 0x4, R14 ;  /* 0x00000004130e7825 */ /* 0x001fca00078e000e */
[----:B------:R-:W2:Y:S04]  /*00d0*/  LDG.E R17, [R14.64] ;  /* 0x000000040e117981 */ /* 0x000ea8000c1e1900 */
[----:B------:R0:W3:Y:S01]  /*00e0*/  LDG.E R18, [R14.64+0x200] ;  /* 0x000200040e127981 */ /* 0x0000e2000c1e1900 */
[----:B------:R-:W-:-:S05]  /*00f0*/  IMAD.WIDE.U32 R12, R19, 0x10, R2 ;  /* 0x00000010130c7825 */ /* 0x000fca00078e0002 */
[----:B------:R1:W4:Y:S04]  /*0100*/  LDG.E.128 R4, [R12.64] ;  /* 0x000000040c047981 */ /* 0x000328000c1e1d00 */
[----:B------:R1:W5:Y:S01]  /*0110*/  LDG.E.128 R8, [R12.64+0x800] ;  /* 0x000800040c087981 */ /* 0x000362000c1e1d00 */
[----:B------:R-:W-:-:S06]  /*0120*/  IMAD.WIDE.U32 R2, R0, R21, c[0x0][0x178] ;  /* 0x00005e0000027625 */ /* 0x000fcc00078e0015 */
[----:B------:R-:W-:Y:S01]  /*0130*/  IMAD.WIDE R2, R19, 0x10, R2 ;  /* 0x0000001013027825 */ /* 0x000fe200078e0202 */
[C---:B--2---:R-:W-:Y:S02]  /*0140*/  PRMT R0, R17.reuse, 0x7770, RZ ;  /* 0x0000777011007816 */ /* 0x044fe400000000ff */
[C---:B------:R-:W-:Y:S02]  /*0150*/  PRMT R16, R17.reuse, 0x7771, RZ ;  /* 0x0000777111107816 */ /* 0x040fe400000000ff */
[----:B------:R-:W-:Y:S02]  /*0160*/  ISETP.NE.AND P3, PT, R0, RZ, PT ;  /* 0x000000ff0000720c */ /* 0x000fe40003f65270 */
[C---:B------:R-:W-:Y:S02]  /*0170*/  PRMT R0, R17.reuse, 0x7772, RZ ;  /* 0x0000777211007816 */ /* 0x040fe400000000ff */
[----:B0-----:R-:W-:Y:S02]  /*0180*/  PRMT R14, R17, 0x7773, RZ ;  /* 0x00007773110e7816 */ /* 0x001fe400000000ff */
[----:B---3--:R-:W-:-:S02]  /*0190*/  PRMT R15, R18, 0x7770, RZ ;  /* 0x00007770120f7816 */ /* 0x008fc400000000ff */
[----:B------:R-:W-:Y:S02]  /*01a0*/  ISETP.NE.AND P4, PT, R16, RZ, PT ;  /* 0x000000ff1000720c */ /* 0x000fe40003f85270 */
[----:B------:R-:W-:Y:S02]  /*01b0*/  ISETP.NE.AND P5, PT, R0, RZ, PT ;  /* 0x000000ff0000720c */ /* 0x000fe40003fa5270 */
[----:B------:R-:W-:Y:S02]  /*01c0*/  ISETP.NE.AND P2, PT, R14, RZ, PT ;  /* 0x000000ff0e00720c */ /* 0x000fe40003f45270 */
[C---:B------:R-:W-:Y:S02]  /*01d0*/  PRMT R16, R18.reuse, 0x7771, RZ ;  /* 0x0000777112107816 */ /* 0x040fe400000000ff */
[C---:B------:R-:W-:Y:S02]  /*01e0*/  PRMT R14, R18.reuse, 0x7772, RZ ;  /* 0x00007772120e7816 */ /* 0x040fe400000000ff */
[----:B------:R-:W-:-:S02]  /*01f0*/  PRMT R0, R18, 0x7773, RZ ;  /* 0x0000777312007816 */ /* 0x000fc400000000ff */
[----:B------:R-:W-:Y:S02]  /*0200*/  ISETP.NE.AND P1, PT, R15, RZ, PT ;  /* 0x000000ff0f00720c */ /* 0x000fe40003f25270 */
[----:B-1----:R-:W-:Y:S02]  /*0210*/  FSEL R13, RZ, 1, !P3 ;  /* 0x3f800000ff0d7808 */ /* 0x002fe40005800000 */
[----:B------:R-:W-:Y:S02]  /*0220*/  FSEL R12, RZ, 1, !P4 ;  /* 0x3f800000ff0c7808 */ /* 0x000fe40006000000 */
[----:B------:R-:W-:Y:S01]  /*0230*/  FSEL R15, RZ, 1, !P5 ;  /* 0x3f800000ff0f7808 */ /* 0x000fe20006800000 */
[----:B----4-:R-:W-:Y:S01]  /*0240*/  FMUL.FTZ R4, R4, R13 ;  /* 0x0000000d04047220 */ /* 0x010fe20000410000 */
[----:B------:R-:W-:Y:S01]  /*0250*/  ISETP.NE.AND P0, PT, R16, RZ, PT ;  /* 0x000000ff1000720c */ /* 0x000fe20003f05270 */
[----:B------:R-:W-:Y:S01]  /*0260*/  FMUL.FTZ R5, R5, R12 ;  /* 0x0000000c05057220 */ /* 0x000fe20000410000 */
[----:B------:R-:W-:Y:S01]  /*0270*/  ISETP.NE.AND P3, PT, R14, RZ, PT ;  /* 0x000000ff0e00720c */ /* 0x000fe20003f65270 */
[----:B------:R-:W-:Y:S01]  /*0280*/  FMUL.FTZ R6, R6, R15 ;  /* 0x0000000f06067220 */ /* 0x000fe20000410000 */
[----:B------:R-:W-:Y:S01]  /*0290*/  ISETP.NE.AND P4, PT, R0, RZ, PT ;  /* 0x000000ff0000720c */ /* 0x000fe20003f85270 */
[----:B------:R-:W-:Y:S01]  /*02a0*/  FMUL.FTZ R5, R5, c[0x0][0x168] ;  /* 0x00005a0005057a20 */ /* 0x000fe20000410000 */
[----:B------:R-:W-:Y:S01]  /*02b0*/  FSEL R0, RZ, 1, !P2 ;  /* 0x3f800000ff007808 */ /* 0x000fe20005000000 */
[----:B------:R-:W-:Y:S01]  /*02c0*/  FMUL.FTZ R6, R6, c[0x0][0x168] ;  /* 0x00005a0006067a20 */ /* 0x000fe20000410000 */
[----:B------:R-:W-:Y:S01]  /*02d0*/  FSEL R13, RZ, 1, !P1 ;  /* 0x3f800000ff0d7808 */ /* 0x000fe20004800000 */
[----:B------:R-:W-:Y:S01]  /*02e0*/  FMUL.FTZ R4, R4, c[0x0][0x168] ;  /* 0x00005a0004047a20 */ /* 0x000fe20000410000 */
[----:B------:R-:W-:Y:S01]  /*02f0*/  FSEL R12, RZ, 1, !P0 ;  /* 0x3f800000ff0c7808 */ /* 0x000fe20004000000 */
[----:B------:R-:W-:Y:S01]  /*0300*/  FMUL.FTZ R7, R7, R0 ;  /* 0x0000000007077220 */ /* 0x000fe20000410000 */
[----:B------:R-:W-:Y:S01]  /*0310*/  FSEL R15, RZ, 1, !P3 ;  /* 0x3f800000ff0f7808 */ /* 0x000fe20005800000 */
[----:B-----5:R-:W-:Y:S01]  /*0320*/  FMUL.FTZ R8, R8, R13 ;  /* 0x0000000d08087220 */ /* 0x020fe20000410000 */
[----:B------:R-:W-:Y:S01]  /*0330*/  FSEL R14, RZ, 1, !P4 ;  /* 0x3f800000ff0e7808 */ /* 0x000fe20006000000 */
[----:B------:R-:W-:-:S02]  /*0340*/  FMUL.FTZ R9, R9, R12 ;  /* 0x0000000c09097220 */ /* 0x000fc40000410000 */
[----:B------:R-:W-:Y:S02]  /*0350*/  FMUL.FTZ R10, R10, R15 ;  /* 0x0000000f0a0a7220 */ /* 0x000fe40000410000 */
[----:B------:R-:W-:Y:S02]  /*0360*/  FMUL.FTZ R11, R11, R14 ;  /* 0x0000000e0b0b7220 */ /* 0x000fe40000410000 */
[----:B------:R-:W-:Y:S02]  /*0370*/  FMUL.FTZ R7, R7, c[0x0][0x168] ;  /* 0x00005a0007077a20 */ /* 0x000fe40000410000 */
[----:B------:R-:W-:Y:S02]  /*0380*/  FMUL.FTZ R8, R8, c[0x0][0x168] ;  /* 0x00005a0008087a20 */ /* 0x000fe40000410000 */
[----:B------:R-:W-:Y:S01]  /*0390*/  FMUL.FTZ R9, R9, c[0x0][0x168] ;  /* 0x00005a0009097a20 */ /* 0x000fe20000410000 */
[----:B------:R-:W-:Y:S01]  /*03a0*/  STG.E.128 [R2.64], R4 ;  /* 0x0000000402007986 */ /* 0x000fe2000c101d04 */
[----:B------:R-:W-:-:S02]  /*03b0*/  FMUL.FTZ R11, R11, c[0x0][0x168] ;  /* 0x00005a000b0b7a20 */ /* 0x000fc40000410000 */
[----:B------:R-:W-:-:S05]  /*03c0*/  FMUL.FTZ R10, R10, c[0x0][0x168] ;  /* 0x00005a000a0a7a20 */ /* 0x000fca0000410000 */
[----:B------:R-:W-:Y:S01]  /*03d0*/  STG.E.128 [R2.64+0x800], R8 ;  /* 0x0008000802007986 */ /* 0x000fe2000c101d04 */
[----:B------:R-:W-:Y:S05]  /*03e0*/  EXIT ;  /* 0x000000000000794d */ /* 0x000fea0003800000 */
.L_x_10484:
[----:B------:R-:W0:Y:S02]  /*03f0*/  S2R R25, SR_TID.X ;  /* 0x0000000000197919 */ /* 0x000e240000002100 */
[----:B0-----:R-:W-:Y:S02]  /*0400*/  ISETP.GE.AND P4, PT, R25, R16, PT ;  /* 0x000000101900720c */ /* 0x001fe40003f86270 */
        /* <DEDUP_REMOVED lines=136> */
.L_x_10487:
[----:B0-----:R-:W-:-:S13]  /*0c90*/  ISETP.GE.AND P0, PT, R25, R16, PT ;  /* 0x000000101900720c */ /* 0x001fda0003f06270 */
[----:B------:R-:W-:Y:S05]  /*0ca0*/  @P0 BRA `(.L_x_10489) ;  /* 0x000000c000000947 */ /* 0x000fea0003800000 */
[----:B------:R-:W-:Y:S01]  /*0cb0*/  IMAD.IADD R6, R0, 0x1, R25 ;  /* 0x0000000100067824 */ /* 0x000fe200078e0219 */
[----:B------:R-:W-:Y:S01]  /*0cc0*/  IADD3 R25, R25, 0x80, RZ ;  /* 0x0000008019197810 */ /* 0x000fe20007ffe0ff */
[----:B------:R-:W-:-:S04]  /*0cd0*/  IMAD.MOV.U32 R7, RZ, RZ, 0x4 ;  /* 0x00000004ff077424 */ /* 0x000fc800078e00ff */
[----:B------:R-:W-:-:S05]  /*0ce0*/  IMAD.WIDE.U32 R6, R6, R7, c[0x0][0x178] ;  /* 0x00005e0006067625 */ /* 0x000fca00078e0007 */
[----:B------:R0:W-:Y:S02]  /*0cf0*/  STG.E [R6.64], R11 ;  /* 0x0000000b06007986 */ /* 0x0001e4000c101904 */
.L_x_10488:
[----:B------:R-:W-:-:S13]  /*0d00*/  ISETP.GE.AND P0, PT, R25, R16, PT ;  /* 0x000000101900720c */ /* 0x000fda0003f06270 */
[----:B------:R-:W-:Y:S05]  /*0d10*/  @P0 BRA `(.L_x_10490) ;  /* 0x000000d000000947 */ /* 0x000fea0003800000 */
[----:B0-----:R-:W-:Y:S01]  /*0d20*/  IADD3 R6, R0, R25, RZ ;  /* 0x0000001900067210 */ /* 0x001fe20007ffe0ff */
[----:B------:R-:W-:Y:S01]  /*0d30*/  IMAD.MOV.U32 R7, RZ, RZ, 0x4 ;  /* 0x00000004ff077424 */ /* 0x000fe200078e00ff */
[----:B------:R-:W-:-:S03]  /*0d40*/  IADD3 R25, R25, 0x80, RZ ;  /* 0x0000008019197810 */ /* 0x000fc60007ffe0ff */
[----:B------:R-:W-:-:S05]  /*0d50*/  IMAD.WIDE.U32 R6, R6, R7, c[0x0][0x178] ;  /* 0x00005e0006067625 */ /* 0x000fca00078e0007 */
[----:B------:R0:W-:Y:S02]  /*0d60*/  STG.E [R6.64], R5 ;  /* 0x0000000506007986 */ /* 0x0001e4000c101904 */
.L_x_10489:
        /* <DEDUP_REMOVED lines=8> */
.L_x_10490:
[----:B------:R-:W-:Y:S05]  /*0df0*/  BSYNC B1 ;  /* 0x0000000000017941 */ /* 0x000fea0003800000 */
.L_x_10486:
[----:B------:R-:W-:-:S13]  /*0e00*/  ISETP.GE.AND P0, PT, R25, R16, PT ;  /* 0x000000101900720c */ /* 0x000fda0003f06270 */
[----:B0-----:R-:W-:Y:S01]  /*0e10*/  @!P0 IMAD.IADD R4, R0, 0x1, R25 ;  /* 0x0000000100048824 */ /* 0x001fe200078e0219 */
[----:B------:R-:W-:Y:S01]  /*0e20*/  @!P0 IADD3 R25, R25, 0x80, RZ ;  /* 0x0000008019198810 */ /* 0x000fe20007ffe0ff */
[----:B------:R-:W-:-:S04]  /*0e30*/  @!P0 IMAD.MOV.U32 R5, RZ, RZ, 0x4 ;  /* 0x00000004ff058424 */ /* 0x000fc800078e00ff */
[----:B------:R-:W-:-:S05]  /*0e40*/  @!P0 IMAD.WIDE.U32 R4, R4, R5, c[0x0][0x178] ;  /* 0x00005e0004048625 */ /* 0x000fca00078e0005 */
[----:B------:R0:W-:Y:S02]  /*0e50*/  @!P0 STG.E [R4.64], R3 ;  /* 0x0000000304008986 */ /* 0x0001e4000c101904 */
.L_x_10491:
[----:B------:R-:W-:Y:S05]  /*0e60*/  BSYNC B0 ;  /* 0x0000000000007941 */ /* 0x000fea0003800000 */
.L_x_10485:
        /* <DEDUP_REMOVED lines=8> */
.L_x_10492:
        /* <DEDUP_REMOVED lines=9> */
.L_x_11611:


//--------------------- .text._ZN2at6native29vectorized_elementwise_kernelILi8EZNS0_43_GLOBAL__N__7cc8d1ed_10_Dropout_cu_0e96ed3819masked_scale_kernelIbffEEvRNS_6TensorERKS4_S7_T1_EUlfbE_St5arrayIPcLm3EEEEviT0_S8_ --------------------------
	.section	.text._ZN2at6native29vectorized_elementwise_kernelILi8EZNS0_43_GLOBAL__N__7cc8d1ed_10_Dropout_cu_0e96ed3819masked_scale_kernelIbffEEvRNS_6TensorERKS4_S7_T1_EUlfbE_St5arrayIPcLm3EEEEviT0_S8_,"ax",@progbits
	.sectioninfo	@"SHI_REGISTERS=4"
	.align	128
        .global         _ZN2at6native29vectorized_elementwise_kernelILi8EZNS0_43_GLOBAL__N__7cc8d1ed_10_Dropout_cu_0e96ed3819masked_scale_kernelIbffEEvRNS_6TensorERKS4_S7_T1_EUlfbE_St5arrayIPcLm3EEEEviT0_S8_
        .type           _ZN2at6native29vectorized_elementwise_kernelILi8EZNS0_43_GLOBAL__N__7cc8d1ed_10_Dropout_cu_0e96ed3819masked_scale_kernelIbffEEvRNS_6TensorERKS4_S7_T1_EUlfbE_St5arrayIPcLm3EEEEviT0_S8_,@function
        .size           _ZN2at6native29vectorized_elementwise_kernelILi8EZNS0_43_GLOBAL__N__7cc8d1ed_10_Dropout_cu_0e96ed3819masked_scale_kernelIbffEEvRNS_6TensorERKS4_S7_T1_EUlfbE_St5arrayIPcLm3EEEEviT0_S8_,(.L_x_11612 - _ZN2at6native29vectorized_elementwise_kernelILi8EZNS0_43_GLOBAL__N__7cc8d1ed_10_Dropout_cu_0e96ed3819masked_scale_kernelIbffEEvRNS_6TensorERKS4_S7_T1_EUlfbE_St5arrayIPcLm3EEEEviT0_S8_)
        .other          _ZN2at6native29vectorized_elementwise_kernelILi8EZNS0_43_GLOBAL__N__7cc8d1ed_10_Dropout_cu_0e96ed3819masked_scale_kernelIbffEEvRNS_6TensorERKS4_S7_T1_EUlfbE_St5arrayIPcLm3EEEEviT0_S8_,@"STO_CUDA_ENTRY STV_DEFAULT"
_ZN2at6native29vectorized_elementwise_kernelILi8EZNS0_43_GLOBAL__N__7cc8d1ed_10_Dropout_cu_0e96ed3819masked_scale_kernelIbffEEvRNS_6TensorERKS4_S7_T1_EUlfbE_St5arrayIPcLm3EEEEviT0_S8_:
.text._ZN2at6native29vectorized_elementwise_kernelILi8EZNS0_43_GLOBAL__N__7cc8d1ed_10_Dropout_cu_0e96ed3819masked_scale_kernelIbffEEvRNS_6TensorERKS4_S7_T1_EUlfbE_St5arrayIPcLm3EEEEviT0_S8_:
[----:B------:R-:W-:Y:S02]  /*0000*/  MOV R1, c[0x0][0x28] ;  /* 0x00000a0000017a02 */ /* 0x000fe40000000f00 */
[----:B------:R-:W-:Y:S05]  /*0010*/  EXIT ;  /* 0x000000000000794d */ /* 0x000fea0003800000 */
.L_x_10493:
        /* <DEDUP_REMOVED lines=14> */
.L_x_11612:


//--------------------- .text._ZN2at6native18elementwise_kernelILi128ELi4EZNS0_15gpu_kernel_implIZNS0_43_GLOBAL__N__7cc8d1ed_10_Dropout_cu_0e96ed3819masked_scale_kernelIbddEEvRNS_6TensorERKS5_S8_T1_EUldbE_EEvRNS_18TensorIteratorBaseERKT_EUliE_EEviS9_ --------------------------
	.section	.text._ZN2at6native18elementwise_kernelILi128ELi4EZNS0_15gpu_kernel_implIZNS0_43_GLOBAL__N__7cc8d1ed_10_Dropout_cu_0e96ed3819masked_scale_kernelIbddEEvRNS_6TensorERKS5_S8_T1_EUldbE_EEvRNS_18TensorIteratorBaseERKT_EUliE_EEviS9_,"ax",@progbits
	.sectioninfo	@"SHI_REGISTERS=28"
	.align	128
        .global         _ZN2at6native18elementwise_kernelILi128ELi4EZNS0_15gpu_kernel_implIZNS0_43_GLOBAL__N__7cc8d1ed_10_Dropout_cu_0e96ed3819masked_scale_kernelIbddEEvRNS_6TensorERKS5_S8_T1_EUldbE_EEvRNS_18TensorIteratorBaseERKT_EUliE_EEviS9_
        .type           _ZN2at6native18elementwise_kernelILi128ELi4EZNS0_15gpu_kernel_implIZNS0_43_GLOBAL__N__7cc8d1ed_10_Dropout_cu_0e96ed3819masked_scale_kernelIbddEEvRNS_6TensorERKS5_S8_T1_EUldbE_EEvRNS_18TensorIteratorBaseERKT_EUliE_EEviS9_,@function
        .size           _ZN2at6native18elementwise_kernelILi128ELi4EZNS0_15gpu_kernel_implIZNS0_43_GLOBAL__N__7cc8d1ed_10_Dropout_cu_0e96ed3819masked_scale_kernelIbddEEvRNS_6TensorERKS5_S8_T1_EUldbE_EEvRNS_18TensorIteratorBaseERKT_EUliE_EEviS9_,(.L_x_11613 - _ZN2at6native18elementwise_kernelILi128ELi4EZNS0_15gpu_kernel_implIZNS0_43_GLOBAL__N__7cc8d1ed_10_Dropout_cu_0e96ed3819masked_scale_kernelIbddEEvRNS_6TensorERKS5_S8_T1_EUldbE_EEvRNS_18TensorIteratorBaseERKT_EUliE_EEviS9_)
        .other          _ZN2at6native18elementwise_kernelILi128ELi4EZNS0_15gpu_kernel_implIZNS0_43_GLOBAL__N__7cc8d1ed_10_Dropout_cu_0e96ed3819masked_scale_kernelIbddEEvRNS_6TensorERKS5_S8_T1_EUldbE_EEvRNS_18TensorIteratorBaseERKT_EUliE_EEviS9_,@"STO_CUDA_ENTRY STV_DEFAULT"
_ZN2at6native18elementwise_kernelILi128ELi4EZNS0_15gpu_kernel_implIZNS0_43_GLOBAL__N__7cc8d1ed_10_Dropout_cu_0e96ed3819masked_scale_kernelIbddEEvRNS_6TensorERKS5_S8_T1_EUldbE_EEvRNS_18TensorIteratorBaseERKT_EUliE_EEviS9_:
.text._ZN2at6native18elementwise_kernelILi128ELi4EZNS0_15gpu_kernel_implIZNS0_43_GLOBAL__N__7cc8d1ed_10_Dropout_cu_0e96ed3819masked_scale_kernelIbddEEvRNS_6TensorERKS5_S8_T1_EUldbE_EEvRNS_18TensorIteratorBaseERKT_EUliE_EEviS9_:
        /* <DEDUP_REMOVED lines=264> */
.L_x_10496:
        /* <DEDUP_REMOVED lines=19> */
.L_x_10500:
[----:B------:R-:W2:Y:S02]  /*11b0*/  LDG.E.U8 R2, [R2.64] ;  /* 0x0000002402027981 */ /* 0x000ea4000c1e1100 */
[----:B--2---:R0:W1:Y:S01]  /*11c0*/  I2F.F64.U16 R18, R2 ;  /* 0x0000000200127312 */ /* 0x0040620000101800 */
[----:B------:R-:W-:Y:S05]  /*11d0*/  BRA `(.L_x_10502) ;  /* 0x00000df000007947 */ /* 0x000fea0003800000 */
.L_x_10499:
        /* <DEDUP_REMOVED lines=9> */
.L_x_10504:
[----:B------:R-:W2:Y:S02]  /*1270*/  LDG.E R2, [R2.64] ;  /* 0x0000002402027981 */ /* 0x000ea4000c1e1900 */
[----:B--2---:R0:W1:Y:S01]  /*1280*/  I2F.F64 R18, R2 ;  /* 0x0000000200127312 */ /* 0x0040620000201c00 */
[----:B------:R-:W-:Y:S05]  /*1290*/  BRA `(.L_x_10502) ;  /* 0x00000d3000007947 */ /* 0x000fea0003800000 */
.L_x_10503:
[----:B------:R-:W2:Y:S02]  /*12a0*/  LDG.E.U16 R2, [R2.64] ;  /* 0x0000002402027981 */ /* 0x000ea4000c1e1500 */
[----:B--2---:R0:W1:Y:S01]  /*12b0*/  I2F.F64.S16 R18, R2 ;  /* 0x0000000200127312 */ /* 0x0040620000101c00 */
[----:B------:R-:W-:Y:S05]  /*12c0*/  BRA `(.L_x_10502) ;  /* 0x00000d0000007947 */ /* 0x000fea0003800000 */
.L_x_10498:
        /* <DEDUP_REMOVED lines=10> */
.L_x_10506:
[----:B------:R-:W2:Y:S02]  /*1370*/  LDG.E.U16 R0, [R2.64] ;  /* 0x0000002402007981 */ /* 0x000ea4000c1e1500 */
[----:B--2---:R-:W-:-:S05]  /*1380*/  HADD2.F32 R0, -RZ, R0.H0_H0 ;  /* 0x20000000ff007230 */ /* 0x004fca0000004100 */
[----:B------:R-:W-:-:S04]  /*1390*/  FMUL.FTZ R0, R0, 1 ;  /* 0x3f80000000007820 */ /* 0x000fc80000410000 */
[----:B------:R0:W1:Y:S01]  /*13a0*/  F2F.F64.F32 R18, R0 ;  /* 0x0000000000127310 */ /* 0x0000620000201800 */
[----:B------:R-:W-:Y:S05]  /*13b0*/  BRA `(.L_x_10502) ;  /* 0x00000c1000007947 */ /* 0x000fea0003800000 */
.L_x_10505:
        /* <DEDUP_REMOVED lines=10> */
.L_x_10508:
[----:B------:R-:W2:Y:S02]  /*1460*/  LDG.E.U16 R2, [R2.64] ;  /* 0x0000002402027981 */ /* 0x000ea4000c1e1500 */
[----:B--2---:R-:W-:-:S05]  /*1470*/  HADD2.F32 R0, -RZ, R2.H0_H0 ;  /* 0x20000002ff007230 */ /* 0x004fca0000004100 */
[----:B------:R-:W-:-:S04]  /*1480*/  FMUL.FTZ R0, R0, 1 ;  /* 0x3f80000000007820 */ /* 0x000fc80000410000 */
[----:B------:R0:W1:Y:S01]  /*1490*/  F2F.F64.F32 R18, R0 ;  /* 0x0000000000127310 */ /* 0x0000620000201800 */
[----:B------:R-:W-:Y:S05]  /*14a0*/  BRA `(.L_x_10502) ;  /* 0x00000b2000007947 */ /* 0x000fea0003800000 */
.L_x_10507:
[----:B------:R0:W5:Y:S01]  /*14b0*/  LDG.E.64 R18, [R2.64] ;  /* 0x0000002402127981 */ /* 0x000162000c1e1b00 */
[----:B------:R-:W-:Y:S05]  /*14c0*/  BRA `(.L_x_10502) ;  /* 0x00000b0000007947 */ /* 0x000fea0003800000 */
.L_x_10497:
        /* <DEDUP_REMOVED lines=13> */
.L_x_10511:
[----:B------:R0:W5:Y:S01]  /*15a0*/  LDG.E.64 R18, [R2.64] ;  /* 0x0000002402127981 */ /* 0x000162000c1e1b00 */
[----:B------:R-:W-:Y:S05]  /*15b0*/  BRA `(.L_x_10502) ;  /* 0x00000a1000007947 */ /* 0x000fea0003800000 */
.L_x_10510:
        /* <DEDUP_REMOVED lines=28> */
.L_x_10513:
        /* <DEDUP_REMOVED lines=15> */
.L_x_10512:
[----:B------:R-:W2:Y:S02]  /*1870*/  LDG.E.U16 R0, [R2.64] ;  /* 0x0000002402007981 */ /* 0x000ea4000c1e1500 */
[----:B--2---:R-:W-:-:S05]  /*1880*/  PRMT R0, RZ, 0x5410, R0 ;  /* 0x00005410ff007816 */ /* 0x004fca0000000000 */
[----:B------:R-:W-:-:S04]  /*1890*/  FMUL.FTZ R0, R0, 1 ;  /* 0x3f80000000007820 */ /* 0x000fc80000410000 */
[----:B------:R0:W1:Y:S01]  /*18a0*/  F2F.F64.F32 R18, R0 ;  /* 0x0000000000127310 */ /* 0x0000620000201800 */
[----:B------:R-:W-:Y:S05]  /*18b0*/  BRA `(.L_x_10502) ;  /* 0x0000071000007947 */ /* 0x000fea0003800000 */
.L_x_10509:
        /* <DEDUP_REMOVED lines=11> */
.L_x_10516:
        /* <DEDUP_REMOVED lines=21> */
.L_x_10520:
[----:B------:R-:W-:Y:S05]  /*1ac0*/  BSYNC B1 ;  /* 0x0000000000017941 */ /* 0x000fea0003800000 */
.L_x_10519:
[----:B------:R-:W-:Y:S01]  /*1ad0*/  LEA R3, R0, 0x3b800000, 0x17 ;  /* 0x3b80000000037811 */ /* 0x000fe200078eb8ff */
[----:B------:R-:W-:-:S05]  /*1ae0*/  IMAD.SHL.U32 R0, R2, 0x100000, RZ ;  /* 0x0010000002007824 */ /* 0x000fca00078e00ff */
[----:B------:R-:W-:Y:S02]  /*1af0*/  LOP3.LUT R0, R3, R0, R4, 0xfe, !PT ;  /* 0x0000000003007212 */ /* 0x000fe400078efe04 */
.L_x_10518:
[----:B------:R-:W-:Y:S05]  /*1b00*/  BSYNC B0 ;  /* 0x0000000000007941 */ /* 0x000fea0003800000 */
.L_x_10517:
[----:B------:R-:W-:-:S04]  /*1b10*/  FMUL.FTZ R0, R0, 1 ;  /* 0x3f80000000007820 */ /* 0x000fc80000410000 */
[----:B------:R0:W1:Y:S01]  /*1b20*/  F2F.F64.F32 R18, R0 ;  /* 0x0000000000127310 */ /* 0x0000620000201800 */
[----:B------:R-:W-:Y:S05]  /*1b30*/  BRA `(.L_x_10502) ;  /* 0x0000049000007947 */ /* 0x000fea0003800000 */
.L_x_10515:
        /* <DEDUP_REMOVED lines=21> */
.L_x_10524:
[----:B------:R-:W-:Y:S05]  /*1c90*/  BSYNC B1 ;  /* 0x0000000000017941 */ /* 0x000fea0003800000 */
.L_x_10523:
[----:B------:R-:W-:Y:S01]  /*1ca0*/  LEA R3, R0, 0x37800000, 0x17 ;  /* 0x3780000000037811 */ /* 0x000fe200078eb8ff */
[----:B------:R-:W-:-:S05]  /*1cb0*/  IMAD.SHL.U32 R0, R2, 0x200000, RZ ;  /* 0x0020000002007824 */ /* 0x000fca00078e00ff */
[----:B------:R-:W-:Y:S02]  /*1cc0*/  LOP3.LUT R0, R3, R0, R4, 0xfe, !PT ;  /* 0x0000000003007212 */ /* 0x000fe400078efe04 */
.L_x_10522:
[----:B------:R-:W-:Y:S05]  /*1cd0*/  BSYNC B0 ;  /* 0x0000000000007941 */ /* 0x000fea0003800000 */
.L_x_10521:
[----:B------:R-:W-:-:S04]  /*1ce0*/  FMUL.FTZ R0, R0, 1 ;  /* 0x3f80000000007820 */ /* 0x000fc80000410000 */
[----:B------:R0:W1:Y:S01]  /*1cf0*/  F2F.F64.F32 R18, R0 ;  /* 0x0000000000127310 */ /* 0x0000620000201800 */
[----:B------:R-:W-:Y:S05]  /*1d00*/  BRA `(.L_x_10502) ;  /* 0x000002c000007947 */ /* 0x000fea0003800000 */
.L_x_10514:
        /* <DEDUP_REMOVED lines=14> */
.L_x_10528:
[----:B------:R-:W-:Y:S05]  /*1df0*/  BSYNC B0 ;  /* 0x0000000000007941 */ /* 0x000fea0003800000 */
.L_x_10527:
[----:B------:R-:W-:-:S04]  /*1e00*/  FMUL.FTZ R0, R0, 1 ;  /* 0x3f80000000007820 */ /* 0x000fc80000410000 */
[----:B------:R0:W1:Y:S01]  /*1e10*/  F2F.F64.F32 R18, R0 ;  /* 0x0000000000127310 */ /* 0x0000620000201800 */
[----:B------:R-:W-:Y:S05]  /*1e20*/  BRA `(.L_x_10502) ;  /* 0x000001a000007947 */ /* 0x000fea0003800000 */
.L_x_10501:
        /* <DEDUP_REMOVED lines=21> */
.L_x_10526:
[----:B------:R-:W2:Y:S02]  /*1f80*/  LDG.E.64 R18, [R2.64] ;  /* 0x0000002402127981 */ /* 0x000ea4000c1e1b00 */
[----:B--2---:R-:W0:Y:S01]  /*1f90*/  I2F.F64.U64 R18, R18 ;  /* 0x0000001200127312 */ /* 0x004e220000301800 */
[----:B------:R-:W-:Y:S05]  /*1fa0*/  BRA `(.L_x_10502) ;  /* 0x0000002000007947 */ /* 0x000fea0003800000 */
.L_x_10525:
[----:B------:R-:W2:Y:S02]  /*1fb0*/  LDG.E R2, [R2.64] ;  /* 0x0000002402027981 */ /* 0x000ea4000c1e1900 */
[----:B--2---:R0:W1:Y:S02]  /*1fc0*/  I2F.F64.U32 R18, R2 ;  /* 0x0000000200127312 */ /* 0x0040640000201800 */
.L_x_10502:
        /* <DEDUP_REMOVED lines=17> */
.L_x_10532:
[----:B------:R-:W2:Y:S02]  /*20e0*/  LDG.E.U8 R2, [R2.64] ;  /* 0x0000002402027981 */ /* 0x000ea4000c1e1100 */
[----:B--2---:R-:W-:Y:S01]  /*20f0*/  ISETP.NE.AND P0, PT, R2, RZ, PT ;  /* 0x000000ff0200720c */ /* 0x004fe20003f05270 */
[----:B------:R-:W-:Y:S05]  /*2100*/  BRA `(.L_x_10534) ;  /* 0x00000e0000007947 */ /* 0x000fea0003800000 */
.L_x_10531:
        /* <DEDUP_REMOVED lines=10> */
.L_x_10536:
[----:B------:R-:W2:Y:S02]  /*21b0*/  LDG.E R2, [R2.64] ;  /* 0x0000002402027981 */ /* 0x000ea4000c1e1900 */
[----:B--2---:R-:W-:Y:S01]  /*21c0*/  ISETP.NE.AND P0, PT, R2, RZ, PT ;  /* 0x000000ff0200720c */ /* 0x004fe20003f05270 */
[----:B------:R-:W-:Y:S05]  /*21d0*/  BRA `(.L_x_10534) ;  /* 0x00000d3000007947 */ /* 0x000fea0003800000 */
.L_x_10535:
[----:B------:R-:W2:Y:S02]  /*21e0*/  LDG.E.U16 R2, [R2.64] ;  /* 0x0000002402027981 */ /* 0x000ea4000c1e1500 */
[----:B--2---:R-:W-:Y:S01]  /*21f0*/  ISETP.NE.AND P0, PT, R2, RZ, PT ;  /* 0x000000ff0200720c */ /* 0x004fe20003f05270 */
[----:B------:R-:W-:Y:S05]  /*2200*/  BRA `(.L_x_10534) ;  /* 0x00000d0000007947 */ /* 0x000fea0003800000 */
.L_x_10530:
        /* <DEDUP_REMOVED lines=9> */
.L_x_10538:
[----:B------:R-:W2:Y:S02]  /*22a0*/  LDG.E.U16 R0, [R2.64] ;  /* 0x0000002402007981 */ /* 0x000ea4000c1e1500 */
[----:B--2---:R-:W-:-:S05]  /*22b0*/  HADD2.F32 R0, -RZ, R0.H0_H0 ;  /* 0x20000000ff007230 */ /* 0x004fca0000004100 */
[----:B------:R-:W-:Y:S01]  /*22c0*/  FSETP.NEU.FTZ.AND P0, PT, R0, RZ, PT ;  /* 0x000000ff0000720b */ /* 0x000fe20003f1d000 */
[----:B------:R-:W-:Y:S05]  /*22d0*/  BRA `(.L_x_10534) ;  /* 0x00000c3000007947 */ /* 0x000fea0003800000 */
.L_x_10537:
        /* <DEDUP_REMOVED lines=11> */
.L_x_10540:
        /* <DEDUP_REMOVED lines=10> */
.L_x_10539:
[----:B------:R-:W2:Y:S02]  /*2430*/  LDG.E.64 R2, [R2.64] ;  /* 0x0000002402027981 */ /* 0x000ea4000c1e1b00 */
[----:B--2---:R0:W2:Y:S01]  /*2440*/  DSETP.NEU.AND P0, PT, R2, RZ, PT ;  /* 0x000000ff0200722a */ /* 0x0040a20003f0d000 */
[----:B------:R-:W-:Y:S05]  /*2450*/  BRA `(.L_x_10534) ;  /* 0x00000ab000007947 */ /* 0x000fea0003800000 */
.L_x_10529:
        /* <DEDUP_REMOVED lines=11> */
.L_x_10543:
[----:B------:R-:W2:Y:S02]  /*2510*/  LDG.E.128 R4, [R2.64] ;  /* 0x0000002402047981 */ /* 0x000ea4000c1e1d00 */
[----:B--2---:R-:W0:-:S06]  /*2520*/  DSETP.NEU.AND P0, PT, R6, RZ, PT ;  /* 0x000000ff0600722a */ /* 0x004e0c0003f0d000 */
[----:B0-----:R0:W2:Y:S01]  /*2530*/  DSETP.NEU.OR P0, PT, R4, RZ, P0 ;  /* 0x000000ff0400722a */ /* 0x0010a2000070d400 */
[----:B------:R-:W-:Y:S05]  /*2540*/  BRA `(.L_x_10534) ;  /* 0x000009c000007947 */ /* 0x000fea0003800000 */
.L_x_10542:
        /* <DEDUP_REMOVED lines=27> */
.L_x_10545:
        /* <DEDUP_REMOVED lines=14> */
.L_x_10544:
[----:B------:R-:W2:Y:S02]  /*27e0*/  LDG.E.U16 R0, [R2.64] ;  /* 0x0000002402007981 */ /* 0x000ea4000c1e1500 */
[----:B--2---:R-:W-:-:S04]  /*27f0*/  PRMT R0, RZ, 0x5410, R0 ;  /* 0x00005410ff007816 */ /* 0x004fc80000000000 */
[----:B------:R-:W-:Y:S01]  /*2800*/  FSETP.NEU.FTZ.AND P0, PT, R0, RZ, PT ;  /* 0x000000ff0000720b */ /* 0x000fe20003f1d000 */
[----:B------:R-:W-:Y:S05]  /*2810*/  BRA `(.L_x_10534) ;  /* 0x000006f000007947 */ /* 0x000fea0003800000 */
.L_x_10541:
        /* <DEDUP_REMOVED lines=11> */
.L_x_10548:
        /* <DEDUP_REMOVED lines=21> */
.L_x_10552:
[----:B------:R-:W-:Y:S05]  /*2a20*/  BSYNC B1 ;  /* 0x0000000000017941 */ /* 0x000fea0003800000 */
.L_x_10551:
[----:B------:R-:W-:Y:S01]  /*2a30*/  LEA R3, R0, 0x3b800000, 0x17 ;  /* 0x3b80000000037811 */ /* 0x000fe200078eb8ff */
[----:B------:R-:W-:-:S05]  /*2a40*/  IMAD.SHL.U32 R0, R2, 0x100000, RZ ;  /* 0x0010000002007824 */ /* 0x000fca00078e00ff */
[----:B------:R-:W-:Y:S02]  /*2a50*/  LOP3.LUT R0, R3, R0, R4, 0xfe, !PT ;  /* 0x0000000003007212 */ /* 0x000fe400078efe04 */
.L_x_10550:
[----:B------:R-:W-:Y:S05]  /*2a60*/  BSYNC B0 ;  /* 0x0000000000007941 */ /* 0x000fea0003800000 */
.L_x_10549:
[----:B------:R-:W-:Y:S01]  /*2a70*/  FSETP.NEU.FTZ.AND P0, PT, R0, RZ, PT ;  /* 0x000000ff0000720b */ /* 0x000fe20003f1d000 */
[----:B------:R-:W-:Y:S05]  /*2a80*/  BRA `(.L_x_10534) ;  /* 0x0000048000007947 */ /* 0x000fea0003800000 */
.L_x_10547:
        /* <DEDUP_REMOVED lines=21> */
.L_x_10556:
[----:B------:R-:W-:Y:S05]  /*2be0*/  BSYNC B1 ;  /* 0x0000000000017941 */ /* 0x000fea0003800000 */
.L_x_10555:
[----:B------:R-:W-:Y:S01]  /*2bf0*/  LEA R3, R0, 0x37800000, 0x17 ;  /* 0x3780000000037811 */ /* 0x000fe200078eb8ff */
[----:B------:R-:W-:-:S05]  /*2c00*/  IMAD.SHL.U32 R0, R2, 0x200000, RZ ;  /* 0x0020000002007824 */ /* 0x000fca00078e00ff */
[----:B------:R-:W-:Y:S02]  /*2c10*/  LOP3.LUT R0, R3, R0, R4, 0xfe, !PT ;  /* 0x0000000003007212 */ /* 0x000fe400078efe04 */
.L_x_10554:
[----:B------:R-:W-:Y:S05]  /*2c20*/  BSYNC B0 ;  /* 0x0000000000007941 */ /* 0x000fea0003800000 */
.L_x_10553:
[----:B------:R-:W-:Y:S01]  /*2c30*/  FSETP.NEU.FTZ.AND P0, PT, R0, RZ, PT ;  /* 0x000000ff0000720b */ /* 0x000fe20003f1d000 */
[----:B------:R-:W-:Y:S05]  /*2c40*/  BRA `(.L_x_10534) ;  /* 0x000002c000007947 */ /* 0x000fea0003800000 */
.L_x_10546:
        /* <DEDUP_REMOVED lines=14> */
.L_x_10560:
[----:B------:R-:W-:Y:S05]  /*2d30*/  BSYNC B0 ;  /* 0x0000000000007941 */ /* 0x000fea0003800000 */
.L_x_10559:
[----:B------:R-:W-:Y:S01]  /*2d40*/  FSETP.NEU.FTZ.AND P0, PT, R0, RZ, PT ;  /* 0x000000ff0000720b */ /* 0x000fe20003f1d000 */
[----:B------:R-:W-:Y:S05]  /*2d50*/  BRA `(.L_x_10534) ;  /* 0x000001b000007947 */ /* 0x000fea0003800000 */
.L_x_10533:
        /* <DEDUP_REMOVED lines=21> */
.L_x_10558:
[----:B------:R-:W2:Y:S02]  /*2eb0*/  LDG.E.64 R2, [R2.64] ;  /* 0x0000002402027981 */ /* 0x000ea4000c1e1b00 */
[----:B--2---:R-:W-:-:S04]  /*2ec0*/  ISETP.NE.U32.AND P0, PT, R2, RZ, PT ;  /* 0x000000ff0200720c */ /* 0x004fc80003f05070 */
[----:B------:R-:W-:Y:S01]  /*2ed0*/  ISETP.NE.AND.EX P0, PT, R3, RZ, PT, P0 ;  /* 0x000000ff0300720c */ /* 0x000fe20003f05300 */
[----:B------:R-:W-:Y:S05]  /*2ee0*/  BRA `(.L_x_10534) ;  /* 0x0000002000007947 */ /* 0x000fea0003800000 */
.L_x_10557:
[----:B------:R-:W2:Y:S02]  /*2ef0*/  LDG.E R2, [R2.64] ;  /* 0x0000002402027981 */ /* 0x000ea4000c1e1900 */
[----:B--2---:R-:W-:-:S04]  /*2f00*/  ISETP.NE.AND P0, PT, R2, RZ, PT ;  /* 0x000000ff0200720c */ /* 0x004fc80003f05270 */
.L_x_10534:
[----:B--2---:R-:W-:Y:S01]  /*2f10*/  SEL R0, RZ, 0x1, !P0 ;  /* 0x00000001ff007807 */ /* 0x004fe20004000000 */
[----:B------:R-:W2:Y:S05]  /*2f20*/  LDC.U8 R8, c[0x0][0x3f0] ;  /* 0x0000fc00ff087b82 */ /* 0x000eaa0000000000 */
[----:B------:R-:W3:Y:S02]  /*2f30*/  I2F.U32 R0, R0 ;  /* 0x0000000000007306 */ /* 0x000ee40000201000 */
[----:B---3--:R-:W-:Y:S01]  /*2f40*/  FMUL.FTZ R6, R0, 1 ;  /* 0x3f80000000067820 */ /* 0x008fe20000410000 */
[----:B--2---:R-:W-:-:S05]  /*2f50*/  PRMT R7, R8, 0x9910, RZ ;  /* 0x0000991008077816 */ /* 0x004fca00000000ff */
[----:B0-----:R-:W0:Y:S01]  /*2f60*/  F2F.F64.F32 R2, R6 ;  /* 0x0000000600027310 */ /* 0x001e220000201800 */
[----:B------:R-:W-:Y:S01]  /*2f70*/  ISETP.GT.AND P0, PT, R7, 0x9, PT ;  /* 0x000000090700780c */ /* 0x000fe20003f04270 */
[----:B01---5:R-:W0:-:S06]  /*2f80*/  DMUL R2, R2, R18 ;  /* 0x0000001202027228 */ /* 0x023e0c0000000000 */
[----:B0-----:R0:W1:-:S06]  /*2f90*/  DMUL R4, R2, c[0x0][0x3e0] ;  /* 0x0000f80002047a28 */ /* 0x00104c0000000000 */
        /* <DEDUP_REMOVED lines=12> */
.L_x_10564:
[----:B-1----:R-:W1:Y:S02]  /*3060*/  F2I.S64.F64.TRUNC R4, R4 ;  /* 0x0000000400047311 */ /* 0x002e64000030d900 */
[----:B01----:R-:W-:-:S05]  /*3070*/  IMAD.MOV.U32 R3, RZ, RZ, R4 ;  /* 0x000000ffff037224 */ /* 0x003fca00078e0004 */
[----:B------:R0:W-:Y:S01]  /*3080*/  STG.E.U8 [R16.64], R3 ;  /* 0x0000000310007986 */ /* 0x0001e2000c101124 */
[----:B------:R-:W-:Y:S05]  /*3090*/  BRA `(.L_x_10566) ;  /* 0x00000ed000007947 */ /* 0x000fea0003800000 */
.L_x_10563:
        /* <DEDUP_REMOVED lines=9> */
.L_x_10568:
[----:B-1----:R-:W1:Y:S02]  /*3130*/  F2I.F64.TRUNC R5, R4 ;  /* 0x0000000400057311 */ /* 0x002e64000030d100 */
[----:B-1----:R1:W-:Y:S01]  /*3140*/  STG.E [R16.64], R5 ;  /* 0x0000000510007986 */ /* 0x0023e2000c101924 */
[----:B------:R-:W-:Y:S05]  /*3150*/  BRA `(.L_x_10566) ;  /* 0x00000e1000007947 */ /* 0x000fea0003800000 */
.L_x_10567:
[----:B-1----:R-:W1:Y:S02]  /*3160*/  F2I.F64.TRUNC R5, R4 ;  /* 0x0000000400057311 */ /* 0x002e64000030d100 */
[----:B-1----:R1:W-:Y:S01]  /*3170*/  STG.E.U16 [R16.64], R5 ;  /* 0x0000000510007986 */ /* 0x0023e2000c101524 */
[----:B------:R-:W-:Y:S05]  /*3180*/  BRA `(.L_x_10566) ;  /* 0x00000de000007947 */ /* 0x000fea0003800000 */
.L_x_10562:
        /* <DEDUP_REMOVED lines=11> */
.L_x_10570:
[----:B-1----:R-:W1:Y:S01]  /*3240*/  F2F.F32.F64 R0, R4 ;  /* 0x0000000400007310 */ /* 0x002e620000301000 */
[----:B------:R-:W1:-:S14]  /*3250*/  DSETP.GEU.AND P0, PT, |R4|, c[0x2][0x0], PT ;  /* 0x008000000400762a */ /* 0x000e5c0003f0e200 */
[----:B-1----:R-:W-:-:S05]  /*3260*/  @!P0 FMUL R0, R0, 1.175494350822287508e-38 ;  /* 0x0080000000008820 */ /* 0x002fca0000400000 */
[----:B------:R-:W-:-:S05]  /*3270*/  F2FP.PACK_AB R0, RZ, R0 ;  /* 0x00000000ff00723e */ /* 0x000fca00000000ff */
[----:B------:R1:W-:Y:S01]  /*3280*/  STG.E.U16 [R16.64], R0 ;  /* 0x0000000010007986 */ /* 0x0003e2000c101524 */
[----:B------:R-:W-:Y:S05]  /*3290*/  BRA `(.L_x_10566) ;  /* 0x00000cd000007947 */ /* 0x000fea0003800000 */
.L_x_10569:
        /* <DEDUP_REMOVED lines=12> */
.L_x_10572:
[----:B-1----:R-:W1:Y:S01]  /*3360*/  F2F.F32.F64 R0, R4 ;  /* 0x0000000400007310 */ /* 0x002e620000301000 */
[----:B------:R-:W1:-:S14]  /*3370*/  DSETP.GEU.AND P0, PT, |R4|, c[0x2][0x0], PT ;  /* 0x008000000400762a */ /* 0x000e5c0003f0e200 */
[----:B-1----:R-:W-:-:S05]  /*3380*/  @!P0 FMUL R0, R0, 1.175494350822287508e-38 ;  /* 0x0080000000008820 */ /* 0x002fca0000400000 */
[----:B0-----:R-:W-:-:S04]  /*3390*/  F2FP.PACK_AB R3, RZ, R0 ;  /* 0x00000000ff03723e */ /* 0x001fc800000000ff */
[----:B------:R-:W-:-:S05]  /*33a0*/  PRMT R3, R3, 0x5410, RZ ;  /* 0x0000541003037816 */ /* 0x000fca00000000ff */
[----:B------:R0:W-:Y:S01]  /*33b0*/  STG.E [R16.64], R3 ;  /* 0x0000000310007986 */ /* 0x0001e2000c101924 */
[----:B------:R-:W-:Y:S05]  /*33c0*/  BRA `(.L_x_10566) ;  /* 0x00000ba000007947 */ /* 0x000fea0003800000 */
.L_x_10571:
[----:B-1----:R1:W-:Y:S01]  /*33d0*/  STG.E.64 [R16.64], R4 ;  /* 0x0000000410007986 */ /* 0x0023e2000c101b24 */
[----:B------:R-:W-:Y:S05]  /*33e0*/  BRA `(.L_x_10566) ;  /* 0x00000b8000007947 */ /* 0x000fea0003800000 */
.L_x_10561:
        /* <DEDUP_REMOVED lines=12> */
.L_x_10575:
[----:B------:R-:W-:-:S05]  /*34b0*/  CS2R R6, SRZ ;  /* 0x0000000000067805 */ /* 0x000fca000001ff00 */
[----:B-1----:R1:W-:Y:S01]  /*34c0*/  STG.E.128 [R16.64], R4 ;  /* 0x0000000410007986 */ /* 0x0023e2000c101d24 */
[----:B------:R-:W-:Y:S05]  /*34d0*/  BRA `(.L_x_10566) ;  /* 0x00000a9000007947 */ /* 0x000fea0003800000 */
.L_x_10574:
        /* <DEDUP_REMOVED lines=23> */
.L_x_10579:
[----:B------:R-:W-:Y:S05]  /*3650*/  BSYNC B0 ;  /* 0x0000000000007941 */ /* 0x000fea0003800000 */
.L_x_10578:
[----:B------:R-:W-:-:S05]  /*3660*/  LOP3.LUT R3, R0, R3, RZ, 0xfc, !PT ;  /* 0x0000000300037212 */ /* 0x000fca00078efcff */
[----:B------:R0:W-:Y:S01]  /*3670*/  STG.E.U8 [R16.64], R3 ;  /* 0x0000000310007986 */ /* 0x0001e2000c101124 */
[----:B------:R-:W-:Y:S05]  /*3680*/  BRA `(.L_x_10566) ;  /* 0x000008e000007947 */ /* 0x000fea0003800000 */
.L_x_10577:
        /* <DEDUP_REMOVED lines=15> */
.L_x_10581:
[----:B------:R-:W-:Y:S01]  /*3780*/  IMAD.MOV.U32 R0, RZ, RZ, 0x7f ;  /* 0x0000007fff007424 */ /* 0x000fe200078e00ff */
[----:B------:R-:W-:-:S04]  /*3790*/  ISETP.GT.U32.AND P0, PT, R2, 0x7f800000, PT ;  /* 0x7f8000000200780c */ /* 0x000fc80003f04070 */
[----:B------:R-:W-:-:S04]  /*37a0*/  SEL R0, R0, 0x7c, P0 ;  /* 0x0000007c00007807 */ /* 0x000fc80000000000 */
.L_x_10582:
[----:B------:R-:W-:Y:S05]  /*37b0*/  BSYNC B0 ;  /* 0x0000000000007941 */ /* 0x000fea0003800000 */
.L_x_10580:
[----:B------:R-:W-:-:S04]  /*37c0*/  LOP3.LUT R2, R3, 0x80000000, RZ, 0xc0, !PT ;  /* 0x8000000003027812 */ /* 0x000fc800078ec0ff */
[----:B------:R-:W-:-:S04]  /*37d0*/  SHF.R.U32.HI R3, RZ, 0x18, R2 ;  /* 0x00000018ff037819 */ /* 0x000fc80000011602 */
[----:B------:R-:W-:-:S05]  /*37e0*/  LOP3.LUT R3, R0, R3, RZ, 0xfc, !PT ;  /* 0x0000000300037212 */ /* 0x000fca00078efcff */
[----:B------:R0:W-:Y:S01]  /*37f0*/  STG.E.U8 [R16.64], R3 ;  /* 0x0000000310007986 */ /* 0x0001e2000c101124 */
[----:B------:R-:W-:Y:S05]  /*3800*/  BRA `(.L_x_10566) ;  /* 0x0000076000007947 */ /* 0x000fea0003800000 */
.L_x_10576:
[----:B-1----:R-:W1:Y:S01]  /*3810*/  F2F.F32.F64 R0, R4 ;  /* 0x0000000400007310 */ /* 0x002e620000301000 */
[----:B------:R-:W1:-:S14]  /*3820*/  DSETP.GEU.AND P0, PT, |R4|, c[0x2][0x0], PT ;  /* 0x008000000400762a */ /* 0x000e5c0003f0e200 */
[----:B-1----:R-:W-:-:S05]  /*3830*/  @!P0 FMUL R0, R0, 1.175494350822287508e-38 ;  /* 0x0080000000008820 */ /* 0x002fca0000400000 */
[----:B------:R-:W-:-:S05]  /*3840*/  F2FP.BF16.PACK_AB R0, RZ, R0 ;  /* 0x00000000ff00723e */ /* 0x000fca00000010ff */
[----:B------:R1:W-:Y:S01]  /*3850*/  STG.E.U16 [R16.64], R0 ;  /* 0x0000000010007986 */ /* 0x0003e2000c101524 */
[----:B------:R-:W-:Y:S05]  /*3860*/  BRA `(.L_x_10566) ;  /* 0x0000070000007947 */ /* 0x000fea0003800000 */
.L_x_10573:
        /* <DEDUP_REMOVED lines=11> */
.L_x_10585:
        /* <DEDUP_REMOVED lines=19> */
.L_x_10588:
[----:B------:R-:W-:-:S04]  /*3a50*/  LOP3.LUT R2, R3, 0x80000000, RZ, 0xc0, !PT ;  /* 0x8000000003027812 */ /* 0x000fc800078ec0ff */
[----:B------:R-:W-:-:S04]  /*3a60*/  SHF.R.U32.HI R3, RZ, 0x18, R2 ;  /* 0x00000018ff037819 */ /* 0x000fc80000011602 */
[----:B------:R-:W-:-:S04]  /*3a70*/  LOP3.LUT R0, R0, R3, RZ, 0xfc, !PT ;  /* 0x0000000300007212 */ /* 0x000fc800078efcff */
[----:B------:R-:W-:Y:S02]  /*3a80*/  PRMT R8, R0, 0x7610, R8 ;  /* 0x0000761000087816 */ /* 0x000fe40000000008 */
.L_x_10587:
[----:B------:R-:W-:Y:S05]  /*3a90*/  BSYNC B0 ;  /* 0x0000000000007941 */ /* 0x000fea0003800000 */
.L_x_10586:
[----:B------:R0:W-:Y:S01]  /*3aa0*/  STG.E.U8 [R16.64], R8 ;  /* 0x0000000810007986 */ /* 0x0001e2000c101124 */
[----:B------:R-:W-:Y:S05]  /*3ab0*/  BRA `(.L_x_10566) ;  /* 0x000004b000007947 */ /* 0x000fea0003800000 */
.L_x_10584:
        /* <DEDUP_REMOVED lines=19> */
.L_x_10591:
[----:B------:R-:W-:-:S04]  /*3bf0*/  LOP3.LUT R2, R3, 0x80000000, RZ, 0xc0, !PT ;  /* 0x8000000003027812 */ /* 0x000fc800078ec0ff */
[----:B------:R-:W-:-:S04]  /*3c00*/  SHF.R.U32.HI R3, RZ, 0x18, R2 ;  /* 0x00000018ff037819 */ /* 0x000fc80000011602 */
[----:B------:R-:W-:-:S04]  /*3c10*/  LOP3.LUT R0, R0, R3, RZ, 0xfc, !PT ;  /* 0x0000000300007212 */ /* 0x000fc800078efcff */
[----:B------:R-:W-:Y:S02]  /*3c20*/  PRMT R8, R0, 0x7610, R8 ;  /* 0x0000761000087816 */ /* 0x000fe40000000008 */
.L_x_10590:
[----:B------:R-:W-:Y:S05]  /*3c30*/  BSYNC B0 ;  /* 0x0000000000007941 */ /* 0x000fea0003800000 */
.L_x_10589:
[----:B------:R0:W-:Y:S01]  /*3c40*/  STG.E.U8 [R16.64], R8 ;  /* 0x0000000810007986 */ /* 0x0001e2000c101124 */
[----:B------:R-:W-:Y:S05]  /*3c50*/  BRA `(.L_x_10566) ;  /* 0x0000031000007947 */ /* 0x000fea0003800000 */
.L_x_10583:
        /* <DEDUP_REMOVED lines=24> */
.L_x_10565:
        /* <DEDUP_REMOVED lines=20> */
.L_x_10593:
[----:B-1----:R-:W1:Y:S02]  /*3f20*/  F2I.U64.F64.TRUNC R4, R4 ;  /* 0x0000000400047311 */ /* 0x002e64000030d800 */
[----:B-1----:R1:W-:Y:S01]  /*3f30*/  STG.E.64 [R16.64], R4 ;  /* 0x0000000410007986 */ /* 0x0023e2000c101b24 */
[----:B------:R-:W-:Y:S05]  /*3f40*/  BRA `(.L_x_10566) ;  /* 0x0000002000007947 */ /* 0x000fea0003800000 */
.L_x_10592:
[----:B-1----:R-:W1:Y:S02]  /*3f50*/  F2I.U32.F64.TRUNC R5, R4 ;  /* 0x0000000400057311 */ /* 0x002e64000030d000 */
[----:B-1----:R1:W-:Y:S02]  /*3f60*/  STG.E [R16.64], R5 ;  /* 0x0000000510007986 */ /* 0x0023e4000c101924 */
.L_x_10566:
[----:B------:R-:W-:-:S05]  /*3f70*/  IMAD R22, R22, 0x200, R25 ;  /* 0x0000020016167824 */ /* 0x000fca00078e0219 */
[----:B------:R-:W-:Y:S02]  /*3f80*/  IADD3 R23, R22, 0x80, RZ ;  /* 0x0000008016177810 */ /* 0x000fe40007ffe0ff */
.L_x_10495:
[----:B------:R-:W-:Y:S05]  /*3f90*/  BSYNC B6 ;  /* 0x0000000000067941 */ /* 0x000fea0003800000 */
.L_x_10494:
        /* <DEDUP_REMOVED lines=258> */
.L_x_10596:
        /* <DEDUP_REMOVED lines=19> */
.L_x_10600:
[----:B------:R-:W2:Y:S02]  /*50f0*/  LDG.E.U8 R2, [R2.64] ;  /* 0x0000002402027981 */ /* 0x000ea4000c1e1100 */
[----:B--2---:R0:W1:Y:S01]  /*5100*/  I2F.F64.U16 R18, R2 ;  /* 0x0000000200127312 */ /* 0x0040620000101800 */
[----:B------:R-:W-:Y:S05]  /*5110*/  BRA `(.L_x_10602) ;  /* 0x00000df000007947 */ /* 0x000fea0003800000 */
.L_x_10599:
        /* <DEDUP_REMOVED lines=9> */
.L_x_10604:
[----:B------:R-:W2:Y:S02]  /*51b0*/  LDG.E R2, [R2.64] ;  /* 0x0000002402027981 */ /* 0x000ea4000c1e1900 */
[----:B--2---:R0:W1:Y:S01]  /*51c0*/  I2F.F64 R18, R2 ;  /* 0x0000000200127312 */ /* 0x0040620000201c00 */
[----:B------:R-:W-:Y:S05]  /*51d0*/  BRA `(.L_x_10602) ;  /* 0x00000d3000007947 */ /* 0x000fea0003800000 */
.L_x_10603:
[----:B------:R-:W2:Y:S02]  /*51e0*/  LDG.E.U16 R2, [R2.64] ;  /* 0x0000002402027981 */ /* 0x000ea4000c1e1500 */
[----:B--2---:R0:W1:Y:S01]  /*51f0*/  I2F.F64.S16 R18, R2 ;  /* 0x0000000200127312 */ /* 0x0040620000101c00 */
[----:B------:R-:W-:Y:S05]  /*5200*/  BRA `(.L_x_10602) ;  /* 0x00000d0000007947 */ /* 0x000fea0003800000 */
.L_x_10598:
        /* <DEDUP_REMOVED lines=10> */
.L_x_10606:
[----:B------:R-:W2:Y:S02]  /*52b0*/  LDG.E.U16 R0, [R2.64] ;  /* 0x0000002402007981 */ /* 0x000ea4000c1e1500 */
[----:B--2---:R-:W-:-:S05]  /*52c0*/  HADD2.F32 R0, -RZ, R0.H0_H0 ;  /* 0x20000000ff007230 */ /* 0x004fca0000004100 */
[----:B------:R-:W-:-:S04]  /*52d0*/  FMUL.FTZ R0, R0, 1 ;  /* 0x3f80000000007820 */ /* 0x000fc80000410000 */
[----:B------:R0:W1:Y:S01]  /*52e0*/  F2F.F64.F32 R18, R0 ;  /* 0x0000000000127310 */ /* 0x0000620000201800 */
[----:B------:R-:W-:Y:S05]  /*52f0*/  BRA `(.L_x_10602) ;  /* 0x00000c1000007947 */ /* 0x000fea0003800000 */
.L_x_10605:
        /* <DEDUP_REMOVED lines=10> */
.L_x_10608:
[----:B------:R-:W2:Y:S02]  /*53a0*/  LDG.E.U16 R2, [R2.64] ;  /* 0x0000002402027981 */ /* 0x000ea4000c1e1500 */
[----:B--2---:R-:W-:-:S05]  /*53b0*/  HADD2.F32 R0, -RZ, R2.H0_H0 ;  /* 0x20000002ff007230 */ /* 0x004fca0000004100 */
[----:B------:R-:W-:-:S04]  /*53c0*/  FMUL.FTZ R0, R0, 1 ;  /* 0x3f80000000007820 */ /* 0x000fc80000410000 */
[----:B------:R0:W1:Y:S01]  /*53d0*/  F2F.F64.F32 R18, R0 ;  /* 0x0000000000127310 */ /* 0x0000620000201800 */
[----:B------:R-:W-:Y:S05]  /*53e0*/  BRA `(.L_x_10602) ;  /* 0x00000b2000007947 */ /* 0x000fea0003800000 */
.L_x_10607:
[----:B------:R0:W5:Y:S01]  /*53f0*/  LDG.E.64 R18, [R2.64] ;  /* 0x0000002402127981 */ /* 0x000162000c1e1b00 */
[----:B------:R-:W-:Y:S05]  /*5400*/  BRA `(.L_x_10602) ;  /* 0x00000b0000007947 */ /* 0x000fea0003800000 */
.L_x_10597:
        /* <DEDUP_REMOVED lines=13> */
.L_x_10611:
[----:B------:R0:W5:Y:S01]  /*54e0*/  LDG.E.64 R18, [R2.64] ;  /* 0x0000002402127981 */ /* 0x000162000c1e1b00 */
[----:B------:R-:W-:Y:S05]  /*54f0*/  BRA `(.L_x_10602) ;  /* 0x00000a1000007947 */ /* 0x000fea0003800000 */
.L_x_10610:
        /* <DEDUP_REMOVED lines=28> */
.L_x_10613:
        /* <DEDUP_REMOVED lines=15> */
.L_x_10612:
[----:B------:R-:W2:Y:S02]  /*57b0*/  LDG.E.U16 R0, [R2.64] ;  /* 0x0000002402007981 */ /* 0x000ea4000c1e1500 */
[----:B--2---:R-:W-:-:S05]  /*57c0*/  PRMT R0, RZ, 0x5410, R0 ;  /* 0x00005410ff007816 */ /* 0x004fca0000000000 */
[----:B------:R-:W-:-:S04]  /*57d0*/  FMUL.FTZ R0, R0, 1 ;  /* 0x3f80000000007820 */ /* 0x000fc80000410000 */
[----:B------:R0:W1:Y:S01]  /*57e0*/  F2F.F64.F32 R18, R0 ;  /* 0x0000000000127310 */ /* 0x0000620000201800 */
[----:B------:R-:W-:Y:S05]  /*57f0*/  BRA `(.L_x_10602) ;  /* 0x0000071000007947 */ /* 0x000fea0003800000 */
.L_x_10609:
        /* <DEDUP_REMOVED lines=11> */
.L_x_10616:
        /* <DEDUP_REMOVED lines=21> */
.L_x_10620:
[----:B------:R-:W-:Y:S05]  /*5a00*/  BSYNC B1 ;  /* 0x0000000000017941 */ /* 0x000fea0003800000 */
.L_x_10619:
[----:B------:R-:W-:Y:S01]  /*5a10*/  LEA R3, R0, 0x3b800000, 0x17 ;  /* 0x3b80000000037811 */ /* 0x000fe200078eb8ff */
[----:B------:R-:W-:-:S05]  /*5a20*/  IMAD.SHL.U32 R0, R2, 0x100000, RZ ;  /* 0x0010000002007824 */ /* 0x000fca00078e00ff */
[----:B------:R-:W-:Y:S02]  /*5a30*/  LOP3.LUT R0, R3, R0, R4, 0xfe, !PT ;  /* 0x0000000003007212 */ /* 0x000fe400078efe04 */
.L_x_10618:
[----:B------:R-:W-:Y:S05]  /*5a40*/  BSYNC B0 ;  /* 0x0000000000007941 */ /* 0x000fea0003800000 */
.L_x_10617:
[----:B------:R-:W-:-:S04]  /*5a50*/  FMUL.FTZ R0, R0, 1 ;  /* 0x3f80000000007820 */ /* 0x000fc80000410000 */
[----:B------:R0:W1:Y:S01]  /*5a60*/  F2F.F64.F32 R18, R0 ;  /* 0x0000000000127310 */ /* 0x0000620000201800 */
[----:B------:R-:W-:Y:S05]  /*5a70*/  BRA `(.L_x_10602) ;  /* 0x0000049000007947 */ /* 0x000fea0003800000 */
.L_x_10615:
        /* <DEDUP_REMOVED lines=21> */
.L_x_10624:
[----:B------:R-:W-:Y:S05]  /*5bd0*/  BSYNC B1 ;  /* 0x0000000000017941 */ /* 0x000fea0003800000 */
.L_x_10623:
[----:B------:R-:W-:Y:S01]  /*5be0*/  LEA R3, R0, 0x37800000, 0x17 ;  /* 0x3780000000037811 */ /* 0x000fe200078eb8ff */
[----:B------:R-:W-:-:S05]  /*5bf0*/  IMAD.SHL.U32 R0, R2, 0x200000, RZ ;  /* 0x0020000002007824 */ /* 0x000fca00078e00ff */
[----:B------:R-:W-:Y:S02]  /*5c00*/  LOP3.LUT R0, R3, R0, R4, 0xfe, !PT ;  /* 0x0000000003007212 */ /* 0x000fe400078efe04 */
.L_x_10622:
[----:B------:R-:W-:Y:S05]  /*5c10*/  BSYNC B0 ;  /* 0x0000000000007941 */ /* 0x000fea0003800000 */
.L_x_10621:
[----:B------:R-:W-:-:S04]  /*5c20*/  FMUL.FTZ R0, R0, 1 ;  /* 0x3f80000000007820 */ /* 0x000fc80000410000 */
[----:B------:R0:W1:Y:S01]  /*5c30*/  F2F.F64.F32 R18, R0 ;  /* 0x0000000000127310 */ /* 0x0000620000201800 */
[----:B------:R-:W-:Y:S05]  /*5c40*/  BRA `(.L_x_10602) ;  /* 0x000002c000007947 */ /* 0x000fea0003800000 */
.L_x_10614:
        /* <DEDUP_REMOVED lines=14> */
.L_x_10628:
[----:B------:R-:W-:Y:S05]  /*5d30*/  BSYNC B0 ;  /* 0x0000000000007941 */ /* 0x000fea0003800000 */
.L_x_10627:
[----:B------:R-:W-:-:S04]  /*5d40*/  FMUL.FTZ R0, R0, 1 ;  /* 0x3f80000000007820 */ /* 0x000fc80000410000 */
[----:B------:R0:W1:Y:S01]  /*5d50*/  F2F.F64.F32 R18, R0 ;  /* 0x0000000000127310 */ /* 0x0000620000201800 */
[----:B------:R-:W-:Y:S05]  /*5d60*/  BRA `(.L_x_10602) ;  /* 0x000001a000007947 */ /* 0x000fea0003800000 */
.L_x_10601:
        /* <DEDUP_REMOVED lines=21> */
.L_x_10626:
[----:B------:R-:W2:Y:S02]  /*5ec0*/  LDG.E.64 R18, [R2.64] ;  /* 0x0000002402127981 */ /* 0x000ea4000c1e1b00 */
[----:B--2---:R-:W0:Y:S01]  /*5ed0*/  I2F.F64.U64 R18, R18 ;  /* 0x0000001200127312 */ /* 0x004e220000301800 */
[----:B------:R-:W-:Y:S05]  /*5ee0*/  BRA `(.L_x_10602) ;  /* 0x0000002000007947 */ /* 0x000fea0003800000 */
.L_x_10625:
[----:B------:R-:W2:Y:S02]  /*5ef0*/  LDG.E R2, [R2.64] ;  /* 0x0000002402027981 */ /* 0x000ea4000c1e1900 */
[----:B--2---:R0:W1:Y:S02]  /*5f00*/  I2F.F64.U32 R18, R2 ;  /* 0x0000000200127312 */ /* 0x0040640000201800 */
.L_x_10602:
        /* <DEDUP_REMOVED lines=17> */
.L_x_10632:
[----:B------:R-:W2:Y:S02]  /*6020*/  LDG.E.U8 R2, [R2.64] ;  /* 0x0000002402027981 */ /* 0x000ea4000c1e1100 */
[----:B--2---:R-:W-:Y:S01]  /*6030*/  ISETP.NE.AND P0, PT, R2, RZ, PT ;  /* 0x000000ff0200720c */ /* 0x004fe20003f05270 */
[----:B------:R-:W-:Y:S05]  /*6040*/  BRA `(.L_x_10634) ;  /* 0x00000e0000007947 */ /* 0x000fea0003800000 */
.L_x_10631:
        /* <DEDUP_REMOVED lines=10> */
.L_x_10636:
[----:B------:R-:W2:Y:S02]  /*60f0*/  LDG.E R2, [R2.64] ;  /* 0x0000002402027981 */ /* 0x000ea4000c1e1900 */
[----:B--2---:R-:W-:Y:S01]  /*6100*/  ISETP.NE.AND P0, PT, R2, RZ, PT ;  /* 0x000000ff0200720c */ /* 0x004fe20003f05270 */
[----:B------:R-:W-:Y:S05]  /*6110*/  BRA `(.L_x_10634) ;  /* 0x00000d3000007947 */ /* 0x000fea0003800000 */
.L_x_10635:
[----:B------:R-:W2:Y:S02]  /*6120*/  LDG.E.U16 R2, [R2.64] ;  /* 0x0000002402027981 */ /* 0x000ea4000c1e1500 */
[----:B--2---:R-:W-:Y:S01]  /*6130*/  ISETP.NE.AND P0, PT, R2, RZ, PT ;  /* 0x000000ff0200720c */ /* 0x004fe20003f05270 */
[----:B------:R-:W-:Y:S05]  /*6140*/  BRA `(.L_x_10634) ;  /* 0x00000d0000007947 */ /* 0x000fea0003800000 */
.L_x_10630:
        /* <DEDUP_REMOVED lines=9> */
.L_x_10638:
[----:B------:R-:W2:Y:S02]  /*61e0*/  LDG.E.U16 R0, [R2.64] ;  /* 0x0000002402007981 */ /* 0x000ea4000c1e1500 */
[----:B--2---:R-:W-:-:S05]  /*61f0*/  HADD2.F32 R0, -RZ, R0.H0_H0 ;  /* 0x20000000ff007230 */ /* 0x004fca0000004100 */
[----:B------:R-:W-:Y:S01]  /*6200*/  FSETP.NEU.FTZ.AND P0, PT, R0, RZ, PT ;  /* 0x000000ff0000720b */ /* 0x000fe20003f1d000 */
[----:B------:R-:W-:Y:S05]  /*6210*/  BRA `(.L_x_10634) ;  /* 0x00000c3000007947 */ /* 0x000fea0003800000 */
.L_x_10637:
        /* <DEDUP_REMOVED lines=11> */
.L_x_10640:
        /* <DEDUP_REMOVED lines=10> */
.L_x_10639:
[----:B------:R-:W2:Y:S02]  /*6370*/  LDG.E.64 R2, [R2.64] ;  /* 0x0000002402027981 */ /* 0x000ea4000c1e1b00 */
[----:B--2---:R0:W2:Y:S01]  /*6380*/  DSETP.NEU.AND P0, PT, R2, RZ, PT ;  /* 0x000000ff0200722a */ /* 0x0040a20003f0d000 */
[----:B------:R-:W-:Y:S05]  /*6390*/  BRA `(.L_x_10634) ;  /* 0x00000ab000007947 */ /* 0x000fea0003800000 */
.L_x_10629:
        /* <DEDUP_REMOVED lines=11> */
.L_x_10643:
[----:B------:R-:W2:Y:S02]  /*6450*/  LDG.E.128 R4, [R2.64] ;  /* 0x0000002402047981 */ /* 0x000ea4000c1e1d00 */
[----:B--2---:R-:W0:-:S06]  /*6460*/  DSETP.NEU.AND P0, PT, R6, RZ, PT ;  /* 0x000000ff0600722a */ /* 0x004e0c0003f0d000 */
[----:B0-----:R0:W2:Y:S01]  /*6470*/  DSETP.NEU.OR P0, PT, R4, RZ, P0 ;  /* 0x000000ff0400722a */ /* 0x0010a2000070d400 */
[----:B------:R-:W-:Y:S05]  /*6480*/  BRA `(.L_x_10634) ;  /* 0x000009c000007947 */ /* 0x000fea0003800000 */
.L_x_10642:
        /* <DEDUP_REMOVED lines=27> */
.L_x_10645:
        /* <DEDUP_REMOVED lines=14> */
.L_x_10644:
[----:B------:R-:W2:Y:S02]  /*6720*/  LDG.E.U16 R0, [R2.64] ;  /* 0x0000002402007981 */ /* 0x000ea4000c1e1500 */
[----:B--2---:R-:W-:-:S04]  /*6730*/  PRMT R0, RZ, 0x5410, R0 ;  /* 0x00005410ff007816 */ /* 0x004fc80000000000 */
[----:B------:R-:W-:Y:S01]  /*6740*/  FSETP.NEU.FTZ.AND P0, PT, R0, RZ, PT ;  /* 0x000000ff0000720b */ /* 0x000fe20003f1d000 */
[----:B------:R-:W-:Y:S05]  /*6750*/  BRA `(.L_x_10634) ;  /* 0x000006f000007947 */ /* 0x000fea0003800000 */
.L_x_10641:
        /* <DEDUP_REMOVED lines=11> */
.L_x_10648:
        /* <DEDUP_REMOVED lines=21> */
.L_x_10652:
[----:B------:R-:W-:Y:S05]  /*6960*/  BSYNC B1 ;  /* 0x0000000000017941 */ /* 0x000fea0003800000 */
.L_x_10651:
[----:B------:R-:W-:Y:S01]  /*6970*/  LEA R3, R0, 0x3b800000, 0x17 ;  /* 0x3b80000000037811 */ /* 0x000fe200078eb8ff */
[----:B------:R-:W-:-:S05]  /*6980*/  IMAD.SHL.U32 R0, R2, 0x100000, RZ ;  /* 0x0010000002007824 */ /* 0x000fca00078e00ff */
[----:B------:R-:W-:Y:S02]  /*6990*/  LOP3.LUT R0, R3, R0, R4, 0xfe, !PT ;  /* 0x0000000003007212 */ /* 0x000fe400078efe04 */
.L_x_10650:
[----:B------:R-:W-:Y:S05]  /*69a0*/  BSYNC B0 ;  /* 0x0000000000007941 */ /* 0x000fea0003800000 */
.L_x_10649:
[----:B------:R-:W-:Y:S01]  /*69b0*/  FSETP.NEU.FTZ.AND P0, PT, R0, RZ, PT ;  /* 0x000000ff0000720b */ /* 0x000fe20003f1d000 */
[----:B------:R-:W-:Y:S05]  /*69c0*/  BRA `(.L_x_10634) ;  /* 0x0000048000007947 */ /* 0x000fea0003800000 */
.L_x_10647:
        /* <DEDUP_REMOVED lines=21> */
.L_x_10656:
[----:B------:R-:W-:Y:S05]  /*6b20*/  BSYNC B1 ;  /* 0x0000000000017941 */ /* 0x000fea0003800000 */
.L_x_10655:
[----:B------:R-:W-:Y:S01]  /*6b30*/  LEA R3, R0, 0x37800000, 0x17 ;  /* 0x3780000000037811 */ /* 0x000fe200078eb8ff */
[----:B------:R-:W-:-:S05]  /*6b40*/  IMAD.SHL.U32 R0, R2, 0x200000, RZ ;  /* 0x0020000002007824 */ /* 0x000fca00078e00ff */
[----:B------:R-:W-:Y:S02]  /*6b50*/  LOP3.LUT R0, R3, R0, R4, 0xfe, !PT ;  /* 0x0000000003007212 */ /* 0x000fe400078efe04 */
.L_x_10654:
[----:B------:R-:W-:Y:S05]  /*6b60*/  BSYNC B0 ;  /* 0x0000000000007941 */ /* 0x000fea0003800000 */
.L_x_10653:
[----:B------:R-:W-:Y:S01]  /*6b70*/  FSETP.NEU.FTZ.AND P0, PT, R0, RZ, PT ;  /* 0x000000ff0000720b */ /* 0x000fe20003f1d000 */
[----:B------:R-:W-:Y:S05]  /*6b80*/  BRA `(.L_x_10634) ;  /* 0x000002c000007947 */ /* 0x000fea0003800000 */
.L_x_10646:
        /* <DEDUP_REMOVED lines=14> */
.L_x_10660:
[----:B------:R-:W-:Y:S05]  /*6c70*/  BSYNC B0 ;  /* 0x0000000000007941 */ /* 0x000fea0003800000 */
.L_x_10659:
[----:B------:R-:W-:Y:S01]  /*6c80*/  FSETP.NEU.FTZ.AND P0, PT, R0, RZ, PT ;  /* 0x000000ff0000720b */ /* 0x000fe20003f1d000 */
[----:B------:R-:W-:Y:S05]  /*6c90*/  BRA `(.L_x_10634) ;  /* 0x000001b000007947 */ /* 0x000fea0003800000 */
.L_x_10633:
        /* <DEDUP_REMOVED lines=21> */
.L_x_10658:
[----:B------:R-:W2:Y:S02]  /*6df0*/  LDG.E.64 R2, [R2.64] ;  /* 0x0000002402027981 */ /* 0x000ea4000c1e1b00 */
[----:B--2---:R-:W-:-:S04]  /*6e00*/  ISETP.NE.U32.AND P0, PT, R2, RZ, PT ;  /* 0x000000ff0200720c */ /* 0x004fc80003f05070 */
[----:B------:R-:W-:Y:S01]  /*6e10*/  ISETP.NE.AND.EX P0, PT, R3, RZ, PT, P0 ;  /* 0x000000ff0300720c */ /* 0x000fe20003f05300 */
[----:B------:R-:W-:Y:S05]  /*6e20*/  BRA `(.L_x_10634) ;  /* 0x0000002000007947 */ /* 0x000fea0003800000 */
.L_x_10657:
[----:B------:R-:W2:Y:S02]  /*6e30*/  LDG.E R2, [R2.64] ;  /* 0x0000002402027981 */ /* 0x000ea4000c1e1900 */
[----:B--2---:R-:W-:-:S04]  /*6e40*/  ISETP.NE.AND P0, PT, R2, RZ, PT ;  /* 0x000000ff0200720c */ /* 0x004fc80003f05270 */
.L_x_10634:
        /* <DEDUP_REMOVED lines=21> */
.L_x_10664:
[----:B-1----:R-:W1:Y:S02]  /*6fa0*/  F2I.S64.F64.TRUNC R4, R4 ;  /* 0x0000000400047311 */ /* 0x002e64000030d900 */
[----:B01----:R-:W-:-:S05]  /*6fb0*/  IMAD.MOV.U32 R3, RZ, RZ, R4 ;  /* 0x000000ffff037224 */ /* 0x003fca00078e0004 */
[----:B------:R0:W-:Y:S01]  /*6fc0*/  STG.E.U8 [R16.64], R3 ;  /* 0x0000000310007986 */ /* 0x0001e2000c101124 */
[----:B------:R-:W-:Y:S05]  /*6fd0*/  BRA `(.L_x_10666) ;  /* 0x00000ed000007947 */ /* 0x000fea0003800000 */
.L_x_10663:
        /* <DEDUP_REMOVED lines=9> */
.L_x_10668:
[----:B-1----:R-:W1:Y:S02]  /*7070*/  F2I.F64.TRUNC R5, R4 ;  /* 0x0000000400057311 */ /* 0x002e64000030d100 */
[----:B-1----:R1:W-:Y:S01]  /*7080*/  STG.E [R16.64], R5 ;  /* 0x0000000510007986 */ /* 0x0023e2000c101924 */
[----:B------:R-:W-:Y:S05]  /*7090*/  BRA `(.L_x_10666) ;  /* 0x00000e1000007947 */ /* 0x000fea0003800000 */
.L_x_10667:
[----:B-1----:R-:W1:Y:S02]  /*70a0*/  F2I.F64.TRUNC R5, R4 ;  /* 0x0000000400057311 */ /* 0x002e64000030d100 */
[----:B-1----:R1:W-:Y:S01]  /*70b0*/  STG.E.U16 [R16.64], R5 ;  /* 0x0000000510007986 */ /* 0x0023e2000c101524 */
[----:B------:R-:W-:Y:S05]  /*70c0*/  BRA `(.L_x_10666) ;  /* 0x00000de000007947 */ /* 0x000fea0003800000 */
.L_x_10662:
        /* <DEDUP_REMOVED lines=11> */
.L_x_10670:
[----:B-1----:R-:W1:Y:S01]  /*7180*/  F2F.F32.F64 R0, R4 ;  /* 0x0000000400007310 */ /* 0x002e620000301000 */
[----:B------:R-:W1:-:S14]  /*7190*/  DSETP.GEU.AND P0, PT, |R4|, c[0x2][0x0], PT ;  /* 0x008000000400762a */ /* 0x000e5c0003f0e200 */
[----:B-1----:R-:W-:-:S05]  /*71a0*/  @!P0 FMUL R0, R0, 1.175494350822287508e-38 ;  /* 0x0080000000008820 */ /* 0x002fca0000400000 */
[----:B------:R-:W-:-:S05]  /*71b0*/  F2FP.PACK_AB R0, RZ, R0 ;  /* 0x00000000ff00723e */ /* 0x000fca00000000ff */
[----:B------:R1:W-:Y:S01]  /*71c0*/  STG.E.U16 [R16.64], R0 ;  /* 0x0000000010007986 */ /* 0x0003e2000c101524 */
[----:B------:R-:W-:Y:S05]  /*71d0*/  BRA `(.L_x_10666) ;  /* 0x00000cd000007947 */ /* 0x000fea0003800000 */
.L_x_10669:
        /* <DEDUP_REMOVED lines=12> */
.L_x_10672:
[----:B-1----:R-:W1:Y:S01]  /*72a0*/  F2F.F32.F64 R0, R4 ;  /* 0x0000000400007310 */ /* 0x002e620000301000 */
[----:B------:R-:W1:-:S14]  /*72b0*/  DSETP.GEU.AND P0, PT, |R4|, c[0x2][0x0], PT ;  /* 0x008000000400762a */ /* 0x000e5c0003f0e200 */
[----:B-1----:R-:W-:-:S05]  /*72c0*/  @!P0 FMUL R0, R0, 1.175494350822287508e-38 ;  /* 0x0080000000008820 */ /* 0x002fca0000400000 */
[----:B0-----:R-:W-:-:S04]  /*72d0*/  F2FP.PACK_AB R3, RZ, R0 ;  /* 0x00000000ff03723e */ /* 0x001fc800000000ff */
[----:B------:R-:W-:-:S05]  /*72e0*/  PRMT R3, R3, 0x5410, RZ ;  /* 0x0000541003037816 */ /* 0x000fca00000000ff */
[----:B------:R0:W-:Y:S01]  /*72f0*/  STG.E [R16.64], R3 ;  /* 0x0000000310007986 */ /* 0x0001e2000c101924 */
[----:B------:R-:W-:Y:S05]  /*7300*/  BRA `(.L_x_10666) ;  /* 0x00000ba000007947 */ /* 0x000fea0003800000 */
.L_x_10671:
[----:B-1----:R1:W-:Y:S01]  /*7310*/  STG.E.64 [R16.64], R4 ;  /* 0x0000000410007986 */ /* 0x0023e2000c101b24 */
[----:B------:R-:W-:Y:S05]  /*7320*/  BRA `(.L_x_10666) ;  /* 0x00000b8000007947 */ /* 0x000fea0003800000 */
.L_x_10661:
        /* <DEDUP_REMOVED lines=12> */
.L_x_10675:
[----:B------:R-:W-:-:S05]  /*73f0*/  CS2R R6, SRZ ;  /* 0x0000000000067805 */ /* 0x000fca000001ff00 */
[----:B-1----:R1:W-:Y:S01]  /*7400*/  STG.E.128 [R16.64], R4 ;  /* 0x0000000410007986 */ /* 0x0023e2000c101d24 */
[----:B------:R-:W-:Y:S05]  /*7410*/  BRA `(.L_x_10666) ;  /* 0x00000a9000007947 */ /* 0x000fea0003800000 */
.L_x_10674:
        /* <DEDUP_REMOVED lines=23> */
.L_x_10679:
[----:B------:R-:W-:Y:S05]  /*7590*/  BSYNC B0 ;  /* 0x0000000000007941 */ /* 0x000fea0003800000 */
.L_x_10678:
[----:B------:R-:W-:-:S05]  /*75a0*/  LOP3.LUT R3, R0, R3, RZ, 0xfc, !PT ;  /* 0x0000000300037212 */ /* 0x000fca00078efcff */
[----:B------:R0:W-:Y:S01]  /*75b0*/  STG.E.U8 [R16.64], R3 ;  /* 0x0000000310007986 */ /* 0x0001e2000c101124 */
[----:B------:R-:W-:Y:S05]  /*75c0*/  BRA `(.L_x_10666) ;  /* 0x000008e000007947 */ /* 0x000fea0003800000 */
.L_x_10677:
        /* <DEDUP_REMOVED lines=15> */
.L_x_10681:
[----:B------:R-:W-:Y:S01]  /*76c0*/  IMAD.MOV.U32 R0, RZ, RZ, 0x7f ;  /* 0x0000007fff007424 */ /* 0x000fe200078e00ff */
[----:B------:R-:W-:-:S04]  /*76d0*/  ISETP.GT.U32.AND P0, PT, R2, 0x7f800000, PT ;  /* 0x7f8000000200780c */ /* 0x000fc80003f04070 */
[----:B------:R-:W-:-:S04]  /*76e0*/  SEL R0, R0, 0x7c, P0 ;  /* 0x0000007c00007807 */ /* 0x000fc80000000000 */
.L_x_10682:
[----:B------:R-:W-:Y:S05]  /*76f0*/  BSYNC B0 ;  /* 0x0000000000007941 */ /* 0x000fea0003800000 */
.L_x_10680:
[----:B------:R-:W-:-:S04]  /*7700*/  LOP3.LUT R2, R3, 0x80000000, RZ, 0xc0, !PT ;  /* 0x8000000003027812 */ /* 0x000fc800078ec0ff */
[----:B------:R-:W-:-:S04]  /*7710*/  SHF.R.U32.HI R3, RZ, 0x18, R2 ;  /* 0x00000018ff037819 */ /* 0x000fc80000011602 */
[----:B------:R-:W-:-:S05]  /*7720*/  LOP3.LUT R3, R0, R3, RZ, 0xfc, !PT ;  /* 0x0000000300037212 */ /* 0x000fca00078efcff */
[----:B------:R0:W-:Y:S01]  /*7730*/  STG.E.U8 [R16.64], R3 ;  /* 0x0000000310007986 */ /* 0x0001e2000c101124 */
[----:B------:R-:W-:Y:S05]  /*7740*/  BRA `(.L_x_10666) ;  /* 0x0000076000007947 */ /* 0x000fea0003800000 */
.L_x_10676:
[----:B-1----:R-:W1:Y:S01]  /*7750*/  F2F.F32.F64 R0, R4 ;  /* 0x0000000400007310 */ /* 0x002e620000301000 */
[----:B------:R-:W1:-:S14]  /*7760*/  DSETP.GEU.AND P0, PT, |R4|, c[0x2][0x0], PT ;  /* 0x008000000400762a */ /* 0x000e5c0003f0e200 */
[----:B-1----:R-:W-:-:S05]  /*7770*/  @!P0 FMUL R0, R0, 1.175494350822287508e-38 ;  /* 0x0080000000008820 */ /* 0x002fca0000400000 */
[----:B------:R-:W-:-:S05]  /*7780*/  F2FP.BF16.PACK_AB R0, RZ, R0 ;  /* 0x00000000ff00723e */ /* 0x000fca00000010ff */
[----:B------:R1:W-:Y:S01]  /*7790*/  STG.E.U16 [R16.64], R0 ;  /* 0x0000000010007986 */ /* 0x0003e2000c101524 */
[----:B------:R-:W-:Y:S05]  /*77a0*/  BRA `(.L_x_10666) ;  /* 0x0000070000007947 */ /* 0x000fea0003800000 */
.L_x_10673:
        /* <DEDUP_REMOVED lines=11> */
.L_x_10685:
        /* <DEDUP_REMOVED lines=19> */
.L_x_10688:
[----:B------:R-:W-:-:S04]  /*7990*/  LOP3.LUT R2, R3, 0x80000000, RZ, 0xc0, !PT ;  /* 0x8000000003027812 */ /* 0x000fc800078ec0ff */
[----:B------:R-:W-:-:S04]  /*79a0*/  SHF.R.U32.HI R3, RZ, 0x18, R2 ;  /* 0x00000018ff037819 */ /* 0x000fc80000011602 */
[----:B------:R-:W-:-:S04]  /*79b0*/  LOP3.LUT R0, R0, R3, RZ, 0xfc, !PT ;  /* 0x0000000300007212 */ /* 0x000fc800078efcff */
[----:B------:R-:W-:Y:S02]  /*79c0*/  PRMT R8, R0, 0x7610, R8 ;  /* 0x0000761000087816 */ /* 0x000fe40000000008 */
.L_x_10687:
[----:B------:R-:W-:Y:S05]  /*79d0*/  BSYNC B0 ;  /* 0x0000000000007941 */ /* 0x000fea0003800000 */
.L_x_10686:
[----:B------:R0:W-:Y:S01]  /*79e0*/  STG.E.U8 [R16.64], R8 ;  /* 0x0000000810007986 */ /* 0x0001e2000c101124 */
[----:B------:R-:W-:Y:S05]  /*79f0*/  BRA `(.L_x_10666) ;  /* 0x000004b000007947 */ /* 0x000fea0003800000 */
.L_x_10684:
        /* <DEDUP_REMOVED lines=19> */
.L_x_10691:
[----:B------:R-:W-:-:S04]  /*7b30*/  LOP3.LUT R2, R3, 0x80000000, RZ, 0xc0, !PT ;  /* 0x8000000003027812 */ /* 0x000fc800078ec0ff */
[----:B------:R-:W-:-:S04]  /*7b40*/  SHF.R.U32.HI R3, RZ, 0x18, R2 ;  /* 0x00000018ff037819 */ /* 0x000fc80000011602 */
[----:B------:R-:W-:-:S04]  /*7b50*/  LOP3.LUT R0, R0, R3, RZ, 0xfc, !PT ;  /* 0x0000000300007212 */ /* 0x000fc800078efcff */
[----:B------:R-:W-:Y:S02]  /*7b60*/  PRMT R8, R0, 0x7610, R8 ;  /* 0x0000761000087816 */ /* 0x000fe40000000008 */
.L_x_10690:
[----:B------:R-:W-:Y:S05]  /*7b70*/  BSYNC B0 ;  /* 0x0000000000007941 */ /* 0x000fea0003800000 */
.L_x_10689:
[----:B------:R0:W-:Y:S01]  /*7b80*/  STG.E.U8 [R16.64], R8 ;  /* 0x0000000810007986 */ /* 0x0001e2000c101124 */
[----:B------:R-:W-:Y:S05]  /*7b90*/  BRA `(.L_x_10666) ;  /* 0x0000031000007947 */ /* 0x000fea0003800000 */
.L_x_10683:
        /* <DEDUP_REMOVED lines=24> */
.L_x_10665:
        /* <DEDUP_REMOVED lines=20> */
.L_x_10693:
[----:B-1----:R-:W1:Y:S02]  /*7e60*/  F2I.U64.F64.TRUNC R4, R4 ;  /* 0x0000000400047311 */ /* 0x002e64000030d800 */
[----:B-1----:R1:W-:Y:S01]  /*7e70*/  STG.E.64 [R16.64], R4 ;  /* 0x0000000410007986 */ /* 0x0023e2000c101b24 */
[----:B------:R-:W-:Y:S05]  /*7e80*/  BRA `(.L_x_10666) ;  /* 0x0000002000007947 */ /* 0x000fea0003800000 */
.L_x_10692:
[----:B-1----:R-:W1:Y:S02]  /*7e90*/  F2I.U32.F64.TRUNC R5, R4 ;  /* 0x0000000400057311 */ /* 0x002e64000030d000 */
[----:B-1----:R1:W-:Y:S02]  /*7ea0*/  STG.E [R16.64], R5 ;  /* 0x0000000510007986 */ /* 0x0023e4000c101924 */
.L_x_10666:
        /* <DEDUP_REMOVED lines=258> */
.L_x_10694:
        /* <DEDUP_REMOVED lines=19> */
.L_x_10698:
[----:B------:R-:W2:Y:S02]  /*9000*/  LDG.E.U8 R2, [R2.64] ;  /* 0x0000002402027981 */ /* 0x000ea4000c1e1100 */
[----:B--2---:R0:W1:Y:S01]  /*9010*/  I2F.F64.U16 R18, R2 ;  /* 0x0000000200127312 */ /* 0x0040620000101800 */
[----:B------:R-:W-:Y:S05]  /*9020*/  BRA `(.L_x_10700) ;  /* 0x00000df000007947 */ /* 0x000fea0003800000 */
.L_x_10697:
        /* <DEDUP_REMOVED lines=9> */
.L_x_10702:
[----:B------:R-:W2:Y:S02]  /*90c0*/  LDG.E R2, [R2.64] ;  /* 0x0000002402027981 */ /* 0x000ea4000c1e1900 */
[----:B--2---:R0:W1:Y:S01]  /*90d0*/  I2F.F64 R18, R2 ;  /* 0x0000000200127312 */ /* 0x0040620000201c00 */
[----:B------:R-:W-:Y:S05]  /*90e0*/  BRA `(.L_x_10700) ;  /* 0x00000d3000007947 */ /* 0x000fea0003800000 */
.L_x_10701:
[----:B------:R-:W2:Y:S02]  /*90f0*/  LDG.E.U16 R2, [R2.64] ;  /* 0x0000002402027981 */ /* 0x000ea4000c1e1500 */
[----:B--2---:R0:W1:Y:S01]  /*9100*/  I2F.F64.S16 R18, R2 ;  /* 0x0000000200127312 */ /* 0x0040620000101c00 */
[----:B------:R-:W-:Y:S05]  /*9110*/  BRA `(.L_x_10700) ;  /* 0x00000d0000007947 */ /* 0x000fea0003800000 */
.L_x_10696:
        /* <DEDUP_REMOVED lines=10> */
.L_x_10704:
[----:B------:R-:W2:Y:S02]  /*91c0*/  LDG.E.U16 R0, [R2.64] ;  /* 0x0000002402007981 */ /* 0x000ea4000c1e1500 */
[----:B--2---:R-:W-:-:S05]  /*91d0*/  HADD2.F32 R0, -RZ, R0.H0_H0 ;  /* 0x20000000ff007230 */ /* 0x004fca0000004100 */
[----:B------:R-:W-:-:S04]  /*91e0*/  FMUL.FTZ R0, R0, 1 ;  /* 0x3f80000000007820 */ /* 0x000fc80000410000 */
[----:B------:R0:W1:Y:S01]  /*91f0*/  F2F.F64.F32 R18, R0 ;  /* 0x0000000000127310 */ /* 0x0000620000201800 */
[----:B------:R-:W-:Y:S05]  /*9200*/  BRA `(.L_x_10700) ;  /* 0x00000c1000007947 */ /* 0x000fea0003800000 */
.L_x_10703:
        /* <DEDUP_REMOVED lines=10> */
.L_x_10706:
[----:B------:R-:W2:Y:S02]  /*92b0*/  LDG.E.U16 R2, [R2.64] ;  /* 0x0000002402027981 */ /* 0x000ea4000c1e1500 */
[----:B--2---:R-:W-:-:S05]  /*92c0*/  HADD2.F32 R0, -RZ, R2.H0_H0 ;  /* 0x20000002ff007230 */ /* 0x004fca0000004100 */
[----:B------:R-:W-:-:S04]  /*92d0*/  FMUL.FTZ R0, R0, 1 ;  /* 0x3f80000000007820 */ /* 0x000fc80000410000 */
[----:B------:R0:W1:Y:S01]  /*92e0*/  F2F.F64.F32 R18, R0 ;  /* 0x0000000000127310 */ /* 0x0000620000201800 */
[----:B------:R-:W-:Y:S05]  /*92f0*/  BRA `(.L_x_10700) ;  /* 0x00000b2000007947 */ /* 0x000fea0003800000 */
.L_x_10705:
[----:B------:R0:W5:Y:S01]  /*9300*/  LDG.E.64 R18, [R2.64] ;  /* 0x0000002402127981 */ /* 0x000162000c1e1b00 */
[----:B------:R-:W-:Y:S05]  /*9310*/  BRA `(.L_x_10700) ;  /* 0x00000b0000007947 */ /* 0x000fea0003800000 */
.L_x_10695:
        /* <DEDUP_REMOVED lines=13> */
.L_x_10709:
[----:B------:R0:W5:Y:S01]  /*93f0*/  LDG.E.64 R18, [R2.64] ;  /* 0x0000002402127981 */ /* 0x000162000c1e1b00 */
[----:B------:R-:W-:Y:S05]  /*9400*/  BRA `(.L_x_10700) ;  /* 0x00000a1000007947 */ /* 0x000fea0003800000 */
.L_x_10708:
        /* <DEDUP_REMOVED lines=28> */
.L_x_10711:
        /* <DEDUP_REMOVED lines=15> */
.L_x_10710:
[----:B------:R-:W2:Y:S02]  /*96c0*/  LDG.E.U16 R0, [R2.64] ;  /* 0x0000002402007981 */ /* 0x000ea4000c1e1500 */
[----:B--2---:R-:W-:-:S05]  /*96d0*/  PRMT R0, RZ, 0x5410, R0 ;  /* 0x00005410ff007816 */ /* 0x004fca0000000000 */
[----:B------:R-:W-:-:S04]  /*96e0*/  FMUL.FTZ R0, R0, 1 ;  /* 0x3f80000000007820 */ /* 0x000fc80000410000 */
[----:B------:R0:W1:Y:S01]  /*96f0*/  F2F.F64.F32 R18, R0 ;  /* 0x0000000000127310 */ /* 0x0000620000201800 */
[----:B------:R-:W-:Y:S05]  /*9700*/  BRA `(.L_x_10700) ;  /* 0x0000071000007947 */ /* 0x000fea0003800000 */
.L_x_10707:
        /* <DEDUP_REMOVED lines=11> */
.L_x_10714:
        /* <DEDUP_REMOVED lines=21> */
.L_x_10718:
[----:B------:R-:W-:Y:S05]  /*9910*/  BSYNC B1 ;  /* 0x0000000000017941 */ /* 0x000fea0003800000 */
.L_x_10717:
[----:B------:R-:W-:Y:S01]  /*9920*/  LEA R3, R0, 0x3b800000, 0x17 ;  /* 0x3b80000000037811 */ /* 0x000fe200078eb8ff */
[----:B------:R-:W-:-:S05]  /*9930*/  IMAD.SHL.U32 R0, R2, 0x100000, RZ ;  /* 0x0010000002007824 */ /* 0x000fca00078e00ff */
[----:B------:R-:W-:Y:S02]  /*9940*/  LOP3.LUT R0, R3, R0, R4, 0xfe, !PT ;  /* 0x0000000003007212 */ /* 0x000fe400078efe04 */
.L_x_10716:
[----:B------:R-:W-:Y:S05]  /*9950*/  BSYNC B0 ;  /* 0x0000000000007941 */ /* 0x000fea0003800000 */
.L_x_10715:
[----:B------:R-:W-:-:S04]  /*9960*/  FMUL.FTZ R0, R0, 1 ;  /* 0x3f80000000007820 */ /* 0x000fc80000410000 */
[----:B------:R0:W1:Y:S01]  /*9970*/  F2F.F64.F32 R18, R0 ;  /* 0x0000000000127310 */ /* 0x0000620000201800 */
[----:B------:R-:W-:Y:S05]  /*9980*/  BRA `(.L_x_10700) ;  /* 0x0000049000007947 */ /* 0x000fea0003800000 */
.L_x_10713:
        /* <DEDUP_REMOVED lines=21> */
.L_x_10722:
[----:B------:R-:W-:Y:S05]  /*9ae0*/  BSYNC B1 ;  /* 0x0000000000017941 */ /* 0x000fea0003800000 */
.L_x_10721:
[----:B------:R-:W-:Y:S01]  /*9af0*/  LEA R3, R0, 0x37800000, 0x17 ;  /* 0x3780000000037811 */ /* 0x000fe200078eb8ff */
[----:B------:R-:W-:-:S05]  /*9b00*/  IMAD.SHL.U32 R0, R2, 0x200000, RZ ;  /* 0x0020000002007824 */ /* 0x000fca00078e00ff */
[----:B------:R-:W-:Y:S02]  /*9b10*/  LOP3.LUT R0, R3, R0, R4, 0xfe, !PT ;  /* 0x0000000003007212 */ /* 0x000fe400078efe04 */
.L_x_10720:
[----:B------:R-:W-:Y:S05]  /*9b20*/  BSYNC B0 ;  /* 0x0000000000007941 */ /* 0x000fea0003800000 */
.L_x_10719:
[----:B------:R-:W-:-:S04]  /*9b30*/  FMUL.FTZ R0, R0, 1 ;  /* 0x3f80000000007820 */ /* 0x000fc80000410000 */
[----:B------:R0:W1:Y:S01]  /*9b40*/  F2F.F64.F32 R18, R0 ;  /* 0x0000000000127310 */ /* 0x0000620000201800 */
[----:B------:R-:W-:Y:S05]  /*9b50*/  BRA `(.L_x_10700) ;  /* 0x000002c000007947 */ /* 0x000fea0003800000 */
.L_x_10712:
        /* <DEDUP_REMOVED lines=14> */
.L_x_10726:
[----:B------:R-:W-:Y:S05]  /*9c40*/  BSYNC B0 ;  /* 0x0000000000007941 */ /* 0x000fea0003800000 */
.L_x_10725:
[----:B------:R-:W-:-:S04]  /*9c50*/  FMUL.FTZ R0, R0, 1 ;  /* 0x3f80000000007820 */ /* 0x000fc80000410000 */
[----:B------:R0:W1:Y:S01]  /*9c60*/  F2F.F64.F32 R18, R0 ;  /* 0x0000000000127310 */ /* 0x0000620000201800 */
[----:B------:R-:W-:Y:S05]  /*9c70*/  BRA `(.L_x_10700) ;  /* 0x000001a000007947 */ /* 0x000fea0003800000 */
.L_x_10699:
        /* <DEDUP_REMOVED lines=21> */
.L_x_10724:
[----:B------:R-:W2:Y:S02]  /*9dd0*/  LDG.E.64 R18, [R2.64] ;  /* 0x0000002402127981 */ /* 0x000ea4000c1e1b00 */
[----:B--2---:R-:W0:Y:S01]  /*9de0*/  I2F.F64.U64 R18, R18 ;  /* 0x0000001200127312 */ /* 0x004e220000301800 */
[----:B------:R-:W-:Y:S05]  /*9df0*/  BRA `(.L_x_10700) ;  /* 0x0000002000007947 */ /* 0x000fea0003800000 */
.L_x_10723:
[----:B------:R-:W2:Y:S02]  /*9e00*/  LDG.E R2, [R2.64] ;  /* 0x0000002402027981 */ /* 0x000ea4000c1e1900 */
[----:B--2---:R0:W1:Y:S02]  /*9e10*/  I2F.F64.U32 R18, R2 ;  /* 0x0000000200127312 */ /* 0x0040640000201800 */
.L_x_10700:
        /* <DEDUP_REMOVED lines=17> */
.L_x_10730:
[----:B------:R-:W2:Y:S02]  /*9f30*/  LDG.E.U8 R2, [R2.64] ;  /* 0x0000002402027981 */ /* 0x000ea4000c1e1100 */
[----:B--2---:R-:W-:Y:S01]  /*9f40*/  ISETP.NE.AND P0, PT, R2, RZ, PT ;  /* 0x000000ff0200720c */ /* 0x004fe20003f05270 */
[----:B------:R-:W-:Y:S05]  /*9f50*/  BRA `(.L_x_10732) ;  /* 0x00000e0000007947 */ /* 0x000fea0003800000 */
.L_x_10729:
        /* <DEDUP_REMOVED lines=10> */
.L_x_10734:
[----:B------:R-:W2:Y:S02]  /*a000*/  LDG.E R2, [R2.64] ;  /* 0x0000002402027981 */ /* 0x000ea4000c1e1900 */
[----:B--2---:R-:W-:Y:S01]  /*a010*/  ISETP.NE.AND P0, PT, R2, RZ, PT ;  /* 0x000000ff0200720c */ /* 0x004fe20003f05270 */
[----:B------:R-:W-:Y:S05]  /*a020*/  BRA `(.L_x_10732) ;  /* 0x00000d3000007947 */ /* 0x000fea0003800000 */
.L_x_10733:
[----:B------:R-:W2:Y:S02]  /*a030*/  LDG.E.U16 R2, [R2.64] ;  /* 0x0000002402027981 */ /* 0x000ea4000c1e1500 */
[----:B--2---:R-:W-:Y:S01]  /*a040*/  ISETP.NE.AND P0, PT, R2, RZ, PT ;  /* 0x000000ff0200720c */ /* 0x004fe20003f05270 */
[----:B------:R-:W-:Y:S05]  /*a050*/  BRA `(.L_x_10732) ;  /* 0x00000d0000007947 */ /* 0x000fea0003800000 */
.L_x_10728:
        /* <DEDUP_REMOVED lines=9> */
.L_x_10736:
[----:B------:R-:W2:Y:S02]  /*a0f0*/  LDG.E.U16 R0, [R2.64] ;  /* 0x0000002402007981 */ /* 0x000ea4000c1e1500 */
[----:B--2---:R-:W-:-:S05]  /*a100*/  HADD2.F32 R0, -RZ, R0.H0_H0 ;  /* 0x20000000ff007230 */ /* 0x004fca0000004100 */
[----:B------:R-:W-:Y:S01]  /*a110*/  FSETP.NEU.FTZ.AND P0, PT, R0, RZ, PT ;  /* 0x000000ff0000720b */ /* 0x000fe20003f1d000 */
[----:B------:R-:W-:Y:S05]  /*a120*/  BRA `(.L_x_10732) ;  /* 0x00000c3000007947 */ /* 0x000fea0003800000 */
.L_x_10735:
        /* <DEDUP_REMOVED lines=11> */
.L_x_10738:
        /* <DEDUP_REMOVED lines=10> */
.L_x_10737:
[----:B------:R-:W2:Y:S02]  /*a280*/  LDG.E.64 R2, [R2.64] ;  /* 0x0000002402027981 */ /* 0x000ea4000c1e1b00 */
[----:B--2---:R0:W2:Y:S01]  /*a290*/  DSETP.NEU.AND P0, PT, R2, RZ, PT ;  /* 0x000000ff0200722a */ /* 0x0040a20003f0d000 */
[----:B------:R-:W-:Y:S05]  /*a2a0*/  BRA `(.L_x_10732) ;  /* 0x00000ab000007947 */ /* 0x000fea0003800000 */
.L_x_10727:
        /* <DEDUP_REMOVED lines=11> */
.L_x_10741:
[----:B------:R-:W2:Y:S02]  /*a360*/  LDG.E.128 R4, [R2.64] ;  /* 0x0000002402047981 */ /* 0x000ea4000c1e1d00 */
[----:B--2---:R-:W0:-:S06]  /*a370*/  DSETP.NEU.AND P0, PT, R6, RZ, PT ;  /* 0x000000ff0600722a */ /* 0x004e0c0003f0d000 */
[----:B0-----:R0:W2:Y:S01]  /*a380*/  DSETP.NEU.OR P0, PT, R4, RZ, P0 ;  /* 0x000000ff0400722a */ /* 0x0010a2000070d400 */
[----:B------:R-:W-:Y:S05]  /*a390*/  BRA `(.L_x_10732) ;  /* 0x000009c000007947 */ /* 0x000fea0003800000 */
.L_x_10740:
        /* <DEDUP_REMOVED lines=27> */
.L_x_10743:
        /* <DEDUP_REMOVED lines=14> */
.L_x_10742:
[----:B------:R-:W2:Y:S02]  /*a630*/  LDG.E.U16 R0, [R2.64] ;  /* 0x0000002402007981 */ /* 0x000ea4000c1e1500 */
[----:B--2---:R-:W-:-:S04]  /*a640*/  PRMT R0, RZ, 0x5410, R0 ;  /* 0x00005410ff007816 */ /* 0x004fc80000000000 */
[----:B------:R-:W-:Y:S01]  /*a650*/  FSETP.NEU.FTZ.AND P0, PT, R0, RZ, PT ;  /* 0x000000ff0000720b */ /* 0x000fe20003f1d000 */
[----:B------:R-:W-:Y:S05]  /*a660*/  BRA `(.L_x_10732) ;  /* 0x000006f000007947 */ /* 0x000fea0003800000 */
.L_x_10739:
        /* <DEDUP_REMOVED lines=11> */
.L_x_10746:
        /* <DEDUP_REMOVED lines=21> */
.L_x_10750:
[----:B------:R-:W-:Y:S05]  /*a870*/  BSYNC B1 ;  /* 0x0000000000017941 */ /* 0x000fea0003800000 */
.L_x_10749:
[----:B------:R-:W-:Y:S01]  /*a880*/  LEA R3, R0, 0x3b800000, 0x17 ;  /* 0x3b80000000037811 */ /* 0x000fe200078eb8ff */
[----:B------:R-:W-:-:S05]  /*a890*/  IMAD.SHL.U32 R0, R2, 0x100000, RZ ;  /* 0x0010000002007824 */ /* 0x000fca00078e00ff */
[----:B------:R-:W-:Y:S02]  /*a8a0*/  LOP3.LUT R0, R3, R0, R4, 0xfe, !PT ;  /* 0x0000000003007212 */ /* 0x000fe400078efe04 */
.L_x_10748:
[----:B------:R-:W-:Y:S05]  /*a8b0*/  BSYNC B0 ;  /* 0x0000000000007941 */ /* 0x000fea0003800000 */
.L_x_10747:
[----:B------:R-:W-:Y:S01]  /*a8c0*/  FSETP.NEU.FTZ.AND P0, PT, R0, RZ, PT ;  /* 0x000000ff0000720b */ /* 0x000fe20003f1d000 */
[----:B------:R-:W-:Y:S05]  /*a8d0*/  BRA `(.L_x_10732) ;  /* 0x0000048000007947 */ /* 0x000fea0003800000 */
.L_x_10745:
        /* <DEDUP_REMOVED lines=21> */
.L_x_10754:
[----:B------:R-:W-:Y:S05]  /*aa30*/  BSYNC B1 ;  /* 0x0000000000017941 */ /* 0x000fea0003800000 */
.L_x_10753:
[----:B------:R-:W-:Y:S01]  /*aa40*/  LEA R3, R0, 0x37800000, 0x17 ;  /* 0x3780000000037811 */ /* 0x000fe200078eb8ff */
[----:B------:R-:W-:-:S05]  /*aa50*/  IMAD.SHL.U32 R0, R2, 0x200000, RZ ;  /* 0x0020000002007824 */ /* 0x000fca00078e00ff */
[----:B------:R-:W-:Y:S02]  /*aa60*/  LOP3.LUT R0, R3, R0, R4, 0xfe, !PT ;  /* 0x0000000003007212 */ /* 0x000fe400078efe04 */
.L_x_10752:
[----:B------:R-:W-:Y:S05]  /*aa70*/  BSYNC B0 ;  /* 0x0000000000007941 */ /* 0x000fea0003800000 */
.L_x_10751:
[----:B------:R-:W-:Y:S01]  /*aa80*/  FSETP.NEU.FTZ.AND P0, PT, R0, RZ, PT ;  /* 0x000000ff0000720b */ /* 0x000fe20003f1d000 */
[----:B------:R-:W-:Y:S05]  /*aa90*/  BRA `(.L_x_10732) ;  /* 0x000002c000007947 */ /* 0x000fea0003800000 */
.L_x_10744:
        /* <DEDUP_REMOVED lines=14> */
.L_x_10758:
[----:B------:R-:W-:Y:S05]  /*ab80*/  BSYNC B0 ;  /* 0x0000000000007941 */ /* 0x000fea0003800000 */
.L_x_10757:
[----:B------:R-:W-:Y:S01]  /*ab90*/  FSETP.NEU.FTZ.AND P0, PT, R0, RZ, PT ;  /* 0x000000ff0000720b */ /* 0x000fe20003f1d000 */
[----:B------:R-:W-:Y:S05]  /*aba0*/  BRA `(.L_x_10732) ;  /* 0x000001b000007947 */ /* 0x000fea0003800000 */
.L_x_10731:
        /* <DEDUP_REMOVED lines=21> */
.L_x_10756:
[----:B------:R-:W2:Y:S02]  /*ad00*/  LDG.E.64 R2, [R2.64] ;  /* 0x0000002402027981 */ /* 0x000ea4000c1e1b00 */
[----:B--2---:R-:W-:-:S04]  /*ad10*/  ISETP.NE.U32.AND P0, PT, R2, RZ, PT ;  /* 0x000000ff0200720c */ /* 0x004fc80003f05070 */
[----:B------:R-:W-:Y:S01]  /*ad20*/  ISETP.NE.AND.EX P0, PT, R3, RZ, PT, P0 ;  /* 0x000000ff0300720c */ /* 0x000fe20003f05300 */
[----:B------:R-:W-:Y:S05]  /*ad30*/  BRA `(.L_x_10732) ;  /* 0x0000002000007947 */ /* 0x000fea0003800000 */
.L_x_10755:
[----:B------:R-:W2:Y:S02]  /*ad40*/  LDG.E R2, [R2.64] ;  /* 0x0000002402027981 */ /* 0x000ea4000c1e1900 */
[----:B--2---:R-:W-:-:S04]  /*ad50*/  ISETP.NE.AND P0, PT, R2, RZ, PT ;  /* 0x000000ff0200720c */ /* 0x004fc80003f05270 */
.L_x_10732:
        /* <DEDUP_REMOVED lines=21> */
.L_x_10762:
[----:B-1----:R-:W1:Y:S02]  /*aeb0*/  F2I.S64.F64.TRUNC R4, R4 ;  /* 0x0000000400047311 */ /* 0x002e64000030d900 */
[----:B01----:R-:W-:-:S05]  /*aec0*/  IMAD.MOV.U32 R3, RZ, RZ, R4 ;  /* 0x000000ffff037224 */ /* 0x003fca00078e0004 */
[----:B------:R0:W-:Y:S01]  /*aed0*/  STG.E.U8 [R16.64], R3 ;  /* 0x0000000310007986 */ /* 0x0001e2000c101124 */
[----:B------:R-:W-:Y:S05]  /*aee0*/  BRA `(.L_x_10764) ;  /* 0x00000ed000007947 */ /* 0x000fea0003800000 */
.L_x_10761:
        /* <DEDUP_REMOVED lines=9> */
.L_x_10766:
[----:B-1----:R-:W1:Y:S02]  /*af80*/  F2I.F64.TRUNC R5, R4 ;  /* 0x0000000400057311 */ /* 0x002e64000030d100 */
[----:B-1----:R1:W-:Y:S01]  /*af90*/  STG.E [R16.64], R5 ;  /* 0x0000000510007986 */ /* 0x0023e2000c101924 */
[----:B------:R-:W-:Y:S05]  /*afa0*/  BRA `(.L_x_10764) ;  /* 0x00000e1000007947 */ /* 0x000fea0003800000 */
.L_x_10765:
[----:B-1----:R-:W1:Y:S02]  /*afb0*/  F2I.F64.TRUNC R5, R4 ;  /* 0x0000000400057311 */ /* 0x002e64000030d100 */
[----:B-1----:R1:W-:Y:S01]  /*afc0*/  STG.E.U16 [R16.64], R5 ;  /* 0x0000000510007986 */ /* 0x0023e2000c101524 */
[----:B------:R-:W-:Y:S05]  /*afd0*/  BRA `(.L_x_10764) ;  /* 0x00000de000007947 */ /* 0x000fea0003800000 */
.L_x_10760:
        /* <DEDUP_REMOVED lines=11> */
.L_x_10768:
[----:B-1----:R-:W1:Y:S01]  /*b090*/  F2F.F32.F64 R0, R4 ;  /* 0x0000000400007310 */ /* 0x002e620000301000 */
[----:B------:R-:W1:-:S14]  /*b0a0*/  DSETP.GEU.AND P0, PT, |R4|, c[0x2][0x0], PT ;  /* 0x008000000400762a */ /* 0x000e5c0003f0e200 */
[----:B-1----:R-:W-:-:S05]  /*b0b0*/  @!P0 FMUL R0, R0, 1.175494350822287508e-38 ;  /* 0x0080000000008820 */ /* 0x002fca0000400000 */
[----:B------:R-:W-:-:S05]  /*b0c0*/  F2FP.PACK_AB R0, RZ, R0 ;  /* 0x00000000ff00723e */ /* 0x000fca00000000ff */
[----:B------:R1:W-:Y:S01]  /*b0d0*/  STG.E.U16 [R16.64], R0 ;  /* 0x0000000010007986 */ /* 0x0003e2000c101524 */
[----:B------:R-:W-:Y:S05]  /*b0e0*/  BRA `(.L_x_10764) ;  /* 0x00000cd000007947 */ /* 0x000fea0003800000 */
.L_x_10767:
        /* <DEDUP_REMOVED lines=12> */
.L_x_10770:
[----:B-1----:R-:W1:Y:S01]  /*b1b0*/  F2F.F32.F64 R0, R4 ;  /* 0x0000000400007310 */ /* 0x002e620000301000 */
[----:B------:R-:W1:-:S14]  /*b1c0*/  DSETP.GEU.AND P0, PT, |R4|, c[0x2][0x0], PT ;  /* 0x008000000400762a */ /* 0x000e5c0003f0e200 */
[----:B-1----:R-:W-:-:S05]  /*b1d0*/  @!P0 FMUL R0, R0, 1.175494350822287508e-38 ;  /* 0x0080000000008820 */ /* 0x002fca0000400000 */
[----:B0-----:R-:W-:-:S04]  /*b1e0*/  F2FP.PACK_AB R3, RZ, R0 ;  /* 0x00000000ff03723e */ /* 0x001fc800000000ff */
[----:B------:R-:W-:-:S05]  /*b1f0*/  PRMT R3, R3, 0x5410, RZ ;  /* 0x0000541003037816 */ /* 0x000fca00000000ff */
[----:B------:R0:W-:Y:S01]  /*b200*/  STG.E [R16.64], R3 ;  /* 0x0000000310007986 */ /* 0x0001e2000c101924 */
[----:B------:R-:W-:Y:S05]  /*b210*/  BRA `(.L_x_10764) ;  /* 0x00000ba000007947 */ /* 0x000fea0003800000 */
.L_x_10769:
[----:B-1----:R1:W-:Y:S01]  /*b220*/  STG.E.64 [R16.64], R4 ;  /* 0x0000000410007986 */ /* 0x0023e2000c101b24 */
[----:B------:R-:W-:Y:S05]  /*b230*/  BRA `(.L_x_10764) ;  /* 0x00000b8000007947 */ /* 0x000fea0003800000 */
.L_x_10759:
        /* <DEDUP_REMOVED lines=12> */
.L_x_10773:
[----:B------:R-:W-:-:S05]  /*b300*/  CS2R R6, SRZ ;  /* 0x0000000000067805 */ /* 0x000fca000001ff00 */
[----:B-1----:R1:W-:Y:S01]  /*b310*/  STG.E.128 [R16.64], R4 ;  /* 0x0000000410007986 */ /* 0x0023e2000c101d24 */
[----:B------:R-:W-:Y:S05]  /*b320*/  BRA `(.L_x_10764) ;  /* 0x00000a9000007947 */ /* 0x000fea0003800000 */
.L_x_10772:
        /* <DEDUP_REMOVED lines=23> */
.L_x_10777:
[----:B------:R-:W-:Y:S05]  /*b4a0*/  BSYNC B0 ;  /* 0x0000000000007941 */ /* 0x000fea0003800000 */
.L_x_10776:
[----:B------:R-:W-:-:S05]  /*b4b0*/  LOP3.LUT R3, R0, R3, RZ, 0xfc, !PT ;  /* 0x0000000300037212 */ /* 0x000fca00078efcff */
[----:B------:R0:W-:Y:S01]  /*b4c0*/  STG.E.U8 [R16.64], R3 ;  /* 0x0000000310007986 */ /* 0x0001e2000c101124 */
[----:B------:R-:W-:Y:S05]  /*b4d0*/  BRA `(.L_x_10764) ;  /* 0x000008e000007947 */ /* 0x000fea0003800000 */
.L_x_10775:
        /* <DEDUP_REMOVED lines=15> */
.L_x_10779:
[----:B------:R-:W-:Y:S01]  /*b5d0*/  IMAD.MOV.U32 R0, RZ, RZ, 0x7f ;  /* 0x0000007fff007424 */ /* 0x000fe200078e00ff */
[----:B------:R-:W-:-:S04]  /*b5e0*/  ISETP.GT.U32.AND P0, PT, R2, 0x7f800000, PT ;  /* 0x7f8000000200780c */ /* 0x000fc80003f04070 */
[----:B------:R-:W-:-:S04]  /*b5f0*/  SEL R0, R0, 0x7c, P0 ;  /* 0x0000007c00007807 */ /* 0x000fc80000000000 */
.L_x_10780:
[----:B------:R-:W-:Y:S05]  /*b600*/  BSYNC B0 ;  /* 0x0000000000007941 */ /* 0x000fea0003800000 */
.L_x_10778:
[----:B------:R-:W-:-:S04]  /*b610*/  LOP3.LUT R2, R3, 0x80000000, RZ, 0xc0, !PT ;  /* 0x8000000003027812 */ /* 0x000fc800078ec0ff */
[----:B------:R-:W-:-:S04]  /*b620*/  SHF.R.U32.HI R3, RZ, 0x18, R2 ;  /* 0x00000018ff037819 */ /* 0x000fc80000011602 */
[----:B------:R-:W-:-:S05]  /*b630*/  LOP3.LUT R3, R0, R3, RZ, 0xfc, !PT ;  /* 0x0000000300037212 */ /* 0x000fca00078efcff */
[----:B------:R0:W-:Y:S01]  /*b640*/  STG.E.U8 [R16.64], R3 ;  /* 0x0000000310007986 */ /* 0x0001e2000c101124 */
[----:B------:R-:W-:Y:S05]  /*b650*/  BRA `(.L_x_10764) ;  /* 0x0000076000007947 */ /* 0x000fea0003800000 */
.L_x_10774:
[----:B-1----:R-:W1:Y:S01]  /*b660*/  F2F.F32.F64 R0, R4 ;  /* 0x0000000400007310 */ /* 0x002e620000301000 */
[----:B------:R-:W1:-:S14]  /*b670*/  DSETP.GEU.AND P0, PT, |R4|, c[0x2][0x0], PT ;  /* 0x008000000400762a */ /* 0x000e5c0003f0e200 */
[----:B-1----:R-:W-:-:S05]  /*b680*/  @!P0 FMUL R0, R0, 1.175494350822287508e-38 ;  /* 0x0080000000008820 */ /* 0x002fca0000400000 */
[----:B------:R-:W-:-:S05]  /*b690*/  F2FP.BF16.PACK_AB R0, RZ, R0 ;  /* 0x00000000ff00723e */ /* 0x000fca00000010ff */
[----:B------:R1:W-:Y:S01]  /*b6a0*/  STG.E.U16 [R16.64], R0 ;  /* 0x0000000010007986 */ /* 0x0003e2000c101524 */
[----:B------:R-:W-:Y:S05]  /*b6b0*/  BRA `(.L_x_10764) ;  /* 0x0000070000007947 */ /* 0x000fea0003800000 */
.L_x_10771:
        /* <DEDUP_REMOVED lines=11> */
.L_x_10783:
        /* <DEDUP_REMOVED lines=19> */
.L_x_10786:
[----:B------:R-:W-:-:S04]  /*b8a0*/  LOP3.LUT R2, R3, 0x80000000, RZ, 0xc0, !PT ;  /* 0x8000000003027812 */ /* 0x000fc800078ec0ff */
[----:B------:R-:W-:-:S04]  /*b8b0*/  SHF.R.U32.HI R3, RZ, 0x18, R2 ;  /* 0x00000018ff037819 */ /* 0x000fc80000011602 */
[----:B------:R-:W-:-:S04]  /*b8c0*/  LOP3.LUT R0, R0, R3, RZ, 0xfc, !PT ;  /* 0x0000000300007212 */ /* 0x000fc800078efcff */
[----:B------:R-:W-:Y:S02]  /*b8d0*/  PRMT R8, R0, 0x7610, R8 ;  /* 0x0000761000087816 */ /* 0x000fe40000000008 */
.L_x_10785:
[----:B------:R-:W-:Y:S05]  /*b8e0*/  BSYNC B0 ;  /* 0x0000000000007941 */ /* 0x000fea0003800000 */
.L_x_10784:
[----:B------:R0:W-:Y:S01]  /*b8f0*/  STG.E.U8 [R16.64], R8 ;  /* 0x0000000810007986 */ /* 0x0001e2000c101124 */
[----:B------:R-:W-:Y:S05]  /*b900*/  BRA `(.L_x_10764) ;  /* 0x000004b000007947 */ /* 0x000fea0003800000 */
.L_x_10782:
        /* <DEDUP_REMOVED lines=19> */
.L_x_10789:
[----:B------:R-:W-:-:S04]  /*ba40*/  LOP3.LUT R2, R3, 0x80000000, RZ, 0xc0, !PT ;  /* 0x8000000003027812 */ /* 0x000fc800078ec0ff */
[----:B------:R-:W-:-:S04]  /*ba50*/  SHF.R.U32.HI R3, RZ, 0x18, R2 ;  /* 0x00000018ff037819 */ /* 0x000fc80000011602 */
[----:B------:R-:W-:-:S04]  /*ba60*/  LOP3.LUT R0, R0, R3, RZ, 0xfc, !PT ;  /* 0x0000000300007212 */ /* 0x000fc800078efcff */
[----:B------:R-:W-:Y:S02]  /*ba70*/  PRMT R8, R0, 0x7610, R8 ;  /* 0x0000761000087816 */ /* 0x000fe40000000008 */
.L_x_10788:
[----:B------:R-:W-:Y:S05]  /*ba80*/  BSYNC B0 ;  /* 0x0000000000007941 */ /* 0x000fea0003800000 */
.L_x_10787:
[----:B------:R0:W-:Y:S01]  /*ba90*/  STG.E.U8 [R16.64], R8 ;  /* 0x0000000810007986 */ /* 0x0001e2000c101124 */
[----:B------:R-:W-:Y:S05]  /*baa0*/  BRA `(.L_x_10764) ;  /* 0x0000031000007947 */ /* 0x000fea0003800000 */
.L_x_10781:
        /* <DEDUP_REMOVED lines=24> */
.L_x_10763:
        /* <DEDUP_REMOVED lines=20> */
.L_x_10791:
[----:B-1----:R-:W1:Y:S02]  /*bd70*/  F2I.U64.F64.TRUNC R4, R4 ;  /* 0x0000000400047311 */ /* 0x002e64000030d800 */
[----:B-1----:R1:W-:Y:S01]  /*bd80*/  STG.E.64 [R16.64], R4 ;  /* 0x0000000410007986 */ /* 0x0023e2000c101b24 */
[----:B------:R-:W-:Y:S05]  /*bd90*/  BRA `(.L_x_10764) ;  /* 0x0000002000007947 */ /* 0x000fea0003800000 */
.L_x_10790:
[----:B-1----:R-:W1:Y:S02]  /*bda0*/  F2I.U32.F64.TRUNC R5, R4 ;  /* 0x0000000400057311 */ /* 0x002e64000030d000 */
[----:B-1----:R1:W-:Y:S02]  /*bdb0*/  STG.E [R16.64], R5 ;  /* 0x0000000510007986 */ /* 0x0023e4000c101924 */
.L_x_10764:
[----:B------:R-:W-:Y:S02]  /*bdc0*/  IADD3 R23, R23, 0x80, RZ ;  /* 0x0000008017177810 */ /* 0x000fe40007ffe0ff */
.L_x_10595:
[----:B------:R-:W-:Y:S05]  /*bdd0*/  BSYNC B6 ;  /* 0x0000000000067941 */ /* 0x000fea0003800000 */
.L_x_10594:
        /* <DEDUP_REMOVED lines=257> */
.L_x_10792:
        /* <DEDUP_REMOVED lines=19> */
.L_x_10796:
[----:B------:R-:W2:Y:S02]  /*cf20*/  LDG.E.U8 R2, [R2.64] ;  /* 0x0000002402027981 */ /* 0x000ea4000c1e1100 */
[----:B--2---:R0:W1:Y:S01]  /*cf30*/  I2F.F64.U16 R18, R2 ;  /* 0x0000000200127312 */ /* 0x0040620000101800 */
[----:B------:R-:W-:Y:S05]  /*cf40*/  BRA `(.L_x_10798) ;  /* 0x00000df000007947 */ /* 0x000fea0003800000 */
.L_x_10795:
        /* <DEDUP_REMOVED lines=9> */
.L_x_10800:
[----:B------:R-:W2:Y:S02]  /*cfe0*/  LDG.E R2, [R2.64] ;  /* 0x0000002402027981 */ /* 0x000ea4000c1e1900 */
[----:B--2---:R0:W1:Y:S01]  /*cff0*/  I2F.F64 R18, R2 ;  /* 0x0000000200127312 */ /* 0x0040620000201c00 */
[----:B------:R-:W-:Y:S05]  /*d000*/  BRA `(.L_x_10798) ;  /* 0x00000d3000007947 */ /* 0x000fea0003800000 */
.L_x_10799:
[----:B------:R-:W2:Y:S02]  /*d010*/  LDG.E.U16 R2, [R2.64] ;  /* 0x0000002402027981 */ /* 0x000ea4000c1e1500 */
[----:B--2---:R0:W1:Y:S01]  /*d020*/  I2F.F64.S16 R18, R2 ;  /* 0x0000000200127312 */ /* 0x0040620000101c00 */
[----:B------:R-:W-:Y:S05]  /*d030*/  BRA `(.L_x_10798) ;  /* 0x00000d0000007947 */ /* 0x000fea0003800000 */
.L_x_10794:
        /* <DEDUP_REMOVED lines=10> */
.L_x_10802:
[----:B------:R-:W2:Y:S02]  /*d0e0*/  LDG.E.U16 R0, [R2.64] ;  /* 0x0000002402007981 */ /* 0x000ea4000c1e1500 */
[----:B--2---:R-:W-:-:S05]  /*d0f0*/  HADD2.F32 R0, -RZ, R0.H0_H0 ;  /* 0x20000000ff007230 */ /* 0x004fca0000004100 */
[----:B------:R-:W-:-:S04]  /*d100*/  FMUL.FTZ R0, R0, 1 ;  /* 0x3f80000000007820 */ /* 0x000fc80000410000 */
[----:B------:R0:W1:Y:S01]  /*d110*/  F2F.F64.F32 R18, R0 ;  /* 0x0000000000127310 */ /* 0x0000620000201800 */
[----:B------:R-:W-:Y:S05]  /*d120*/  BRA `(.L_x_10798) ;  /* 0x00000c1000007947 */ /* 0x000fea0003800000 */
.L_x_10801:
        /* <DEDUP_REMOVED lines=10> */
.L_x_10804:
[----:B------:R-:W2:Y:S02]  /*d1d0*/  LDG.E.U16 R2, [R2.64] ;  /* 0x0000002402027981 */ /* 0x000ea4000c1e1500 */
[----:B--2---:R-:W-:-:S05]  /*d1e0*/  HADD2.F32 R0, -RZ, R2.H0_H0 ;  /* 0x20000002ff007230 */ /* 0x004fca0000004100 */
[----:B------:R-:W-:-:S04]  /*d1f0*/  FMUL.FTZ R0, R0, 1 ;  /* 0x3f80000000007820 */ /* 0x000fc80000410000 */
[----:B------:R0:W1:Y:S01]  /*d200*/  F2F.F64.F32 R18, R0 ;  /* 0x0000000000127310 */ /* 0x0000620000201800 */
[----:B------:R-:W-:Y:S05]  /*d210*/  BRA `(.L_x_10798) ;  /* 0x00000b2000007947 */ /* 0x000fea0003800000 */
.L_x_10803:
[----:B------:R0:W5:Y:S01]  /*d220*/  LDG.E.64 R18, [R2.64] ;  /* 0x0000002402127981 */ /* 0x000162000c1e1b00 */
[----:B------:R-:W-:Y:S05]  /*d230*/  BRA `(.L_x_10798) ;  /* 0x00000b0000007947 */ /* 0x000fea0003800000 */
.L_x_10793:
        /* <DEDUP_REMOVED lines=13> */
.L_x_10807:
[----:B------:R0:W5:Y:S01]  /*d310*/  LDG.E.64 R18, [R2.64] ;  /* 0x0000002402127981 */ /* 0x000162000c1e1b00 */
[----:B------:R-:W-:Y:S05]  /*d320*/  BRA `(.L_x_10798) ;  /* 0x00000a1000007947 */ /* 0x000fea0003800000 */
.L_x_10806:
        /* <DEDUP_REMOVED lines=28> */
.L_x_10809:
        /* <DEDUP_REMOVED lines=15> */
.L_x_10808:
[----:B------:R-:W2:Y:S02]  /*d5e0*/  LDG.E.U16 R0, [R2.64] ;  /* 0x0000002402007981 */ /* 0x000ea4000c1e1500 */
[----:B--2---:R-:W-:-:S05]  /*d5f0*/  PRMT R0, RZ, 0x5410, R0 ;  /* 0x00005410ff007816 */ /* 0x004fca0000000000 */
[----:B------:R-:W-:-:S04]  /*d600*/  FMUL.FTZ R0, R0, 1 ;  /* 0x3f80000000007820 */ /* 0x000fc80000410000 */
[----:B------:R0:W1:Y:S01]  /*d610*/  F2F.F64.F32 R18, R0 ;  /* 0x0000000000127310 */ /* 0x0000620000201800 */
[----:B------:R-:W-:Y:S05]  /*d620*/  BRA `(.L_x_10798) ;  /* 0x0000071000007947 */ /* 0x000fea0003800000 */
.L_x_10805:
        /* <DEDUP_REMOVED lines=11> */
.L_x_10812:
        /* <DEDUP_REMOVED lines=21> */
.L_x_10816:
[----:B------:R-:W-:Y:S05]  /*d830*/  BSYNC B1 ;  /* 0x0000000000017941 */ /* 0x000fea0003800000 */
.L_x_10815:
[----:B------:R-:W-:Y:S01]  /*d840*/  LEA R3, R0, 0x3b800000, 0x17 ;  /* 0x3b80000000037811 */ /* 0x000fe200078eb8ff */
[----:B------:R-:W-:-:S05]  /*d850*/  IMAD.SHL.U32 R0, R2, 0x100000, RZ ;  /* 0x0010000002007824 */ /* 0x000fca00078e00ff */
[----:B------:R-:W-:Y:S02]  /*d860*/  LOP3.LUT R0, R3, R0, R4, 0xfe, !PT ;  /* 0x0000000003007212 */ /* 0x000fe400078efe04 */
.L_x_10814:
[----:B------:R-:W-:Y:S05]  /*d870*/  BSYNC B0 ;  /* 0x0000000000007941 */ /* 0x000fea0003800000 */
.L_x_10813:
[----:B------:R-:W-:-:S04]  /*d880*/  FMUL.FTZ R0, R0, 1 ;  /* 0x3f80000000007820 */ /* 0x000fc80000410000 */
[----:B------:R0:W1:Y:S01]  /*d890*/  F2F.F64.F32 R18, R0 ;  /* 0x0000000000127310 */ /* 0x0000620000201800 */
[----:B------:R-:W-:Y:S05]  /*d8a0*/  BRA `(.L_x_10798) ;  /* 0x0000049000007947 */ /* 0x000fea0003800000 */
.L_x_10811:
        /* <DEDUP_REMOVED lines=21> */
.L_x_10820:
[----:B------:R-:W-:Y:S05]  /*da00*/  BSYNC B1 ;  /* 0x0000000000017941 */ /* 0x000fea0003800000 */
.L_x_10819:
[----:B------:R-:W-:Y:S01]  /*da10*/  LEA R3, R0, 0x37800000, 0x17 ;  /* 0x3780000000037811 */ /* 0x000fe200078eb8ff */
[----:B------:R-:W-:-:S05]  /*da20*/  IMAD.SHL.U32 R0, R2, 0x200000, RZ ;  /* 0x0020000002007824 */ /* 0x000fca00078e00ff */
[----:B------:R-:W-:Y:S02]  /*da30*/  LOP3.LUT R0, R3, R0, R4, 0xfe, !PT ;  /* 0x0000000003007212 */ /* 0x000fe400078efe04 */
.L_x_10818:
[----:B------:R-:W-:Y:S05]  /*da40*/  BSYNC B0 ;  /* 0x0000000000007941 */ /* 0x000fea0003800000 */
.L_x_10817:
[----:B------:R-:W-:-:S04]  /*da50*/  FMUL.FTZ R0, R0, 1 ;  /* 0x3f80000000007820 */ /* 0x000fc80000410000 */
[----:B------:R0:W1:Y:S01]  /*da60*/  F2F.F64.F32 R18, R0 ;  /* 0x0000000000127310 */ /* 0x0000620000201800 */
[----:B------:R-:W-:Y:S05]  /*da70*/  BRA `(.L_x_10798) ;  /* 0x000002c000007947 */ /* 0x000fea0003800000 */
.L_x_10810:
        /* <DEDUP_REMOVED lines=14> */
.L_x_10824:
[----:B------:R-:W-:Y:S05]  /*db60*/  BSYNC B0 ;  /* 0x0000000000007941 */ /* 0x000fea0003800000 */
.L_x_10823:
[----:B------:R-:W-:-:S04]  /*db70*/  FMUL.FTZ R0, R0, 1 ;  /* 0x3f80000000007820 */ /* 0x000fc80000410000 */
[----:B------:R0:W1:Y:S01]  /*db80*/  F2F.F64.F32 R18, R0 ;  /* 0x0000000000127310 */ /* 0x0000620000201800 */
[----:B------:R-:W-:Y:S05]  /*db90*/  BRA `(.L_x_10798) ;  /* 0x000001a000007947 */ /* 0x000fea0003800000 */
.L_x_10797:
        /* <DEDUP_REMOVED lines=21> */
.L_x_10822:
[----:B------:R-:W2:Y:S02]  /*dcf0*/  LDG.E.64 R18, [R2.64] ;  /* 0x0000002402127981 */ /* 0x000ea4000c1e1b00 */
[----:B--2---:R-:W0:Y:S01]  /*dd00*/  I2F.F64.U64 R18, R18 ;  /* 0x0000001200127312 */ /* 0x004e220000301800 */
[----:B------:R-:W-:Y:S05]  /*dd10*/  BRA `(.L_x_10798) ;  /* 0x0000002000007947 */ /* 0x000fea0003800000 */
.L_x_10821:
[----:B------:R-:W2:Y:S02]  /*dd20*/  LDG.E R2, [R2.64] ;  /* 0x0000002402027981 */ /* 0x000ea4000c1e1900 */
[----:B--2---:R0:W1:Y:S02]  /*dd30*/  I2F.F64.U32 R18, R2 ;  /* 0x0000000200127312 */ /* 0x0040640000201800 */
.L_x_10798:
        /* <DEDUP_REMOVED lines=17> */
.L_x_10828:
[----:B------:R-:W2:Y:S02]  /*de50*/  LDG.E.U8 R2, [R2.64] ;  /* 0x0000002402027981 */ /* 0x000ea4000c1e1100 */
[----:B--2---:R-:W-:Y:S01]  /*de60*/  ISETP.NE.AND P0, PT, R2, RZ, PT ;  /* 0x000000ff0200720c */ /* 0x004fe20003f05270 */
[----:B------:R-:W-:Y:S05]  /*de70*/  BRA `(.L_x_10830) ;  /* 0x00000e0000007947 */ /* 0x000fea0003800000 */
.L_x_10827:
        /* <DEDUP_REMOVED lines=10> */
.L_x_10832:
[----:B------:R-:W2:Y:S02]  /*df20*/  LDG.E R2, [R2.64] ;  /* 0x0000002402027981 */ /* 0x000ea4000c1e1900 */
[----:B--2---:R-:W-:Y:S01]  /*df30*/  ISETP.NE.AND P0, PT, R2, RZ, PT ;  /* 0x000000ff0200720c */ /* 0x004fe20003f05270 */
[----:B------:R-:W-:Y:S05]  /*df40*/  BRA `(.L_x_10830) ;  /* 0x00000d3000007947 */ /* 0x000fea0003800000 */
.L_x_10831:
[----:B------:R-:W2:Y:S02]  /*df50*/  LDG.E.U16 R2, [R2.64] ;  /* 0x0000002402027981 */ /* 0x000ea4000c1e1500 */
[----:B--2---:R-:W-:Y:S01]  /*df60*/  ISETP.NE.AND P0, PT, R2, RZ, PT ;  /* 0x000000ff0200720c */ /* 0x004fe20003f05270 */
[----:B------:R-:W-:Y:S05]  /*df70*/  BRA `(.L_x_10830) ;  /* 0x00000d0000007947 */ /* 0x000fea0003800000 */
.L_x_10826:
        /* <DEDUP_REMOVED lines=9> */
.L_x_10834:
[----:B------:R-:W2:Y:S02]  /*e010*/  LDG.E.U16 R0, [R2.64] ;  /* 0x0000002402007981 */ /* 0x000ea4000c1e1500 */
[----:B--2---:R-:W-:-:S05]  /*e020*/  HADD2.F32 R0, -RZ, R0.H0_H0 ;  /* 0x20000000ff007230 */ /* 0x004fca0000004100 */
[----:B------:R-:W-:Y:S01]  /*e030*/  FSETP.NEU.FTZ.AND P0, PT, R0, RZ, PT ;  /* 0x000000ff0000720b */ /* 0x000fe20003f1d000 */
[----:B------:R-:W-:Y:S05]  /*e040*/  BRA `(.L_x_10830) ;  /* 0x00000c3000007947 */ /* 0x000fea0003800000 */
.L_x_10833:
        /* <DEDUP_REMOVED lines=11> */
.L_x_10836:
        /* <DEDUP_REMOVED lines=10> */
.L_x_10835:
[----:B------:R-:W2:Y:S02]  /*e1a0*/  LDG.E.64 R2, [R2.64] ;  /* 0x0000002402027981 */ /* 0x000ea4000c1e1b00 */
[----:B--2---:R0:W2:Y:S01]  /*e1b0*/  DSETP.NEU.AND P0, PT, R2, RZ, PT ;  /* 0x000000ff0200722a */ /* 0x0040a20003f0d000 */
[----:B------:R-:W-:Y:S05]  /*e1c0*/  BRA `(.L_x_10830) ;  /* 0x00000ab000007947 */ /* 0x000fea0003800000 */
.L_x_10825:
        /* <DEDUP_REMOVED lines=11> */
.L_x_10839:
[----:B------:R-:W2:Y:S02]  /*e280*/  LDG.E.128 R4, [R2.64] ;  /* 0x0000002402047981 */ /* 0x000ea4000c1e1d00 */
[----:B--2---:R-:W0:-:S06]  /*e290*/  DSETP.NEU.AND P0, PT, R6, RZ, PT ;  /* 0x000000ff0600722a */ /* 0x004e0c0003f0d000 */
[----:B0-----:R0:W2:Y:S01]  /*e2a0*/  DSETP.NEU.OR P0, PT, R4, RZ, P0 ;  /* 0x000000ff0400722a */ /* 0x0010a2000070d400 */
[----:B------:R-:W-:Y:S05]  /*e2b0*/  BRA `(.L_x_10830) ;  /* 0x000009c000007947 */ /* 0x000fea0003800000 */
.L_x_10838:
        /* <DEDUP_REMOVED lines=27> */
.L_x_10841:
        /* <DEDUP_REMOVED lines=14> */
.L_x_10840:
[----:B------:R-:W2:Y:S02]  /*e550*/  LDG.E.U16 R0, [R2.64] ;  /* 0x0000002402007981 */ /* 0x000ea4000c1e1500 */
[----:B--2---:R-:W-:-:S04]  /*e560*/  PRMT R0, RZ, 0x5410, R0 ;  /* 0x00005410ff007816 */ /* 0x004fc80000000000 */
[----:B------:R-:W-:Y:S01]  /*e570*/  FSETP.NEU.FTZ.AND P0, PT, R0, RZ, PT ;  /* 0x000000ff0000720b */ /* 0x000fe20003f1d000 */
[----:B------:R-:W-:Y:S05]  /*e580*/  BRA `(.L_x_10830) ;  /* 0x000006f000007947 */ /* 0x000fea0003800000 */
.L_x_10837:
        /* <DEDUP_REMOVED lines=11> */
.L_x_10844:
        /* <DEDUP_REMOVED lines=21> */
.L_x_10848:
[----:B------:R-:W-:Y:S05]  /*e790*/  BSYNC B1 ;  /* 0x0000000000017941 */ /* 0x000fea0003800000 */
.L_x_10847:
[----:B------:R-:W-:Y:S01]  /*e7a0*/  LEA R3, R0, 0x3b800000, 0x17 ;  /* 0x3b80000000037811 */ /* 0x000fe200078eb8ff */
[----:B------:R-:W-:-:S05]  /*e7b0*/  IMAD.SHL.U32 R0, R2, 0x100000, RZ ;  /* 0x0010000002007824 */ /* 0x000fca00078e00ff */
[----:B------:R-:W-:Y:S02]  /*e7c0*/  LOP3.LUT R0, R3, R0, R4, 0xfe, !PT ;  /* 0x0000000003007212 */ /* 0x000fe400078efe04 */
.L_x_10846:
[----:B------:R-:W-:Y:S05]  /*e7d0*/  BSYNC B0 ;  /* 0x0000000000007941 */ /* 0x000fea0003800000 */
.L_x_10845:
[----:B------:R-:W-:Y:S01]  /*e7e0*/  FSETP.NEU.FTZ.AND P0, PT, R0, RZ, PT ;  /* 0x000000ff0000720b */ /* 0x000fe20003f1d000 */
[----:B------:R-:W-:Y:S05]  /*e7f0*/  BRA `(.L_x_10830) ;  /* 0x0000048000007947 */ /* 0x000fea0003800000 */
.L_x_10843:
        /* <DEDUP_REMOVED lines=21> */
.L_x_10852:
[----:B------:R-:W-:Y:S05]  /*e950*/  BSYNC B1 ;  /* 0x0000000000017941 */ /* 0x000fea0003800000 */
.L_x_10851:
[----:B------:R-:W-:Y:S01]  /*e960*/  LEA R3, R0, 0x37800000, 0x17 ;  /* 0x3780000000037811 */ /* 0x000fe200078eb8ff */
[----:B------:R-:W-:-:S05]  /*e970*/  IMAD.SHL.U32 R0, R2, 0x200000, RZ ;  /* 0x0020000002007824 */ /* 0x000fca00078e00ff */
[----:B------:R-:W-:Y:S02]  /*e980*/  LOP3.LUT R0, R3, R0, R4, 0xfe, !PT ;  /* 0x0000000003007212 */ /* 0x000fe400078efe04 */
.L_x_10850:
[----:B------:R-:W-:Y:S05]  /*e990*/  BSYNC B0 ;  /* 0x0000000000007941 */ /* 0x000fea0003800000 */
.L_x_10849:
[----:B------:R-:W-:Y:S01]  /*e9a0*/  FSETP.NEU.FTZ.AND P0, PT, R0, RZ, PT ;  /* 0x000000ff0000720b */ /* 0x000fe20003f1d000 */
[----:B------:R-:W-:Y:S05]  /*e9b0*/  BRA `(.L_x_10830) ;  /* 0x000002c000007947 */ /* 0x000fea0003800000 */
.L_x_10842:
        /* <DEDUP_REMOVED lines=14> */
.L_x_10856:
[----:B------:R-:W-:Y:S05]  /*eaa0*/  BSYNC B0 ;  /* 0x0000000000007941 */ /* 0x000fea0003800000 */
.L_x_10855:
[----:B------:R-:W-:Y:S01]  /*eab0*/  FSETP.NEU.FTZ.AND P0, PT, R0, RZ, PT ;  /* 0x000000ff0000720b */ /* 0x000fe20003f1d000 */
[----:B------:R-:W-:Y:S05]  /*eac0*/  BRA `(.L_x_10830) ;  /* 0x000001b000007947 */ /* 0x000fea0003800000 */
.L_x_10829:
        /* <DEDUP_REMOVED lines=21> */
.L_x_10854:
[----:B------:R-:W2:Y:S02]  /*ec20*/  LDG.E.64 R2, [R2.64] ;  /* 0x0000002402027981 */ /* 0x000ea4000c1e1b00 */
[----:B--2---:R-:W-:-:S04]  /*ec30*/  ISETP.NE.U32.AND P0, PT, R2, RZ, PT ;  /* 0x000000ff0200720c */ /* 0x004fc80003f05070 */
[----:B------:R-:W-:Y:S01]  /*ec40*/  ISETP.NE.AND.EX P0, PT, R3, RZ, PT, P0 ;  /* 0x000000ff0300720c */ /* 0x000fe20003f05300 */
[----:B------:R-:W-:Y:S05]  /*ec50*/  BRA `(.L_x_10830) ;  /* 0x0000002000007947 */ /* 0x000fea0003800000 */
.L_x_10853:
[----:B------:R-:W2:Y:S02]  /*ec60*/  LDG.E R2, [R2.64] ;  /* 0x0000002402027981 */ /* 0x000ea4000c1e1900 */
[----:B--2---:R-:W-:-:S04]  /*ec70*/  ISETP.NE.AND P0, PT, R2, RZ, PT ;  /* 0x000000ff0200720c */ /* 0x004fc80003f05270 */
.L_x_10830:
        /* <DEDUP_REMOVED lines=19> */
[----:B-1----:R-:W-:Y:S01]  /*edb0*/  STG.E.U8 [R16.64], R5 ;  /* 0x0000000510007986 */ /* 0x002fe2000c101124 */
[----:B------:R-:W-:Y:S05]  /*edc0*/  EXIT ;  /* 0x000000000000794d */ /* 0x000fea0003800000 */
.L_x_10860:
[----:B-1----:R-:W1:Y:S02]  /*edd0*/  F2I.S64.F64.TRUNC R4, R4 ;  /* 0x0000000400047311 */ /* 0x002e64000030d900 */
[----:B01----:R-:W-:-:S05]  /*ede0*/  IMAD.MOV.U32 R3, RZ, RZ, R4 ;  /* 0x000000ffff037224 */ /* 0x003fca00078e0004 */
[----:B------:R-:W-:Y:S01]  /*edf0*/  STG.E.U8 [R16.64], R3 ;  /* 0x0000000310007986 */ /* 0x000fe2000c101124 */
[----:B------:R-:W-:Y:S05]  /*ee00*/  EXIT ;  /* 0x000000000000794d */ /* 0x000fea0003800000 */
.L_x_10859:
[----:B------:R-:W-:-:S13]  /*ee10*/  ISETP.NE.AND P0, PT, R8, 0x2, PT ;  /* 0x000000020800780c */ /* 0x000fda0003f05270 */
[----:B------:R-:W-:Y:S05]  /*ee20*/  @!P0 BRA `(.L_x_10862) ;  /* 0x000000a000008947 */ /* 0x000fea0003800000 */
[----:B------:R-:W-:-:S13]  /*ee30*/  ISETP.NE.AND P0, PT, R8, 0x3, PT ;  /* 0x000000030800780c */ /* 0x000fda0003f05270 */
[----:B------:R-:W-:Y:S05]  /*ee40*/  @!P0 BRA `(.L_x_10863) ;  /* 0x0000005000008947 */ /* 0x000fea0003800000 */
[----:B------:R-:W-:-:S13]  /*ee50*/  ISETP.NE.AND P0, PT, R8, 0x4, PT ;  /* 0x000000040800780c */ /* 0x000fda0003f05270 */
[----:B------:R-:W-:Y:S05]  /*ee60*/  @P0 BRA `(.L_x_10861) ;  /* 0x00000ce000000947 */ /* 0x000fea0003800000 */
[----:B-1----:R-:W1:Y:S02]  /*ee70*/  F2I.S64.F64.TRUNC R4, R4 ;  /* 0x0000000400047311 */ /* 0x002e64000030d900 */
[----:B-1----:R-:W-:Y:S01]  /*ee80*/  STG.E.64 [R16.64], R4 ;  /* 0x0000000410007986 */ /* 0x002fe2000c101b24 */
[----:B------:R-:W-:Y:S05]  /*ee90*/  EXIT ;  /* 0x000000000000794d */ /* 0x000fea0003800000 */
.L_x_10863:
[----:B-1----:R-:W1:Y:S02]  /*eea0*/  F2I.F64.TRUNC R5, R4 ;  /* 0x0000000400057311 */ /* 0x002e64000030d100 */
[----:B-1----:R-:W-:Y:S01]  /*eeb0*/  STG.E [R16.64], R5 ;  /* 0x0000000510007986 */ /* 0x002fe2000c101924 */
[----:B------:R-:W-:Y:S05]  /*eec0*/  EXIT ;  /* 0x000000000000794d */ /* 0x000fea0003800000 */
.L_x_10862:
[----:B-1----:R-:W1:Y:S02]  /*eed0*/  F2I.F64.TRUNC R5, R4 ;  /* 0x0000000400057311 */ /* 0x002e64000030d100 */
[----:B-1----:R-:W-:Y:S01]  /*eee0*/  STG.E.U16 [R16.64], R5 ;  /* 0x0000000510007986 */ /* 0x002fe2000c101524 */
[----:B------:R-:W-:Y:S05]  /*eef0*/  EXIT ;  /* 0x000000000000794d */ /* 0x000fea0003800000 */
.L_x_10858:
        /* <DEDUP_REMOVED lines=9> */
[----:B------:R-:W-:Y:S01]  /*ef90*/  STG.E [R16.64], R3 ;  /* 0x0000000310007986 */ /* 0x000fe2000c101924 */
[----:B------:R-:W-:Y:S05]  /*efa0*/  EXIT ;  /* 0x000000000000794d */ /* 0x000fea0003800000 */
.L_x_10865:
[----:B-1----:R-:W1:Y:S01]  /*efb0*/  F2F.F32.F64 R0, R4 ;  /* 0x0000000400007310 */ /* 0x002e620000301000 */
[----:B------:R-:W1:-:S14]  /*efc0*/  DSETP.GEU.AND P0, PT, |R4|, c[0x2][0x0], PT ;  /* 0x008000000400762a */ /* 0x000e5c0003f0e200 */
[----:B-1----:R-:W-:-:S05]  /*efd0*/  @!P0 FMUL R0, R0, 1.175494350822287508e-38 ;  /* 0x0080000000008820 */ /* 0x002fca0000400000 */
[----:B------:R-:W-:-:S05]  /*efe0*/  F2FP.PACK_AB R0, RZ, R0 ;  /* 0x00000000ff00723e */ /* 0x000fca00000000ff */
[----:B------:R-:W-:Y:S01]  /*eff0*/  STG.E.U16 [R16.64], R0 ;  /* 0x0000000010007986 */ /* 0x000fe2000c101524 */
[----:B------:R-:W-:Y:S05]  /*f000*/  EXIT ;  /* 0x000000000000794d */ /* 0x000fea0003800000 */
.L_x_10864:
        /* <DEDUP_REMOVED lines=10> */
[----:B------:R-:W-:Y:S01]  /*f0b0*/  STG.E.64 [R16.64], R2 ;  /* 0x0000000210007986 */ /* 0x000fe2000c101b24 */
[----:B------:R-:W-:Y:S05]  /*f0c0*/  EXIT ;  /* 0x000000000000794d */ /* 0x000fea0003800000 */
.L_x_10867:
[----:B-1----:R-:W1:Y:S01]  /*f0d0*/  F2F.F32.F64 R0, R4 ;  /* 0x0000000400007310 */ /* 0x002e620000301000 */
[----:B------:R-:W1:-:S14]  /*f0e0*/  DSETP.GEU.AND P0, PT, |R4|, c[0x2][0x0], PT ;  /* 0x008000000400762a */ /* 0x000e5c0003f0e200 */
[----:B-1----:R-:W-:-:S05]  /*f0f0*/  @!P0 FMUL R0, R0, 1.175494350822287508e-38 ;  /* 0x0080000000008820 */ /* 0x002fca0000400000 */
[----:B0-----:R-:W-:-:S04]  /*f100*/  F2FP.PACK_AB R3, RZ, R0 ;  /* 0x00000000ff03723e */ /* 0x001fc800000000ff */
[----:B------:R-:W-:-:S05]  /*f110*/  PRMT R3, R3, 0x5410, RZ ;  /* 0x0000541003037816 */ /* 0x000fca00000000ff */
[----:B------:R-:W-:Y:S01]  /*f120*/  STG.E [R16.64], R3 ;  /* 0x0000000310007986 */ /* 0x000fe2000c101924 */
[----:B------:R-:W-:Y:S05]  /*f130*/  EXIT ;  /* 0x000000000000794d */ /* 0x000fea0003800000 */
.L_x_10866:
[----:B-1----:R-:W-:Y:S01]  /*f140*/  STG.E.64 [R16.64], R4 ;  /* 0x0000000410007986 */ /* 0x002fe2000c101b24 */
[----:B------:R-:W-:Y:S05]  /*f150*/  EXIT ;  /* 0x000000000000794d */ /* 0x000fea0003800000 */
.L_x_10857:
        /* <DEDUP_REMOVED lines=10> */
[----:B------:R-:W-:Y:S01]  /*f200*/  STG.E.U8 [R16.64], R3 ;  /* 0x0000000310007986 */ /* 0x000fe2000c101124 */
[----:B------:R-:W-:Y:S05]  /*f210*/  EXIT ;  /* 0x000000000000794d */ /* 0x000fea0003800000 */
.L_x_10870:
[----:B------:R-:W-:-:S05]  /*f220*/  CS2R R6, SRZ ;  /* 0x0000000000067805 */ /* 0x000fca000001ff00 */
[----:B-1----:R-:W-:Y:S01]  /*f230*/  STG.E.128 [R16.64], R4 ;  /* 0x0000000410007986 */ /* 0x002fe2000c101d24 */
[----:B------:R-:W-:Y:S05]  /*f240*/  EXIT ;  /* 0x000000000000794d */ /* 0x000fea0003800000 */
.L_x_10869:
        /* <DEDUP_REMOVED lines=23> */
.L_x_10874:
[----:B------:R-:W-:Y:S05]  /*f3c0*/  BSYNC B0 ;  /* 0x0000000000007941 */ /* 0x000fea0003800000 */
.L_x_10873:
[----:B------:R-:W-:-:S05]  /*f3d0*/  LOP3.LUT R3, R0, R3, RZ, 0xfc, !PT ;  /* 0x0000000300037212 */ /* 0x000fca00078efcff */
[----:B------:R-:W-:Y:S01]  /*f3e0*/  STG.E.U8 [R16.64], R3 ;  /* 0x0000000310007986 */ /* 0x000fe2000c101124 */
[----:B------:R-:W-:Y:S05]  /*f3f0*/  EXIT ;  /* 0x000000000000794d */ /* 0x000fea0003800000 */
.L_x_10872:
        /* <DEDUP_REMOVED lines=15> */
.L_x_10876:
[----:B------:R-:W-:Y:S01]  /*f4f0*/  IMAD.MOV.U32 R0, RZ, RZ, 0x7f ;  /* 0x0000007fff007424 */ /* 0x000fe200078e00ff */
[----:B------:R-:W-:-:S04]  /*f500*/  ISETP.GT.U32.AND P0, PT, R2, 0x7f800000, PT ;  /* 0x7f8000000200780c */ /* 0x000fc80003f04070 */
[----:B------:R-:W-:-:S04]  /*f510*/  SEL R0, R0, 0x7c, P0 ;  /* 0x0000007c00007807 */ /* 0x000fc80000000000 */
.L_x_10877:
[----:B------:R-:W-:Y:S05]  /*f520*/  BSYNC B0 ;  /* 0x0000000000007941 */ /* 0x000fea0003800000 */
.L_x_10875:
[----:B------:R-:W-:-:S04]  /*f530*/  LOP3.LUT R2, R3, 0x80000000, RZ, 0xc0, !PT ;  /* 0x8000000003027812 */ /* 0x000fc800078ec0ff */
[----:B------:R-:W-:-:S04]  /*f540*/  SHF.R.U32.HI R3, RZ, 0x18, R2 ;  /* 0x00000018ff037819 */ /* 0x000fc80000011602 */
[----:B------:R-:W-:-:S05]  /*f550*/  LOP3.LUT R3, R0, R3, RZ, 0xfc, !PT ;  /* 0x0000000300037212 */ /* 0x000fca00078efcff */
[----:B------:R-:W-:Y:S01]  /*f560*/  STG.E.U8 [R16.64], R3 ;  /* 0x0000000310007986 */ /* 0x000fe2000c101124 */
[----:B------:R-:W-:Y:S05]  /*f570*/  EXIT ;  /* 0x000000000000794d */ /* 0x000fea0003800000 */
.L_x_10871:
[----:B-1----:R-:W1:Y:S01]  /*f580*/  F2F.F32.F64 R0, R4 ;  /* 0x0000000400007310 */ /* 0x002e620000301000 */
[----:B------:R-:W1:-:S14]  /*f590*/  DSETP.GEU.AND P0, PT, |R4|, c[0x2][0x0], PT ;  /* 0x008000000400762a */ /* 0x000e5c0003f0e200 */
[----:B-1----:R-:W-:-:S05]  /*f5a0*/  @!P0 FMUL R0, R0, 1.175494350822287508e-38 ;  /* 0x0080000000008820 */ /* 0x002fca0000400000 */
[----:B------:R-:W-:-:S05]  /*f5b0*/  F2FP.BF16.PACK_AB R0, RZ, R0 ;  /* 0x00000000ff00723e */ /* 0x000fca00000010ff */
[----:B------:R-:W-:Y:S01]  /*f5c0*/  STG.E.U16 [R16.64], R0 ;  /* 0x0000000010007986 */ /* 0x000fe2000c101524 */
[----:B------:R-:W-:Y:S05]  /*f5d0*/  EXIT ;  /* 0x000000000000794d */ /* 0x000fea0003800000 */
.L_x_10868:
        /* <DEDUP_REMOVED lines=9> */
[----:B-1----:R-:W-:Y:S01]  /*f670*/  STG.E.U16 [R16.64], R5 ;  /* 0x0000000510007986 */ /* 0x002fe2000c101524 */
[----:B------:R-:W-:Y:S05]  /*f680*/  EXIT ;  /* 0x000000000000794d */ /* 0x000fea0003800000 */
.L_x_10880:
        /* <DEDUP_REMOVED lines=19> */
.L_x_10883:
[----:B------:R-:W-:-:S04]  /*f7c0*/  LOP3.LUT R2, R3, 0x80000000, RZ, 0xc0, !PT ;  /* 0x8000000003027812 */ /* 0x000fc800078ec0ff */
[----:B------:R-:W-:-:S04]  /*f7d0*/  SHF.R.U32.HI R3, RZ, 0x18, R2 ;  /* 0x00000018ff037819 */ /* 0x000fc80000011602 */
[----:B------:R-:W-:-:S04]  /*f7e0*/  LOP3.LUT R0, R0, R3, RZ, 0xfc, !PT ;  /* 0x0000000300007212 */ /* 0x000fc800078efcff */
[----:B------:R-:W-:Y:S02]  /*f7f0*/  PRMT R8, R0, 0x7610, R8 ;  /* 0x0000761000087816 */ /* 0x000fe40000000008 */
.L_x_10882:
[----:B------:R-:W-:Y:S05]  /*f800*/  BSYNC B0 ;  /* 0x0000000000007941 */ /* 0x000fea0003800000 */
.L_x_10881:
[----:B------:R-:W-:Y:S01]  /*f810*/  STG.E.U8 [R16.64], R8 ;  /* 0x0000000810007986 */ /* 0x000fe2000c101124 */
[----:B------:R-:W-:Y:S05]  /*f820*/  EXIT ;  /* 0x000000000000794d */ /* 0x000fea0003800000 */
.L_x_10879:
        /* <DEDUP_REMOVED lines=19> */
.L_x_10886:
[----:B------:R-:W-:-:S04]  /*f960*/  LOP3.LUT R2, R3, 0x80000000, RZ, 0xc0, !PT ;  /* 0x8000000003027812 */ /* 0x000fc800078ec0ff */
[----:B------:R-:W-:-:S04]  /*f970*/  SHF.R.U32.HI R3, RZ, 0x18, R2 ;  /* 0x00000018ff037819 */ /* 0x000fc80000011602 */
[----:B------:R-:W-:-:S04]  /*f980*/  LOP3.LUT R0, R0, R3, RZ, 0xfc, !PT ;  /* 0x0000000300007212 */ /* 0x000fc800078efcff */
[----:B------:R-:W-:Y:S02]  /*f990*/  PRMT R8, R0, 0x7610, R8 ;  /* 0x0000761000087816 */ /* 0x000fe40000000008 */
.L_x_10885:
[----:B------:R-:W-:Y:S05]  /*f9a0*/  BSYNC B0 ;  /* 0x0000000000007941 */ /* 0x000fea0003800000 */
.L_x_10884:
[----:B------:R-:W-:Y:S01]  /*f9b0*/  STG.E.U8 [R16.64], R8 ;  /* 0x0000000810007986 */ /* 0x000fe2000c101124 */
[----:B------:R-:W-:Y:S05]  /*f9c0*/  EXIT ;  /* 0x000000000000794d */ /* 0x000fea0003800000 */
.L_x_10878:
        /* <DEDUP_REMOVED lines=24> */
.L_x_10861:
        /* <DEDUP_REMOVED lines=20> */
.L_x_10888:
[----:B-1----:R-:W1:Y:S02]  /*fc90*/  F2I.U64.F64.TRUNC R4, R4 ;  /* 0x0000000400047311 */ /* 0x002e64000030d800 */
[----:B-1----:R-:W-:Y:S01]  /*fca0*/  STG.E.64 [R16.64], R4 ;  /* 0x0000000410007986 */ /* 0x002fe2000c101b24 */
[----:B------:R-:W-:Y:S05]  /*fcb0*/  EXIT ;  /* 0x000000000000794d */ /* 0x000fea0003800000 */
.L_x_10887:
[----:B-1----:R-:W1:Y:S02]  /*fcc0*/  F2I.U32.F64.TRUNC R5, R4 ;  /* 0x0000000400057311 */ /* 0x002e64000030d000 */
[----:B-1----:R-:W-:Y:S01]  /*fcd0*/  STG.E [R16.64], R5 ;  /* 0x0000000510007986 */ /* 0x002fe2000c101924 */
[----:B------:R-:W-:Y:S05]  /*fce0*/  EXIT ;  /* 0x000000000000794d */ /* 0x000fea0003800000 */
.L_x_10889:
        /* <DEDUP_REMOVED lines=9> */
.L_x_11613:


//--------------------- .text._ZN2at6native27unrolled_elementwise_kernelIZNS0_43_GLOBAL__N__7cc8d1ed_10_Dropout_cu_0e96ed3819masked_scale_kernelIbddEEvRNS_6TensorERKS4_S7_T1_EUldbE_St5arrayIPcLm3EELi4E23TrivialOffsetCalculatorILi2EjESD_ILi1EjENS0_6memory12LoadWithCastILi2EEENSG_13StoreWithCastILi1EEEEEviT_T0_T2_T3_T4_T5_ --------------------------
	.section	.text._ZN2at6native27unrolled_elementwise_kernelIZNS0_43_GLOBAL__N__7cc8d1ed_10_Dropout_cu_0e96ed3819masked_scale_kernelIbddEEvRNS_6TensorERKS4_S7_T1_EUldbE_St5arrayIPcLm3EELi4E23TrivialOffsetCalculatorILi2EjESD_ILi1EjENS0_6memory12LoadWithCastILi2EEENSG_13StoreWithCastILi1EEEEEviT_T0_T2_T3_T4_T5_,"ax",@progbits
	.sectioninfo	@"SHI_REGISTERS=35"
	.align	128
        .global         _ZN2at6native27unrolled_elementwise_kernelIZNS0_43_GLOBAL__N__7cc8d1ed_10_Dropout_cu_0e96ed3819masked_scale_kernelIbddEEvRNS_6TensorERKS4_S7_T1_EUldbE_St5arrayIPcLm3EELi4E23TrivialOffsetCalculatorILi2EjESD_ILi1EjENS0_6memory12LoadWithCastILi2EEENSG_13StoreWithCastILi1EEEEEviT_T0_T2_T3_T4_T5_
        .type           _ZN2at6native27unrolled_elementwise_kernelIZNS0_43_GLOBAL__N__7cc8d1ed_10_Dropout_cu_0e96ed3819masked_scale_kernelIbddEEvRNS_6TensorERKS4_S7_T1_EUldbE_St5arrayIPcLm3EELi4E23TrivialOffsetCalculatorILi2EjESD_ILi1EjENS0_6memory12LoadWithCastILi2EEENSG_13StoreWithCastILi1EEEEEviT_T0_T2_T3_T4_T5_,@function
        .size           _ZN2at6native27unrolled_elementwise_kernelIZNS0_43_GLOBAL__N__7cc8d1ed_10_Dropout_cu_0e96ed3819masked_scale_kernelIbddEEvRNS_6TensorERKS4_S7_T1_EUldbE_St5arrayIPcLm3EELi4E23TrivialOffsetCalculatorILi2EjESD_ILi1EjENS0_6memory12LoadWithCastILi2EEENSG_13StoreWithCastILi1EEEEEviT_T0_T2_T3_T4_T5_,(.L_x_11614 - _ZN2at6native27unrolled_elementwise_kernelIZNS0_43_GLOBAL__N__7cc8d1ed_10_Dropout_cu_0e96ed3819masked_scale_kernelIbddEEvRNS_6TensorERKS4_S7_T1_EUldbE_St5arrayIPcLm3EELi4E23TrivialOffsetCalculatorILi2EjESD_ILi1EjENS0_6memory12LoadWithCastILi2EEENSG_13StoreWithCastILi1EEEEEviT_T0_T2_T3_T4_T5_)
        .other          _ZN2at6native27unrolled_elementwise_kernelIZNS0_43_GLOBAL__N__7cc8d1ed_10_Dropout_cu_0e96ed3819masked_scale_kernelIbddEEvRNS_6TensorERKS4_S7_T1_EUldbE_St5arrayIPcLm3EELi4E23TrivialOffsetCalculatorILi2EjESD_ILi1EjENS0_6memory12LoadWithCastILi2EEENSG_13StoreWithCastILi1EEEEEviT_T0_T2_T3_T4_T5_,@"STO_CUDA_ENTRY STV_DEFAULT"
_ZN2at6native27unrolled_elementwise_kernelIZNS0_43_GLOBAL__N__7cc8d1ed_10_Dropout_cu_0e96ed3819masked_scale_kernelIbddEEvRNS_6TensorERKS4_S7_T1_EUldbE_St5arrayIPcLm3EELi4E23TrivialOffsetCalculatorILi2EjESD_ILi1EjENS0_6memory12LoadWithCastILi2EEENSG_13StoreWithCastILi1EEEEEviT_T0_T2_T3_T4_T5_:
.text._ZN2at6native27unrolled_elementwise_kernelIZNS0_43_GLOBAL__N__7cc8d1ed_10_Dropout_cu_0e96ed3819masked_scale_kernelIbddEEvRNS_6TensorERKS4_S7_T1_EUldbE_St5arrayIPcLm3EELi4E23TrivialOffsetCalculatorILi2EjESD_ILi1EjENS0_6memory12LoadWithCastILi2EEENSG_13StoreWithCastILi1EEEEEviT_T0_T2_T3_T4_T5_:
        /* <DEDUP_REMOVED lines=8> */
[----:B------:R-:W-:Y:S01]  /*0080*/  CS2R R24, SRZ ;  /* 0x0000000000187805 */ /* 0x000fe2000001ff00 */
[----:B------:R-:W-:Y:S02]  /*0090*/  CS2R R22, SRZ ;  /* 0x0000000000167805 */ /* 0x000fe4000001ff00 */
        /* <DEDUP_REMOVED lines=22> */
.L_x_10895:
[----:B------:R-:W2:Y:S02]  /*0200*/  LDG.E.U8 R4, [R4.64] ;  /* 0x0000002404047981 */ /* 0x000ea4000c1e1100 */
[----:B--2---:R0:W1:Y:S01]  /*0210*/  I2F.F64.U16 R22, R4 ;  /* 0x0000000400167312 */ /* 0x0040620000101800 */
[----:B------:R-:W-:Y:S05]  /*0220*/  BRA `(.L_x_10897) ;  /* 0x00000df000007947 */ /* 0x000fea0003800000 */
.L_x_10894:
        /* <DEDUP_REMOVED lines=9> */
.L_x_10899:
[----:B------:R-:W2:Y:S02]  /*02c0*/  LDG.E R4, [R4.64] ;  /* 0x0000002404047981 */ /* 0x000ea4000c1e1900 */
[----:B--2---:R0:W1:Y:S01]  /*02d0*/  I2F.F64 R22, R4 ;  /* 0x0000000400167312 */ /* 0x0040620000201c00 */
[----:B------:R-:W-:Y:S05]  /*02e0*/  BRA `(.L_x_10897) ;  /* 0x00000d3000007947 */ /* 0x000fea0003800000 */
.L_x_10898:
[----:B------:R-:W2:Y:S02]  /*02f0*/  LDG.E.U16 R4, [R4.64] ;  /* 0x0000002404047981 */ /* 0x000ea4000c1e1500 */
[----:B--2---:R0:W1:Y:S01]  /*0300*/  I2F.F64.S16 R22, R4 ;  /* 0x0000000400167312 */ /* 0x0040620000101c00 */
[----:B------:R-:W-:Y:S05]  /*0310*/  BRA `(.L_x_10897) ;  /* 0x00000d0000007947 */ /* 0x000fea0003800000 */
.L_x_10893:
        /* <DEDUP_REMOVED lines=10> */
.L_x_10901:
[----:B------:R-:W2:Y:S02]  /*03c0*/  LDG.E.U16 R0, [R4.64] ;  /* 0x0000002404007981 */ /* 0x000ea4000c1e1500 */
[----:B--2---:R-:W-:-:S05]  /*03d0*/  HADD2.F32 R0, -RZ, R0.H0_H0 ;  /* 0x20000000ff007230 */ /* 0x004fca0000004100 */
[----:B------:R-:W-:-:S04]  /*03e0*/  FMUL.FTZ R0, R0, 1 ;  /* 0x3f80000000007820 */ /* 0x000fc80000410000 */
[----:B------:R0:W1:Y:S01]  /*03f0*/  F2F.F64.F32 R22, R0 ;  /* 0x0000000000167310 */ /* 0x0000620000201800 */
[----:B------:R-:W-:Y:S05]  /*0400*/  BRA `(.L_x_10897) ;  /* 0x00000c1000007947 */ /* 0x000fea0003800000 */
.L_x_10900:
        /* <DEDUP_REMOVED lines=10> */
.L_x_10903:
[----:B------:R-:W2:Y:S02]  /*04b0*/  LDG.E.U16 R4, [R4.64] ;  /* 0x0000002404047981 */ /* 0x000ea4000c1e1500 */
[----:B--2---:R-:W-:-:S05]  /*04c0*/  HADD2.F32 R0, -RZ, R4.H0_H0 ;  /* 0x20000004ff007230 */ /* 0x004fca0000004100 */
[----:B------:R-:W-:-:S04]  /*04d0*/  FMUL.FTZ R0, R0, 1 ;  /* 0x3f80000000007820 */ /* 0x000fc80000410000 */
[----:B------:R0:W1:Y:S01]  /*04e0*/  F2F.F64.F32 R22, R0 ;  /* 0x0000000000167310 */ /* 0x0000620000201800 */
[----:B------:R-:W-:Y:S05]  /*04f0*/  BRA `(.L_x_10897) ;  /* 0x00000b2000007947 */ /* 0x000fea0003800000 */
.L_x_10902:
[----:B------:R0:W5:Y:S01]  /*0500*/  LDG.E.64 R22, [R4.64] ;  /* 0x0000002404167981 */ /* 0x000162000c1e1b00 */
[----:B------:R-:W-:Y:S05]  /*0510*/  BRA `(.L_x_10897) ;  /* 0x00000b0000007947 */ /* 0x000fea0003800000 */
.L_x_10892:
        /* <DEDUP_REMOVED lines=13> */
.L_x_10906:
[----:B------:R0:W5:Y:S01]  /*05f0*/  LDG.E.64 R22, [R4.64] ;  /* 0x0000002404167981 */ /* 0x000162000c1e1b00 */
[----:B------:R-:W-:Y:S05]  /*0600*/  BRA `(.L_x_10897) ;  /* 0x00000a1000007947 */ /* 0x000fea0003800000 */
.L_x_10905:
        /* <DEDUP_REMOVED lines=28> */
.L_x_10908:
        /* <DEDUP_REMOVED lines=15> */
.L_x_10907:
[----:B------:R-:W2:Y:S02]  /*08c0*/  LDG.E.U16 R0, [R4.64] ;  /* 0x0000002404007981 */ /* 0x000ea4000c1e1500 */
[----:B--2---:R-:W-:-:S05]  /*08d0*/  PRMT R0, RZ, 0x5410, R0 ;  /* 0x00005410ff007816 */ /* 0x004fca0000000000 */
[----:B------:R-:W-:-:S04]  /*08e0*/  FMUL.FTZ R0, R0, 1 ;  /* 0x3f80000000007820 */ /* 0x000fc80000410000 */
[----:B------:R0:W1:Y:S01]  /*08f0*/  F2F.F64.F32 R22, R0 ;  /* 0x0000000000167310 */ /* 0x0000620000201800 */
[----:B------:R-:W-:Y:S05]  /*0900*/  BRA `(.L_x_10897) ;  /* 0x0000071000007947 */ /* 0x000fea0003800000 */
.L_x_10904:
        /* <DEDUP_REMOVED lines=11> */
.L_x_10911:
        /* <DEDUP_REMOVED lines=21> */
.L_x_10915:
[----:B------:R-:W-:Y:S05]  /*0b10*/  BSYNC B1 ;  /* 0x0000000000017941 */ /* 0x000fea0003800000 */
.L_x_10914:
[----:B------:R-:W-:Y:S01]  /*0b20*/  LEA R5, R0, 0x3b800000, 0x17 ;  /* 0x3b80000000057811 */ /* 0x000fe200078eb8ff */
[----:B------:R-:W-:-:S05]  /*0b30*/  IMAD.SHL.U32 R0, R3, 0x100000, RZ ;  /* 0x0010000003007824 */ /* 0x000fca00078e00ff */
[----:B------:R-:W-:Y:S02]  /*0b40*/  LOP3.LUT R0, R5, R0, R6, 0xfe, !PT ;  /* 0x0000000005007212 */ /* 0x000fe400078efe06 */
.L_x_10913:
[----:B------:R-:W-:Y:S05]  /*0b50*/  BSYNC B0 ;  /* 0x0000000000007941 */ /* 0x000fea0003800000 */
.L_x_10912:
[----:B------:R-:W-:-:S04]  /*0b60*/  FMUL.FTZ R0, R0, 1 ;  /* 0x3f80000000007820 */ /* 0x000fc80000410000 */
[----:B------:R0:W1:Y:S01]  /*0b70*/  F2F.F64.F32 R22, R0 ;  /* 0x0000000000167310 */ /* 0x0000620000201800 */
[----:B------:R-:W-:Y:S05]  /*0b80*/  BRA `(.L_x_10897) ;  /* 0x0000049000007947 */ /* 0x000fea0003800000 */
.L_x_10910:
        /* <DEDUP_REMOVED lines=21> */
.L_x_10919:
[----:B------:R-:W-:Y:S05]  /*0ce0*/  BSYNC B1 ;  /* 0x0000000000017941 */ /* 0x000fea0003800000 */
.L_x_10918:
[----:B------:R-:W-:Y:S01]  /*0cf0*/  LEA R5, R0, 0x37800000, 0x17 ;  /* 0x3780000000057811 */ /* 0x000fe200078eb8ff */
[----:B------:R-:W-:-:S05]  /*0d00*/  IMAD.SHL.U32 R0, R3, 0x200000, RZ ;  /* 0x0020000003007824 */ /* 0x000fca00078e00ff */
[----:B------:R-:W-:Y:S02]  /*0d10*/  LOP3.LUT R0, R5, R0, R6, 0xfe, !PT ;  /* 0x0000000005007212 */ /* 0x000fe400078efe06 */
.L_x_10917:
[----:B------:R-:W-:Y:S05]  /*0d20*/  BSYNC B0 ;  /* 0x0000000000007941 */ /* 0x000fea0003800000 */
.L_x_10916:
[----:B------:R-:W-:-:S04]  /*0d30*/  FMUL.FTZ R0, R0, 1 ;  /* 0x3f80000000007820 */ /* 0x000fc80000410000 */
[----:B------:R0:W1:Y:S01]  /*0d40*/  F2F.F64.F32 R22, R0 ;  /* 0x0000000000167310 */ /* 0x0000620000201800 */
[----:B------:R-:W-:Y:S05]  /*0d50*/  BRA `(.L_x_10897) ;  /* 0x000002c000007947 */ /* 0x000fea0003800000 */
.L_x_10909:
        /* <DEDUP_REMOVED lines=14> */
.L_x_10923:
[----:B------:R-:W-:Y:S05]  /*0e40*/  BSYNC B0 ;  /* 0x0000000000007941 */ /* 0x000fea0003800000 */
.L_x_10922:
[----:B------:R-:W-:-:S04]  /*0e50*/  FMUL.FTZ R0, R0, 1 ;  /* 0x3f80000000007820 */ /* 0x000fc80000410000 */
[----:B------:R0:W1:Y:S01]  /*0e60*/  F2F.F64.F32 R22, R0 ;  /* 0x0000000000167310 */ /* 0x0000620000201800 */
[----:B------:R-:W-:Y:S05]  /*0e70*/  BRA `(.L_x_10897) ;  /* 0x000001a000007947 */ /* 0x000fea0003800000 */
.L_x_10896:
        /* <DEDUP_REMOVED lines=21> */
.L_x_10921:
[----:B------:R-:W2:Y:S02]  /*0fd0*/  LDG.E.64 R22, [R4.64] ;  /* 0x0000002404167981 */ /* 0x000ea4000c1e1b00 */
[----:B--2---:R-:W0:Y:S01]  /*0fe0*/  I2F.F64.U64 R22, R22 ;  /* 0x0000001600167312 */ /* 0x004e220000301800 */
[----:B------:R-:W-:Y:S05]  /*0ff0*/  BRA `(.L_x_10897) ;  /* 0x0000002000007947 */ /* 0x000fea0003800000 */
.L_x_10920:
[----:B------:R-:W2:Y:S02]  /*1000*/  LDG.E R4, [R4.64] ;  /* 0x0000002404047981 */ /* 0x000ea4000c1e1900 */
[----:B--2---:R0:W1:Y:S02]  /*1010*/  I2F.F64.U32 R22, R4 ;  /* 0x0000000400167312 */ /* 0x0040640000201800 */
.L_x_10897:
        /* <DEDUP_REMOVED lines=17> */
.L_x_10927:
[----:B------:R-:W2:Y:S02]  /*1130*/  LDG.E.U8 R4, [R4.64] ;  /* 0x0000002404047981 */ /* 0x000ea4000c1e1100 */
[----:B--2---:R-:W-:Y:S01]  /*1140*/  ISETP.NE.AND P0, PT, R4, RZ, PT ;  /* 0x000000ff0400720c */ /* 0x004fe20003f05270 */
[----:B------:R-:W-:Y:S05]  /*1150*/  BRA `(.L_x_10929) ;  /* 0x00000e0000007947 */ /* 0x000fea0003800000 */
.L_x_10926:
        /* <DEDUP_REMOVED lines=10> */
.L_x_10931:
[----:B------:R-:W2:Y:S02]  /*1200*/  LDG.E R4, [R4.64] ;  /* 0x0000002404047981 */ /* 0x000ea4000c1e1900 */
[----:B--2---:R-:W-:Y:S01]  /*1210*/  ISETP.NE.AND P0, PT, R4, RZ, PT ;  /* 0x000000ff0400720c */ /* 0x004fe20003f05270 */
[----:B------:R-:W-:Y:S05]  /*1220*/  BRA `(.L_x_10929) ;  /* 0x00000d3000007947 */ /* 0x000fea0003800000 */
.L_x_10930:
[----:B------:R-:W2:Y:S02]  /*1230*/  LDG.E.U16 R4, [R4.64] ;  /* 0x0000002404047981 */ /* 0x000ea4000c1e1500 */
[----:B--2---:R-:W-:Y:S01]  /*1240*/  ISETP.NE.AND P0, PT, R4, RZ, PT ;  /* 0x000000ff0400720c */ /* 0x004fe20003f05270 */
[----:B------:R-:W-:Y:S05]  /*1250*/  BRA `(.L_x_10929) ;  /* 0x00000d0000007947 */ /* 0x000fea0003800000 */
.L_x_10925:
        /* <DEDUP_REMOVED lines=9> */
.L_x_10933:
[----:B------:R-:W2:Y:S02]  /*12f0*/  LDG.E.U16 R0, [R4.64] ;  /* 0x0000002404007981 */ /* 0x000ea4000c1e1500 */
[----:B--2---:R-:W-:-:S05]  /*1300*/  HADD2.F32 R0, -RZ, R0.H0_H0 ;  /* 0x20000000ff007230 */ /* 0x004fca0000004100 */
[----:B------:R-:W-:Y:S01]  /*1310*/  FSETP.NEU.FTZ.AND P0, PT, R0, RZ, PT ;  /* 0x000000ff0000720b */ /* 0x000fe20003f1d000 */
[----:B------:R-:W-:Y:S05]  /*1320*/  BRA `(.L_x_10929) ;  /* 0x00000c3000007947 */ /* 0x000fea0003800000 */
.L_x_10932:
        /* <DEDUP_REMOVED lines=11> */
.L_x_10935:
        /* <DEDUP_REMOVED lines=10> */
.L_x_10934:
[----:B------:R-:W2:Y:S02]  /*1480*/  LDG.E.64 R4, [R4.64] ;  /* 0x0000002404047981 */ /* 0x000ea4000c1e1b00 */
[----:B--2---:R0:W2:Y:S01]  /*1490*/  DSETP.NEU.AND P0, PT, R4, RZ, PT ;  /* 0x000000ff0400722a */ /* 0x0040a20003f0d000 */
[----:B------:R-:W-:Y:S05]  /*14a0*/  BRA `(.L_x_10929) ;  /* 0x00000ab000007947 */ /* 0x000fea0003800000 */
.L_x_10924:
        /* <DEDUP_REMOVED lines=11> */
.L_x_10938:
[----:B------:R-:W2:Y:S02]  /*1560*/  LDG.E.128 R4, [R4.64] ;  /* 0x0000002404047981 */ /* 0x000ea4000c1e1d00 */
[----:B--2---:R-:W0:-:S06]  /*1570*/  DSETP.NEU.AND P0, PT, R6, RZ, PT ;  /* 0x000000ff0600722a */ /* 0x004e0c0003f0d000 */
[----:B0-----:R0:W2:Y:S01]  /*1580*/  DSETP.NEU.OR P0, PT, R4, RZ, P0 ;  /* 0x000000ff0400722a */ /* 0x0010a2000070d400 */
[----:B------:R-:W-:Y:S05]  /*1590*/  BRA `(.L_x_10929) ;  /* 0x000009c000007947 */ /* 0x000fea0003800000 */
.L_x_10937:
        /* <DEDUP_REMOVED lines=27> */
.L_x_10940:
        /* <DEDUP_REMOVED lines=14> */
.L_x_10939:
[----:B------:R-:W2:Y:S02]  /*1830*/  LDG.E.U16 R0, [R4.64] ;  /* 0x0000002404007981 */ /* 0x000ea4000c1e1500 */
[----:B--2---:R-:W-:-:S04]  /*1840*/  PRMT R0, RZ, 0x5410, R0 ;  /* 0x00005410ff007816 */ /* 0x004fc80000000000 */
[----:B------:R-:W-:Y:S01]  /*1850*/  FSETP.NEU.FTZ.AND P0, PT, R0, RZ, PT ;  /* 0x000000ff0000720b */ /* 0x000fe20003f1d000 */
[----:B------:R-:W-:Y:S05]  /*1860*/  BRA `(.L_x_10929) ;  /* 0x000006f000007947 */ /* 0x000fea0003800000 */
.L_x_10936:
        /* <DEDUP_REMOVED lines=11> */
.L_x_10943:
        /* <DEDUP_REMOVED lines=21> */
.L_x_10947:
[----:B------:R-:W-:Y:S05]  /*1a70*/  BSYNC B1 ;  /* 0x0000000000017941 */ /* 0x000fea0003800000 */
.L_x_10946:
[----:B------:R-:W-:Y:S01]  /*1a80*/  LEA R5, R0, 0x3b800000, 0x17 ;  /* 0x3b80000000057811 */ /* 0x000fe200078eb8ff */
[----:B------:R-:W-:-:S05]  /*1a90*/  IMAD.SHL.U32 R0, R3, 0x100000, RZ ;  /* 0x0010000003007824 */ /* 0x000fca00078e00ff */
[----:B------:R-:W-:Y:S02]  /*1aa0*/  LOP3.LUT R0, R5, R0, R6, 0xfe, !PT ;  /* 0x0000000005007212 */ /* 0x000fe400078efe06 */
.L_x_10945:
[----:B------:R-:W-:Y:S05]  /*1ab0*/  BSYNC B0 ;  /* 0x0000000000007941 */ /* 0x000fea0003800000 */
.L_x_10944:
[----:B------:R-:W-:Y:S01]  /*1ac0*/  FSETP.NEU.FTZ.AND P0, PT, R0, RZ, PT ;  /* 0x000000ff0000720b */ /* 0x000fe20003f1d000 */
[----:B------:R-:W-:Y:S05]  /*1ad0*/  BRA `(.L_x_10929) ;  /* 0x0000048000007947 */ /* 0x000fea0003800000 */
.L_x_10942:
        /* <DEDUP_REMOVED lines=21> */
.L_x_10951:
[----:B------:R-:W-:Y:S05]  /*1c30*/  BSYNC B1 ;  /* 0x0000000000017941 */ /* 0x000fea0003800000 */
.L_x_10950:
[----:B------:R-:W-:Y:S01]  /*1c40*/  LEA R5, R0, 0x37800000, 0x17 ;  /* 0x3780000000057811 */ /* 0x000fe200078eb8ff */
[----:B------:R-:W-:-:S05]  /*1c50*/  IMAD.SHL.U32 R0, R3, 0x200000, RZ ;  /* 0x0020000003007824 */ /* 0x000fca00078e00ff */
[----:B------:R-:W-:Y:S02]  /*1c60*/  LOP3.LUT R0, R5, R0, R6, 0xfe, !PT ;  /* 0x0000000005007212 */ /* 0x000fe400078efe06 */
.L_x_10949:
[----:B------:R-:W-:Y:S05]  /*1c70*/  BSYNC B0 ;  /* 0x0000000000007941 */ /* 0x000fea0003800000 */
.L_x_10948:
[----:B------:R-:W-:Y:S01]  /*1c80*/  FSETP.NEU.FTZ.AND P0, PT, R0, RZ, PT ;  /* 0x000000ff0000720b */ /* 0x000fe20003f1d000 */
[----:B------:R-:W-:Y:S05]  /*1c90*/  BRA `(.L_x_10929) ;  /* 0x000002c000007947 */ /* 0x000fea0003800000 */
.L_x_10941:
        /* <DEDUP_REMOVED lines=14> */
.L_x_10955:
[----:B------:R-:W-:Y:S05]  /*1d80*/  BSYNC B0 ;  /* 0x0000000000007941 */ /* 0x000fea0003800000 */
.L_x_10954:
[----:B------:R-:W-:Y:S01]  /*1d90*/  FSETP.NEU.FTZ.AND P0, PT, R0, RZ, PT ;  /* 0x000000ff0000720b */ /* 0x000fe20003f1d000 */
[----:B------:R-:W-:Y:S05]  /*1da0*/  BRA `(.L_x_10929) ;  /* 0x000001b000007947 */ /* 0x000fea0003800000 */
.L_x_10928:
        /* <DEDUP_REMOVED lines=21> */
.L_x_10953:
[----:B------:R-:W2:Y:S02]  /*1f00*/  LDG.E.64 R4, [R4.64] ;  /* 0x0000002404047981 */ /* 0x000ea4000c1e1b00 */
[----:B--2---:R-:W-:-:S04]  /*1f10*/  ISETP.NE.U32.AND P0, PT, R4, RZ, PT ;  /* 0x000000ff0400720c */ /* 0x004fc80003f05070 */
[----:B------:R-:W-:Y:S01]  /*1f20*/  ISETP.NE.AND.EX P0, PT, R5, RZ, PT, P0 ;  /* 0x000000ff0500720c */ /* 0x000fe20003f05300 */
[----:B------:R-:W-:Y:S05]  /*1f30*/  BRA `(.L_x_10929) ;  /* 0x0000002000007947 */ /* 0x000fea0003800000 */
.L_x_10952:
[----:B------:R-:W2:Y:S02]  /*1f40*/  LDG.E R4, [R4.64] ;  /* 0x0000002404047981 */ /* 0x000ea4000c1e1900 */
[----:B--2---:R-:W-:-:S04]  /*1f50*/  ISETP.NE.AND P0, PT, R4, RZ, PT ;  /* 0x000000ff0400720c */ /* 0x004fc80003f05270 */
.L_x_10929:
[----:B--2---:R-:W-:Y:S02]  /*1f60*/  SEL R0, RZ, 0x1, !P0 ;  /* 0x00000001ff007807 */ /* 0x004fe40004000000 */
[----:B------:R-:W-:Y:S02]  /*1f70*/  IADD3 R27, R27, 0x80, RZ ;  /* 0x000000801b1b7810 */ /* 0x000fe40007ffe0ff */
[----:B------:R-:W-:-:S05]  /*1f80*/  PRMT R29, R0, 0x7610, R29 ;  /* 0x00007610001d7816 */ /* 0x000fca000000001d */
.L_x_10891:
[----:B-1-3--:R-:W-:Y:S05]  /*1f90*/  BSYNC B6 ;  /* 0x0000000000067941 */ /* 0x00afea0003800000 */
.L_x_10890:
[----:B------:R-:W-:Y:S01]  /*1fa0*/  ISETP.GE.AND P0, PT, R27, R2, PT ;  /* 0x000000021b00720c */ /* 0x000fe20003f06270 */
[----:B------:R-:W-:-:S12]  /*1fb0*/  BSSY B6, `(.L_x_10956) ;  /* 0x00001ee000067945 */ /* 0x000fd80003800000 */
        /* <DEDUP_REMOVED lines=19> */
.L_x_10961:
[----:B------:R-:W2:Y:S02]  /*20f0*/  LDG.E.U8 R4, [R4.64] ;  /* 0x0000002404047981 */ /* 0x000ea4000c1e1100 */
[----:B--2---:R0:W1:Y:S01]  /*2100*/  I2F.F64.U16 R24, R4 ;  /* 0x0000000400187312 */ /* 0x0040620000101800 */
[----:B------:R-:W-:Y:S05]  /*2110*/  BRA `(.L_x_10963) ;  /* 0x00000e0000007947 */ /* 0x000fea0003800000 */
.L_x_10960:
        /* <DEDUP_REMOVED lines=9> */
.L_x_10965:
[----:B------:R-:W2:Y:S02]  /*21b0*/  LDG.E R4, [R4.64] ;  /* 0x0000002404047981 */ /* 0x000ea4000c1e1900 */
[----:B--2---:R0:W1:Y:S01]  /*21c0*/  I2F.F64 R24, R4 ;  /* 0x0000000400187312 */ /* 0x0040620000201c00 */
[----:B------:R-:W-:Y:S05]  /*21d0*/  BRA `(.L_x_10963) ;  /* 0x00000d4000007947 */ /* 0x000fea0003800000 */
.L_x_10964:
[----:B------:R-:W2:Y:S02]  /*21e0*/  LDG.E.U16 R4, [R4.64] ;  /* 0x0000002404047981 */ /* 0x000ea4000c1e1500 */
[----:B--2---:R0:W1:Y:S01]  /*21f0*/  I2F.F64.S16 R24, R4 ;  /* 0x0000000400187312 */ /* 0x0040620000101c00 */
[----:B------:R-:W-:Y:S05]  /*2200*/  BRA `(.L_x_10963) ;  /* 0x00000d1000007947 */ /* 0x000fea0003800000 */
.L_x_10959:
        /* <DEDUP_REMOVED lines=10> */
.L_x_10967:
[----:B------:R-:W2:Y:S02]  /*22b0*/  LDG.E.U16 R0, [R4.64] ;  /* 0x0000002404007981 */ /* 0x000ea4000c1e1500 */
[----:B--2---:R-:W-:-:S05]  /*22c0*/  HADD2.F32 R0, -RZ, R0.H0_H0 ;  /* 0x20000000ff007230 */ /* 0x004fca0000004100 */
[----:B------:R-:W-:-:S04]  /*22d0*/  FMUL.FTZ R0, R0, 1 ;  /* 0x3f80000000007820 */ /* 0x000fc80000410000 */
[----:B------:R0:W1:Y:S01]  /*22e0*/  F2F.F64.F32 R24, R0 ;  /* 0x0000000000187310 */ /* 0x0000620000201800 */
[----:B------:R-:W-:Y:S05]  /*22f0*/  BRA `(.L_x_10963) ;  /* 0x00000c2000007947 */ /* 0x000fea0003800000 */
.L_x_10966:
        /* <DEDUP_REMOVED lines=10> */
.L_x_10969:
[----:B------:R-:W2:Y:S02]  /*23a0*/  LDG.E.U16 R4, [R4.64] ;  /* 0x0000002404047981 */ /* 0x000ea4000c1e1500 */
[----:B--2---:R-:W-:-:S05]  /*23b0*/  HADD2.F32 R0, -RZ, R4.H0_H0 ;  /* 0x20000004ff007230 */ /* 0x004fca0000004100 */
[----:B------:R-:W-:-:S04]  /*23c0*/  FMUL.FTZ R0, R0, 1 ;  /* 0x3f80000000007820 */ /* 0x000fc80000410000 */
[----:B------:R0:W1:Y:S01]  /*23d0*/  F2F.F64.F32 R24, R0 ;  /* 0x0000000000187310 */ /* 0x0000620000201800 */
[----:B------:R-:W-:Y:S05]  /*23e0*/  BRA `(.L_x_10963) ;  /* 0x00000b3000007947 */ /* 0x000fea0003800000 */
.L_x_10968:
[----:B------:R0:W5:Y:S01]  /*23f0*/  LDG.E.64 R24, [R4.64] ;  /* 0x0000002404187981 */ /* 0x000162000c1e1b00 */
[----:B------:R-:W-:Y:S05]  /*2400*/  BRA `(.L_x_10963) ;  /* 0x00000b1000007947 */ /* 0x000fea0003800000 */
.L_x_10958:
        /* <DEDUP_REMOVED lines=13> */
.L_x_10972:
[----:B------:R0:W5:Y:S01]  /*24e0*/  LDG.E.64 R24, [R4.64] ;  /* 0x0000002404187981 */ /* 0x000162000c1e1b00 */
[----:B------:R-:W-:Y:S05]  /*24f0*/  BRA `(.L_x_10963) ;  /* 0x00000a2000007947 */ /* 0x000fea0003800000 */
.L_x_10971:
        /* <DEDUP_REMOVED lines=28> */
.L_x_10974:
        /* <DEDUP_REMOVED lines=16> */
.L_x_10973:
[----:B------:R-:W2:Y:S02]  /*27c0*/  LDG.E.U16 R0, [R4.64] ;  /* 0x0000002404007981 */ /* 0x000ea4000c1e1500 */
[----:B--2---:R-:W-:-:S05]  /*27d0*/  PRMT R0, RZ, 0x5410, R0 ;  /* 0x00005410ff007816 */ /* 0x004fca0000000000 */
[----:B------:R-:W-:-:S04]  /*27e0*/  FMUL.FTZ R0, R0, 1 ;  /* 0x3f80000000007820 */ /* 0x000fc80000410000 */
[----:B------:R0:W1:Y:S01]  /*27f0*/  F2F.F64.F32 R24, R0 ;  /* 0x0000000000187310 */ /* 0x0000620000201800 */
[----:B------:R-:W-:Y:S05]  /*2800*/  BRA `(.L_x_10963) ;  /* 0x0000071000007947 */ /* 0x000fea0003800000 */
.L_x_10970:
        /* <DEDUP_REMOVED lines=11> */
.L_x_10977:
        /* <DEDUP_REMOVED lines=21> */
.L_x_10981:
[----:B------:R-:W-:Y:S05]  /*2a10*/  BSYNC B1 ;  /* 0x0000000000017941 */ /* 0x000fea0003800000 */
.L_x_10980:
[----:B------:R-:W-:Y:S01]  /*2a20*/  LEA R5, R0, 0x3b800000, 0x17 ;  /* 0x3b80000000057811 */ /* 0x000fe200078eb8ff */
[----:B------:R-:W-:-:S05]  /*2a30*/  IMAD.SHL.U32 R0, R3, 0x100000, RZ ;  /* 0x0010000003007824 */ /* 0x000fca00078e00ff */
[----:B------:R-:W-:Y:S02]  /*2a40*/  LOP3.LUT R0, R5, R0, R6, 0xfe, !PT ;  /* 0x0000000005007212 */ /* 0x000fe400078efe06 */
.L_x_10979:
[----:B------:R-:W-:Y:S05]  /*2a50*/  BSYNC B0 ;  /* 0x0000000000007941 */ /* 0x000fea0003800000 */
.L_x_10978:
[----:B------:R-:W-:-:S04]  /*2a60*/  FMUL.FTZ R0, R0, 1 ;  /* 0x3f80000000007820 */ /* 0x000fc80000410000 */
[----:B------:R0:W1:Y:S01]  /*2a70*/  F2F.F64.F32 R24, R0 ;  /* 0x0000000000187310 */ /* 0x0000620000201800 */
[----:B------:R-:W-:Y:S05]  /*2a80*/  BRA `(.L_x_10963) ;  /* 0x0000049000007947 */ /* 0x000fea0003800000 */
.L_x_10976:
        /* <DEDUP_REMOVED lines=21> */
.L_x_10985:
[----:B------:R-:W-:Y:S05]  /*2be0*/  BSYNC B1 ;  /* 0x0000000000017941 */ /* 0x000fea0003800000 */
.L_x_10984:
[----:B------:R-:W-:Y:S01]  /*2bf0*/  LEA R5, R0, 0x37800000, 0x17 ;  /* 0x3780000000057811 */ /* 0x000fe200078eb8ff */
[----:B------:R-:W-:-:S05]  /*2c00*/  IMAD.SHL.U32 R0, R3, 0x200000, RZ ;  /* 0x0020000003007824 */ /* 0x000fca00078e00ff */
[----:B------:R-:W-:Y:S02]  /*2c10*/  LOP3.LUT R0, R5, R0, R6, 0xfe, !PT ;  /* 0x0000000005007212 */ /* 0x000fe400078efe06 */
.L_x_10983:
[----:B------:R-:W-:Y:S05]  /*2c20*/  BSYNC B0 ;  /* 0x0000000000007941 */ /* 0x000fea0003800000 */
.L_x_10982:
[----:B------:R-:W-:-:S04]  /*2c30*/  FMUL.FTZ R0, R0, 1 ;  /* 0x3f80000000007820 */ /* 0x000fc80000410000 */
[----:B------:R0:W1:Y:S01]  /*2c40*/  F2F.F64.F32 R24, R0 ;  /* 0x0000000000187310 */ /* 0x0000620000201800 */
[----:B------:R-:W-:Y:S05]  /*2c50*/  BRA `(.L_x_10963) ;  /* 0x000002c000007947 */ /* 0x000fea0003800000 */
.L_x_10975:
        /* <DEDUP_REMOVED lines=14> */
.L_x_10989:
[----:B------:R-:W-:Y:S05]  /*2d40*/  BSYNC B0 ;  /* 0x0000000000007941 */ /* 0x000fea0003800000 */
.L_x_10988:
[----:B------:R-:W-:-:S04]  /*2d50*/  FMUL.FTZ R0, R0, 1 ;  /* 0x3f80000000007820 */ /* 0x000fc80000410000 */
[----:B------:R0:W1:Y:S01]  /*2d60*/  F2F.F64.F32 R24, R0 ;  /* 0x0000000000187310 */ /* 0x0000620000201800 */
[----:B------:R-:W-:Y:S05]  /*2d70*/  BRA `(.L_x_10963) ;  /* 0x000001a000007947 */ /* 0x000fea0003800000 */
.L_x_10962:
        /* <DEDUP_REMOVED lines=21> */
.L_x_10987:
[----:B------:R-:W2:Y:S02]  /*2ed0*/  LDG.E.64 R24, [R4.64] ;  /* 0x0000002404187981 */ /* 0x000ea4000c1e1b00 */
[----:B--2---:R-:W0:Y:S01]  /*2ee0*/  I2F.F64.U64 R24, R24 ;  /* 0x0000001800187312 */ /* 0x004e220000301800 */
[----:B------:R-:W-:Y:S05]  /*2ef0*/  BRA `(.L_x_10963) ;  /* 0x0000002000007947 */ /* 0x000fea0003800000 */
.L_x_10986:
[----:B------:R-:W2:Y:S02]  /*2f00*/  LDG.E R4, [R4.64] ;  /* 0x0000002404047981 */ /* 0x000ea4000c1e1900 */
[----:B--2---:R0:W1:Y:S02]  /*2f10*/  I2F.F64.U32 R24, R4 ;  /* 0x0000000400187312 */ /* 0x0040640000201800 */
.L_x_10963:
        /* <DEDUP_REMOVED lines=17> */
.L_x_10993:
[----:B------:R-:W2:Y:S02]  /*3030*/  LDG.E.U8 R4, [R4.64] ;  /* 0x0000002404047981 */ /* 0x000ea4000c1e1100 */
[----:B--2---:R-:W-:Y:S01]  /*3040*/  ISETP.NE.AND P0, PT, R4, RZ, PT ;  /* 0x000000ff0400720c */ /* 0x004fe20003f05270 */
[----:B------:R-:W-:Y:S05]  /*3050*/  BRA `(.L_x_10995) ;  /* 0x00000e0000007947 */ /* 0x000fea0003800000 */
.L_x_10992:
        /* <DEDUP_REMOVED lines=10> */
.L_x_10997:
[----:B------:R-:W2:Y:S02]  /*3100*/  LDG.E R4, [R4.64] ;  /* 0x0000002404047981 */ /* 0x000ea4000c1e1900 */
[----:B--2---:R-:W-:Y:S01]  /*3110*/  ISETP.NE.AND P0, PT, R4, RZ, PT ;  /* 0x000000ff0400720c */ /* 0x004fe20003f05270 */
[----:B------:R-:W-:Y:S05]  /*3120*/  BRA `(.L_x_10995) ;  /* 0x00000d3000007947 */ /* 0x000fea0003800000 */
.L_x_10996:
[----:B------:R-:W2:Y:S02]  /*3130*/  LDG.E.U16 R4, [R4.64] ;  /* 0x0000002404047981 */ /* 0x000ea4000c1e1500 */
[----:B--2---:R-:W-:Y:S01]  /*3140*/  ISETP.NE.AND P0, PT, R4, RZ, PT ;  /* 0x000000ff0400720c */ /* 0x004fe20003f05270 */
[----:B------:R-:W-:Y:S05]  /*3150*/  BRA `(.L_x_10995) ;  /* 0x00000d0000007947 */ /* 0x000fea0003800000 */
.L_x_10991:
        /* <DEDUP_REMOVED lines=9> */
.L_x_10999:
[----:B------:R-:W2:Y:S02]  /*31f0*/  LDG.E.U16 R0, [R4.64] ;  /* 0x0000002404007981 */ /* 0x000ea4000c1e1500 */
[----:B--2---:R-:W-:-:S05]  /*3200*/  HADD2.F32 R0, -RZ, R0.H0_H0 ;  /* 0x20000000ff007230 */ /* 0x004fca0000004100 */
[----:B------:R-:W-:Y:S01]  /*3210*/  FSETP.NEU.FTZ.AND P0, PT, R0, RZ, PT ;  /* 0x000000ff0000720b */ /* 0x000fe20003f1d000 */
[----:B------:R-:W-:Y:S05]  /*3220*/  BRA `(.L_x_10995) ;  /* 0x00000c3000007947 */ /* 0x000fea0003800000 */
.L_x_10998:
        /* <DEDUP_REMOVED lines=11> */
.L_x_11001:
        /* <DEDUP_REMOVED lines=10> */
.L_x_11000:
[----:B------:R-:W2:Y:S02]  /*3380*/  LDG.E.64 R4, [R4.64] ;  /* 0x0000002404047981 */ /* 0x000ea4000c1e1b00 */
[----:B--2---:R0:W2:Y:S01]  /*3390*/  DSETP.NEU.AND P0, PT, R4, RZ, PT ;  /* 0x000000ff0400722a */ /* 0x0040a20003f0d000 */
[----:B------:R-:W-:Y:S05]  /*33a0*/  BRA `(.L_x_10995) ;  /* 0x00000ab000007947 */ /* 0x000fea0003800000 */
.L_x_10990:
        /* <DEDUP_REMOVED lines=11> */
.L_x_11004:
[----:B------:R-:W2:Y:S02]  /*3460*/  LDG.E.128 R4, [R4.64] ;  /* 0x0000002404047981 */ /* 0x000ea4000c1e1d00 */
[----:B--2---:R-:W0:-:S06]  /*3470*/  DSETP.NEU.AND P0, PT, R6, RZ, PT ;  /* 0x000000ff0600722a */ /* 0x004e0c0003f0d000 */
[----:B0-----:R0:W2:Y:S01]  /*3480*/  DSETP.NEU.OR P0, PT, R4, RZ, P0 ;  /* 0x000000ff0400722a */ /* 0x0010a2000070d400 */
[----:B------:R-:W-:Y:S05]  /*3490*/  BRA `(.L_x_10995) ;  /* 0x000009c000007947 */ /* 0x000fea0003800000 */
.L_x_11003:
        /* <DEDUP_REMOVED lines=27> */
.L_x_11006:
        /* <DEDUP_REMOVED lines=14> */
.L_x_11005:
[----:B------:R-:W2:Y:S02]  /*3730*/  LDG.E.U16 R0, [R4.64] ;  /* 0x0000002404007981 */ /* 0x000ea4000c1e1500 */
[----:B--2---:R-:W-:-:S04]  /*3740*/  PRMT R0, RZ, 0x5410, R0 ;  /* 0x00005410ff007816 */ /* 0x004fc80000000000 */
[----:B------:R-:W-:Y:S01]  /*3750*/  FSETP.NEU.FTZ.AND P0, PT, R0, RZ, PT ;  /* 0x000000ff0000720b */ /* 0x000fe20003f1d000 */
[----:B------:R-:W-:Y:S05]  /*3760*/  BRA `(.L_x_10995) ;  /* 0x000006f000007947 */ /* 0x000fea0003800000 */
.L_x_11002:
        /* <DEDUP_REMOVED lines=11> */
.L_x_11009:
        /* <DEDUP_REMOVED lines=21> */
.L_x_11013:
[----:B------:R-:W-:Y:S05]  /*3970*/  BSYNC B1 ;  /* 0x0000000000017941 */ /* 0x000fea0003800000 */
.L_x_11012:
[----:B------:R-:W-:Y:S01]  /*3980*/  LEA R5, R0, 0x3b800000, 0x17 ;  /* 0x3b80000000057811 */ /* 0x000fe200078eb8ff */
[----:B------:R-:W-:-:S05]  /*3990*/  IMAD.SHL.U32 R0, R3, 0x100000, RZ ;  /* 0x0010000003007824 */ /* 0x000fca00078e00ff */
[----:B------:R-:W-:Y:S02]  /*39a0*/  LOP3.LUT R0, R5, R0, R6, 0xfe, !PT ;  /* 0x0000000005007212 */ /* 0x000fe400078efe06 */
.L_x_11011:
[----:B------:R-:W-:Y:S05]  /*39b0*/  BSYNC B0 ;  /* 0x0000000000007941 */ /* 0x000fea0003800000 */
.L_x_11010:
[----:B------:R-:W-:Y:S01]  /*39c0*/  FSETP.NEU.FTZ.AND P0, PT, R0, RZ, PT ;  /* 0x000000ff0000720b */ /* 0x000fe20003f1d000 */
[----:B------:R-:W-:Y:S05]  /*39d0*/  BRA `(.L_x_10995) ;  /* 0x0000048000007947 */ /* 0x000fea0003800000 */
.L_x_11008:
        /* <DEDUP_REMOVED lines=21> */
.L_x_11017:
[----:B------:R-:W-:Y:S05]  /*3b30*/  BSYNC B1 ;  /* 0x0000000000017941 */ /* 0x000fea0003800000 */
.L_x_11016:
[----:B------:R-:W-:Y:S01]  /*3b40*/  LEA R5, R0, 0x37800000, 0x17 ;  /* 0x3780000000057811 */ /* 0x000fe200078eb8ff */
[----:B------:R-:W-:-:S05]  /*3b50*/  IMAD.SHL.U32 R0, R3, 0x200000, RZ ;  /* 0x0020000003007824 */ /* 0x000fca00078e00ff */
[----:B------:R-:W-:Y:S02]  /*3b60*/  LOP3.LUT R0, R5, R0, R6, 0xfe, !PT ;  /* 0x0000000005007212 */ /* 0x000fe400078efe06 */
.L_x_11015:
[----:B------:R-:W-:Y:S05]  /*3b70*/  BSYNC B0 ;  /* 0x0000000000007941 */ /* 0x000fea0003800000 */
.L_x_11014:
[----:B------:R-:W-:Y:S01]  /*3b80*/  FSETP.NEU.FTZ.AND P0, PT, R0, RZ, PT ;  /* 0x000000ff0000720b */ /* 0x000fe20003f1d000 */
[----:B------:R-:W-:Y:S05]  /*3b90*/  BRA `(.L_x_10995) ;  /* 0x000002c000007947 */ /* 0x000fea0003800000 */
.L_x_11007:
        /* <DEDUP_REMOVED lines=14> */
.L_x_11021:
[----:B------:R-:W-:Y:S05]  /*3c80*/  BSYNC B0 ;  /* 0x0000000000007941 */ /* 0x000fea0003800000 */
.L_x_11020:
[----:B------:R-:W-:Y:S01]  /*3c90*/  FSETP.NEU.FTZ.AND P0, PT, R0, RZ, PT ;  /* 0x000000ff0000720b */ /* 0x000fe20003f1d000 */
[----:B------:R-:W-:Y:S05]  /*3ca0*/  BRA `(.L_x_10995) ;  /* 0x000001b000007947 */ /* 0x000fea0003800000 */
.L_x_10994:
        /* <DEDUP_REMOVED lines=21> */
.L_x_11019:
[----:B------:R-:W2:Y:S02]  /*3e00*/  LDG.E.64 R4, [R4.64] ;  /* 0x0000002404047981 */ /* 0x000ea4000c1e1b00 */
[----:B--2---:R-:W-:-:S04]  /*3e10*/  ISETP.NE.U32.AND P0, PT, R4, RZ, PT ;  /* 0x000000ff0400720c */ /* 0x004fc80003f05070 */
[----:B------:R-:W-:Y:S01]  /*3e20*/  ISETP.NE.AND.EX P0, PT, R5, RZ, PT, P0 ;  /* 0x000000ff0500720c */ /* 0x000fe20003f05300 */
[----:B------:R-:W-:Y:S05]  /*3e30*/  BRA `(.L_x_10995) ;  /* 0x0000002000007947 */ /* 0x000fea0003800000 */
.L_x_11018:
[----:B------:R-:W2:Y:S02]  /*3e40*/  LDG.E R4, [R4.64] ;  /* 0x0000002404047981 */ /* 0x000ea4000c1e1900 */
[----:B--2---:R-:W-:-:S04]  /*3e50*/  ISETP.NE.AND P0, PT, R4, RZ, PT ;  /* 0x000000ff0400720c */ /* 0x004fc80003f05270 */
.L_x_10995:
[----:B--2---:R-:W-:Y:S02]  /*3e60*/  SEL R0, RZ, 0x1, !P0 ;  /* 0x00000001ff007807 */ /* 0x004fe40004000000 */
[----:B------:R-:W-:Y:S02]  /*3e70*/  IADD3 R27, R27, 0x80, RZ ;  /* 0x000000801b1b7810 */ /* 0x000fe40007ffe0ff */
[----:B------:R-:W-:-:S05]  /*3e80*/  PRMT R29, R29, 0x5410, R0 ;  /* 0x000054101d1d7816 */ /* 0x000fca0000000000 */
.L_x_10957:
[----:B------:R-:W-:Y:S05]  /*3e90*/  BSYNC B6 ;  /* 0x0000000000067941 */ /* 0x000fea0003800000 */
.L_x_10956:
        /* <DEDUP_REMOVED lines=25> */
.L_x_11027:
[----:B------:R-:W2:Y:S02]  /*4030*/  LDG.E.U8 R4, [R4.64] ;  /* 0x0000002404047981 */ /* 0x000ea4000c1e1100 */
[----:B--2---:R0:W2:Y:S01]  /*4040*/  I2F.F64.U16 R18, R4 ;  /* 0x0000000400127312 */ /* 0x0040a20000101800 */
[----:B------:R-:W-:Y:S05]  /*4050*/  BRA `(.L_x_11029) ;  /* 0x00000df000007947 */ /* 0x000fea0003800000 */
.L_x_11026:
        /* <DEDUP_REMOVED lines=9> */
.L_x_11031:
[----:B------:R-:W2:Y:S02]  /*40f0*/  LDG.E R4, [R4.64] ;  /* 0x0000002404047981 */ /* 0x000ea4000c1e1900 */
[----:B--2---:R0:W2:Y:S01]  /*4100*/  I2F.F64 R18, R4 ;  /* 0x0000000400127312 */ /* 0x0040a20000201c00 */
[----:B------:R-:W-:Y:S05]  /*4110*/  BRA `(.L_x_11029) ;  /* 0x00000d3000007947 */ /* 0x000fea0003800000 */
.L_x_11030:
[----:B------:R-:W2:Y:S02]  /*4120*/  LDG.E.U16 R4, [R4.64] ;  /* 0x0000002404047981 */ /* 0x000ea4000c1e1500 */
[----:B--2---:R0:W2:Y:S01]  /*4130*/  I2F.F64.S16 R18, R4 ;  /* 0x0000000400127312 */ /* 0x0040a20000101c00 */
[----:B------:R-:W-:Y:S05]  /*4140*/  BRA `(.L_x_11029) ;  /* 0x00000d0000007947 */ /* 0x000fea0003800000 */
.L_x_11025:
        /* <DEDUP_REMOVED lines=10> */
.L_x_11033:
[----:B------:R-:W2:Y:S02]  /*41f0*/  LDG.E.U16 R0, [R4.64] ;  /* 0x0000002404007981 */ /* 0x000ea4000c1e1500 */
[----:B--2---:R-:W-:-:S05]  /*4200*/  HADD2.F32 R0, -RZ, R0.H0_H0 ;  /* 0x20000000ff007230 */ /* 0x004fca0000004100 */
[----:B------:R-:W-:-:S04]  /*4210*/  FMUL.FTZ R0, R0, 1 ;  /* 0x3f80000000007820 */ /* 0x000fc80000410000 */
[----:B------:R0:W2:Y:S01]  /*4220*/  F2F.F64.F32 R18, R0 ;  /* 0x0000000000127310 */ /* 0x0000a20000201800 */
[----:B------:R-:W-:Y:S05]  /*4230*/  BRA `(.L_x_11029) ;  /* 0x00000c1000007947 */ /* 0x000fea0003800000 */
.L_x_11032:
        /* <DEDUP_REMOVED lines=10> */
.L_x_11035:
[----:B------:R-:W2:Y:S02]  /*42e0*/  LDG.E.U16 R4, [R4.64] ;  /* 0x0000002404047981 */ /* 0x000ea4000c1e1500 */
[----:B--2---:R-:W-:-:S05]  /*42f0*/  HADD2.F32 R0, -RZ, R4.H0_H0 ;  /* 0x20000004ff007230 */ /* 0x004fca0000004100 */
[----:B------:R-:W-:-:S04]  /*4300*/  FMUL.FTZ R0, R0, 1 ;  /* 0x3f80000000007820 */ /* 0x000fc80000410000 */
[----:B------:R0:W2:Y:S01]  /*4310*/  F2F.F64.F32 R18, R0 ;  /* 0x0000000000127310 */ /* 0x0000a20000201800 */
[----:B------:R-:W-:Y:S05]  /*4320*/  BRA `(.L_x_11029) ;  /* 0x00000b2000007947 */ /* 0x000fea0003800000 */
.L_x_11034:
[----:B------:R0:W5:Y:S01]  /*4330*/  LDG.E.64 R18, [R4.64] ;  /* 0x0000002404127981 */ /* 0x000162000c1e1b00 */
[----:B------:R-:W-:Y:S05]  /*4340*/  BRA `(.L_x_11029) ;  /* 0x00000b0000007947 */ /* 0x000fea0003800000 */
.L_x_11024:
        /* <DEDUP_REMOVED lines=13> */
.L_x_11038:
[----:B------:R0:W5:Y:S01]  /*4420*/  LDG.E.64 R18, [R4.64] ;  /* 0x0000002404127981 */ /* 0x000162000c1e1b00 */
[----:B------:R-:W-:Y:S05]  /*4430*/  BRA `(.L_x_11029) ;  /* 0x00000a1000007947 */ /* 0x000fea0003800000 */
.L_x_11037:
        /* <DEDUP_REMOVED lines=26> */
[----:B------:R0:W2:Y:S01]  /*45e0*/  F2F.F64.F32 R18, R7 ;  /* 0x0000000700127310 */ /* 0x0000a20000201800 */
[----:B------:R-:W-:Y:S05]  /*45f0*/  BRA `(.L_x_11029) ;  /* 0x0000085000007947 */ /* 0x000fea0003800000 */
.L_x_11040:
        /* <DEDUP_REMOVED lines=15> */
.L_x_11039:
[----:B------:R-:W2:Y:S02]  /*46f0*/  LDG.E.U16 R0, [R4.64] ;  /* 0x0000002404007981 */ /* 0x000ea4000c1e1500 */
[----:B--2---:R-:W-:-:S05]  /*4700*/  PRMT R0, RZ, 0x5410, R0 ;  /* 0x00005410ff007816 */ /* 0x004fca0000000000 */
[----:B------:R-:W-:-:S04]  /*4710*/  FMUL.FTZ R0, R0, 1 ;  /* 0x3f80000000007820 */ /* 0x000fc80000410000 */
[----:B------:R0:W2:Y:S01]  /*4720*/  F2F.F64.F32 R18, R0 ;  /* 0x0000000000127310 */ /* 0x0000a20000201800 */
[----:B------:R-:W-:Y:S05]  /*4730*/  BRA `(.L_x_11029) ;  /* 0x0000071000007947 */ /* 0x000fea0003800000 */
.L_x_11036:
        /* <DEDUP_REMOVED lines=11> */
.L_x_11043:
        /* <DEDUP_REMOVED lines=21> */
.L_x_11047:
[----:B------:R-:W-:Y:S05]  /*4940*/  BSYNC B1 ;  /* 0x0000000000017941 */ /* 0x000fea0003800000 */
.L_x_11046:
[----:B------:R-:W-:Y:S01]  /*4950*/  LEA R5, R0, 0x3b800000, 0x17 ;  /* 0x3b80000000057811 */ /* 0x000fe200078eb8ff */
[----:B------:R-:W-:-:S05]  /*4960*/  IMAD.SHL.U32 R0, R3, 0x100000, RZ ;  /* 0x0010000003007824 */ /* 0x000fca00078e00ff */
[----:B------:R-:W-:Y:S02]  /*4970*/  LOP3.LUT R0, R5, R0, R6, 0xfe, !PT ;  /* 0x0000000005007212 */ /* 0x000fe400078efe06 */
.L_x_11045:
[----:B------:R-:W-:Y:S05]  /*4980*/  BSYNC B0 ;  /* 0x0000000000007941 */ /* 0x000fea0003800000 */
.L_x_11044:
[----:B------:R-:W-:-:S04]  /*4990*/  FMUL.FTZ R0, R0, 1 ;  /* 0x3f80000000007820 */ /* 0x000fc80000410000 */
[----:B------:R0:W2:Y:S01]  /*49a0*/  F2F.F64.F32 R18, R0 ;  /* 0x0000000000127310 */ /* 0x0000a20000201800 */
[----:B------:R-:W-:Y:S05]  /*49b0*/  BRA `(.L_x_11029) ;  /* 0x0000049000007947 */ /* 0x000fea0003800000 */
.L_x_11042:
        /* <DEDUP_REMOVED lines=21> */
.L_x_11051:
[----:B------:R-:W-:Y:S05]  /*4b10*/  BSYNC B1 ;  /* 0x0000000000017941 */ /* 0x000fea0003800000 */
.L_x_11050:
[----:B------:R-:W-:Y:S01]  /*4b20*/  LEA R5, R0, 0x37800000, 0x17 ;  /* 0x3780000000057811 */ /* 0x000fe200078eb8ff */
[----:B------:R-:W-:-:S05]  /*4b30*/  IMAD.SHL.U32 R0, R3, 0x200000, RZ ;  /* 0x0020000003007824 */ /* 0x000fca00078e00ff */
[----:B------:R-:W-:Y:S02]  /*4b40*/  LOP3.LUT R0, R5, R0, R6, 0xfe, !PT ;  /* 0x0000000005007212 */ /* 0x000fe400078efe06 */
.L_x_11049:
[----:B------:R-:W-:Y:S05]  /*4b50*/  BSYNC B0 ;  /* 0x0000000000007941 */ /* 0x000fea0003800000 */
.L_x_11048:
[----:B------:R-:W-:-:S04]  /*4b60*/  FMUL.FTZ R0, R0, 1 ;  /* 0x3f80000000007820 */ /* 0x000fc80000410000 */
[----:B------:R0:W2:Y:S01]  /*4b70*/  F2F.F64.F32 R18, R0 ;  /* 0x0000000000127310 */ /* 0x0000a20000201800 */
[----:B------:R-:W-:Y:S05]  /*4b80*/  BRA `(.L_x_11029) ;  /* 0x000002c000007947 */ /* 0x000fea0003800000 */
.L_x_11041:
        /* <DEDUP_REMOVED lines=14> */
.L_x_11055:
[----:B------:R-:W-:Y:S05]  /*4c70*/  BSYNC B0 ;  /* 0x0000000000007941 */ /* 0x000fea0003800000 */
.L_x_11054:
[----:B------:R-:W-:-:S04]  /*4c80*/  FMUL.FTZ R0, R0, 1 ;  /* 0x3f80000000007820 */ /* 0x000fc80000410000 */
[----:B------:R0:W2:Y:S01]  /*4c90*/  F2F.F64.F32 R18, R0 ;  /* 0x0000000000127310 */ /* 0x0000a20000201800 */
[----:B------:R-:W-:Y:S05]  /*4ca0*/  BRA `(.L_x_11029) ;  /* 0x000001a000007947 */ /* 0x000fea0003800000 */
.L_x_11028:
        /* <DEDUP_REMOVED lines=18> */
[----:B01---5:R-:W-:Y:S05]  /*4dd0*/  CALL.ABS.NOINC R14 ;  /* 0x000000000e007343 */ /* 0x023fea0003c00000 */
[----:B------:R-:W-:Y:S01]  /*4de0*/  CS2R R18, SRZ ;  /* 0x0000000000127805 */ /* 0x000fe2000001ff00 */
[----:B------:R-:W-:Y:S05]  /*4df0*/  BRA `(.L_x_11029) ;  /* 0x0000005000007947 */ /* 0x000fea0003800000 */
.L_x_11053:
[----:B------:R-:W2:Y:S02]  /*4e00*/  LDG.E.64 R18, [R4.64] ;  /* 0x0000002404127981 */ /* 0x000ea4000c1e1b00 */
[----:B--2---:R-:W0:Y:S01]  /*4e10*/  I2F.F64.U64 R18, R18 ;  /* 0x0000001200127312 */ /* 0x004e220000301800 */
[----:B------:R-:W-:Y:S05]  /*4e20*/  BRA `(.L_x_11029) ;  /* 0x0000002000007947 */ /* 0x000fea0003800000 */
.L_x_11052:
[----:B------:R-:W2:Y:S02]  /*4e30*/  LDG.E R4, [R4.64] ;  /* 0x0000002404047981 */ /* 0x000ea4000c1e1900 */
[----:B--2---:R0:W2:Y:S02]  /*4e40*/  I2F.F64.U32 R18, R4 ;  /* 0x0000000400127312 */ /* 0x0040a40000201800 */
.L_x_11029:
        /* <DEDUP_REMOVED lines=17> */
.L_x_11059:
[----:B------:R-:W3:Y:S02]  /*4f60*/  LDG.E.U8 R4, [R4.64] ;  /* 0x0000002404047981 */ /* 0x000ee4000c1e1100 */
[----:B---3--:R-:W-:Y:S01]  /*4f70*/  ISETP.NE.AND P0, PT, R4, RZ, PT ;  /* 0x000000ff0400720c */ /* 0x008fe20003f05270 */
[----:B------:R-:W-:Y:S05]  /*4f80*/  BRA `(.L_x_11061) ;  /* 0x00000e0000007947 */ /* 0x000fea0003800000 */
.L_x_11058:
        /* <DEDUP_REMOVED lines=10> */
.L_x_11063:
[----:B------:R-:W3:Y:S02]  /*5030*/  LDG.E R4, [R4.64] ;  /* 0x0000002404047981 */ /* 0x000ee4000c1e1900 */
[----:B---3--:R-:W-:Y:S01]  /*5040*/  ISETP.NE.AND P0, PT, R4, RZ, PT ;  /* 0x000000ff0400720c */ /* 0x008fe20003f05270 */
[----:B------:R-:W-:Y:S05]  /*5050*/  BRA `(.L_x_11061) ;  /* 0x00000d3000007947 */ /* 0x000fea0003800000 */
.L_x_11062:
[----:B------:R-:W3:Y:S02]  /*5060*/  LDG.E.U16 R4, [R4.64] ;  /* 0x0000002404047981 */ /* 0x000ee4000c1e1500 */
[----:B---3--:R-:W-:Y:S01]  /*5070*/  ISETP.NE.AND P0, PT, R4, RZ, PT ;  /* 0x000000ff0400720c */ /* 0x008fe20003f05270 */
[----:B------:R-:W-:Y:S05]  /*5080*/  BRA `(.L_x_11061) ;  /* 0x00000d0000007947 */ /* 0x000fea0003800000 */
.L_x_11057:
        /* <DEDUP_REMOVED lines=9> */
.L_x_11065:
[----:B------:R-:W3:Y:S02]  /*5120*/  LDG.E.U16 R0, [R4.64] ;  /* 0x0000002404007981 */ /* 0x000ee4000c1e1500 */
[----:B---3--:R-:W-:-:S05]  /*5130*/  HADD2.F32 R0, -RZ, R0.H0_H0 ;  /* 0x20000000ff007230 */ /* 0x008fca0000004100 */
[----:B------:R-:W-:Y:S01]  /*5140*/  FSETP.NEU.FTZ.AND P0, PT, R0, RZ, PT ;  /* 0x000000ff0000720b */ /* 0x000fe20003f1d000 */
[----:B------:R-:W-:Y:S05]  /*5150*/  BRA `(.L_x_11061) ;  /* 0x00000c3000007947 */ /* 0x000fea0003800000 */
.L_x_11064:
        /* <DEDUP_REMOVED lines=11> */
.L_x_11067:
        /* <DEDUP_REMOVED lines=10> */
.L_x_11066:
[----:B------:R-:W3:Y:S02]  /*52b0*/  LDG.E.64 R4, [R4.64] ;  /* 0x0000002404047981 */ /* 0x000ee4000c1e1b00 */
[----:B---3--:R0:W3:Y:S01]  /*52c0*/  DSETP.NEU.AND P0, PT, R4, RZ, PT ;  /* 0x000000ff0400722a */ /* 0x0080e20003f0d000 */
[----:B------:R-:W-:Y:S05]  /*52d0*/  BRA `(.L_x_11061) ;  /* 0x00000ab000007947 */ /* 0x000fea0003800000 */
.L_x_11056:
        /* <DEDUP_REMOVED lines=11> */
.L_x_11070:
[----:B------:R-:W3:Y:S02]  /*5390*/  LDG.E.128 R4, [R4.64] ;  /* 0x0000002404047981 */ /* 0x000ee4000c1e1d00 */
[----:B---3--:R-:W0:-:S06]  /*53a0*/  DSETP.NEU.AND P0, PT, R6, RZ, PT ;  /* 0x000000ff0600722a */ /* 0x008e0c0003f0d000 */
[----:B0-----:R0:W3:Y:S01]  /*53b0*/  DSETP.NEU.OR P0, PT, R4, RZ, P0 ;  /* 0x000000ff0400722a */ /* 0x0010e2000070d400 */
[----:B------:R-:W-:Y:S05]  /*53c0*/  BRA `(.L_x_11061) ;  /* 0x000009c000007947 */ /* 0x000fea0003800000 */
.L_x_11069:
        /* <DEDUP_REMOVED lines=27> */
.L_x_11072:
        /* <DEDUP_REMOVED lines=14> */
.L_x_11071:
[----:B------:R-:W3:Y:S02]  /*5660*/  LDG.E.U16 R0, [R4.64] ;  /* 0x0000002404007981 */ /* 0x000ee4000c1e1500 */
[----:B---3--:R-:W-:-:S04]  /*5670*/  PRMT R0, RZ, 0x5410, R0 ;  /* 0x00005410ff007816 */ /* 0x008fc80000000000 */
[----:B------:R-:W-:Y:S01]  /*5680*/  FSETP.NEU.FTZ.AND P0, PT, R0, RZ, PT ;  /* 0x000000ff0000720b */ /* 0x000fe20003f1d000 */
[----:B------:R-:W-:Y:S05]  /*5690*/  BRA `(.L_x_11061) ;  /* 0x000006f000007947 */ /* 0x000fea0003800000 */
.L_x_11068:
        /* <DEDUP_REMOVED lines=11> */
.L_x_11075:
        /* <DEDUP_REMOVED lines=21> */
.L_x_11079:
[----:B------:R-:W-:Y:S05]  /*58a0*/  BSYNC B1 ;  /* 0x0000000000017941 */ /* 0x000fea0003800000 */
.L_x_11078:
[----:B------:R-:W-:Y:S01]  /*58b0*/  LEA R5, R0, 0x3b800000, 0x17 ;  /* 0x3b80000000057811 */ /* 0x000fe200078eb8ff */
[----:B------:R-:W-:-:S05]  /*58c0*/  IMAD.SHL.U32 R0, R3, 0x100000, RZ ;  /* 0x0010000003007824 */ /* 0x000fca00078e00ff */
[----:B------:R-:W-:Y:S02]  /*58d0*/  LOP3.LUT R0, R5, R0, R6, 0xfe, !PT ;  /* 0x0000000005007212 */ /* 0x000fe400078efe06 */
.L_x_11077:
[----:B------:R-:W-:Y:S05]  /*58e0*/  BSYNC B0 ;  /* 0x0000000000007941 */ /* 0x000fea0003800000 */
.L_x_11076:
[----:B------:R-:W-:Y:S01]  /*58f0*/  FSETP.NEU.FTZ.AND P0, PT, R0, RZ, PT ;  /* 0x000000ff0000720b */ /* 0x000fe20003f1d000 */
[----:B------:R-:W-:Y:S05]  /*5900*/  BRA `(.L_x_11061) ;  /* 0x0000048000007947 */ /* 0x000fea0003800000 */
.L_x_11074:
        /* <DEDUP_REMOVED lines=21> */
.L_x_11083:
[----:B------:R-:W-:Y:S05]  /*5a60*/  BSYNC B1 ;  /* 0x0000000000017941 */ /* 0x000fea0003800000 */
.L_x_11082:
[----:B------:R-:W-:Y:S01]  /*5a70*/  LEA R5, R0, 0x37800000, 0x17 ;  /* 0x3780000000057811 */ /* 0x000fe200078eb8ff */
[----:B------:R-:W-:-:S05]  /*5a80*/  IMAD.SHL.U32 R0, R3, 0x200000, RZ ;  /* 0x0020000003007824 */ /* 0x000fca00078e00ff */
[----:B------:R-:W-:Y:S02]  /*5a90*/  LOP3.LUT R0, R5, R0, R6, 0xfe, !PT ;  /* 0x0000000005007212 */ /* 0x000fe400078efe06 */
.L_x_11081:
[----:B------:R-:W-:Y:S05]  /*5aa0*/  BSYNC B0 ;  /* 0x0000000000007941 */ /* 0x000fea0003800000 */
.L_x_11080:
[----:B------:R-:W-:Y:S01]  /*5ab0*/  FSETP.NEU.FTZ.AND P0, PT, R0, RZ, PT ;  /* 0x000000ff0000720b */ /* 0x000fe20003f1d000 */
[----:B------:R-:W-:Y:S05]  /*5ac0*/  BRA `(.L_x_11061) ;  /* 0x000002c000007947 */ /* 0x000fea0003800000 */
.L_x_11073:
        /* <DEDUP_REMOVED lines=14> */
.L_x_11087:
[----:B------:R-:W-:Y:S05]  /*5bb0*/  BSYNC B0 ;  /* 0x0000000000007941 */ /* 0x000fea0003800000 */
.L_x_11086:
[----:B------:R-:W-:Y:S01]  /*5bc0*/  FSETP.NEU.FTZ.AND P0, PT, R0, RZ, PT ;  /* 0x000000ff0000720b */ /* 0x000fe20003f1d000 */
[----:B------:R-:W-:Y:S05]  /*5bd0*/  BRA `(.L_x_11061) ;  /* 0x000001b000007947 */ /* 0x000fea0003800000 */
.L_x_11060:
        /* <DEDUP_REMOVED lines=21> */
.L_x_11085:
[----:B------:R-:W3:Y:S02]  /*5d30*/  LDG.E.64 R4, [R4.64] ;  /* 0x0000002404047981 */ /* 0x000ee4000c1e1b00 */
[----:B---3--:R-:W-:-:S04]  /*5d40*/  ISETP.NE.U32.AND P0, PT, R4, RZ, PT ;  /* 0x000000ff0400720c */ /* 0x008fc80003f05070 */
[----:B------:R-:W-:Y:S01]  /*5d50*/  ISETP.NE.AND.EX P0, PT, R5, RZ, PT, P0 ;  /* 0x000000ff0500720c */ /* 0x000fe20003f05300 */
[----:B------:R-:W-:Y:S05]  /*5d60*/  BRA `(.L_x_11061) ;  /* 0x0000002000007947 */ /* 0x000fea0003800000 */
.L_x_11084:
[----:B------:R-:W3:Y:S02]  /*5d70*/  LDG.E R4, [R4.64] ;  /* 0x0000002404047981 */ /* 0x000ee4000c1e1900 */
[----:B---3--:R-:W-:-:S04]  /*5d80*/  ISETP.NE.AND P0, PT, R4, RZ, PT ;  /* 0x000000ff0400720c */ /* 0x008fc80003f05270 */
.L_x_11061:
[----:B---3--:R-:W-:Y:S02]  /*5d90*/  SEL R30, RZ, 0x1, !P0 ;  /* 0x00000001ff1e7807 */ /* 0x008fe40004000000 */
[----:B------:R-:W-:-:S07]  /*5da0*/  IADD3 R27, R27, 0x80, RZ ;  /* 0x000000801b1b7810 */ /* 0x000fce0007ffe0ff */
.L_x_11023:
[----:B------:R-:W-:Y:S05]  /*5db0*/  BSYNC B6 ;  /* 0x0000000000067941 */ /* 0x000fea0003800000 */
.L_x_11022:
        /* <DEDUP_REMOVED lines=21> */
.L_x_11093:
[----:B------:R-:W3:Y:S02]  /*5f10*/  LDG.E.U8 R4, [R4.64] ;  /* 0x0000002404047981 */ /* 0x000ee4000c1e1100 */
[----:B---3--:R0:W3:Y:S01]  /*5f20*/  I2F.F64.U16 R16, R4 ;  /* 0x0000000400107312 */ /* 0x0080e20000101800 */
[----:B------:R-:W-:Y:S05]  /*5f30*/  BRA `(.L_x_11095) ;  /* 0x00000df000007947 */ /* 0x000fea0003800000 */
.L_x_11092:
[----:B------:R-:W-:-:S13]  /*5f40*/  ISETP.NE.AND P0, PT, R0, 0x2, PT ;  /* 0x000000020000780c */ /* 0x000fda0003f05270 */
[----:B------:R-:W-:Y:S05]  /*5f50*/  @!P0 BRA `(.L_x_11096) ;  /* 0x000000a000008947 */ /* 0x000fea0003800000 */
[----:B------:R-:W-:-:S13]  /*5f60*/  ISETP.NE.AND P0, PT, R0, 0x3, PT ;  /* 0x000000030000780c */ /* 0x000fda0003f05270 */
[----:B------:R-:W-:Y:S05]  /*5f70*/  @!P0 BRA `(.L_x_11097) ;  /* 0x0000005000008947 */ /* 0x000fea0003800000 */
[----:B------:R-:W-:-:S13]  /*5f80*/  ISETP.NE.AND P0, PT, R0, 0x4, PT ;  /* 0x000000040000780c */ /* 0x000fda0003f05270 */
[----:B------:R-:W-:Y:S05]  /*5f90*/  @P0 BRA `(.L_x_11094) ;  /* 0x00000bf000000947 */ /* 0x000fea0003800000 */
[----:B------:R-:W3:Y:S02]  /*5fa0*/  LDG.E.64 R16, [R4.64] ;  /* 0x0000002404107981 */ /* 0x000ee4000c1e1b00 */
[----:B---3--:R-:W0:Y:S01]  /*5fb0*/  I2F.F64.S64 R16, R16 ;  /* 0x0000001000107312 */ /* 0x008e220000301c00 */
[----:B------:R-:W-:Y:S05]  /*5fc0*/  BRA `(.L_x_11095) ;  /* 0x00000d6000007947 */ /* 0x000fea0003800000 */
.L_x_11097:
[----:B------:R-:W3:Y:S02]  /*5fd0*/  LDG.E R4, [R4.64] ;  /* 0x0000002404047981 */ /* 0x000ee4000c1e1900 */
[----:B---3--:R0:W3:Y:S01]  /*5fe0*/  I2F.F64 R16, R4 ;  /* 0x0000000400107312 */ /* 0x0080e20000201c00 */
[----:B------:R-:W-:Y:S05]  /*5ff0*/  BRA `(.L_x_11095) ;  /* 0x00000d3000007947 */ /* 0x000fea0003800000 */
.L_x_11096:
[----:B------:R-:W3:Y:S02]  /*6000*/  LDG.E.U16 R4, [R4.64] ;  /* 0x0000002404047981 */ /* 0x000ee4000c1e1500 */
[----:B---3--:R0:W3:Y:S01]  /*6010*/  I2F.F64.S16 R16, R4 ;  /* 0x0000000400107312 */ /* 0x0080e20000101c00 */
[----:B------:R-:W-:Y:S05]  /*6020*/  BRA `(.L_x_11095) ;  /* 0x00000d0000007947 */ /* 0x000fea0003800000 */
.L_x_11091:
        /* <DEDUP_REMOVED lines=8> */
[----:B------:R-:W0:Y:S01]  /*60b0*/  F2F.F64.F32 R16, R16 ;  /* 0x0000001000107310 */ /* 0x000e220000201800 */
[----:B------:R-:W-:Y:S05]  /*60c0*/  BRA `(.L_x_11095) ;  /* 0x00000c6000007947 */ /* 0x000fea0003800000 */
.L_x_11099:
[----:B------:R-:W3:Y:S02]  /*60d0*/  LDG.E.U16 R0, [R4.64] ;  /* 0x0000002404007981 */ /* 0x000ee4000c1e1500 */
[----:B---3--:R-:W-:-:S05]  /*60e0*/  HADD2.F32 R0, -RZ, R0.H0_H0 ;  /* 0x20000000ff007230 */ /* 0x008fca0000004100 */
[----:B------:R-:W-:-:S04]  /*60f0*/  FMUL.FTZ R0, R0, 1 ;  /* 0x3f80000000007820 */ /* 0x000fc80000410000 */
[----:B------:R0:W3:Y:S01]  /*6100*/  F2F.F64.F32 R16, R0 ;  /* 0x0000000000107310 */ /* 0x0000e20000201800 */
[----:B------:R-:W-:Y:S05]  /*6110*/  BRA `(.L_x_11095) ;  /* 0x00000c1000007947 */ /* 0x000fea0003800000 */
.L_x_11098:
        /* <DEDUP_REMOVED lines=10> */
.L_x_11101:
[----:B------:R-:W3:Y:S02]  /*61c0*/  LDG.E.U16 R4, [R4.64] ;  /* 0x0000002404047981 */ /* 0x000ee4000c1e1500 */
[----:B---3--:R-:W-:-:S05]  /*61d0*/  HADD2.F32 R0, -RZ, R4.H0_H0 ;  /* 0x20000004ff007230 */ /* 0x008fca0000004100 */
[----:B------:R-:W-:-:S04]  /*61e0*/  FMUL.FTZ R0, R0, 1 ;  /* 0x3f80000000007820 */ /* 0x000fc80000410000 */
[----:B------:R0:W3:Y:S01]  /*61f0*/  F2F.F64.F32 R16, R0 ;  /* 0x0000000000107310 */ /* 0x0000e20000201800 */
[----:B------:R-:W-:Y:S05]  /*6200*/  BRA `(.L_x_11095) ;  /* 0x00000b2000007947 */ /* 0x000fea0003800000 */
.L_x_11100:
[----:B------:R0:W5:Y:S01]  /*6210*/  LDG.E.64 R16, [R4.64] ;  /* 0x0000002404107981 */ /* 0x000162000c1e1b00 */
[----:B------:R-:W-:Y:S05]  /*6220*/  BRA `(.L_x_11095) ;  /* 0x00000b0000007947 */ /* 0x000fea0003800000 */
.L_x_11090:
        /* <DEDUP_REMOVED lines=13> */
.L_x_11104:
[----:B------:R0:W5:Y:S01]  /*6300*/  LDG.E.64 R16, [R4.64] ;  /* 0x0000002404107981 */ /* 0x000162000c1e1b00 */
[----:B------:R-:W-:Y:S05]  /*6310*/  BRA `(.L_x_11095) ;  /* 0x00000a1000007947 */ /* 0x000fea0003800000 */
.L_x_11103:
        /* <DEDUP_REMOVED lines=26> */
[----:B------:R0:W3:Y:S01]  /*64c0*/  F2F.F64.F32 R16, R7 ;  /* 0x0000000700107310 */ /* 0x0000e20000201800 */
[----:B------:R-:W-:Y:S05]  /*64d0*/  BRA `(.L_x_11095) ;  /* 0x0000085000007947 */ /* 0x000fea0003800000 */
.L_x_11106:
        /* <DEDUP_REMOVED lines=15> */
.L_x_11105:
[----:B------:R-:W3:Y:S02]  /*65d0*/  LDG.E.U16 R0, [R4.64] ;  /* 0x0000002404007981 */ /* 0x000ee4000c1e1500 */
[----:B---3--:R-:W-:-:S05]  /*65e0*/  PRMT R0, RZ, 0x5410, R0 ;  /* 0x00005410ff007816 */ /* 0x008fca0000000000 */
[----:B------:R-:W-:-:S04]  /*65f0*/  FMUL.FTZ R0, R0, 1 ;  /* 0x3f80000000007820 */ /* 0x000fc80000410000 */
[----:B------:R0:W3:Y:S01]  /*6600*/  F2F.F64.F32 R16, R0 ;  /* 0x0000000000107310 */ /* 0x0000e20000201800 */
[----:B------:R-:W-:Y:S05]  /*6610*/  BRA `(.L_x_11095) ;  /* 0x0000071000007947 */ /* 0x000fea0003800000 */
.L_x_11102:
        /* <DEDUP_REMOVED lines=11> */
.L_x_11109:
        /* <DEDUP_REMOVED lines=21> */
.L_x_11113:
[----:B------:R-:W-:Y:S05]  /*6820*/  BSYNC B1 ;  /* 0x0000000000017941 */ /* 0x000fea0003800000 */
.L_x_11112:
[----:B------:R-:W-:Y:S01]  /*6830*/  LEA R5, R0, 0x3b800000, 0x17 ;  /* 0x3b80000000057811 */ /* 0x000fe200078eb8ff */
[----:B------:R-:W-:-:S05]  /*6840*/  IMAD.SHL.U32 R0, R3, 0x100000, RZ ;  /* 0x0010000003007824 */ /* 0x000fca00078e00ff */
[----:B------:R-:W-:Y:S02]  /*6850*/  LOP3.LUT R0, R5, R0, R6, 0xfe, !PT ;  /* 0x0000000005007212 */ /* 0x000fe400078efe06 */
.L_x_11111:
[----:B------:R-:W-:Y:S05]  /*6860*/  BSYNC B0 ;  /* 0x0000000000007941 */ /* 0x000fea0003800000 */
.L_x_11110:
[----:B------:R-:W-:-:S04]  /*6870*/  FMUL.FTZ R0, R0, 1 ;  /* 0x3f80000000007820 */ /* 0x000fc80000410000 */
[----:B------:R0:W3:Y:S01]  /*6880*/  F2F.F64.F32 R16, R0 ;  /* 0x0000000000107310 */ /* 0x0000e20000201800 */
[----:B------:R-:W-:Y:S05]  /*6890*/  BRA `(.L_x_11095) ;  /* 0x0000049000007947 */ /* 0x000fea0003800000 */
.L_x_11108:
        /* <DEDUP_REMOVED lines=21> */
.L_x_11117:
[----:B------:R-:W-:Y:S05]  /*69f0*/  BSYNC B1 ;  /* 0x0000000000017941 */ /* 0x000fea0003800000 */
.L_x_11116:
[----:B------:R-:W-:Y:S01]  /*6a00*/  LEA R5, R0, 0x37800000, 0x17 ;  /* 0x3780000000057811 */ /* 0x000fe200078eb8ff */
[----:B------:R-:W-:-:S05]  /*6a10*/  IMAD.SHL.U32 R0, R3, 0x200000, RZ ;  /* 0x0020000003007824 */ /* 0x000fca00078e00ff */
[----:B------:R-:W-:Y:S02]  /*6a20*/  LOP3.LUT R0, R5, R0, R6, 0xfe, !PT ;  /* 0x0000000005007212 */ /* 0x000fe400078efe06 */
.L_x_11115:
[----:B------:R-:W-:Y:S05]  /*6a30*/  BSYNC B0 ;  /* 0x0000000000007941 */ /* 0x000fea0003800000 */
.L_x_11114:
[----:B------:R-:W-:-:S04]  /*6a40*/  FMUL.FTZ R0, R0, 1 ;  /* 0x3f80000000007820 */ /* 0x000fc80000410000 */
[----:B------:R0:W3:Y:S01]  /*6a50*/  F2F.F64.F32 R16, R0 ;  /* 0x0000000000107310 */ /* 0x0000e20000201800 */
[----:B------:R-:W-:Y:S05]  /*6a60*/  BRA `(.L_x_11095) ;  /* 0x000002c000007947 */ /* 0x000fea0003800000 */
.L_x_11107:
        /* <DEDUP_REMOVED lines=14> */
.L_x_11121:
[----:B------:R-:W-:Y:S05]  /*6b50*/  BSYNC B0 ;  /* 0x0000000000007941 */ /* 0x000fea0003800000 */
.L_x_11120:
[----:B------:R-:W-:-:S04]  /*6b60*/  FMUL.FTZ R0, R0, 1 ;  /* 0x3f80000000007820 */ /* 0x000fc80000410000 */
[----:B------:R0:W3:Y:S01]  /*6b70*/  F2F.F64.F32 R16, R0 ;  /* 0x0000000000107310 */ /* 0x0000e20000201800 */
[----:B------:R-:W-:Y:S05]  /*6b80*/  BRA `(.L_x_11095) ;  /* 0x000001a000007947 */ /* 0x000fea0003800000 */
.L_x_11094:
        /* <DEDUP_REMOVED lines=18> */
[----:B012--5:R-:W-:Y:S05]  /*6cb0*/  CALL.ABS.NOINC R14 ;  /* 0x000000000e007343 */ /* 0x027fea0003c00000 */
[----:B------:R-:W-:Y:S01]  /*6cc0*/  CS2R R16, SRZ ;  /* 0x0000000000107805 */ /* 0x000fe2000001ff00 */
[----:B------:R-:W-:Y:S05]  /*6cd0*/  BRA `(.L_x_11095) ;  /* 0x0000005000007947 */ /* 0x000fea0003800000 */
.L_x_11119:
[----:B------:R-:W3:Y:S02]  /*6ce0*/  LDG.E.64 R16, [R4.64] ;  /* 0x0000002404107981 */ /* 0x000ee4000c1e1b00 */
[----:B---3--:R-:W0:Y:S01]  /*6cf0*/  I2F.F64.U64 R16, R16 ;  /* 0x0000001000107312 */ /* 0x008e220000301800 */
[----:B------:R-:W-:Y:S05]  /*6d00*/  BRA `(.L_x_11095) ;  /* 0x0000002000007947 */ /* 0x000fea0003800000 */
.L_x_11118:
[----:B------:R-:W3:Y:S02]  /*6d10*/  LDG.E R4, [R4.64] ;  /* 0x0000002404047981 */ /* 0x000ee4000c1e1900 */
[----:B---3--:R0:W3:Y:S02]  /*6d20*/  I2F.F64.U32 R16, R4 ;  /* 0x0000000400107312 */ /* 0x0080e40000201800 */
.L_x_11095:
        /* <DEDUP_REMOVED lines=17> */
.L_x_11125:
[----:B------:R-:W4:Y:S02]  /*6e40*/  LDG.E.U8 R4, [R4.64] ;  /* 0x0000002404047981 */ /* 0x000f24000c1e1100 */
[----:B----4-:R-:W-:Y:S01]  /*6e50*/  ISETP.NE.AND P0, PT, R4, RZ, PT ;  /* 0x000000ff0400720c */ /* 0x010fe20003f05270 */
[----:B------:R-:W-:Y:S05]  /*6e60*/  BRA `(.L_x_11127) ;  /* 0x00000e0000007947 */ /* 0x000fea0003800000 */
.L_x_11124:
        /* <DEDUP_REMOVED lines=10> */
.L_x_11129:
[----:B------:R-:W4:Y:S02]  /*6f10*/  LDG.E R4, [R4.64] ;  /* 0x0000002404047981 */ /* 0x000f24000c1e1900 */
[----:B----4-:R-:W-:Y:S01]  /*6f20*/  ISETP.NE.AND P0, PT, R4, RZ, PT ;  /* 0x000000ff0400720c */ /* 0x010fe20003f05270 */
[----:B------:R-:W-:Y:S05]  /*6f30*/  BRA `(.L_x_11127) ;  /* 0x00000d3000007947 */ /* 0x000fea0003800000 */
.L_x_11128:
[----:B------:R-:W4:Y:S02]  /*6f40*/  LDG.E.U16 R4, [R4.64] ;  /* 0x0000002404047981 */ /* 0x000f24000c1e1500 */
[----:B----4-:R-:W-:Y:S01]  /*6f50*/  ISETP.NE.AND P0, PT, R4, RZ, PT ;  /* 0x000000ff0400720c */ /* 0x010fe20003f05270 */
[----:B------:R-:W-:Y:S05]  /*6f60*/  BRA `(.L_x_11127) ;  /* 0x00000d0000007947 */ /* 0x000fea0003800000 */
.L_x_11123:
        /* <DEDUP_REMOVED lines=9> */
.L_x_11131:
[----:B------:R-:W4:Y:S02]  /*7000*/  LDG.E.U16 R0, [R4.64] ;  /* 0x0000002404007981 */ /* 0x000f24000c1e1500 */
[----:B----4-:R-:W-:-:S05]  /*7010*/  HADD2.F32 R0, -RZ, R0.H0_H0 ;  /* 0x20000000ff007230 */ /* 0x010fca0000004100 */
[----:B------:R-:W-:Y:S01]  /*7020*/  FSETP.NEU.FTZ.AND P0, PT, R0, RZ, PT ;  /* 0x000000ff0000720b */ /* 0x000fe20003f1d000 */
[----:B------:R-:W-:Y:S05]  /*7030*/  BRA `(.L_x_11127) ;  /* 0x00000c3000007947 */ /* 0x000fea0003800000 */
.L_x_11130:
        /* <DEDUP_REMOVED lines=11> */
.L_x_11133:
        /* <DEDUP_REMOVED lines=10> */
.L_x_11132:
[----:B------:R-:W4:Y:S02]  /*7190*/  LDG.E.64 R4, [R4.64] ;  /* 0x0000002404047981 */ /* 0x000f24000c1e1b00 */
[----:B----4-:R0:W4:Y:S01]  /*71a0*/  DSETP.NEU.AND P0, PT, R4, RZ, PT ;  /* 0x000000ff0400722a */ /* 0x0101220003f0d000 */
[----:B------:R-:W-:Y:S06]  /*71b0*/  BRA `(.L_x_11127) ;  /* 0x00000ab000007947 */ /* 0x000fec0003800000 */
.L_x_11122:
        /* <DEDUP_REMOVED lines=11> */
.L_x_11136:
[----:B------:R-:W4:Y:S02]  /*7270*/  LDG.E.128 R4, [R4.64] ;  /* 0x0000002404047981 */ /* 0x000f24000c1e1d00 */
[----:B----4-:R-:W0:-:S06]  /*7280*/  DSETP.NEU.AND P0, PT, R6, RZ, PT ;  /* 0x000000ff0600722a */ /* 0x010e0c0003f0d000 */
[----:B0-----:R0:W4:Y:S01]  /*7290*/  DSETP.NEU.OR P0, PT, R4, RZ, P0 ;  /* 0x000000ff0400722a */ /* 0x001122000070d400 */
[----:B------:R-:W-:Y:S06]  /*72a0*/  BRA `(.L_x_11127) ;  /* 0x000009c000007947 */ /* 0x000fec0003800000 */
.L_x_11135:
        /* <DEDUP_REMOVED lines=27> */
.L_x_11138:
        /* <DEDUP_REMOVED lines=14> */
.L_x_11137:
[----:B------:R-:W4:Y:S02]  /*7540*/  LDG.E.U16 R0, [R4.64] ;  /* 0x0000002404007981 */ /* 0x000f24000c1e1500 */
[----:B----4-:R-:W-:-:S04]  /*7550*/  PRMT R0, RZ, 0x5410, R0 ;  /* 0x00005410ff007816 */ /* 0x010fc80000000000 */
[----:B------:R-:W-:Y:S01]  /*7560*/  FSETP.NEU.FTZ.AND P0, PT, R0, RZ, PT ;  /* 0x000000ff0000720b */ /* 0x000fe20003f1d000 */
[----:B------:R-:W-:Y:S05]  /*7570*/  BRA `(.L_x_11127) ;  /* 0x000006f000007947 */ /* 0x000fea0003800000 */
.L_x_11134:
        /* <DEDUP_REMOVED lines=11> */
.L_x_11141:
        /* <DEDUP_REMOVED lines=21> */
.L_x_11145:
[----:B------:R-:W-:Y:S05]  /*7780*/  BSYNC B1 ;  /* 0x0000000000017941 */ /* 0x000fea0003800000 */
.L_x_11144:
[----:B------:R-:W-:Y:S01]  /*7790*/  LEA R5, R0, 0x3b800000, 0x17 ;  /* 0x3b80000000057811 */ /* 0x000fe200078eb8ff */
[----:B------:R-:W-:-:S05]  /*77a0*/  IMAD.SHL.U32 R0, R3, 0x100000, RZ ;  /* 0x0010000003007824 */ /* 0x000fca00078e00ff */
[----:B------:R-:W-:Y:S02]  /*77b0*/  LOP3.LUT R0, R5, R0, R6, 0xfe, !PT ;  /* 0x0000000005007212 */ /* 0x000fe400078efe06 */
.L_x_11143:
[----:B------:R-:W-:Y:S05]  /*77c0*/  BSYNC B0 ;  /* 0x0000000000007941 */ /* 0x000fea0003800000 */
.L_x_11142:
[----:B------:R-:W-:Y:S01]  /*77d0*/  FSETP.NEU.FTZ.AND P0, PT, R0, RZ, PT ;  /* 0x000000ff0000720b */ /* 0x000fe20003f1d000 */
[----:B------:R-:W-:Y:S05]  /*77e0*/  BRA `(.L_x_11127) ;  /* 0x0000048000007947 */ /* 0x000fea0003800000 */
.L_x_11140:
        /* <DEDUP_REMOVED lines=21> */
.L_x_11149:
[----:B------:R-:W-:Y:S05]  /*7940*/  BSYNC B1 ;  /* 0x0000000000017941 */ /* 0x000fea0003800000 */
.L_x_11148:
[----:B------:R-:W-:Y:S01]  /*7950*/  LEA R5, R0, 0x37800000, 0x17 ;  /* 0x3780000000057811 */ /* 0x000fe200078eb8ff */
[----:B------:R-:W-:-:S05]  /*7960*/  IMAD.SHL.U32 R0, R3, 0x200000, RZ ;  /* 0x0020000003007824 */ /* 0x000fca00078e00ff */
[----:B------:R-:W-:Y:S02]  /*7970*/  LOP3.LUT R0, R5, R0, R6, 0xfe, !PT ;  /* 0x0000000005007212 */ /* 0x000fe400078efe06 */
.L_x_11147:
[----:B------:R-:W-:Y:S05]  /*7980*/  BSYNC B0 ;  /* 0x0000000000007941 */ /* 0x000fea0003800000 */
.L_x_11146:
[----:B------:R-:W-:Y:S01]  /*7990*/  FSETP.NEU.FTZ.AND P0, PT, R0, RZ, PT ;  /* 0x000000ff0000720b */ /* 0x000fe20003f1d000 */
[----:B------:R-:W-:Y:S05]  /*79a0*/  BRA `(.L_x_11127) ;  /* 0x000002c000007947 */ /* 0x000fea0003800000 */
.L_x_11139:
        /* <DEDUP_REMOVED lines=14> */
.L_x_11153:
[----:B------:R-:W-:Y:S05]  /*7a90*/  BSYNC B0 ;  /* 0x0000000000007941 */ /* 0x000fea0003800000 */
.L_x_11152:
[----:B------:R-:W-:Y:S01]  /*7aa0*/  FSETP.NEU.FTZ.AND P0, PT, R0, RZ, PT ;  /* 0x000000ff0000720b */ /* 0x000fe20003f1d000 */
[----:B------:R-:W-:Y:S05]  /*7ab0*/  BRA `(.L_x_11127) ;  /* 0x000001b000007947 */ /* 0x000fea0003800000 */
.L_x_11126:
        /* <DEDUP_REMOVED lines=21> */
.L_x_11151:
[----:B------:R-:W4:Y:S02]  /*7c10*/  LDG.E.64 R4, [R4.64] ;  /* 0x0000002404047981 */ /* 0x000f24000c1e1b00 */
[----:B----4-:R-:W-:-:S04]  /*7c20*/  ISETP.NE.U32.AND P0, PT, R4, RZ, PT ;  /* 0x000000ff0400720c */ /* 0x010fc80003f05070 */
[----:B------:R-:W-:Y:S01]  /*7c30*/  ISETP.NE.AND.EX P0, PT, R5, RZ, PT, P0 ;  /* 0x000000ff0500720c */ /* 0x000fe20003f05300 */
[----:B------:R-:W-:Y:S05]  /*7c40*/  BRA `(.L_x_11127) ;  /* 0x0000002000007947 */ /* 0x000fea0003800000 */
.L_x_11150:
[----:B------:R-:W4:Y:S02]  /*7c50*/  LDG.E R4, [R4.64] ;  /* 0x0000002404047981 */ /* 0x000f24000c1e1900 */
[----:B----4-:R-:W-:-:S06]  /*7c60*/  ISETP.NE.AND P0, PT, R4, RZ, PT ;  /* 0x000000ff0400720c */ /* 0x010fcc0003f05270 */
.L_x_11127:
[----:B----4-:R-:W-:-:S07]  /*7c70*/  SEL R31, RZ, 0x1, !P0 ;  /* 0x00000001ff1f7807 */ /* 0x010fce0004000000 */
.L_x_11089:
[----:B------:R-:W-:Y:S05]  /*7c80*/  BSYNC B6 ;  /* 0x0000000000067941 */ /* 0x000fea0003800000 */
.L_x_11088:
[----:B------:R-:W4:Y:S01]  /*7c90*/  I2F.S16 R0, R29 ;  /* 0x0000001d00007306 */ /* 0x000f220000101400 */
[----:B------:R-:W-:Y:S07]  /*7ca0*/  BSSY B6, `(.L_x_11154) ;  /* 0x000011c000067945 */ /* 0x000fee0003800000 */
[----:B------:R-:W0:Y:S08]  /*7cb0*/  I2F.S16 R3, R29.H1 ;  /* 0x1000001d00037306 */ /* 0x000e300000101400 */
[----:B------:R-:W3:Y:S01]  /*7cc0*/  I2F.S16 R31, R31 ;  /* 0x0000001f001f7306 */ /* 0x000ee20000101400 */
[----:B----4-:R-:W-:-:S07]  /*7cd0*/  FMUL.FTZ R0, R0, 1 ;  /* 0x3f80000000007820 */ /* 0x010fce0000410000 */
[----:B------:R-:W4:Y:S01]  /*7ce0*/  I2F.S16 R30, R30 ;  /* 0x0000001e001e7306 */ /* 0x000f220000101400 */
[----:B0-----:R-:W-:Y:S02]  /*7cf0*/  FMUL.FTZ R12, R3, 1 ;  /* 0x3f800000030c7820 */ /* 0x001fe40000410000 */
[----:B------:R-:W0:Y:S05]  /*7d00*/  S2R R3, SR_TID.X ;  /* 0x0000000000037919 */ /* 0x000e2a0000002100 */
[----:B------:R-:W2:Y:S01]  /*7d10*/  F2F.F64.F32 R4, R0 ;  /* 0x0000000000047310 */ /* 0x000ea20000201800 */
[----:B---3--:R-:W-:Y:S02]  /*7d20*/  FMUL.FTZ R10, R31, 1 ;  /* 0x3f8000001f0a7820 */ /* 0x008fe40000410000 */
[----:B----4-:R-:W-:-:S05]  /*7d30*/  FMUL.FTZ R13, R30, 1 ;  /* 0x3f8000001e0d7820 */ /* 0x010fca0000410000 */
[----:B------:R-:W3:Y:S01]  /*7d40*/  F2F.F64.F32 R6, R12 ;  /* 0x0000000c00067310 */ /* 0x000ee20000201800 */
[----:B--2--5:R2:W-:-:S07]  /*7d50*/  DMUL R4, R4, R22 ;  /* 0x0000001604047228 */ /* 0x0245ce0000000000 */
[----:B------:R-:W4:Y:S01]  /*7d60*/  F2F.F64.F32 R8, R13 ;  /* 0x0000000d00087310 */ /* 0x000f220000201800 */
[----:B--2---:R-:W2:Y:S01]  /*7d70*/  LDC.U8 R22, c[0x0][0x1a0] ;  /* 0x00006800ff167b82 */ /* 0x004ea20000000000 */
[----:B0-----:R-:W-:Y:S01]  /*7d80*/  ISETP.GE.AND P0, PT, R3, R2, PT ;  /* 0x000000020300720c */ /* 0x001fe20003f06270 */
[----:B------:R-:W-:-:S05]  /*7d90*/  IMAD.MOV.U32 R23, RZ, RZ, R3 ;  /* 0x000000ffff177224 */ /* 0x000fca00078e0003 */
[----:B------:R-:W0:Y:S01]  /*7da0*/  F2F.F64.F32 R10, R10 ;  /* 0x0000000a000a7310 */ /* 0x000e220000201800 */
[----:B-1-3--:R-:W1:-:S06]  /*7db0*/  DMUL R6, R6, R24 ;  /* 0x0000001806067228 */ /* 0x00ae4c0000000000 */
[----:B-1----:R-:W-:-:S04]  /*7dc0*/  DMUL R28, R6, c[0x0][0x168] ;  /* 0x00005a00061c7a28 */ /* 0x002fc80000000000 */
[----:B----4-:R-:W1:-:S04]  /*7dd0*/  DMUL R8, R8, R18 ;  /* 0x0000001208087228 */ /* 0x010e480000000000 */
[----:B0-----:R-:W0:-:S04]  /*7de0*/  DMUL R16, R10, R16 ;  /* 0x000000100a107228 */ /* 0x001e080000000000 */
[----:B-1----:R1:W3:-:S04]  /*7df0*/  DMUL R24, R8, c[0x0][0x168] ;  /* 0x00005a0008187a28 */ /* 0x0022c80000000000 */
[----:B0-----:R-:W0:Y:S01]  /*7e00*/  DMUL R16, R16, c[0x0][0x168] ;  /* 0x00005a0010107a28 */ /* 0x001e220000000000 */
[----:B------:R-:W-:Y:S05]  /*7e10*/  @P0 BRA `(.L_x_11155) ;  /* 0x0000104000000947 */ /* 0x000fea0003800000 */
[----:B-123--:R-:W-:Y:S01]  /*7e20*/  IMAD R0, R32, 0x200, R3 ;  /* 0x0000020020007824 */ /* 0x00efe200078e0203 */
[----:B------:R-:W-:Y:S01]  /*7e30*/  PRMT R6, R22, 0x9910, RZ ;  /* 0x0000991016067816 */ /* 0x000fe200000000ff */
[----:B------:R-:W1:Y:S01]  /*7e40*/  DMUL R4, R4, c[0x0][0x168] ;  /* 0x00005a0004047a28 */ /* 0x000e620000000000 */
[----:B------:R-:W-:Y:S01]  /*7e50*/  IADD3 R23, R3, 0x80, RZ ;  /* 0x0000008003177810 */ /* 0x000fe20007ffe0ff */
[----:B------:R-:W-:Y:S02]  /*7e60*/  IMAD R8, R0, c[0x0][0x1a4], RZ ;  /* 0x0000690000087a24 */ /* 0x000fe400078e02ff */
[----:B------:R-:W-:-:S03]  /*7e70*/  IMAD.MOV.U32 R0, RZ, RZ, R6 ;  /* 0x000000ffff007224 */ /* 0x000fc600078e0006 */
[----:B------:R-:W-:Y:S02]  /*7e80*/  IADD3 R8, P1, R8, c[0x0][0x178], RZ ;  /* 0x00005e0008087a10 */ /* 0x000fe40007f3e0ff */
[----:B------:R-:W-:-:S03]  /*7e90*/  ISETP.GT.AND P0, PT, R0, 0x9, PT ;  /* 0x000000090000780c */ /* 0x000fc60003f04270 */
[----:B------:R-:W-:-:S10]  /*7ea0*/  IMAD.X R9, RZ, RZ, c[0x0][0x17c], P1 ;  /* 0x00005f00ff097624 */ /* 0x000fd400008e06ff */
[----:B------:R-:W-:Y:S05]  /*7eb0*/  @P0 BRA `(.L_x_11156) ;  /* 0x0000044000000947 */ /* 0x000fea0003800000 */
[----:B-1----:R-:W-:-:S13]  /*7ec0*/  ISETP.GT.AND P0, PT, R0, 0x4, PT ;  /* 0x000000040000780c */ /* 0x002fda0003f04270 */
[----:B------:R-:W-:Y:S05]  /*7ed0*/  @P0 BRA `(.L_x_11157) ;  /* 0x000001c000000947 */ /* 0x000fea0003800000 */
[----:B------:R-:W-:-:S13]  /*7ee0*/  ISETP.GT.AND P0, PT, R0, 0x1, PT ;  /* 0x000000010000780c */ /* 0x000fda0003f04270 */
[----:B------:R-:W-:Y:S05]  /*7ef0*/  @P0 BRA `(.L_x_11158) ;  /* 0x000000b000000947 */ /* 0x000fea0003800000 */
[----:B------:R-:W-:-:S13]  /*7f00*/  ISETP.NE.AND P0, PT, R22, RZ, PT ;  /* 0x000000ff1600720c */ /* 0x000fda0003f05270 */
[----:B------:R-:W-:Y:S05]  /*7f10*/  @!P0 BRA `(.L_x_11159) ;  /* 0x0000005000008947 */ /* 0x000fea0003800000 */
[----:B------:R-:W-:-:S13]  /*7f20*/  ISETP.NE.AND P0, PT, R0, 0x1, PT ;  /* 0x000000010000780c */ /* 0x000fda0003f05270 */
[----:B------:R-:W-:Y:S05]  /*7f30*/  @P0 BRA `(.L_x_11160) ;  /* 0x00000d9000000947 */ /* 0x000fea0003800000 */
[----:B------:R-:W1:Y:S02]  /*7f40*/  F2I.F64.TRUNC R5, R4 ;  /* 0x0000000400057311 */ /* 0x000e64000030d100 */
[----:B-1----:R1:W-:Y:S01]  /*7f50*/  STG.E.U8 [R8.64], R5 ;  /* 0x0000000508007986 */ /* 0x0023e2000c101124 */
[----:B------:R-:W-:Y:S05]  /*7f60*/  BRA `(.L_x_11155) ;  /* 0x00000ef000007947 */ /* 0x000fea0003800000 */
.L_x_11159:
[----:B------:R-:W1:Y:S02]  /*7f70*/  F2I.S64.F64.TRUNC R4, R4 ;  /* 0x0000000400047311 */ /* 0x000e64000030d900 */
[----:B-1----:R-:W-:-:S05]  /*7f80*/  IMAD.MOV.U32 R3, RZ, RZ, R4 ;  /* 0x000000ffff037224 */ /* 0x002fca00078e0004 */
[----:B------:R1:W-:Y:S01]  /*7f90*/  STG.E.U8 [R8.64], R3 ;  /* 0x0000000308007986 */ /* 0x0003e2000c101124 */
[----:B------:R-:W-:Y:S05]  /*7fa0*/  BRA `(.L_x_11155) ;  /* 0x00000eb000007947 */ /* 0x000fea0003800000 */
.L_x_11158:
[----:B------:R-:W-:-:S13]  /*7fb0*/  ISETP.NE.AND P0, PT, R0, 0x2, PT ;  /* 0x000000020000780c */ /* 0x000fda0003f05270 */
[----:B------:R-:W-:Y:S05]  /*7fc0*/  @!P0 BRA `(.L_x_11161) ;  /* 0x000000a000008947 */ /* 0x000fea0003800000 */
[----:B------:R-:W-:-:S13]  /*7fd0*/  ISETP.NE.AND P0, PT, R0, 0x3, PT ;  /* 0x000000030000780c */ /* 0x000fda0003f05270 */
[----:B------:R-:W-:Y:S05]  /*7fe0*/  @!P0 BRA `(.L_x_11162) ;  /* 0x0000005000008947 */ /* 0x000fea0003800000 */
[----:B------:R-:W-:-:S13]  /*7ff0*/  ISETP.NE.AND P0, PT, R0, 0x4, PT ;  /* 0x000000040000780c */ /* 0x000fda0003f05270 */
[----:B------:R-:W-:Y:S05]  /*8000*/  @P0 BRA `(.L_x_11160) ;  /* 0x00000cc000000947 */ /* 0x000fea0003800000 */
[----:B------:R-:W1:Y:S02]  /*8010*/  F2I.S64.F64.TRUNC R4, R4 ;  /* 0x0000000400047311 */ /* 0x000e64000030d900 */
[----:B-1----:R1:W-:Y:S01]  /*8020*/  STG.E.64 [R8.64], R4 ;  /* 0x0000000408007986 */ /* 0x0023e2000c101b24 */
[----:B------:R-:W-:Y:S05]  /*8030*/  BRA `(.L_x_11155) ;  /* 0x00000e2000007947 */ /* 0x000fea0003800000 */
.L_x_11162:
[----:B------:R-:W1:Y:S02]  /*8040*/  F2I.F64.TRUNC R5, R4 ;  /* 0x0000000400057311 */ /* 0x000e64000030d100 */
[----:B-1----:R1:W-:Y:S01]  /*8050*/  STG.E [R8.64], R5 ;  /* 0x0000000508007986 */ /* 0x0023e2000c101924 */
[----:B------:R-:W-:Y:S05]  /*8060*/  BRA `(.L_x_11155) ;  /* 0x00000df000007947 */ /* 0x000fea0003800000 */
.L_x_11161:
[----:B------:R-:W1:Y:S02]  /*8070*/  F2I.F64.TRUNC R5, R4 ;  /* 0x0000000400057311 */ /* 0x000e64000030d100 */
[----:B-1----:R1:W-:Y:S01]  /*8080*/  STG.E.U16 [R8.64], R5 ;  /* 0x0000000508007986 */ /* 0x0023e2000c101524 */
[----:B------:R-:W-:Y:S05]  /*8090*/  BRA `(.L_x_11155) ;  /* 0x00000dc000007947 */ /* 0x000fea0003800000 */
.L_x_11157:
[----:B------:R-:W-:-:S13]  /*80a0*/  ISETP.GT.AND P0, PT, R0, 0x6, PT ;  /* 0x000000060000780c */ /* 0x000fda0003f04270 */
[----:B------:R-:W-:Y:S05]  /*80b0*/  @P0 BRA `(.L_x_11163) ;  /* 0x000000f000000947 */ /* 0x000fea0003800000 */
[----:B------:R-:W-:-:S13]  /*80c0*/  ISETP.NE.AND P0, PT, R0, 0x5, PT ;  /* 0x000000050000780c */ /* 0x000fda0003f05270 */
[----:B------:R-:W-:Y:S05]  /*80d0*/  @!P0 BRA `(.L_x_11164) ;  /* 0x0000007000008947 */ /* 0x000fea0003800000 */
[----:B------:R-:W-:-:S13]  /*80e0*/  ISETP.NE.AND P0, PT, R0, 0x6, PT ;  /* 0x000000060000780c */ /* 0x000fda0003f05270 */
[----:B------:R-:W-:Y:S05]  /*80f0*/  @P0 BRA `(.L_x_11160) ;  /* 0x00000bd000000947 */ /* 0x000fea0003800000 */
[----:B------:R-:W1:Y:S01]  /*8100*/  F2F.F32.F64 R3, R4 ;  /* 0x0000000400037310 */ /* 0x000e620000301000 */
[----:B------:R-:W1:-:S14]  /*8110*/  DSETP.GEU.AND P0, PT, |R4|, c[0x2][0x0], PT ;  /* 0x008000000400762a */ /* 0x000e5c0003f0e200 */
[----:B-1----:R-:W-:-:S05]  /*8120*/  @!P0 FMUL R3, R3, 1.175494350822287508e-38 ;  /* 0x0080000003038820 */ /* 0x002fca0000400000 */
[----:B------:R1:W-:Y:S01]  /*8130*/  STG.E [R8.64], R3 ;  /* 0x0000000308007986 */ /* 0x0003e2000c101924 */
[----:B------:R-:W-:Y:S05]  /*8140*/  BRA `(.L_x_11155) ;  /* 0x00000d1000007947 */ /* 0x000fea0003800000 */
.L_x_11164:
[----:B------:R-:W1:Y:S01]  /*8150*/  F2F.F32.F64 R0, R4 ;  /* 0x0000000400007310 */ /* 0x000e620000301000 */
[----:B------:R-:W1:-:S14]  /*8160*/  DSETP.GEU.AND P0, PT, |R4|, c[0x2][0x0], PT ;  /* 0x008000000400762a */ /* 0x000e5c0003f0e200 */
[----:B-1----:R-:W-:-:S05]  /*8170*/  @!P0 FMUL R0, R0, 1.175494350822287508e-38 ;  /* 0x0080000000008820 */ /* 0x002fca0000400000 */
[----:B------:R-:W-:-:S05]  /*8180*/  F2FP.PACK_AB R0, RZ, R0 ;  /* 0x00000000ff00723e */ /* 0x000fca00000000ff */
[----:B------:R1:W-:Y:S01]  /*8190*/  STG.E.U16 [R8.64], R0 ;  /* 0x0000000008007986 */ /* 0x0003e2000c101524 */
[----:B------:R-:W-:Y:S05]  /*81a0*/  BRA `(.L_x_11155) ;  /* 0x00000cb000007947 */ /* 0x000fea0003800000 */
.L_x_11163:
[----:B------:R-:W-:-:S13]  /*81b0*/  ISETP.NE.AND P0, PT, R0, 0x7, PT ;  /* 0x000000070000780c */ /* 0x000fda0003f05270 */
[----:B------:R-:W-:Y:S05]  /*81c0*/  @!P0 BRA `(.L_x_11165) ;  /* 0x0000011000008947 */ /* 0x000fea0003800000 */
[----:B------:R-:W-:-:S13]  /*81d0*/  ISETP.NE.AND P0, PT, R0, 0x8, PT ;  /* 0x000000080000780c */ /* 0x000fda0003f05270 */
[----:B------:R-:W-:Y:S05]  /*81e0*/  @!P0 BRA `(.L_x_11166) ;  /* 0x0000008000008947 */ /* 0x000fea0003800000 */
[----:B------:R-:W-:-:S13]  /*81f0*/  ISETP.NE.AND P0, PT, R0, 0x9, PT ;  /* 0x000000090000780c */ /* 0x000fda0003f05270 */
[----:B------:R-:W-:Y:S05]  /*8200*/  @P0 BRA `(.L_x_11160) ;  /* 0x00000ac000000947 */ /* 0x000fea0003800000 */
[----:B------:R-:W1:Y:S01]  /*8210*/  F2F.F32.F64 R6, R4 ;  /* 0x0000000400067310 */ /* 0x000e620000301000 */
[----:B------:R-:W1:Y:S01]  /*8220*/  DSETP.GEU.AND P0, PT, |R4|, c[0x2][0x0], PT ;  /* 0x008000000400762a */ /* 0x000e620003f0e200 */
[----:B------:R-:W-:-:S13]  /*8230*/  IMAD.MOV.U32 R7, RZ, RZ, RZ ;  /* 0x000000ffff077224 */ /* 0x000fda00078e00ff */
[----:B-1----:R-:W-:-:S05]  /*8240*/  @!P0 FMUL R6, R6, 1.175494350822287508e-38 ;  /* 0x0080000006068820 */ /* 0x002fca0000400000 */
[----:B------:R1:W-:Y:S01]  /*8250*/  STG.E.64 [R8.64], R6 ;  /* 0x0000000608007986 */ /* 0x0003e2000c101b24 */
[----:B------:R-:W-:Y:S05]  /*8260*/  BRA `(.L_x_11155) ;  /* 0x00000bf000007947 */ /* 0x000fea0003800000 */
.L_x_11166:
[----:B------:R-:W1:Y:S01]  /*8270*/  F2F.F32.F64 R0, R4 ;  /* 0x0000000400007310 */ /* 0x000e620000301000 */
[----:B------:R-:W1:-:S14]  /*8280*/  DSETP.GEU.AND P0, PT, |R4|, c[0x2][0x0], PT ;  /* 0x008000000400762a */ /* 0x000e5c0003f0e200 */
[----:B-1----:R-:W-:-:S05]  /*8290*/  @!P0 FMUL R0, R0, 1.175494350822287508e-38 ;  /* 0x0080000000008820 */ /* 0x002fca0000400000 */
[----:B------:R-:W-:-:S04]  /*82a0*/  F2FP.PACK_AB R3, RZ, R0 ;  /* 0x00000000ff03723e */ /* 0x000fc800000000ff */
[----:B------:R-:W-:-:S05]  /*82b0*/  PRMT R3, R3, 0x5410, RZ ;  /* 0x0000541003037816 */ /* 0x000fca00000000ff */
[----:B------:R1:W-:Y:S01]  /*82c0*/  STG.E [R8.64], R3 ;  /* 0x0000000308007986 */ /* 0x0003e2000c101924 */
[----:B------:R-:W-:Y:S05]  /*82d0*/  BRA `(.L_x_11155) ;  /* 0x00000b8000007947 */ /* 0x000fea0003800000 */
.L_x_11165:
[----:B------:R1:W-:Y:S01]  /*82e0*/  STG.E.64 [R8.64], R4 ;  /* 0x0000000408007986 */ /* 0x0003e2000c101b24 */
[----:B------:R-:W-:Y:S05]  /*82f0*/  BRA `(.L_x_11155) ;  /* 0x00000b6000007947 */ /* 0x000fea0003800000 */
.L_x_11156:
[----:B-1----:R-:W-:-:S13]  /*8300*/  ISETP.GT.AND P0, PT, R0, 0x18, PT ;  /* 0x000000180000780c */ /* 0x002fda0003f04270 */
[----:B------:R-:W-:Y:S05]  /*8310*/  @P0 BRA `(.L_x_11167) ;  /* 0x0000046000000947 */ /* 0x000fea0003800000 */
[----:B------:R-:W-:-:S13]  /*8320*/  ISETP.GT.AND P0, PT, R0, 0xe, PT ;  /* 0x0000000e0000780c */ /* 0x000fda0003f04270 */
[----:B------:R-:W-:Y:S05]  /*8330*/  @P0 BRA `(.L_x_11168) ;  /* 0x000000b000000947 */ /* 0x000fea0003800000 */
[----:B------:R-:W-:-:S13]  /*8340*/  ISETP.NE.AND P0, PT, R0, 0xa, PT ;  /* 0x0000000a0000780c */ /* 0x000fda0003f05270 */
[----:B------:R-:W-:Y:S05]  /*8350*/  @!P0 BRA `(.L_x_11169) ;  /* 0x0000006000008947 */ /* 0x000fea0003800000 */
[----:B------:R-:W-:-:S13]  /*8360*/  ISETP.NE.AND P0, PT, R0, 0xb, PT ;  /* 0x0000000b0000780c */ /* 0x000fda0003f05270 */
[----:B------:R-:W-:Y:S05]  /*8370*/  @P0 BRA `(.L_x_11160) ;  /* 0x0000095000000947 */ /* 0x000fea0003800000 */
[----:B------:R-:W1:-:S06]  /*8380*/  DSETP.NEU.AND P0, PT, R4, RZ, PT ;  /* 0x000000ff0400722a */ /* 0x000e4c0003f0d000 */
[----:B-1----:R-:W-:-:S05]  /*8390*/  SEL R3, RZ, 0x1, !P0 ;  /* 0x00000001ff037807 */ /* 0x002fca0004000000 */
[----:B------:R1:W-:Y:S01]  /*83a0*/  STG.E.U8 [R8.64], R3 ;  /* 0x0000000308007986 */ /* 0x0003e2000c101124 */
[----:B------:R-:W-:Y:S05]  /*83b0*/  BRA `(.L_x_11155) ;  /* 0x00000aa000007947 */ /* 0x000fea0003800000 */
.L_x_11169:
[----:B------:R-:W-:-:S05]  /*83c0*/  CS2R R6, SRZ ;  /* 0x0000000000067805 */ /* 0x000fca000001ff00 */
[----:B------:R1:W-:Y:S01]  /*83d0*/  STG.E.128 [R8.64], R4 ;  /* 0x0000000408007986 */ /* 0x0003e2000c101d24 */
[----:B------:R-:W-:Y:S05]  /*83e0*/  BRA `(.L_x_11155) ;  /* 0x00000a7000007947 */ /* 0x000fea0003800000 */
.L_x_11168:
        /* <DEDUP_REMOVED lines=8> */
[----:B------:R-:W-:-:S13]  /*8470*/  BSSY B0, `(.L_x_11172) ;  /* 0x000000f000007945 */ /* 0x000fda0003800000 */
[----:B-1----:R-:W-:-:S05]  /*8480*/  @!P0 FMUL R11, R11, 1.175494350822287508e-38 ;  /* 0x008000000b0b8820 */ /* 0x002fca0000400000 */
        /* <DEDUP_REMOVED lines=13> */
.L_x_11173:
[----:B------:R-:W-:Y:S05]  /*8560*/  BSYNC B0 ;  /* 0x0000000000007941 */ /* 0x000fea0003800000 */
.L_x_11172:
[----:B------:R-:W-:-:S05]  /*8570*/  LOP3.LUT R7, R0, R7, RZ, 0xfc, !PT ;  /* 0x0000000700077212 */ /* 0x000fca00078efcff */
[----:B------:R1:W-:Y:S01]  /*8580*/  STG.E.U8 [R8.64], R7 ;  /* 0x0000000708007986 */ /* 0x0003e2000c101124 */
[----:B------:R-:W-:Y:S05]  /*8590*/  BRA `(.L_x_11155) ;  /* 0x000008c000007947 */ /* 0x000fea0003800000 */
.L_x_11171:
[----:B------:R-:W1:Y:S01]  /*85a0*/  F2F.F32.F64 R7, R4 ;  /* 0x0000000400077310 */ /* 0x000e620000301000 */
        /* <DEDUP_REMOVED lines=14> */
.L_x_11175:
[----:B------:R-:W-:Y:S01]  /*8690*/  IMAD.MOV.U32 R0, RZ, RZ, 0x7f ;  /* 0x0000007fff007424 */ /* 0x000fe200078e00ff */
[----:B------:R-:W-:-:S04]  /*86a0*/  ISETP.GT.U32.AND P0, PT, R3, 0x7f800000, PT ;  /* 0x7f8000000300780c */ /* 0x000fc80003f04070 */
[----:B------:R-:W-:-:S04]  /*86b0*/  SEL R0, R0, 0x7c, P0 ;  /* 0x0000007c00007807 */ /* 0x000fc80000000000 */
.L_x_11176:
[----:B------:R-:W-:Y:S05]  /*86c0*/  BSYNC B0 ;  /* 0x0000000000007941 */ /* 0x000fea0003800000 */
.L_x_11174:
[----:B------:R-:W-:-:S04]  /*86d0*/  LOP3.LUT R3, R7, 0x80000000, RZ, 0xc0, !PT ;  /* 0x8000000007037812 */ /* 0x000fc800078ec0ff */
[----:B------:R-:W-:-:S04]  /*86e0*/  SHF.R.U32.HI R3, RZ, 0x18, R3 ;  /* 0x00000018ff037819 */ /* 0x000fc80000011603 */
[----:B------:R-:W-:-:S05]  /*86f0*/  LOP3.LUT R3, R0, R3, RZ, 0xfc, !PT ;  /* 0x0000000300037212 */ /* 0x000fca00078efcff */
[----:B------:R1:W-:Y:S01]  /*8700*/  STG.E.U8 [R8.64], R3 ;  /* 0x0000000308007986 */ /* 0x0003e2000c101124 */
[----:B------:R-:W-:Y:S05]  /*8710*/  BRA `(.L_x_11155) ;  /* 0x0000074000007947 */ /* 0x000fea0003800000 */
.L_x_11170:
[----:B------:R-:W1:Y:S01]  /*8720*/  F2F.F32.F64 R0, R4 ;  /* 0x0000000400007310 */ /* 0x000e620000301000 */
[----:B------:R-:W1:-:S14]  /*8730*/  DSETP.GEU.AND P0, PT, |R4|, c[0x2][0x0], PT ;  /* 0x008000000400762a */ /* 0x000e5c0003f0e200 */
[----:B-1----:R-:W-:-:S05]  /*8740*/  @!P0 FMUL R0, R0, 1.175494350822287508e-38 ;  /* 0x0080000000008820 */ /* 0x002fca0000400000 */
[----:B------:R-:W-:-:S05]  /*8750*/  F2FP.BF16.PACK_AB R0, RZ, R0 ;  /* 0x00000000ff00723e */ /* 0x000fca00000010ff */
[----:B------:R1:W-:Y:S01]  /*8760*/  STG.E.U16 [R8.64], R0 ;  /* 0x0000000008007986 */ /* 0x0003e2000c101524 */
[----:B------:R-:W-:Y:S05]  /*8770*/  BRA `(.L_x_11155) ;  /* 0x000006e000007947 */ /* 0x000fea0003800000 */
.L_x_11167:
        /* <DEDUP_REMOVED lines=8> */
[----:B------:R-:W1:Y:S02]  /*8800*/  F2I.U32.F64.TRUNC R5, R4 ;  /* 0x0000000400057311 */ /* 0x000e64000030d000 */
[----:B-1----:R1:W-:Y:S01]  /*8810*/  STG.E.U16 [R8.64], R5 ;  /* 0x0000000508007986 */ /* 0x0023e2000c101524 */
[----:B------:R-:W-:Y:S05]  /*8820*/  BRA `(.L_x_11155) ;  /* 0x0000063000007947 */ /* 0x000fea0003800000 */
.L_x_11179:
[----:B------:R-:W1:Y:S01]  /*8830*/  F2F.F32.F64 R7, R4 ;  /* 0x0000000400077310 */ /* 0x000e620000301000 */
        /* <DEDUP_REMOVED lines=18> */
.L_x_11182:
[----:B------:R-:W-:-:S04]  /*8960*/  LOP3.LUT R0, R7, 0x80000000, RZ, 0xc0, !PT ;  /* 0x8000000007007812 */ /* 0x000fc800078ec0ff */
[----:B------:R-:W-:-:S04]  /*8970*/  SHF.R.U32.HI R0, RZ, 0x18, R0 ;  /* 0x00000018ff007819 */ /* 0x000fc80000011600 */
[----:B------:R-:W-:Y:S02]  /*8980*/  LOP3.LUT R0, R3, R0, RZ, 0xfc, !PT ;  /* 0x0000000003007212 */ /* 0x000fe400078efcff */
.L_x_11181:
[----:B------:R-:W-:Y:S05]  /*8990*/  BSYNC B0 ;  /* 0x0000000000007941 */ /* 0x000fea0003800000 */
.L_x_11180:
[----:B------:R1:W-:Y:S01]  /*89a0*/  STG.E.U8 [R8.64], R0 ;  /* 0x0000000008007986 */ /* 0x0003e2000c101124 */
[----:B------:R-:W-:Y:S05]  /*89b0*/  BRA `(.L_x_11155) ;  /* 0x000004a000007947 */ /* 0x000fea0003800000 */
.L_x_11178:
        /* <DEDUP_REMOVED lines=19> */
.L_x_11185:
[----:B------:R-:W-:-:S04]  /*8af0*/  LOP3.LUT R0, R7, 0x80000000, RZ, 0xc0, !PT ;  /* 0x8000000007007812 */ /* 0x000fc800078ec0ff */
[----:B------:R-:W-:-:S04]  /*8b00*/  SHF.R.U32.HI R0, RZ, 0x18, R0 ;  /* 0x00000018ff007819 */ /* 0x000fc80000011600 */
[----:B------:R-:W-:Y:S02]  /*8b10*/  LOP3.LUT R0, R3, R0, RZ, 0xfc, !PT ;  /* 0x0000000003007212 */ /* 0x000fe400078efcff */
.L_x_11184:
[----:B------:R-:W-:Y:S05]  /*8b20*/  BSYNC B0 ;  /* 0x0000000000007941 */ /* 0x000fea0003800000 */
.L_x_11183:
[----:B------:R1:W-:Y:S01]  /*8b30*/  STG.E.U8 [R8.64], R0 ;  /* 0x0000000008007986 */ /* 0x0003e2000c101124 */
[----:B------:R-:W-:Y:S05]  /*8b40*/  BRA `(.L_x_11155) ;  /* 0x0000031000007947 */ /* 0x000fea0003800000 */
.L_x_11177:
[----:B------:R-:W-:-:S13]  /*8b50*/  ISETP.NE.AND P0, PT, R0, 0x1c, PT ;  /* 0x0000001c0000780c */ /* 0x000fda0003f05270 */
[----:B------:R-:W-:Y:S05]  /*8b60*/  @!P0 BRA `(.L_x_11186) ;  /* 0x000002d000008947 */ /* 0x000fea0003800000 */
[----:B------:R-:W-:-:S13]  /*8b70*/  ISETP.NE.AND P0, PT, R0, 0x1d, PT ;  /* 0x0000001d0000780c */ /* 0x000fda0003f05270 */
[----:B------:R-:W-:Y:S05]  /*8b80*/  @!P0 BRA `(.L_x_11187) ;  /* 0x0000028000008947 */ /* 0x000fea0003800000 */
[----:B------:R-:W-:-:S13]  /*8b90*/  ISETP.NE.AND P0, PT, R0, 0x2c, PT ;  /* 0x0000002c0000780c */ /* 0x000fda0003f05270 */
[----:B------:R-:W-:Y:S05]  /*8ba0*/  @P0 BRA `(.L_x_11160) ;  /* 0x0000012000000947 */ /* 0x000fea0003800000 */
[----:B------:R-:W1:Y:S01]  /*8bb0*/  F2F.F32.F64 R10, R4 ;  /* 0x00000004000a7310 */ /* 0x000e620000301000 */
[----:B------:R-:W1:-:S14]  /*8bc0*/  DSETP.GEU.AND P0, PT, |R4|, c[0x2][0x0], PT ;  /* 0x008000000400762a */ /* 0x000e5c0003f0e200 */
[----:B-1----:R-:W-:Y:S01]  /*8bd0*/  @!P0 FMUL R10, R10, 1.175494350822287508e-38 ;  /* 0x008000000a0a8820 */ /* 0x002fe20000400000 */
        /* <DEDUP_REMOVED lines=15> */
.L_x_11160:
[----:B------:R-:W-:Y:S01]  /*8cd0*/  MOV R14, 0x180 ;  /* 0x00000180000e7802 */ /* 0x000fe20000000f00 */
[----:B------:R-:W-:Y:S02]  /*8ce0*/  IMAD.MOV.U32 R4, RZ, RZ, c[0x4][0x170] ;  /* 0x01005c00ff047624 */ /* 0x000fe400078e00ff */
        /* <DEDUP_REMOVED lines=17> */
[----:B------:R-:W-:Y:S05]  /*8e00*/  BRA `(.L_x_11155) ;  /* 0x0000005000007947 */ /* 0x000fea0003800000 */
.L_x_11187:
[----:B------:R-:W1:Y:S02]  /*8e10*/  F2I.U64.F64.TRUNC R4, R4 ;  /* 0x0000000400047311 */ /* 0x000e64000030d800 */
[----:B-1----:R1:W-:Y:S01]  /*8e20*/  STG.E.64 [R8.64], R4 ;  /* 0x0000000408007986 */ /* 0x0023e2000c101b24 */
[----:B------:R-:W-:Y:S05]  /*8e30*/  BRA `(.L_x_11155) ;  /* 0x0000002000007947 */ /* 0x000fea0003800000 */
.L_x_11186:
[----:B------:R-:W1:Y:S02]  /*8e40*/  F2I.U32.F64.TRUNC R5, R4 ;  /* 0x0000000400057311 */ /* 0x000e64000030d000 */
[----:B-1----:R1:W-:Y:S02]  /*8e50*/  STG.E [R8.64], R5 ;  /* 0x0000000508007986 */ /* 0x0023e4000c101924 */
.L_x_11155:
[----:B-123--:R-:W-:Y:S05]  /*8e60*/  BSYNC B6 ;  /* 0x0000000000067941 */ /* 0x00efea0003800000 */
.L_x_11154:
        /* <DEDUP_REMOVED lines=22> */
.L_x_11193:
[----:B------:R-:W1:Y:S02]  /*8fd0*/  F2I.S64.F64.TRUNC R28, R28 ;  /* 0x0000001c001c7311 */ /* 0x000e64000030d900 */
[----:B-1----:R-:W-:-:S05]  /*8fe0*/  IMAD.MOV.U32 R3, RZ, RZ, R28 ;  /* 0x000000ffff037224 */ /* 0x002fca00078e001c */
[----:B------:R1:W-:Y:S01]  /*8ff0*/  STG.E.U8 [R4.64], R3 ;  /* 0x0000000304007986 */ /* 0x0003e2000c101124 */
[----:B------:R-:W-:Y:S05]  /*9000*/  BRA `(.L_x_11195) ;  /* 0x00000eb000007947 */ /* 0x000fea0003800000 */
.L_x_11192:
        /* <DEDUP_REMOVED lines=9> */
.L_x_11197:
[----:B------:R-:W1:Y:S02]  /*90a0*/  F2I.F64.TRUNC R29, R28 ;  /* 0x0000001c001d7311 */ /* 0x000e64000030d100 */
[----:B-1----:R1:W-:Y:S01]  /*90b0*/  STG.E [R4.64], R29 ;  /* 0x0000001d04007986 */ /* 0x0023e2000c101924 */
[----:B------:R-:W-:Y:S05]  /*90c0*/  BRA `(.L_x_11195) ;  /* 0x00000df000007947 */ /* 0x000fea0003800000 */
.L_x_11196:
[----:B------:R-:W1:Y:S02]  /*90d0*/  F2I.F64.TRUNC R29, R28 ;  /* 0x0000001c001d7311 */ /* 0x000e64000030d100 */
[----:B-1----:R1:W-:Y:S01]  /*90e0*/  STG.E.U16 [R4.64], R29 ;  /* 0x0000001d04007986 */ /* 0x0023e2000c101524 */
[----:B------:R-:W-:Y:S05]  /*90f0*/  BRA `(.L_x_11195) ;  /* 0x00000dc000007947 */ /* 0x000fea0003800000 */
.L_x_11191:
        /* <DEDUP_REMOVED lines=11> */
.L_x_11199:
[----:B------:R-:W1:Y:S01]  /*91b0*/  F2F.F32.F64 R0, R28 ;  /* 0x0000001c00007310 */ /* 0x000e620000301000 */
[----:B------:R-:W1:-:S14]  /*91c0*/  DSETP.GEU.AND P0, PT, |R28|, c[0x2][0x0], PT ;  /* 0x008000001c00762a */ /* 0x000e5c0003f0e200 */
[----:B-1----:R-:W-:-:S05]  /*91d0*/  @!P0 FMUL R0, R0, 1.175494350822287508e-38 ;  /* 0x0080000000008820 */ /* 0x002fca0000400000 */
[----:B------:R-:W-:-:S05]  /*91e0*/  F2FP.PACK_AB R0, RZ, R0 ;  /* 0x00000000ff00723e */ /* 0x000fca00000000ff */
[----:B------:R1:W-:Y:S01]  /*91f0*/  STG.E.U16 [R4.64], R0 ;  /* 0x0000000004007986 */ /* 0x0003e2000c101524 */
[----:B------:R-:W-:Y:S05]  /*9200*/  BRA `(.L_x_11195) ;  /* 0x00000cb000007947 */ /* 0x000fea0003800000 */
.L_x_11198:
        /* <DEDUP_REMOVED lines=12> */
.L_x_11201:
[----:B------:R-:W1:Y:S01]  /*92d0*/  F2F.F32.F64 R0, R28 ;  /* 0x0000001c00007310 */ /* 0x000e620000301000 */
[----:B------:R-:W1:-:S14]  /*92e0*/  DSETP.GEU.AND P0, PT, |R28|, c[0x2][0x0], PT ;  /* 0x008000001c00762a */ /* 0x000e5c0003f0e200 */
[----:B-1----:R-:W-:-:S05]  /*92f0*/  @!P0 FMUL R0, R0, 1.175494350822287508e-38 ;  /* 0x0080000000008820 */ /* 0x002fca0000400000 */
[----:B------:R-:W-:-:S04]  /*9300*/  F2FP.PACK_AB R3, RZ, R0 ;  /* 0x00000000ff03723e */ /* 0x000fc800000000ff */
[----:B------:R-:W-:-:S05]  /*9310*/  PRMT R3, R3, 0x5410, RZ ;  /* 0x0000541003037816 */ /* 0x000fca00000000ff */
[----:B------:R1:W-:Y:S01]  /*9320*/  STG.E [R4.64], R3 ;  /* 0x0000000304007986 */ /* 0x0003e2000c101924 */
[----:B------:R-:W-:Y:S05]  /*9330*/  BRA `(.L_x_11195) ;  /* 0x00000b8000007947 */ /* 0x000fea0003800000 */
.L_x_11200:
[----:B------:R1:W-:Y:S01]  /*9340*/  STG.E.64 [R4.64], R28 ;  /* 0x0000001c04007986 */ /* 0x0003e2000c101b24 */
[----:B------:R-:W-:Y:S05]  /*9350*/  BRA `(.L_x_11195) ;  /* 0x00000b6000007947 */ /* 0x000fea0003800000 */
.L_x_11190:
        /* <DEDUP_REMOVED lines=12> */
.L_x_11204:
[----:B------:R-:W-:-:S05]  /*9420*/  CS2R R30, SRZ ;  /* 0x00000000001e7805 */ /* 0x000fca000001ff00 */
[----:B------:R1:W-:Y:S01]  /*9430*/  STG.E.128 [R4.64], R28 ;  /* 0x0000001c04007986 */ /* 0x0003e2000c101d24 */
[----:B------:R-:W-:Y:S05]  /*9440*/  BRA `(.L_x_11195) ;  /* 0x00000a7000007947 */ /* 0x000fea0003800000 */
.L_x_11203:
        /* <DEDUP_REMOVED lines=23> */
.L_x_11208:
[----:B------:R-:W-:Y:S05]  /*95c0*/  BSYNC B0 ;  /* 0x0000000000007941 */ /* 0x000fea0003800000 */
.L_x_11207:
[----:B------:R-:W-:-:S05]  /*95d0*/  LOP3.LUT R7, R0, R7, RZ, 0xfc, !PT ;  /* 0x0000000700077212 */ /* 0x000fca00078efcff */
[----:B------:R1:W-:Y:S01]  /*95e0*/  STG.E.U8 [R4.64], R7 ;  /* 0x0000000704007986 */ /* 0x0003e2000c101124 */
[----:B------:R-:W-:Y:S05]  /*95f0*/  BRA `(.L_x_11195) ;  /* 0x000008c000007947 */ /* 0x000fea0003800000 */
.L_x_11206:
        /* <DEDUP_REMOVED lines=15> */
.L_x_11210:
[----:B------:R-:W-:Y:S01]  /*96f0*/  IMAD.MOV.U32 R0, RZ, RZ, 0x7f ;  /* 0x0000007fff007424 */ /* 0x000fe200078e00ff */
[----:B------:R-:W-:-:S04]  /*9700*/  ISETP.GT.U32.AND P0, PT, R3, 0x7f800000, PT ;  /* 0x7f8000000300780c */ /* 0x000fc80003f04070 */
[----:B------:R-:W-:-:S04]  /*9710*/  SEL R0, R0, 0x7c, P0 ;  /* 0x0000007c00007807 */ /* 0x000fc80000000000 */
.L_x_11211:
[----:B------:R-:W-:Y:S05]  /*9720*/  BSYNC B0 ;  /* 0x0000000000007941 */ /* 0x000fea0003800000 */
.L_x_11209:
[----:B------:R-:W-:-:S04]  /*9730*/  LOP3.LUT R3, R7, 0x80000000, RZ, 0xc0, !PT ;  /* 0x8000000007037812 */ /* 0x000fc800078ec0ff */
[----:B------:R-:W-:-:S04]  /*9740*/  SHF.R.U32.HI R3, RZ, 0x18, R3 ;  /* 0x00000018ff037819 */ /* 0x000fc80000011603 */
[----:B------:R-:W-:-:S05]  /*9750*/  LOP3.LUT R3, R0, R3, RZ, 0xfc, !PT ;  /* 0x0000000300037212 */ /* 0x000fca00078efcff */
[----:B------:R1:W-:Y:S01]  /*9760*/  STG.E.U8 [R4.64], R3 ;  /* 0x0000000304007986 */ /* 0x0003e2000c101124 */
[----:B------:R-:W-:Y:S05]  /*9770*/  BRA `(.L_x_11195) ;  /* 0x0000074000007947 */ /* 0x000fea0003800000 */
.L_x_11205:
[----:B------:R-:W1:Y:S01]  /*9780*/  F2F.F32.F64 R0, R28 ;  /* 0x0000001c00007310 */ /* 0x000e620000301000 */
[----:B------:R-:W1:-:S14]  /*9790*/  DSETP.GEU.AND P0, PT, |R28|, c[0x2][0x0], PT ;  /* 0x008000001c00762a */ /* 0x000e5c0003f0e200 */
[----:B-1----:R-:W-:-:S05]  /*97a0*/  @!P0 FMUL R0, R0, 1.175494350822287508e-38 ;  /* 0x0080000000008820 */ /* 0x002fca0000400000 */
[----:B------:R-:W-:-:S05]  /*97b0*/  F2FP.BF16.PACK_AB R0, RZ, R0 ;  /* 0x00000000ff00723e */ /* 0x000fca00000010ff */
[----:B------:R1:W-:Y:S01]  /*97c0*/  STG.E.U16 [R4.64], R0 ;  /* 0x0000000004007986 */ /* 0x0003e2000c101524 */
[----:B------:R-:W-:Y:S05]  /*97d0*/  BRA `(.L_x_11195) ;  /* 0x000006e000007947 */ /* 0x000fea0003800000 */
.L_x_11202:
        /* <DEDUP_REMOVED lines=11> */
.L_x_11214:
        /* <DEDUP_REMOVED lines=19> */
.L_x_11217:
[----:B------:R-:W-:-:S04]  /*99c0*/  LOP3.LUT R0, R7, 0x80000000, RZ, 0xc0, !PT ;  /* 0x8000000007007812 */ /* 0x000fc800078ec0ff */
[----:B------:R-:W-:-:S04]  /*99d0*/  SHF.R.U32.HI R0, RZ, 0x18, R0 ;  /* 0x00000018ff007819 */ /* 0x000fc80000011600 */
[----:B------:R-:W-:Y:S02]  /*99e0*/  LOP3.LUT R0, R3, R0, RZ, 0xfc, !PT ;  /* 0x0000000003007212 */ /* 0x000fe400078efcff */
.L_x_11216:
[----:B------:R-:W-:Y:S05]  /*99f0*/  BSYNC B0 ;  /* 0x0000000000007941 */ /* 0x000fea0003800000 */
.L_x_11215:
[----:B------:R1:W-:Y:S01]  /*9a00*/  STG.E.U8 [R4.64], R0 ;  /* 0x0000000004007986 */ /* 0x0003e2000c101124 */
[----:B------:R-:W-:Y:S05]  /*9a10*/  BRA `(.L_x_11195) ;  /* 0x000004a000007947 */ /* 0x000fea0003800000 */
.L_x_11213:
        /* <DEDUP_REMOVED lines=19> */
.L_x_11220:
[----:B------:R-:W-:-:S04]  /*9b50*/  LOP3.LUT R0, R7, 0x80000000, RZ, 0xc0, !PT ;  /* 0x8000000007007812 */ /* 0x000fc800078ec0ff */
[----:B------:R-:W-:-:S04]  /*9b60*/  SHF.R.U32.HI R0, RZ, 0x18, R0 ;  /* 0x00000018ff007819 */ /* 0x000fc80000011600 */
[----:B------:R-:W-:Y:S02]  /*9b70*/  LOP3.LUT R0, R3, R0, RZ, 0xfc, !PT ;  /* 0x0000000003007212 */ /* 0x000fe400078efcff */
.L_x_11219:
[----:B------:R-:W-:Y:S05]  /*9b80*/  BSYNC B0 ;  /* 0x0000000000007941 */ /* 0x000fea0003800000 */
.L_x_11218:
[----:B------:R1:W-:Y:S01]  /*9b90*/  STG.E.U8 [R4.64], R0 ;  /* 0x0000000004007986 */ /* 0x0003e2000c101124 */
[----:B------:R-:W-:Y:S05]  /*9ba0*/  BRA `(.L_x_11195) ;  /* 0x0000031000007947 */ /* 0x000fea0003800000 */
.L_x_11212:
        /* <DEDUP_REMOVED lines=24> */
.L_x_11194:
        /* <DEDUP_REMOVED lines=20> */
.L_x_11222:
[----:B------:R-:W1:Y:S02]  /*9e70*/  F2I.U64.F64.TRUNC R28, R28 ;  /* 0x0000001c001c7311 */ /* 0x000e64000030d800 */
[----:B-1----:R1:W-:Y:S01]  /*9e80*/  STG.E.64 [R4.64], R28 ;  /* 0x0000001c04007986 */ /* 0x0023e2000c101b24 */
[----:B------:R-:W-:Y:S05]  /*9e90*/  BRA `(.L_x_11195) ;  /* 0x0000002000007947 */ /* 0x000fea0003800000 */
.L_x_11221:
[----:B------:R-:W1:Y:S02]  /*9ea0*/  F2I.U32.F64.TRUNC R29, R28 ;  /* 0x0000001c001d7311 */ /* 0x000e64000030d000 */
[----:B-1----:R1:W-:Y:S02]  /*9eb0*/  STG.E [R4.64], R29 ;  /* 0x0000001d04007986 */ /* 0x0023e4000c101924 */
.L_x_11195:
[----:B------:R-:W-:-:S04]  /*9ec0*/  IADD3 R23, R23, 0x80, RZ ;  /* 0x0000008017177810 */ /* 0x000fc80007ffe0ff */
[----:B------:R-:W-:-:S13]  /*9ed0*/  ISETP.GE.AND P0, PT, R23, R2, PT ;  /* 0x000000021700720c */ /* 0x000fda0003f06270 */
[----:B------:R-:W-:Y:S05]  /*9ee0*/  @P0 BRA `(.L_x_11189) ;  /* 0x0000103000000947 */ /* 0x000fea0003800000 */
[----:B-1----:R-:W-:Y:S01]  /*9ef0*/  IMAD R0, R32, 0x200, R23 ;  /* 0x0000020020007824 */ /* 0x002fe200078e0217 */
        /* <DEDUP_REMOVED lines=18> */
.L_x_11226:
[----:B------:R-:W1:Y:S02]  /*a020*/  F2I.S64.F64.TRUNC R24, R24 ;  /* 0x0000001800187311 */ /* 0x000e64000030d900 */
[----:B-1----:R-:W-:-:S05]  /*a030*/  IMAD.MOV.U32 R3, RZ, RZ, R24 ;  /* 0x000000ffff037224 */ /* 0x002fca00078e0018 */
[----:B------:R1:W-:Y:S01]  /*a040*/  STG.E.U8 [R4.64], R3 ;  /* 0x0000000304007986 */ /* 0x0003e2000c101124 */
[----:B------:R-:W-:Y:S05]  /*a050*/  BRA `(.L_x_11228) ;  /* 0x00000eb000007947 */ /* 0x000fea0003800000 */
.L_x_11225:
        /* <DEDUP_REMOVED lines=9> */
.L_x_11230:
[----:B------:R-:W1:Y:S02]  /*a0f0*/  F2I.F64.TRUNC R25, R24 ;  /* 0x0000001800197311 */ /* 0x000e64000030d100 */
[----:B-1----:R1:W-:Y:S01]  /*a100*/  STG.E [R4.64], R25 ;  /* 0x0000001904007986 */ /* 0x0023e2000c101924 */
[----:B------:R-:W-:Y:S05]  /*a110*/  BRA `(.L_x_11228) ;  /* 0x00000df000007947 */ /* 0x000fea0003800000 */
.L_x_11229:
[----:B------:R-:W1:Y:S02]  /*a120*/  F2I.F64.TRUNC R25, R24 ;  /* 0x0000001800197311 */ /* 0x000e64000030d100 */
[----:B-1----:R1:W-:Y:S01]  /*a130*/  STG.E.U16 [R4.64], R25 ;  /* 0x0000001904007986 */ /* 0x0023e2000c101524 */
[----:B------:R-:W-:Y:S05]  /*a140*/  BRA `(.L_x_11228) ;  /* 0x00000dc000007947 */ /* 0x000fea0003800000 */
.L_x_11224:
        /* <DEDUP_REMOVED lines=11> */
.L_x_11232:
[----:B------:R-:W1:Y:S01]  /*a200*/  F2F.F32.F64 R0, R24 ;  /* 0x0000001800007310 */ /* 0x000e620000301000 */
[----:B------:R-:W1:-:S14]  /*a210*/  DSETP.GEU.AND P0, PT, |R24|, c[0x2][0x0], PT ;  /* 0x008000001800762a */ /* 0x000e5c0003f0e200 */
[----:B-1----:R-:W-:-:S05]  /*a220*/  @!P0 FMUL R0, R0, 1.175494350822287508e-38 ;  /* 0x0080000000008820 */ /* 0x002fca0000400000 */
[----:B------:R-:W-:-:S05]  /*a230*/  F2FP.PACK_AB R0, RZ, R0 ;  /* 0x00000000ff00723e */ /* 0x000fca00000000ff */
[----:B------:R1:W-:Y:S01]  /*a240*/  STG.E.U16 [R4.64], R0 ;  /* 0x0000000004007986 */ /* 0x0003e2000c101524 */
[----:B------:R-:W-:Y:S05]  /*a250*/  BRA `(.L_x_11228) ;  /* 0x00000cb000007947 */ /* 0x000fea0003800000 */
.L_x_11231:
        /* <DEDUP_REMOVED lines=12> */
.L_x_11234:
[----:B------:R-:W1:Y:S01]  /*a320*/  F2F.F32.F64 R0, R24 ;  /* 0x0000001800007310 */ /* 0x000e620000301000 */
[----:B------:R-:W1:-:S14]  /*a330*/  DSETP.GEU.AND P0, PT, |R24|, c[0x2][0x0], PT ;  /* 0x008000001800762a */ /* 0x000e5c0003f0e200 */
[----:B-1----:R-:W-:-:S05]  /*a340*/  @!P0 FMUL R0, R0, 1.175494350822287508e-38 ;  /* 0x0080000000008820 */ /* 0x002fca0000400000 */
[----:B------:R-:W-:-:S04]  /*a350*/  F2FP.PACK_AB R3, RZ, R0 ;  /* 0x00000000ff03723e */ /* 0x000fc800000000ff */
[----:B------:R-:W-:-:S05]  /*a360*/  PRMT R3, R3, 0x5410, RZ ;  /* 0x0000541003037816 */ /* 0x000fca00000000ff */
[----:B------:R1:W-:Y:S01]  /*a370*/  STG.E [R4.64], R3 ;  /* 0x0000000304007986 */ /* 0x0003e2000c101924 */
[----:B------:R-:W-:Y:S05]  /*a380*/  BRA `(.L_x_11228) ;  /* 0x00000b8000007947 */ /* 0x000fea0003800000 */
.L_x_11233:
[----:B------:R1:W-:Y:S01]  /*a390*/  STG.E.64 [R4.64], R24 ;  /* 0x0000001804007986 */ /* 0x0003e2000c101b24 */
[----:B------:R-:W-:Y:S05]  /*a3a0*/  BRA `(.L_x_11228) ;  /* 0x00000b6000007947 */ /* 0x000fea0003800000 */
.L_x_11223:
        /* <DEDUP_REMOVED lines=12> */
.L_x_11237:
[----:B------:R-:W-:-:S05]  /*a470*/  CS2R R26, SRZ ;  /* 0x00000000001a7805 */ /* 0x000fca000001ff00 */
[----:B------:R1:W-:Y:S01]  /*a480*/  STG.E.128 [R4.64], R24 ;  /* 0x0000001804007986 */ /* 0x0003e2000c101d24 */
[----:B------:R-:W-:Y:S05]  /*a490*/  BRA `(.L_x_11228) ;  /* 0x00000a7000007947 */ /* 0x000fea0003800000 */
.L_x_11236:
        /* <DEDUP_REMOVED lines=23> */
.L_x_11241:
[----:B------:R-:W-:Y:S05]  /*a610*/  BSYNC B0 ;  /* 0x0000000000007941 */ /* 0x000fea0003800000 */
.L_x_11240:
[----:B------:R-:W-:-:S05]  /*a620*/  LOP3.LUT R7, R0, R7, RZ, 0xfc, !PT ;  /* 0x0000000700077212 */ /* 0x000fca00078efcff */
[----:B------:R1:W-:Y:S01]  /*a630*/  STG.E.U8 [R4.64], R7 ;  /* 0x0000000704007986 */ /* 0x0003e2000c101124 */
[----:B------:R-:W-:Y:S05]  /*a640*/  BRA `(.L_x_11228) ;  /* 0x000008c000007947 */ /* 0x000fea0003800000 */
.L_x_11239:
        /* <DEDUP_REMOVED lines=15> */
.L_x_11243:
[----:B------:R-:W-:Y:S01]  /*a740*/  IMAD.MOV.U32 R0, RZ, RZ, 0x7f ;  /* 0x0000007fff007424 */ /* 0x000fe200078e00ff */
[----:B------:R-:W-:-:S04]  /*a750*/  ISETP.GT.U32.AND P0, PT, R3, 0x7f800000, PT ;  /* 0x7f8000000300780c */ /* 0x000fc80003f04070 */
[----:B------:R-:W-:-:S04]  /*a760*/  SEL R0, R0, 0x7c, P0 ;  /* 0x0000007c00007807 */ /* 0x000fc80000000000 */
.L_x_11244:
[----:B------:R-:W-:Y:S05]  /*a770*/  BSYNC B0 ;  /* 0x0000000000007941 */ /* 0x000fea0003800000 */
.L_x_11242:
[----:B------:R-:W-:-:S04]  /*a780*/  LOP3.LUT R3, R7, 0x80000000, RZ, 0xc0, !PT ;  /* 0x8000000007037812 */ /* 0x000fc800078ec0ff */
[----:B------:R-:W-:-:S04]  /*a790*/  SHF.R.U32.HI R3, RZ, 0x18, R3 ;  /* 0x00000018ff037819 */ /* 0x000fc80000011603 */
[----:B------:R-:W-:-:S05]  /*a7a0*/  LOP3.LUT R3, R0, R3, RZ, 0xfc, !PT ;  /* 0x0000000300037212 */ /* 0x000fca00078efcff */
[----:B------:R1:W-:Y:S01]  /*a7b0*/  STG.E.U8 [R4.64], R3 ;  /* 0x0000000304007986 */ /* 0x0003e2000c101124 */
[----:B------:R-:W-:Y:S05]  /*a7c0*/  BRA `(.L_x_11228) ;  /* 0x0000074000007947 */ /* 0x000fea0003800000 */
.L_x_11238:
[----:B------:R-:W1:Y:S01]  /*a7d0*/  F2F.F32.F64 R0, R24 ;  /* 0x0000001800007310 */ /* 0x000e620000301000 */
[----:B------:R-:W1:-:S14]  /*a7e0*/  DSETP.GEU.AND P0, PT, |R24|, c[0x2][0x0], PT ;  /* 0x008000001800762a */ /* 0x000e5c0003f0e200 */
[----:B-1----:R-:W-:-:S05]  /*a7f0*/  @!P0 FMUL R0, R0, 1.175494350822287508e-38 ;  /* 0x0080000000008820 */ /* 0x002fca0000400000 */
[----:B------:R-:W-:-:S05]  /*a800*/  F2FP.BF16.PACK_AB R0, RZ, R0 ;  /* 0x00000000ff00723e */ /* 0x000fca00000010ff */
[----:B------:R1:W-:Y:S01]  /*a810*/  STG.E.U16 [R4.64], R0 ;  /* 0x0000000004007986 */ /* 0x0003e2000c101524 */
[----:B------:R-:W-:Y:S05]  /*a820*/  BRA `(.L_x_11228) ;  /* 0x000006e000007947 */ /* 0x000fea0003800000 */
.L_x_11235:
        /* <DEDUP_REMOVED lines=11> */
.L_x_11247:
        /* <DEDUP_REMOVED lines=19> */
.L_x_11250:
[----:B------:R-:W-:-:S04]  /*aa10*/  LOP3.LUT R0, R7, 0x80000000, RZ, 0xc0, !PT ;  /* 0x8000000007007812 */ /* 0x000fc800078ec0ff */
[----:B------:R-:W-:-:S04]  /*aa20*/  SHF.R.U32.HI R0, RZ, 0x18, R0 ;  /* 0x00000018ff007819 */ /* 0x000fc80000011600 */
[----:B------:R-:W-:Y:S02]  /*aa30*/  LOP3.LUT R0, R3, R0, RZ, 0xfc, !PT ;  /* 0x0000000003007212 */ /* 0x000fe400078efcff */
.L_x_11249:
[----:B------:R-:W-:Y:S05]  /*aa40*/  BSYNC B0 ;  /* 0x0000000000007941 */ /* 0x000fea0003800000 */
.L_x_11248:
[----:B------:R1:W-:Y:S01]  /*aa50*/  STG.E.U8 [R4.64], R0 ;  /* 0x0000000004007986 */ /* 0x0003e2000c101124 */
[----:B------:R-:W-:Y:S05]  /*aa60*/  BRA `(.L_x_11228) ;  /* 0x000004a000007947 */ /* 0x000fea0003800000 */
.L_x_11246:
        /* <DEDUP_REMOVED lines=19> */
.L_x_11253:
[----:B------:R-:W-:-:S04]  /*aba0*/  LOP3.LUT R0, R7, 0x80000000, RZ, 0xc0, !PT ;  /* 0x8000000007007812 */ /* 0x000fc800078ec0ff */
[----:B------:R-:W-:-:S04]  /*abb0*/  SHF.R.U32.HI R0, RZ, 0x18, R0 ;  /* 0x00000018ff007819 */ /* 0x000fc80000011600 */
[----:B------:R-:W-:Y:S02]  /*abc0*/  LOP3.LUT R0, R3, R0, RZ, 0xfc, !PT ;  /* 0x0000000003007212 */ /* 0x000fe400078efcff */
.L_x_11252:
[----:B------:R-:W-:Y:S05]  /*abd0*/  BSYNC B0 ;  /* 0x0000000000007941 */ /* 0x000fea0003800000 */
.L_x_11251:
[----:B------:R1:W-:Y:S01]  /*abe0*/  STG.E.U8 [R4.64], R0 ;  /* 0x0000000004007986 */ /* 0x0003e2000c101124 */
[----:B------:R-:W-:Y:S05]  /*abf0*/  BRA `(.L_x_11228) ;  /* 0x0000031000007947 */ /* 0x000fea0003800000 */
.L_x_11245:
        /* <DEDUP_REMOVED lines=24> */
.L_x_11227:
        /* <DEDUP_REMOVED lines=20> */
.L_x_11255:
[----:B------:R-:W1:Y:S02]  /*aec0*/  F2I.U64.F64.TRUNC R24, R24 ;  /* 0x0000001800187311 */ /* 0x000e64000030d800 */
[----:B-1----:R1:W-:Y:S01]  /*aed0*/  STG.E.64 [R4.64], R24 ;  /* 0x0000001804007986 */ /* 0x0023e2000c101b24 */
[----:B------:R-:W-:Y:S05]  /*aee0*/  BRA `(.L_x_11228) ;  /* 0x0000002000007947 */ /* 0x000fea0003800000 */
.L_x_11254:
[----:B------:R-:W1:Y:S02]  /*aef0*/  F2I.U32.F64.TRUNC R25, R24 ;  /* 0x0000001800197311 */ /* 0x000e64000030d000 */
[----:B-1----:R1:W-:Y:S02]  /*af00*/  STG.E [R4.64], R25 ;  /* 0x0000001904007986 */ /* 0x0023e4000c101924 */
.L_x_11228:
[----:B------:R-:W-:Y:S02]  /*af10*/  IADD3 R23, R23, 0x80, RZ ;  /* 0x0000008017177810 */ /* 0x000fe40007ffe0ff */
.L_x_11189:
[----:B------:R-:W-:Y:S05]  /*af20*/  BSYNC B6 ;  /* 0x0000000000067941 */ /* 0x000fea0003800000 */
.L_x_11188:
[----:B------:R-:W-:-:S13]  /*af30*/  ISETP.GE.AND P0, PT, R23, R2, PT ;  /* 0x000000021700720c */ /* 0x000fda0003f06270 */
[----:B------:R-:W-:Y:S05]  /*af40*/  @P0 EXIT ;  /* 0x000000000000094d */ /* 0x000fea0003800000 */
[----:B-1----:R-:W-:Y:S01]  /*af50*/  PRMT R0, R22, 0x9910, RZ ;  /* 0x0000991016007816 */ /* 0x002fe200000000ff */
        /* <DEDUP_REMOVED lines=14> */
[----:B0-----:R-:W0:Y:S02]  /*b040*/  F2I.F64.TRUNC R17, R16 ;  /* 0x0000001000117311 */ /* 0x001e24000030d100 */
[----:B0-----:R-:W-:Y:S01]  /*b050*/  STG.E.U8 [R2.64], R17 ;  /* 0x0000001102007986 */ /* 0x001fe2000c101124 */
[----:B------:R-:W-:Y:S05]  /*b060*/  EXIT ;  /* 0x000000000000794d */ /* 0x000fea0003800000 */
.L_x_11259:
[----:B0-----:R-:W0:Y:S02]  /*b070*/  F2I.S64.F64.TRUNC R16, R16 ;  /* 0x0000001000107311 */ /* 0x001e24000030d900 */
[----:B0-----:R-:W-:-:S05]  /*b080*/  IMAD.MOV.U32 R5, RZ, RZ, R16 ;  /* 0x000000ffff057224 */ /* 0x001fca00078e0010 */
[----:B------:R-:W-:Y:S01]  /*b090*/  STG.E.U8 [R2.64], R5 ;  /* 0x0000000502007986 */ /* 0x000fe2000c101124 */
[----:B------:R-:W-:Y:S05]  /*b0a0*/  EXIT ;  /* 0x000000000000794d */ /* 0x000fea0003800000 */
.L_x_11258:
[----:B------:R-:W-:-:S13]  /*b0b0*/  ISETP.NE.AND P0, PT, R0, 0x2, PT ;  /* 0x000000020000780c */ /* 0x000fda0003f05270 */
[----:B------:R-:W-:Y:S05]  /*b0c0*/  @!P0 BRA `(.L_x_11261) ;  /* 0x000000a000008947 */ /* 0x000fea0003800000 */
[----:B------:R-:W-:-:S13]  /*b0d0*/  ISETP.NE.AND P0, PT, R0, 0x3, PT ;  /* 0x000000030000780c */ /* 0x000fda0003f05270 */
[----:B------:R-:W-:Y:S05]  /*b0e0*/  @!P0 BRA `(.L_x_11262) ;  /* 0x0000005000008947 */ /* 0x000fea0003800000 */
[----:B------:R-:W-:-:S13]  /*b0f0*/  ISETP.NE.AND P0, PT, R0, 0x4, PT ;  /* 0x000000040000780c */ /* 0x000fda0003f05270 */
[----:B------:R-:W-:Y:S05]  /*b100*/  @P0 BRA `(.L_x_11260) ;  /* 0x00000ce000000947 */ /* 0x000fea0003800000 */
[----:B0-----:R-:W0:Y:S02]  /*b110*/  F2I.S64.F64.TRUNC R16, R16 ;  /* 0x0000001000107311 */ /* 0x001e24000030d900 */
[----:B0-----:R-:W-:Y:S01]  /*b120*/  STG.E.64 [R2.64], R16 ;  /* 0x0000001002007986 */ /* 0x001fe2000c101b24 */
[----:B------:R-:W-:Y:S05]  /*b130*/  EXIT ;  /* 0x000000000000794d */ /* 0x000fea0003800000 */
.L_x_11262:
[----:B0-----:R-:W0:Y:S02]  /*b140*/  F2I.F64.TRUNC R17, R16 ;  /* 0x0000001000117311 */ /* 0x001e24000030d100 */
[----:B0-----:R-:W-:Y:S01]  /*b150*/  STG.E [R2.64], R17 ;  /* 0x0000001102007986 */ /* 0x001fe2000c101924 */
[----:B------:R-:W-:Y:S05]  /*b160*/  EXIT ;  /* 0x000000000000794d */ /* 0x000fea0003800000 */
.L_x_11261:
[----:B0-----:R-:W0:Y:S02]  /*b170*/  F2I.F64.TRUNC R17, R16 ;  /* 0x0000001000117311 */ /* 0x001e24000030d100 */
[----:B0-----:R-:W-:Y:S01]  /*b180*/  STG.E.U16 [R2.64], R17 ;  /* 0x0000001102007986 */ /* 0x001fe2000c101524 */
[----:B------:R-:W-:Y:S05]  /*b190*/  EXIT ;  /* 0x000000000000794d */ /* 0x000fea0003800000 */
.L_x_11257:
[----:B------:R-:W-:-:S13]  /*b1a0*/  ISETP.GT.AND P0, PT, R0, 0x6, PT ;  /* 0x000000060000780c */ /* 0x000fda0003f04270 */
[----:B------:R-:W-:Y:S05]  /*b1b0*/  @P0 BRA `(.L_x_11263) ;  /* 0x000000f000000947 */ /* 0x000fea0003800000 */
[----:B------:R-:W-:-:S13]  /*b1c0*/  ISETP.NE.AND P0, PT, R0, 0x5, PT ;  /* 0x000000050000780c */ /* 0x000fda0003f05270 */
[----:B------:R-:W-:Y:S05]  /*b1d0*/  @!P0 BRA `(.L_x_11264) ;  /* 0x0000007000008947 */ /* 0x000fea0003800000 */
[----:B------:R-:W-:-:S13]  /*b1e0*/  ISETP.NE.AND P0, PT, R0, 0x6, PT ;  /* 0x000000060000780c */ /* 0x000fda0003f05270 */
[----:B------:R-:W-:Y:S05]  /*b1f0*/  @P0 BRA `(.L_x_11260) ;  /* 0x00000bf000000947 */ /* 0x000fea0003800000 */
[----:B0-----:R-:W0:Y:S01]  /*b200*/  F2F.F32.F64 R5, R16 ;  /* 0x0000001000057310 */ /* 0x001e220000301000 */
[----:B------:R-:W0:-:S14]  /*b210*/  DSETP.GEU.AND P0, PT, |R16|, c[0x2][0x0], PT ;  /* 0x008000001000762a */ /* 0x000e1c0003f0e200 */
[----:B0-----:R-:W-:-:S05]  /*b220*/  @!P0 FMUL R5, R5, 1.175494350822287508e-38 ;  /* 0x0080000005058820 */ /* 0x001fca0000400000 */
[----:B------:R-:W-:Y:S01]  /*b230*/  STG.E [R2.64], R5 ;  /* 0x0000000502007986 */ /* 0x000fe2000c101924 */
[----:B------:R-:W-:Y:S05]  /*b240*/  EXIT ;  /* 0x000000000000794d */ /* 0x000fea0003800000 */
.L_x_11264:
[----:B0-----:R-:W0:Y:S01]  /*b250*/  F2F.F32.F64 R0, R16 ;  /* 0x0000001000007310 */ /* 0x001e220000301000 */
[----:B------:R-:W0:-:S14]  /*b260*/  DSETP.GEU.AND P0, PT, |R16|, c[0x2][0x0], PT ;  /* 0x008000001000762a */ /* 0x000e1c0003f0e200 */
[----:B0-----:R-:W-:-:S05]  /*b270*/  @!P0 FMUL R0, R0, 1.175494350822287508e-38 ;  /* 0x0080000000008820 */ /* 0x001fca0000400000 */
[----:B------:R-:W-:-:S05]  /*b280*/  F2FP.PACK_AB R0, RZ, R0 ;  /* 0x00000000ff00723e */ /* 0x000fca00000000ff */
[----:B------:R-:W-:Y:S01]  /*b290*/  STG.E.U16 [R2.64], R0 ;  /* 0x0000000002007986 */ /* 0x000fe2000c101524 */
[----:B------:R-:W-:Y:S05]  /*b2a0*/  EXIT ;  /* 0x000000000000794d */ /* 0x000fea0003800000 */
.L_x_11263:
[----:B------:R-:W-:-:S13]  /*b2b0*/  ISETP.NE.AND P0, PT, R0, 0x7, PT ;  /* 0x000000070000780c */ /* 0x000fda0003f05270 */
[----:B------:R-:W-:Y:S05]  /*b2c0*/  @!P0 BRA `(.L_x_11265) ;  /* 0x0000011000008947 */ /* 0x000fea0003800000 */
[----:B------:R-:W-:-:S13]  /*b2d0*/  ISETP.NE.AND P0, PT, R0, 0x8, PT ;  /* 0x000000080000780c */ /* 0x000fda0003f05270 */
[----:B------:R-:W-:Y:S05]  /*b2e0*/  @!P0 BRA `(.L_x_11266) ;  /* 0x0000008000008947 */ /* 0x000fea0003800000 */
[----:B------:R-:W-:-:S13]  /*b2f0*/  ISETP.NE.AND P0, PT, R0, 0x9, PT ;  /* 0x000000090000780c */ /* 0x000fda0003f05270 */
[----:B------:R-:W-:Y:S05]  /*b300*/  @P0 BRA `(.L_x_11260) ;  /* 0x00000ae000000947 */ /* 0x000fea0003800000 */
[----:B0-----:R-:W0:Y:S01]  /*b310*/  F2F.F32.F64 R4, R16 ;  /* 0x0000001000047310 */ /* 0x001e220000301000 */
[----:B------:R-:W0:Y:S01]  /*b320*/  DSETP.GEU.AND P0, PT, |R16|, c[0x2][0x0], PT ;  /* 0x008000001000762a */ /* 0x000e220003f0e200 */
[----:B------:R-:W-:-:S13]  /*b330*/  IMAD.MOV.U32 R5, RZ, RZ, RZ ;  /* 0x000000ffff057224 */ /* 0x000fda00078e00ff */
[----:B0-----:R-:W-:-:S05]  /*b340*/  @!P0 FMUL R4, R4, 1.175494350822287508e-38 ;  /* 0x0080000004048820 */ /* 0x001fca0000400000 */
[----:B------:R-:W-:Y:S01]  /*b350*/  STG.E.64 [R2.64], R4 ;  /* 0x0000000402007986 */ /* 0x000fe2000c101b24 */
[----:B------:R-:W-:Y:S05]  /*b360*/  EXIT ;  /* 0x000000000000794d */ /* 0x000fea0003800000 */
.L_x_11266:
[----:B0-----:R-:W0:Y:S01]  /*b370*/  F2F.F32.F64 R0, R16 ;  /* 0x0000001000007310 */ /* 0x001e220000301000 */
[----:B------:R-:W0:-:S14]  /*b380*/  DSETP.GEU.AND P0, PT, |R16|, c[0x2][0x0], PT ;  /* 0x008000001000762a */ /* 0x000e1c0003f0e200 */
[----:B0-----:R-:W-:-:S05]  /*b390*/  @!P0 FMUL R0, R0, 1.175494350822287508e-38 ;  /* 0x0080000000008820 */ /* 0x001fca0000400000 */
[----:B------:R-:W-:-:S04]  /*b3a0*/  F2FP.PACK_AB R5, RZ, R0 ;  /* 0x00000000ff05723e */ /* 0x000fc800000000ff */
[----:B------:R-:W-:-:S05]  /*b3b0*/  PRMT R5, R5, 0x5410, RZ ;  /* 0x0000541005057816 */ /* 0x000fca00000000ff */
[----:B------:R-:W-:Y:S01]  /*b3c0*/  STG.E [R2.64], R5 ;  /* 0x0000000502007986 */ /* 0x000fe2000c101924 */
[----:B------:R-:W-:Y:S05]  /*b3d0*/  EXIT ;  /* 0x000000000000794d */ /* 0x000fea0003800000 */
.L_x_11265:
[----:B0-----:R-:W-:Y:S01]  /*b3e0*/  STG.E.64 [R2.64], R16 ;  /* 0x0000001002007986 */ /* 0x001fe2000c101b24 */
[----:B------:R-:W-:Y:S05]  /*b3f0*/  EXIT ;  /* 0x000000000000794d */ /* 0x000fea0003800000 */
.L_x_11256:
        /* <DEDUP_REMOVED lines=8> */
[----:B0-----:R-:W0:-:S06]  /*b480*/  DSETP.NEU.AND P0, PT, R16, RZ, PT ;  /* 0x000000ff1000722a */ /* 0x001e0c0003f0d000 */
[----:B0-----:R-:W-:-:S05]  /*b490*/  SEL R5, RZ, 0x1, !P0 ;  /* 0x00000001ff057807 */ /* 0x001fca0004000000 */
[----:B------:R-:W-:Y:S01]  /*b4a0*/  STG.E.U8 [R2.64], R5 ;  /* 0x0000000502007986 */ /* 0x000fe2000c101124 */
[----:B------:R-:W-:Y:S05]  /*b4b0*/  EXIT ;  /* 0x000000000000794d */ /* 0x000fea0003800000 */
.L_x_11269:
[----:B------:R-:W-:-:S05]  /*b4c0*/  CS2R R18, SRZ ;  /* 0x0000000000127805 */ /* 0x000fca000001ff00 */
[----:B0-----:R-:W-:Y:S01]  /*b4d0*/  STG.E.128 [R2.64], R16 ;  /* 0x0000001002007986 */ /* 0x001fe2000c101d24 */
[----:B------:R-:W-:Y:S05]  /*b4e0*/  EXIT ;  /* 0x000000000000794d */ /* 0x000fea0003800000 */
.L_x_11268:
        /* <DEDUP_REMOVED lines=23> */
.L_x_11273:
[----:B------:R-:W-:Y:S05]  /*b660*/  BSYNC B0 ;  /* 0x0000000000007941 */ /* 0x000fea0003800000 */
.L_x_11272:
[----:B------:R-:W-:-:S05]  /*b670*/  LOP3.LUT R5, R0, R5, RZ, 0xfc, !PT ;  /* 0x0000000500057212 */ /* 0x000fca00078efcff */
[----:B------:R-:W-:Y:S01]  /*b680*/  STG.E.U8 [R2.64], R5 ;  /* 0x0000000502007986 */ /* 0x000fe2000c101124 */
[----:B------:R-:W-:Y:S05]  /*b690*/  EXIT ;  /* 0x000000000000794d */ /* 0x000fea0003800000 */
.L_x_11271:
[----:B0-----:R-:W0:Y:S01]  /*b6a0*/  F2F.F32.F64 R5, R16 ;  /* 0x0000001000057310 */ /* 0x001e220000301000 */
        /* <DEDUP_REMOVED lines=14> */
.L_x_11275:
[----:B------:R-:W-:Y:S01]  /*b790*/  IMAD.MOV.U32 R0, RZ, RZ, 0x7f ;  /* 0x0000007fff007424 */ /* 0x000fe200078e00ff */
[----:B------:R-:W-:-:S04]  /*b7a0*/  ISETP.GT.U32.AND P0, PT, R4, 0x7f800000, PT ;  /* 0x7f8000000400780c */ /* 0x000fc80003f04070 */
[----:B------:R-:W-:-:S04]  /*b7b0*/  SEL R0, R0, 0x7c, P0 ;  /* 0x0000007c00007807 */ /* 0x000fc80000000000 */
.L_x_11276:
[----:B------:R-:W-:Y:S05]  /*b7c0*/  BSYNC B0 ;  /* 0x0000000000007941 */ /* 0x000fea0003800000 */
.L_x_11274:
[----:B------:R-:W-:-:S04]  /*b7d0*/  LOP3.LUT R4, R5, 0x80000000, RZ, 0xc0, !PT ;  /* 0x8000000005047812 */ /* 0x000fc800078ec0ff */
[----:B------:R-:W-:-:S04]  /*b7e0*/  SHF.R.U32.HI R5, RZ, 0x18, R4 ;  /* 0x00000018ff057819 */ /* 0x000fc80000011604 */
[----:B------:R-:W-:-:S05]  /*b7f0*/  LOP3.LUT R5, R0, R5, RZ, 0xfc, !PT ;  /* 0x0000000500057212 */ /* 0x000fca00078efcff */
[----:B------:R-:W-:Y:S01]  /*b800*/  STG.E.U8 [R2.64], R5 ;  /* 0x0000000502007986 */ /* 0x000fe2000c101124 */
[----:B------:R-:W-:Y:S05]  /*b810*/  EXIT ;  /* 0x000000000000794d */ /* 0x000fea0003800000 */
.L_x_11270:
[----:B0-----:R-:W0:Y:S01]  /*b820*/  F2F.F32.F64 R0, R16 ;  /* 0x0000001000007310 */ /* 0x001e220000301000 */
[----:B------:R-:W0:-:S14]  /*b830*/  DSETP.GEU.AND P0, PT, |R16|, c[0x2][0x0], PT ;  /* 0x008000001000762a */ /* 0x000e1c0003f0e200 */
[----:B0-----:R-:W-:-:S05]  /*b840*/  @!P0 FMUL R0, R0, 1.175494350822287508e-38 ;  /* 0x0080000000008820 */ /* 0x001fca0000400000 */
[----:B------:R-:W-:-:S05]  /*b850*/  F2FP.BF16.PACK_AB R0, RZ, R0 ;  /* 0x00000000ff00723e */ /* 0x000fca00000010ff */
[----:B------:R-:W-:Y:S01]  /*b860*/  STG.E.U16 [R2.64], R0 ;  /* 0x0000000002007986 */ /* 0x000fe2000c101524 */
[----:B------:R-:W-:Y:S05]  /*b870*/  EXIT ;  /* 0x000000000000794d */ /* 0x000fea0003800000 */
.L_x_11267:
        /* <DEDUP_REMOVED lines=8> */
[----:B0-----:R-:W0:Y:S02]  /*b900*/  F2I.U32.F64.TRUNC R17, R16 ;  /* 0x0000001000117311 */ /* 0x001e24000030d000 */
[----:B0-----:R-:W-:Y:S01]  /*b910*/  STG.E.U16 [R2.64], R17 ;  /* 0x0000001102007986 */ /* 0x001fe2000c101524 */
[----:B------:R-:W-:Y:S05]  /*b920*/  EXIT ;  /* 0x000000000000794d */ /* 0x000fea0003800000 */
.L_x_11279:
[----:B0-----:R-:W0:Y:S01]  /*b930*/  F2F.F32.F64 R7, R16 ;  /* 0x0000001000077310 */ /* 0x001e220000301000 */
        /* <DEDUP_REMOVED lines=18> */
.L_x_11282:
[----:B------:R-:W-:-:S04]  /*ba60*/  LOP3.LUT R0, R7, 0x80000000, RZ, 0xc0, !PT ;  /* 0x8000000007007812 */ /* 0x000fc800078ec0ff */
[----:B------:R-:W-:-:S04]  /*ba70*/  SHF.R.U32.HI R5, RZ, 0x18, R0 ;  /* 0x00000018ff057819 */ /* 0x000fc80000011600 */
[----:B------:R-:W-:-:S04]  /*ba80*/  LOP3.LUT R4, R4, R5, RZ, 0xfc, !PT ;  /* 0x0000000504047212 */ /* 0x000fc800078efcff */
[----:B------:R-:W-:Y:S02]  /*ba90*/  PRMT R0, R4, 0x7610, R0 ;  /* 0x0000761004007816 */ /* 0x000fe40000000000 */
.L_x_11281:
[----:B------:R-:W-:Y:S05]  /*baa0*/  BSYNC B0 ;  /* 0x0000000000007941 */ /* 0x000fea0003800000 */
.L_x_11280:
[----:B------:R-:W-:Y:S01]  /*bab0*/  STG.E.U8 [R2.64], R0 ;  /* 0x0000000002007986 */ /* 0x000fe2000c101124 */
[----:B------:R-:W-:Y:S05]  /*bac0*/  EXIT ;  /* 0x000000000000794d */ /* 0x000fea0003800000 */
.L_x_11278:
        /* <DEDUP_REMOVED lines=19> */
.L_x_11285:
[----:B------:R-:W-:-:S04]  /*bc00*/  LOP3.LUT R0, R7, 0x80000000, RZ, 0xc0, !PT ;  /* 0x8000000007007812 */ /* 0x000fc800078ec0ff */
[----:B------:R-:W-:-:S04]  /*bc10*/  SHF.R.U32.HI R5, RZ, 0x18, R0 ;  /* 0x00000018ff057819 */ /* 0x000fc80000011600 */
[----:B------:R-:W-:-:S04]  /*bc20*/  LOP3.LUT R4, R4, R5, RZ, 0xfc, !PT ;  /* 0x0000000504047212 */ /* 0x000fc800078efcff */
[----:B------:R-:W-:Y:S02]  /*bc30*/  PRMT R0, R4, 0x7610, R0 ;  /* 0x0000761004007816 */ /* 0x000fe40000000000 */
.L_x_11284:
[----:B------:R-:W-:Y:S05]  /*bc40*/  BSYNC B0 ;  /* 0x0000000000007941 */ /* 0x000fea0003800000 */
.L_x_11283:
[----:B------:R-:W-:Y:S01]  /*bc50*/  STG.E.U8 [R2.64], R0 ;  /* 0x0000000002007986 */ /* 0x000fe2000c101124 */
[----:B------:R-:W-:Y:S05]  /*bc60*/  EXIT ;  /* 0x000000000000794d */ /* 0x000fea0003800000 */
.L_x_11277:
[----:B------:R-:W-:-:S13]  /*bc70*/  ISETP.NE.AND P0, PT, R0, 0x1c, PT ;  /* 0x0000001c0000780c */ /* 0x000fda0003f05270 */
[----:B------:R-:W-:Y:S05]  /*bc80*/  @!P0 BRA `(.L_x_11286) ;  /* 0x000002d000008947 */ /* 0x000fea0003800000 */
[----:B------:R-:W-:-:S13]  /*bc90*/  ISETP.NE.AND P0, PT, R0, 0x1d, PT ;  /* 0x0000001d0000780c */ /* 0x000fda0003f05270 */
[----:B------:R-:W-:Y:S05]  /*bca0*/  @!P0 BRA `(.L_x_11287) ;  /* 0x0000028000008947 */ /* 0x000fea0003800000 */
[----:B------:R-:W-:-:S13]  /*bcb0*/  ISETP.NE.AND P0, PT, R0, 0x2c, PT ;  /* 0x0000002c0000780c */ /* 0x000fda0003f05270 */
[----:B------:R-:W-:Y:S05]  /*bcc0*/  @P0 BRA `(.L_x_11260) ;  /* 0x0000012000000947 */ /* 0x000fea0003800000 */
[----:B0-----:R-:W0:Y:S01]  /*bcd0*/  F2F.F32.F64 R6, R16 ;  /* 0x0000001000067310 */ /* 0x001e220000301000 */
        /* <DEDUP_REMOVED lines=17> */
.L_x_11260:
[----:B------:R-:W-:Y:S01]  /*bdf0*/  MOV R0, 0x180 ;  /* 0x0000018000007802 */ /* 0x000fe20000000f00 */
[----:B------:R-:W-:Y:S02]  /*be00*/  IMAD.MOV.U32 R4, RZ, RZ, c[0x4][0x170] ;  /* 0x01005c00ff047624 */ /* 0x000fe400078e00ff */
[----:B------:R-:W-:Y:S01]  /*be10*/  IMAD.MOV.U32 R5, RZ, RZ, c[0x4][0x174] ;  /* 0x01005d00ff057624 */ /* 0x000fe200078e00ff */
[----:B------:R1:W2:Y:S01]  /*be20*/  LDC.64 R2, c[0x4][R0] ;  /* 0x0100000000027b82 */ /* 0x0002a20000000a00 */
[----:B------:R-:W-:Y:S02]  /*be30*/  IMAD.MOV.U32 R6, RZ, RZ, c[0x4][0x178] ;  /* 0x01005e00ff067624 */ /* 0x000fe400078e00ff */
[----:B------:R-:W-:Y:S02]  /*be40*/  IMAD.MOV.U32 R7, RZ, RZ, c[0x4][0x17c] ;  /* 0x01005f00ff077624 */ /* 0x000fe400078e00ff */
[----:B------:R-:W-:-:S02]  /*be50*/  IMAD.MOV.U32 R8, RZ, RZ, 0x65 ;  /* 0x00000065ff087424 */ /* 0x000fc400078e00ff */
[----:B------:R-:W-:Y:S02]  /*be60*/  IMAD.MOV.U32 R10, RZ, RZ, c[0x4][0x50] ;  /* 0x01001400ff0a7624 */ /* 0x000fe400078e00ff */
[----:B------:R-:W-:Y:S02]  /*be70*/  IMAD.MOV.U32 R11, RZ, RZ, c[0x4][0x54] ;  /* 0x01001500ff0b7624 */ /* 0x000fe400078e00ff */
[----:B------:R-:W-:Y:S02]  /*be80*/  IMAD.MOV.U32 R12, RZ, RZ, 0x1 ;  /* 0x00000001ff0c7424 */ /* 0x000fe400078e00ff */
[----:B------:R-:W-:Y:S02]  /*be90*/  IMAD.MOV.U32 R13, RZ, RZ, RZ ;  /* 0x000000ffff0d7224 */ /* 0x000fe400078e00ff */
[----:B-1----:R-:W-:Y:S01]  /*bea0*/  LEPC R14 ;  /* 0x00000000000e734e */ /* 0x002fe20000000000 */
[----:B------:R-:W-:Y:S02]  /*beb0*/  MOV R9, 0xbf20 ;  /* 0x0000bf2000097802 */ /* 0x000fe40000000f00 */
[----:B------:R-:W-:Y:S02]  /*bec0*/  MOV R20, 0xbea0 ;  /* 0x0000bea000147802 */ /* 0x000fe40000000f00 */
[----:B------:R-:W-:-:S02]  /*bed0*/  MOV R21, 0x0 ;  /* 0x0000000000157802 */ /* 0x000fc40000000f00 */
[----:B------:R-:W-:Y:S02]  /*bee0*/  MOV R0, 0x0 ;  /* 0x0000000000007802 */ /* 0x000fe40000000f00 */
[----:B------:R-:W-:-:S04]  /*bef0*/  IADD3 R20, P0, P1, -R20, R9, R14 ;  /* 0x0000000914147210 */ /* 0x000fc8000791e10e */
[----:B------:R-:W-:-:S04]  /*bf00*/  IADD3.X R21, ~R0, R21, R15, P0, P1 ;  /* 0x0000001500157210 */ /* 0x000fc800007e250f */
[----:B0-2---:R-:W-:Y:S05]  /*bf10*/  CALL.ABS.NOINC R2 ;  /* 0x0000000002007343 */ /* 0x005fea0003c00000 */
[----:B------:R-:W-:Y:S05]  /*bf20*/  EXIT ;  /* 0x000000000000794d */ /* 0x000fea0003800000 */
.L_x_11287:
[----:B0-----:R-:W0:Y:S02]  /*bf30*/  F2I.U64.F64.TRUNC R16, R16 ;  /* 0x0000001000107311 */ /* 0x001e24000030d800 */
[----:B0-----:R-:W-:Y:S01]  /*bf40*/  STG.E.64 [R2.64], R16 ;  /* 0x0000001002007986 */ /* 0x001fe2000c101b24 */
[----:B------:R-:W-:Y:S05]  /*bf50*/  EXIT ;  /* 0x000000000000794d */ /* 0x000fea0003800000 */
.L_x_11286:
[----:B0-----:R-:W0:Y:S02]  /*bf60*/  F2I.U32.F64.TRUNC R17, R16 ;  /* 0x0000001000117311 */ /* 0x001e24000030d000 */
[----:B0-----:R-:W-:Y:S01]  /*bf70*/  STG.E [R2.64], R17 ;  /* 0x0000001102007986 */ /* 0x001fe2000c101924 */
[----:B------:R-:W-:Y:S05]  /*bf80*/  EXIT ;  /* 0x000000000000794d */ /* 0x000fea0003800000 */
.L_x_11288:
        /* <DEDUP_REMOVED lines=15> */
.L_x_11614:


//--------------------- .text._ZN2at6native18elementwise_kernelILi128ELi2EZNS0_22gpu_kernel_impl_nocastIZNS0_43_GLOBAL__N__7cc8d1ed_10_Dropout_cu_0e96ed3819masked_scale_kernelIbddEEvRNS_6TensorERKS5_S8_T1_EUldbE_EEvRNS_18TensorIteratorBaseERKT_EUliE_EEviS9_ --------------------------
	.section	.text._ZN2at6native18elementwise_kernelILi128ELi2EZNS0_22gpu_kernel_impl_nocastIZNS0_43_GLOBAL__N__7cc8d1ed_10_Dropout_cu_0e96ed3819masked_scale_kernelIbddEEvRNS_6TensorERKS5_S8_T1_EUldbE_EEvRNS_18TensorIteratorBaseERKT_EUliE_EEviS9_,"ax",@progbits
	.sectioninfo	@"SHI_REGISTERS=13"
	.align	128
        .global         _ZN2at6native18elementwise_kernelILi128ELi2EZNS0_22gpu_kernel_impl_nocastIZNS0_43_GLOBAL__N__7cc8d1ed_10_Dropout_cu_0e96ed3819masked_scale_kernelIbddEEvRNS_6TensorERKS5_S8_T1_EUldbE_EEvRNS_18TensorIteratorBaseERKT_EUliE_EEviS9_
        .type           _ZN2at6native18elementwise_kernelILi128ELi2EZNS0_22gpu_kernel_impl_nocastIZNS0_43_GLOBAL__N__7cc8d1ed_10_Dropout_cu_0e96ed3819masked_scale_kernelIbddEEvRNS_6TensorERKS5_S8_T1_EUldbE_EEvRNS_18TensorIteratorBaseERKT_EUliE_EEviS9_,@function
        .size           _ZN2at6native18elementwise_kernelILi128ELi2EZNS0_22gpu_kernel_impl_nocastIZNS0_43_GLOBAL__N__7cc8d1ed_10_Dropout_cu_0e96ed3819masked_scale_kernelIbddEEvRNS_6TensorERKS5_S8_T1_EUldbE_EEvRNS_18TensorIteratorBaseERKT_EUliE_EEviS9_,(.L_x_11615 - _ZN2at6native18elementwise_kernelILi128ELi2EZNS0_22gpu_kernel_impl_nocastIZNS0_43_GLOBAL__N__7cc8d1ed_10_Dropout_cu_0e96ed3819masked_scale_kernelIbddEEvRNS_6TensorERKS5_S8_T1_EUldbE_EEvRNS_18TensorIteratorBaseERKT_EUliE_EEviS9_)
        .other          _ZN2at6native18elementwise_kernelILi128ELi2EZNS0_22gpu_kernel_impl_nocastIZNS0_43_GLOBAL__N__7cc8d1ed_10_Dropout_cu_0e96ed3819masked_scale_kernelIbddEEvRNS_6TensorERKS5_S8_T1_EUldbE_EEvRNS_18TensorIteratorBaseERKT_EUliE_EEviS9_,@"STO_CUDA_ENTRY STV_DEFAULT"
_ZN2at6native18elementwise_kernelILi128ELi2EZNS0_22gpu_kernel_impl_nocastIZNS0_43_GLOBAL__N__7cc8d1ed_10_Dropout_cu_0e96ed3819masked_scale_kernelIbddEEvRNS_6TensorERKS5_S8_T1_EUldbE_EEvRNS_18TensorIteratorBaseERKT_EUliE_EEviS9_:
.text._ZN2at6native18elementwise_kernelILi128ELi2EZNS0_22gpu_kernel_impl_nocastIZNS0_43_GLOBAL__N__7cc8d1ed_10_Dropout_cu_0e96ed3819masked_scale_kernelIbddEEvRNS_6TensorERKS5_S8_T1_EUldbE_EEvRNS_18TensorIteratorBaseERKT_EUliE_EEviS9_:
        /* <DEDUP_REMOVED lines=262> */
.L_x_11291:
[----:B------:R-:W-:-:S04]  /*1060*/  IADD3 R8, P0, R4, c[0x0][0x3d8], RZ ;  /* 0x0000f60004087a10 */ /* 0x000fc80007f1e0ff */
[----:B------:R-:W-:-:S05]  /*1070*/  IADD3.X R9, RZ, c[0x0][0x3dc], RZ, P0, !PT ;  /* 0x0000f700ff097a10 */ /* 0x000fca00007fe4ff */
[----:B------:R0:W2:Y:S01]  /*1080*/  LDG.E.U8 R8, [R8.64] ;  /* 0x0000000408087981 */ /* 0x0000a2000c1e1100 */
[----:B------:R-:W-:-:S04]  /*1090*/  IADD3 R6, P0, R3, c[0x0][0x3d0], RZ ;  /* 0x0000f40003067a10 */ /* 0x000fc80007f1e0ff */
[----:B------:R-:W-:-:S06]  /*10a0*/  IADD3.X R7, RZ, c[0x0][0x3d4], RZ, P0, !PT ;  /* 0x0000f500ff077a10 */ /* 0x000fcc00007fe4ff */
[----:B------:R-:W3:Y:S01]  /*10b0*/  LDG.E.64 R6, [R6.64] ;  /* 0x0000000406067981 */ /* 0x000ee2000c1e1b00 */
[----:B0-----:R-:W-:Y:S02]  /*10c0*/  IADD3 R9, R0, 0x80, RZ ;  /* 0x0000008000097810 */ /* 0x001fe40007ffe0ff */
[----:B--2---:R-:W-:-:S04]  /*10d0*/  ISETP.NE.AND P0, PT, R8, RZ, PT ;  /* 0x000000ff0800720c */ /* 0x004fc80003f05270 */
[----:B------:R-:W-:Y:S02]  /*10e0*/  FSEL R3, RZ, 1, !P0 ;  /* 0x3f800000ff037808 */ /* 0x000fe40004000000 */
[----:B------:R-:W-:-:S03]  /*10f0*/  IADD3 R2, P0, R2, c[0x0][0x3c8], RZ ;  /* 0x0000f20002027a10 */ /* 0x000fc60007f1e0ff */
[----:B------:R-:W-:Y:S01]  /*1100*/  FMUL.FTZ R10, R3, 1 ;  /* 0x3f800000030a7820 */ /* 0x000fe20000410000 */
[----:B------:R-:W-:-:S03]  /*1110*/  IADD3.X R3, RZ, c[0x0][0x3cc], RZ, P0, !PT ;  /* 0x0000f300ff037a10 */ /* 0x000fc600007fe4ff */
[----:B------:R-:W3:Y:S02]  /*1120*/  F2F.F64.F32 R4, R10 ;  /* 0x0000000a00047310 */ /* 0x000ee40000201800 */
[----:B---3--:R-:W0:-:S06]  /*1130*/  DMUL R4, R4, R6 ;  /* 0x0000000604047228 */ /* 0x008e0c0000000000 */
[----:B0-----:R-:W0:-:S07]  /*1140*/  DMUL R4, R4, c[0x0][0x3e0] ;  /* 0x0000f80004047a28 */ /* 0x001e0e0000000000 */
[----:B0-----:R0:W-:Y:S04]  /*1150*/  STG.E.64 [R2.64], R4 ;  /* 0x0000000402007986 */ /* 0x0011e8000c101b04 */
.L_x_11290:
[----:B------:R-:W-:Y:S05]  /*1160*/  BSYNC B0 ;  /* 0x0000000000007941 */ /* 0x000fea0003800000 */
.L_x_11289:
        /* <DEDUP_REMOVED lines=255> */
.L_x_11292:
[----:B------:R-:W-:-:S04]  /*2160*/  IADD3 R6, P0, R3, c[0x0][0x3d8], RZ ;  /* 0x0000f60003067a10 */ /* 0x000fc80007f1e0ff */
[----:B------:R-:W-:-:S05]  /*2170*/  IADD3.X R7, RZ, c[0x0][0x3dc], RZ, P0, !PT ;  /* 0x0000f700ff077a10 */ /* 0x000fca00007fe4ff */
[----:B------:R-:W2:Y:S01]  /*2180*/  LDG.E.U8 R6, [R6.64] ;  /* 0x0000000406067981 */ /* 0x000ea2000c1e1100 */
[----:B------:R-:W-:-:S04]  /*2190*/  IADD3 R4, P0, R2, c[0x0][0x3d0], RZ ;  /* 0x0000f40002047a10 */ /* 0x000fc80007f1e0ff */
[----:B------:R-:W-:-:S06]  /*21a0*/  IADD3.X R5, RZ, c[0x0][0x3d4], RZ, P0, !PT ;  /* 0x0000f500ff057a10 */ /* 0x000fcc00007fe4ff */
[----:B------:R-:W3:Y:S01]  /*21b0*/  LDG.E.64 R4, [R4.64] ;  /* 0x0000000404047981 */ /* 0x000ee2000c1e1b00 */
        /* <DEDUP_REMOVED lines=8> */
[----:B0-----:R-:W-:Y:S01]  /*2240*/  STG.E.64 [R8.64], R2 ;  /* 0x0000000208007986 */ /* 0x001fe2000c101b04 */
[----:B------:R-:W-:Y:S05]  /*2250*/  EXIT ;  /* 0x000000000000794d */ /* 0x000fea0003800000 */
.L_x_11293:
        /* <DEDUP_REMOVED lines=10> */
.L_x_11615:


//--------------------- .text._ZN2at6native27unrolled_elementwise_kernelIZNS0_43_GLOBAL__N__7cc8d1ed_10_Dropout_cu_0e96ed3819masked_scale_kernelIbddEEvRNS_6TensorERKS4_S7_T1_EUldbE_St5arrayIPcLm3EELi4E23TrivialOffsetCalculatorILi2EjESD_ILi1EjENS0_6memory15LoadWithoutCastENSG_16StoreWithoutCastEEEviT_T0_T2_T3_T4_T5_ --------------------------
	.section	.text._ZN2at6native27unrolled_elementwise_kernelIZNS0_43_GLOBAL__N__7cc8d1ed_10_Dropout_cu_0e96ed3819masked_scale_kernelIbddEEvRNS_6TensorERKS4_S7_T1_EUldbE_St5arrayIPcLm3EELi4E23TrivialOffsetCalculatorILi2EjESD_ILi1EjENS0_6memory15LoadWithoutCastENSG_16StoreWithoutCastEEEviT_T0_T2_T3_T4_T5_,"ax",@progbits
	.sectioninfo	@"SHI_REGISTERS=28"
	.align	128
        .global         _ZN2at6native27unrolled_elementwise_kernelIZNS0_43_GLOBAL__N__7cc8d1ed_10_Dropout_cu_0e96ed3819masked_scale_kernelIbddEEvRNS_6TensorERKS4_S7_T1_EUldbE_St5arrayIPcLm3EELi4E23TrivialOffsetCalculatorILi2EjESD_ILi1EjENS0_6memory15LoadWithoutCastENSG_16StoreWithoutCastEEEviT_T0_T2_T3_T4_T5_
        .type           _ZN2at6native27unrolled_elementwise_kernelIZNS0_43_GLOBAL__N__7cc8d1ed_10_Dropout_cu_0e96ed3819masked_scale_kernelIbddEEvRNS_6TensorERKS4_S7_T1_EUldbE_St5arrayIPcLm3EELi4E23TrivialOffsetCalculatorILi2EjESD_ILi1EjENS0_6memory15LoadWithoutCastENSG_16StoreWithoutCastEEEviT_T0_T2_T3_T4_T5_,@function
        .size           _ZN2at6native27unrolled_elementwise_kernelIZNS0_43_GLOBAL__N__7cc8d1ed_10_Dropout_cu_0e96ed3819masked_scale_kernelIbddEEvRNS_6TensorERKS4_S7_T1_EUldbE_St5arrayIPcLm3EELi4E23TrivialOffsetCalculatorILi2EjESD_ILi1EjENS0_6memory15LoadWithoutCastENSG_16StoreWithoutCastEEEviT_T0_T2_T3_T4_T5_,(.L_x_11616 - _ZN2at6native27unrolled_elementwise_kernelIZNS0_43_GLOBAL__N__7cc8d1ed_10_Dropout_cu_0e96ed3819masked_scale_kernelIbddEEvRNS_6TensorERKS4_S7_T1_EUldbE_St5arrayIPcLm3EELi4E23TrivialOffsetCalculatorILi2EjESD_ILi1EjENS0_6memory15LoadWithoutCastENSG_16StoreWithoutCastEEEviT_T0_T2_T3_T4_T5_)
        .other          _ZN2at6native27unrolled_elementwise_kernelIZNS0_43_GLOBAL__N__7cc8d1ed_10_Dropout_cu_0e96ed3819masked_scale_kernelIbddEEvRNS_6TensorERKS4_S7_T1_EUldbE_St5arrayIPcLm3EELi4E23TrivialOffsetCalculatorILi2EjESD_ILi1EjENS0_6memory15LoadWithoutCastENSG_16StoreWithoutCastEEEviT_T0_T2_T3_T4_T5_,@"STO_CUDA_ENTRY STV_DEFAULT"
_ZN2at6native27unrolled_elementwise_kernelIZNS0_43_GLOBAL__N__7cc8d1ed_10_Dropout_cu_0e96ed3819masked_scale_kernelIbddEEvRNS_6TensorERKS4_S7_T1_EUldbE_St5arrayIPcLm3EELi4E23TrivialOffsetCalculatorILi2EjESD_ILi1EjENS0_6memory15LoadWithoutCastENSG_16StoreWithoutCastEEEviT_T0_T2_T3_T4_T5_:
.text._ZN2at6native27unrolled_elementwise_kernelIZNS0_43_GLOBAL__N__7cc8d1ed_10_Dropout_cu_0e96ed3819masked_scale_kernelIbddEEvRNS_6TensorERKS4_S7_T1_EUldbE_St5arrayIPcLm3EELi4E23TrivialOffsetCalculatorILi2EjESD_ILi1EjENS0_6memory15LoadWithoutCastENSG_16StoreWithoutCastEEEviT_T0_T2_T3_T4_T5_:
        /* <DEDUP_REMOVED lines=12> */
[----:B------:R-:W-:-:S05]  /*00c0*/  @!P0 IMAD.X R5, RZ, RZ, c[0x0][0x18c], P1 ;  /* 0x00006300ff058624 */ /* 0x000fca00008e06ff */
[----:B------:R0:W2:Y:S05]  /*00d0*/  @!P0 LDG.E.U8 R12, [R4.64] ;  /* 0x00000004040c8981 */ /* 0x0000aa000c1e1100 */
[----:B------:R-:W-:Y:S01]  /*00e0*/  @!P3 IMAD R22, R0, 0x200, R3 ;  /* 0x000002000016b824 */ /* 0x000fe200078e0203 */
[----:B------:R-:W-:-:S04]  /*00f0*/  @!P3 IADD3 R3, R3, 0x80, RZ ;  /* 0x000000800303b810 */ /* 0x000fc80007ffe0ff */
[----:B------:R-:W-:Y:S02]  /*0100*/  ISETP.GE.AND P2, PT, R3, R10, PT ;  /* 0x0000000a0300720c */ /* 0x000fe40003f46270 */
[----:B------:R-:W-:-:S04]  /*0110*/  @!P3 IADD3 R6, P4, R22, c[0x0][0x188], RZ ;  /* 0x000062001606ba10 */ /* 0x000fc80007f9e0ff */
[----:B------:R-:W-:-:S05]  /*0120*/  @!P3 IADD3.X R7, RZ, c[0x0][0x18c], RZ, P4, !PT ;  /* 0x00006300ff07ba10 */ /* 0x000fca00027fe4ff */
[----:B------:R1:W3:Y:S02]  /*0130*/  @!P3 LDG.E.U8 R13, [R6.64] ;  /* 0x00000004060db981 */ /* 0x0002e4000c1e1100 */
[----:B------:R-:W-:Y:S01]  /*0140*/  @!P2 IMAD R2, R0, 0x200, R3 ;  /* 0x000002000002a824 */ /* 0x000fe200078e0203 */
[----:B------:R-:W-:-:S04]  /*0150*/  @!P2 IADD3 R3, R3, 0x80, RZ ;  /* 0x000000800303a810 */ /* 0x000fc80007ffe0ff */
[----:B------:R-:W-:Y:S02]  /*0160*/  ISETP.GE.AND P1, PT, R3, R10, PT ;  /* 0x0000000a0300720c */ /* 0x000fe40003f26270 */
[----:B------:R-:W-:Y:S01]  /*0170*/  @!P2 IADD3 R8, P4, R2, c[0x0][0x188], RZ ;  /* 0x000062000208aa10 */ /* 0x000fe20007f9e0ff */
[----:B------:R-:W-:Y:S01]  /*0180*/  @!P0 IMAD.MOV.U32 R19, RZ, RZ, 0x8 ;  /* 0x00000008ff138424 */ /* 0x000fe200078e00ff */
[----:B0-----:R-:W-:-:S03]  /*0190*/  CS2R R4, SRZ ;  /* 0x0000000000047805 */ /* 0x001fc6000001ff00 */
[----:B------:R-:W-:-:S06]  /*01a0*/  @!P2 IMAD.X R9, RZ, RZ, c[0x0][0x18c], P4 ;  /* 0x00006300ff09a624 */ /* 0x000fcc00020e06ff */
[----:B------:R-:W-:Y:S01]  /*01b0*/  @!P1 IMAD R16, R0, 0x200, R3 ;  /* 0x0000020000109824 */ /* 0x000fe200078e0203 */
[----:B------:R0:W4:Y:S01]  /*01c0*/  @!P2 LDG.E.U8 R14, [R8.64] ;  /* 0x00000004080ea981 */ /* 0x000122000c1e1100 */
[----:B------:R-:W-:-:S03]  /*01d0*/  @!P0 IMAD.WIDE.U32 R18, R18, R19, c[0x0][0x180] ;  /* 0x0000600012128625 */ /* 0x000fc600078e0013 */
[----:B------:R-:W-:Y:S01]  /*01e0*/  @!P1 IADD3 R20, P4, R16, c[0x0][0x188], RZ ;  /* 0x0000620010149a10 */ /* 0x000fe20007f9e0ff */
[----:B------:R-:W-:Y:S01]  /*01f0*/  @!P3 IMAD.MOV.U32 R23, RZ, RZ, 0x8 ;  /* 0x00000008ff17b424 */ /* 0x000fe200078e00ff */
[----:B------:R0:W4:Y:S02]  /*0200*/  @!P0 LDG.E.64 R4, [R18.64] ;  /* 0x0000000412048981 */ /* 0x000124000c1e1b00 */
[----:B------:R-:W-:Y:S01]  /*0210*/  @!P1 IADD3.X R21, RZ, c[0x0][0x18c], RZ, P4, !PT ;  /* 0x00006300ff159a10 */ /* 0x000fe200027fe4ff */
[----:B-1----:R-:W-:Y:S01]  /*0220*/  CS2R R6, SRZ ;  /* 0x0000000000067805 */ /* 0x002fe2000001ff00 */
[----:B------:R-:W-:-:S03]  /*0230*/  @!P3 IMAD.WIDE.U32 R22, R22, R23, c[0x0][0x180] ;  /* 0x000060001616b625 */ /* 0x000fc600078e0017 */
[----:B------:R1:W4:Y:S04]  /*0240*/  @!P1 LDG.E.U8 R15, [R20.64] ;  /* 0x00000004140f9981 */ /* 0x000328000c1e1100 */
[----:B------:R1:W4:Y:S01]  /*0250*/  @!P3 LDG.E.64 R6, [R22.64] ;  /* 0x000000041606b981 */ /* 0x000322000c1e1b00 */
[----:B------:R-:W-:Y:S01]  /*0260*/  @!P2 MOV R25, 0x8 ;  /* 0x000000080019a802 */ /* 0x000fe20000000f00 */
[----:B0-----:R-:W-:-:S04]  /*0270*/  CS2R R8, SRZ ;  /* 0x0000000000087805 */ /* 0x001fc8000001ff00 */
[----:B------:R-:W-:-:S05]  /*0280*/  @!P2 IMAD.WIDE.U32 R24, R2, R25, c[0x0][0x180] ;  /* 0x000060000218a625 */ /* 0x000fca00078e0019 */
[----:B------:R0:W4:Y:S01]  /*0290*/  @!P2 LDG.E.64 R8, [R24.64] ;  /* 0x000000041808a981 */ /* 0x000122000c1e1b00 */
[----:B-1----:R-:W-:Y:S01]  /*02a0*/  CS2R R20, SRZ ;  /* 0x0000000000147805 */ /* 0x002fe2000001ff00 */
[----:B------:R-:W-:Y:S01]  /*02b0*/  @!P1 IMAD.MOV.U32 R17, RZ, RZ, 0x8 ;  /* 0x00000008ff119424 */ /* 0x000fe200078e00ff */
[----:B------:R-:W-:-:S03]  /*02c0*/  CS2R R2, SRZ ;  /* 0x0000000000027805 */ /* 0x000fc6000001ff00 */
[----:B------:R-:W-:-:S05]  /*02d0*/  @!P1 IMAD.WIDE.U32 R16, R16, R17, c[0x0][0x180] ;  /* 0x0000600010109625 */ /* 0x000fca00078e0011 */
[----:B------:R1:W5:Y:S02]  /*02e0*/  @!P1 LDG.E.64 R2, [R16.64] ;  /* 0x0000000410029981 */ /* 0x000364000c1e1b00 */
[----:B-1----:R-:W-:Y:S01]  /*02f0*/  CS2R R16, SRZ ;  /* 0x0000000000107805 */ /* 0x002fe2000001ff00 */
[----:B------:R-:W-:Y:S01]  /*0300*/  BSSY B0, `(.L_x_11294) ;  /* 0x000002c000007945 */ /* 0x000fe20003800000 */
[----:B--2---:R-:W-:-:S04]  /*0310*/  @!P0 ISETP.NE.AND P4, PT, R12, RZ, PT ;  /* 0x000000ff0c00820c */ /* 0x004fc80003f85270 */
[----:B------:R-:W-:-:S05]  /*0320*/  @!P0 FSEL R12, RZ, 1, !P4 ;  /* 0x3f800000ff0c8808 */ /* 0x000fca0006000000 */
[----:B------:R-:W-:-:S04]  /*0330*/  @!P0 FMUL.FTZ R18, R12, 1 ;  /* 0x3f8000000c128820 */ /* 0x000fc80000410000 */
[----:B------:R1:W2:Y:S01]  /*0340*/  @!P0 F2F.F64.F32 R20, R18 ;  /* 0x0000001200148310 */ /* 0x0002a20000201800 */
[----:B---3--:R-:W-:-:S04]  /*0350*/  @!P3 ISETP.NE.AND P4, PT, R13, RZ, PT ;  /* 0x000000ff0d00b20c */ /* 0x008fc80003f85270 */
[----:B------:R-:W-:Y:S01]  /*0360*/  @!P3 FSEL R19, RZ, 1, !P4 ;  /* 0x3f800000ff13b808 */ /* 0x000fe20006000000 */
[----:B------:R-:W-:-:S04]  /*0370*/  CS2R R12, SRZ ;  /* 0x00000000000c7805 */ /* 0x000fc8000001ff00 */
[----:B------:R-:W-:-:S04]  /*0380*/  @!P3 FMUL.FTZ R23, R19, 1 ;  /* 0x3f8000001317b820 */ /* 0x000fc80000410000 */
[----:B------:R-:W3:Y:S01]  /*0390*/  @!P3 F2F.F64.F32 R12, R23 ;  /* 0x00000017000cb310 */ /* 0x000ee20000201800 */
[----:B-1----:R-:W-:Y:S01]  /*03a0*/  IADD3 R18, R11, 0x80, RZ ;  /* 0x000000800b127810 */ /* 0x002fe20007ffe0ff */
[--C-:B------:R-:W-:Y:S02]  /*03b0*/  IMAD.MOV.U32 R19, RZ, RZ, R11.reuse ;  /* 0x000000ffff137224 */ /* 0x100fe400078e000b */
[----:B------:R-:W-:Y:S01]  /*03c0*/  @!P0 IMAD R11, R0, 0x200, R11 ;  /* 0x00000200000b8824 */ /* 0x000fe200078e020b */
[----:B------:R-:W-:Y:S02]  /*03d0*/  @!P0 MOV R19, R18 ;  /* 0x0000001200138202 */ /* 0x000fe40000000f00 */
[----:B----4-:R-:W-:Y:S01]  /*03e0*/  @!P2 ISETP.NE.AND P4, PT, R14, RZ, PT ;  /* 0x000000ff0e00a20c */ /* 0x010fe20003f85270 */
[----:B------:R-:W-:Y:S01]  /*03f0*/  @!P0 IMAD.MOV.U32 R18, RZ, RZ, 0x8 ;  /* 0x00000008ff128424 */ /* 0x000fe200078e00ff */
[----:B--2---:R-:W1:Y:S02]  /*0400*/  DMUL R4, R20, R4 ;  /* 0x0000000414047228 */ /* 0x004e640000000000 */
[----:B------:R-:W-:-:S02]  /*0410*/  @!P2 FSEL R14, RZ, 1, !P4 ;  /* 0x3f800000ff0ea808 */ /* 0x000fc40006000000 */
[----:B------:R-:W-:Y:S02]  /*0420*/  @!P1 ISETP.NE.AND P3, PT, R15, RZ, PT ;  /* 0x000000ff0f00920c */ /* 0x000fe40003f65270 */
[----:B-1----:R-:W1:Y:S01]  /*0430*/  DMUL R4, R4, c[0x0][0x168] ;  /* 0x00005a0004047a28 */ /* 0x002e620000000000 */
[----:B0-----:R-:W-:Y:S01]  /*0440*/  @!P2 FMUL.FTZ R24, R14, 1 ;  /* 0x3f8000000e18a820 */ /* 0x001fe20000410000 */
[----:B------:R-:W-:Y:S02]  /*0450*/  @!P1 FSEL R22, RZ, 1, !P3 ;  /* 0x3f800000ff169808 */ /* 0x000fe40005800000 */
[----:B---3--:R0:W2:Y:S02]  /*0460*/  DMUL R6, R12, R6 ;  /* 0x000000060c067228 */ /* 0x0080a40000000000 */
[----:B0-----:R-:W-:Y:S01]  /*0470*/  @!P0 IMAD.WIDE.U32 R12, R11, R18, c[0x0][0x178] ;  /* 0x00005e000b0c8625 */ /* 0x001fe200078e0012 */
[----:B------:R-:W-:Y:S01]  /*0480*/  CS2R R14, SRZ ;  /* 0x00000000000e7805 */ /* 0x000fe2000001ff00 */
[----:B------:R-:W0:Y:S02]  /*0490*/  @!P2 F2F.F64.F32 R16, R24 ;  /* 0x000000180010a310 */ /* 0x000e240000201800 */
[----:B------:R-:W-:Y:S01]  /*04a0*/  @!P1 FMUL.FTZ R22, R22, 1 ;  /* 0x3f80000016169820 */ /* 0x000fe20000410000 */
[----:B-1----:R1:W-:Y:S05]  /*04b0*/  @!P0 STG.E.64 [R12.64], R4 ;  /* 0x000000040c008986 */ /* 0x0023ea000c101b04 */
[----:B------:R1:W3:Y:S01]  /*04c0*/  @!P1 F2F.F64.F32 R14, R22 ;  /* 0x00000016000e9310 */ /* 0x0002e20000201800 */
[----:B------:R-:W-:Y:S01]  /*04d0*/  ISETP.GE.AND P1, PT, R19, R10, PT ;  /* 0x0000000a1300720c */ /* 0x000fe20003f26270 */
[----:B0-----:R1:W0:-:S12]  /*04e0*/  DMUL R8, R16, R8 ;  /* 0x0000000810087228 */ /* 0x0012180000000000 */
[----:B------:R-:W-:Y:S05]  /*04f0*/  @P1 BRA `(.L_x_11295) ;  /* 0x000000c000001947 */ /* 0x000fea0003800000 */
[----:B012---:R-:W-:Y:S01]  /*0500*/  LEA R4, R0, R19, 0x9 ;  /* 0x0000001300047211 */ /* 0x007fe200078e48ff */
[----:B------:R-:W-:Y:S01]  /*0510*/  IMAD.MOV.U32 R13, RZ, RZ, 0x8 ;  /* 0x00000008ff0d7424 */ /* 0x000fe200078e00ff */
[----:B------:R-:W-:Y:S01]  /*0520*/  IADD3 R19, R19, 0x80, RZ ;  /* 0x0000008013137810 */ /* 0x000fe20007ffe0ff */
[----:B------:R-:W0:Y:S02]  /*0530*/  DMUL R6, R6, c[0x0][0x168] ;  /* 0x00005a0006067a28 */ /* 0x000e240000000000 */
[----:B------:R-:W-:Y:S01]  /*0540*/  IMAD.WIDE.U32 R4, R4, R13, c[0x0][0x178] ;  /* 0x00005e0004047625 */ /* 0x000fe200078e000d */
[----:B------:R-:W-:Y:S01]  /*0550*/  ISETP.GE.AND P0, PT, R19, R10, PT ;  /* 0x0000000a1300720c */ /* 0x000fe20003f06270 */
[----:B------:R-:W1:-:S03]  /*0560*/  DMUL R8, R8, c[0x0][0x168] ;  /* 0x00005a0008087a28 */ /* 0x000e460000000000 */
[----:B0-----:R0:W-:Y:S09]  /*0570*/  STG.E.64 [R4.64], R6 ;  /* 0x0000000604007986 */ /* 0x0011f2000c101b04 */
[----:B------:R-:W-:Y:S01]  /*0580*/  @!P0 IMAD R12, R0, 0x200, R19 ;  /* 0x00000200000c8824 */ /* 0x000fe200078e0213 */
[----:B------:R-:W-:-:S03]  /*0590*/  @!P0 IADD3 R19, R19, 0x80, RZ ;  /* 0x0000008013138810 */ /* 0x000fc60007ffe0ff */
[----:B------:R-:W-:-:S05]  /*05a0*/  @!P0 IMAD.WIDE.U32 R12, R12, R13, c[0x0][0x178] ;  /* 0x00005e000c0c8625 */ /* 0x000fca00078e000d */
[----:B-1----:R0:W-:Y:S02]  /*05b0*/  @!P0 STG.E.64 [R12.64], R8 ;  /* 0x000000080c008986 */ /* 0x0021e4000c101b04 */
.L_x_11295:
[----:B012---:R-:W-:Y:S05]  /*05c0*/  BSYNC B0 ;  /* 0x0000000000007941 */ /* 0x007fea0003800000 */
.L_x_11294:
[----:B------:R-:W-:Y:S01]  /*05d0*/  ISETP.GE.AND P0, PT, R19, R10, PT ;  /* 0x0000000a1300720c */ /* 0x000fe20003f06270 */
[----:B---3-5:R0:W1:-:S12]  /*05e0*/  DMUL R2, R14, R2 ;  /* 0x000000020e027228 */ /* 0x0280580000000000 */
[----:B------:R-:W-:Y:S05]  /*05f0*/  @P0 EXIT ;  /* 0x000000000000094d */ /* 0x000fea0003800000 */
[----:B01----:R-:W-:Y:S01]  /*0600*/  LEA R0, R0, R19, 0x9 ;  /* 0x0000001300007211 */ /* 0x003fe200078e48ff */
[----:B------:R-:W-:Y:S01]  /*0610*/  IMAD.MOV.U32 R7, RZ, RZ, 0x8 ;  /* 0x00000008ff077424 */ /* 0x000fe200078e00ff */
[----:B------:R0:W1:-:S03]  /*0620*/  DMUL R4, R2, c[0x0][0x168] ;  /* 0x00005a0002047a28 */ /* 0x0000460000000000 */
[----:B0-----:R-:W-:-:S05]  /*0630*/  IMAD.WIDE.U32 R2, R0, R7, c[0x0][0x178] ;  /* 0x00005e0000027625 */ /* 0x001fca00078e0007 */
[----:B-1----:R-:W-:Y:S01]  /*0640*/  STG.E.64 [R2.64], R4 ;  /* 0x0000000402007986 */ /* 0x002fe2000c101b04 */
[----:B------:R-:W-:Y:S05]  /*0650*/  EXIT ;  /* 0x000000000000794d */ /* 0x000fea0003800000 */
.L_x_11296:
        /* <DEDUP_REMOVED lines=10> */
.L_x_11616:


//--------------------- .text._ZN2at6native29vectorized_elementwise_kernelILi2EZNS0_43_GLOBAL__N__7cc8d1ed_10_Dropout_cu_0e96ed3819masked_scale_kernelIbddEEvRNS_6TensorERKS4_S7_T1_EUldbE_St5arrayIPcLm3EEEEviT0_S8_ --------------------------
	.section	.text._ZN2at6native29vectorized_elementwise_kernelILi2EZNS0_43_GLOBAL__N__7cc8d1ed_10_Dropout_cu_0e96ed3819masked_scale_kernelIbddEEvRNS_6TensorERKS4_S7_T1_EUldbE_St5arrayIPcLm3EEEEviT0_S8_,"ax",@progbits
	.sectioninfo	@"SHI_REGISTERS=32"
	.align	128
        .global         _ZN2at6native29vectorized_elementwise_kernelILi2EZNS0_43_GLOBAL__N__7cc8d1ed_10_Dropout_cu_0e96ed3819masked_scale_kernelIbddEEvRNS_6TensorERKS4_S7_T1_EUldbE_St5arrayIPcLm3EEEEviT0_S8_
        .type           _ZN2at6native29vectorized_elementwise_kernelILi2EZNS0_43_GLOBAL__N__7cc8d1ed_10_Dropout_cu_0e96ed3819masked_scale_kernelIbddEEvRNS_6TensorERKS4_S7_T1_EUldbE_St5arrayIPcLm3EEEEviT0_S8_,@function
        .size           _ZN2at6native29vectorized_elementwise_kernelILi2EZNS0_43_GLOBAL__N__7cc8d1ed_10_Dropout_cu_0e96ed3819masked_scale_kernelIbddEEvRNS_6TensorERKS4_S7_T1_EUldbE_St5arrayIPcLm3EEEEviT0_S8_,(.L_x_11617 - _ZN2at6native29vectorized_elementwise_kernelILi2EZNS0_43_GLOBAL__N__7cc8d1ed_10_Dropout_cu_0e96ed3819masked_scale_kernelIbddEEvRNS_6TensorERKS4_S7_T1_EUldbE_St5arrayIPcLm3EEEEviT0_S8_)
        .other          _ZN2at6native29vectorized_elementwise_kernelILi2EZNS0_43_GLOBAL__N__7cc8d1ed_10_Dropout_cu_0e96ed3819masked_scale_kernelIbddEEvRNS_6TensorERKS4_S7_T1_EUldbE_St5arrayIPcLm3EEEEviT0_S8_,@"STO_CUDA_ENTRY STV_DEFAULT"
_ZN2at6native29vectorized_elementwise_kernelILi2EZNS0_43_GLOBAL__N__7cc8d1ed_10_Dropout_cu_0e96ed3819masked_scale_kernelIbddEEvRNS_6TensorERKS4_S7_T1_EUldbE_St5arrayIPcLm3EEEEviT0_S8_:
.text._ZN2at6native29vectorized_elementwise_kernelILi2EZNS0_43_GLOBAL__N__7cc8d1ed_10_Dropout_cu_0e96ed3819masked_scale_kernelIbddEEvRNS_6TensorERKS4_S7_T1_EUldbE_St5arrayIPcLm3EEEEviT0_S8_:
        /* <DEDUP_REMOVED lines=12> */
[----:B------:R-:W-:-:S03]  /*00c0*/  IMAD.MOV.U32 R3, RZ, RZ, 0x8 ;  /* 0x00000008ff037424 */ /* 0x000fc600078e00ff */
[----:B------:R-:W3:Y:S01]  /*00d0*/  LDG.E.U16 R24, [R28.64+0x100] ;  /* 0x000100041c187981 */ /* 0x000ee2000c1e1500 */
[----:B------:R-:W-:-:S03]  /*00e0*/  IMAD.WIDE R26, R2, R3, c[0x0][0x180] ;  /* 0x00006000021a7625 */ /* 0x000fc600078e0203 */
[----:B------:R-:W4:Y:S03]  /*00f0*/  LDG.E.U16 R21, [R28.64+0x200] ;  /* 0x000200041c157981 */ /* 0x000f26000c1e1500 */
[----:B------:R-:W-:Y:S01]  /*0100*/  IMAD.WIDE.U32 R26, R0, 0x10, R26 ;  /* 0x00000010001a7825 */ /* 0x000fe200078e001a */
[----:B------:R-:W5:Y:S04]  /*0110*/  LDG.E.U16 R20, [R28.64+0x300] ;  /* 0x000300041c147981 */ /* 0x000f68000c1e1500 */
[----:B------:R-:W3:Y:S04]  /*0120*/  LDG.E.128 R4, [R26.64] ;  /* 0x000000041a047981 */ /* 0x000ee8000c1e1d00 */
[----:B------:R0:W3:Y:S04]  /*0130*/  LDG.E.128 R8, [R26.64+0x800] ;  /* 0x000800041a087981 */ /* 0x0000e8000c1e1d00 */
[----:B------:R0:W3:Y:S04]  /*0140*/  LDG.E.128 R12, [R26.64+0x1000] ;  /* 0x001000041a0c7981 */ /* 0x0000e8000c1e1d00 */
[----:B------:R0:W3:Y:S01]  /*0150*/  LDG.E.128 R16, [R26.64+0x1800] ;  /* 0x001800041a107981 */ /* 0x0000e2000c1e1d00 */
[----:B------:R-:W-:-:S06]  /*0160*/  IMAD.WIDE.U32 R2, R2, R3, c[0x0][0x178] ;  /* 0x00005e0002027625 */ /* 0x000fcc00078e0003 */
[----:B------:R-:W-:Y:S01]  /*0170*/  IMAD.WIDE R2, R0, 0x10, R2 ;  /* 0x0000001000027825 */ /* 0x000fe200078e0202 */
[----:B--2---:R-:W-:-:S04]  /*0180*/  PRMT R22, R25, 0x7770, RZ ;  /* 0x0000777019167816 */ /* 0x004fc800000000ff */
[----:B------:R-:W-:-:S04]  /*0190*/  ISETP.NE.AND P0, PT, R22, RZ, PT ;  /* 0x000000ff1600720c */ /* 0x000fc80003f05270 */
[----:B------:R-:W-:-:S05]  /*01a0*/  FSEL R22, RZ, 1, !P0 ;  /* 0x3f800000ff167808 */ /* 0x000fca0004000000 */
[----:B------:R-:W-:-:S06]  /*01b0*/  FMUL.FTZ R23, R22, 1 ;  /* 0x3f80000016177820 */ /* 0x000fcc0000410000 */
[----:B------:R-:W3:Y:S01]  /*01c0*/  F2F.F64.F32 R22, R23 ;  /* 0x0000001700167310 */ /* 0x000ee20000201800 */
[----:B------:R-:W-:-:S04]  /*01d0*/  PRMT R25, R25, 0x7771, RZ ;  /* 0x0000777119197816 */ /* 0x000fc800000000ff */
[----:B------:R-:W-:-:S04]  /*01e0*/  ISETP.NE.AND P0, PT, R25, RZ, PT ;  /* 0x000000ff1900720c */ /* 0x000fc80003f05270 */
[----:B------:R-:W-:Y:S01]  /*01f0*/  FSEL R25, RZ, 1, !P0 ;  /* 0x3f800000ff197808 */ /* 0x000fe20004000000 */
[----:B---3--:R1:W2:Y:S02]  /*0200*/  DMUL R4, R4, R22 ;  /* 0x0000001604047228 */ /* 0x0082a40000000000 */
[----:B-1----:R-:W-:Y:S02]  /*0210*/  PRMT R22, R24, 0x7770, RZ ;  /* 0x0000777018167816 */ /* 0x002fe400000000ff */
[----:B0-----:R-:W-:Y:S02]  /*0220*/  FMUL.FTZ R27, R25, 1 ;  /* 0x3f800000191b7820 */ /* 0x001fe40000410000 */
[----:B------:R-:W-:Y:S02]  /*0230*/  ISETP.NE.AND P0, PT, R22, RZ, PT ;  /* 0x000000ff1600720c */ /* 0x000fe40003f05270 */
[----:B------:R-:W0:Y:S02]  /*0240*/  F2F.F64.F32 R22, R27 ;  /* 0x0000001b00167310 */ /* 0x000e240000201800 */
[----:B------:R-:W-:-:S02]  /*0250*/  FSEL R25, RZ, 1, !P0 ;  /* 0x3f800000ff197808 */ /* 0x000fc40004000000 */
[----:B------:R-:W-:-:S03]  /*0260*/  PRMT R24, R24, 0x7771, RZ ;  /* 0x0000777118187816 */ /* 0x000fc600000000ff */
[----:B------:R-:W-:Y:S01]  /*0270*/  FMUL.FTZ R25, R25, 1 ;  /* 0x3f80000019197820 */ /* 0x000fe20000410000 */
[----:B------:R-:W-:-:S04]  /*0280*/  ISETP.NE.AND P0, PT, R24, RZ, PT ;  /* 0x000000ff1800720c */ /* 0x000fc80003f05270 */
[----:B------:R-:W-:Y:S01]  /*0290*/  FSEL R26, RZ, 1, !P0 ;  /* 0x3f800000ff1a7808 */ /* 0x000fe20004000000 */
[----:B------:R-:W1:Y:S01]  /*02a0*/  F2F.F64.F32 R24, R25 ;  /* 0x0000001900187310 */ /* 0x000e620000201800 */
[----:B0-----:R0:W3:-:S03]  /*02b0*/  DMUL R6, R6, R22 ;  /* 0x0000001606067228 */ /* 0x0010c60000000000 */
[----:B0-----:R-:W-:Y:S01]  /*02c0*/  FMUL.FTZ R22, R26, 1 ;  /* 0x3f8000001a167820 */ /* 0x001fe20000410000 */
[C---:B----4-:R-:W-:Y:S02]  /*02d0*/  PRMT R26, R21.reuse, 0x7770, RZ ;  /* 0x00007770151a7816 */ /* 0x050fe400000000ff */
[----:B------:R-:W-:Y:S02]  /*02e0*/  PRMT R21, R21, 0x7771, RZ ;  /* 0x0000777115157816 */ /* 0x000fe400000000ff */
[----:B------:R-:W-:Y:S01]  /*02f0*/  ISETP.NE.AND P0, PT, R26, RZ, PT ;  /* 0x000000ff1a00720c */ /* 0x000fe20003f05270 */
[----:B------:R-:W0:Y:S01]  /*0300*/  F2F.F64.F32 R22, R22 ;  /* 0x0000001600167310 */ /* 0x000e220000201800 */
[----:B-1----:R1:W4:Y:S02]  /*0310*/  DMUL R8, R8, R24 ;  /* 0x0000001808087228 */ /* 0x0023240000000000 */
[----:B-1----:R-:W-:Y:S02]  /*0320*/  FSEL R24, RZ, 1, !P0 ;  /* 0x3f800000ff187808 */ /* 0x002fe40004000000 */
[----:B------:R-:W-:-:S02]  /*0330*/  ISETP.NE.AND P0, PT, R21, RZ, PT ;  /* 0x000000ff1500720c */ /* 0x000fc40003f05270 */
[C---:B-----5:R-:W-:Y:S02]  /*0340*/  PRMT R21, R20.reuse, 0x7770, RZ ;  /* 0x0000777014157816 */ /* 0x060fe400000000ff */
[----:B------:R-:W-:Y:S02]  /*0350*/  PRMT R20, R20, 0x7771, RZ ;  /* 0x0000777114147816 */ /* 0x000fe400000000ff */
[----:B------:R-:W-:Y:S02]  /*0360*/  ISETP.NE.AND P1, PT, R21, RZ, PT ;  /* 0x000000ff1500720c */ /* 0x000fe40003f25270 */
[----:B------:R-:W-:Y:S02]  /*0370*/  FSEL R21, RZ, 1, !P0 ;  /* 0x3f800000ff157808 */ /* 0x000fe40004000000 */
[----:B------:R-:W-:Y:S01]  /*0380*/  ISETP.NE.AND P0, PT, R20, RZ, PT ;  /* 0x000000ff1400720c */ /* 0x000fe20003f05270 */
[----:B0-----:R0:W1:Y:S02]  /*0390*/  DMUL R10, R10, R22 ;  /* 0x000000160a0a7228 */ /* 0x0010640000000000 */
[----:B0-----:R-:W-:-:S02]  /*03a0*/  FSEL R22, RZ, 1, !P1 ;  /* 0x3f800000ff167808 */ /* 0x001fc40004800000 */
[----:B------:R-:W-:Y:S01]  /*03b0*/  FSEL R20, RZ, 1, !P0 ;  /* 0x3f800000ff147808 */ /* 0x000fe20004000000 */
[----:B------:R-:W-:Y:S02]  /*03c0*/  FMUL.FTZ R26, R24, 1 ;  /* 0x3f800000181a7820 */ /* 0x000fe40000410000 */
[----:B------:R-:W-:Y:S02]  /*03d0*/  FMUL.FTZ R24, R21, 1 ;  /* 0x3f80000015187820 */ /* 0x000fe40000410000 */
[----:B------:R-:W-:Y:S02]  /*03e0*/  FMUL.FTZ R22, R22, 1 ;  /* 0x3f80000016167820 */ /* 0x000fe40000410000 */
[----:B------:R-:W-:Y:S01]  /*03f0*/  FMUL.FTZ R20, R20, 1 ;  /* 0x3f80000014147820 */ /* 0x000fe20000410000 */
[----:B------:R-:W0:Y:S08]  /*0400*/  F2F.F64.F32 R26, R26 ;  /* 0x0000001a001a7310 */ /* 0x000e300000201800 */
[----:B------:R-:W5:Y:S08]  /*0410*/  F2F.F64.F32 R24, R24 ;  /* 0x0000001800187310 */ /* 0x000f700000201800 */
[----:B------:R-:W1:Y:S08]  /*0420*/  F2F.F64.F32 R22, R22 ;  /* 0x0000001600167310 */ /* 0x000e700000201800 */
[----:B------:R-:W2:Y:S01]  /*0430*/  F2F.F64.F32 R20, R20 ;  /* 0x0000001400147310 */ /* 0x000ea20000201800 */
[----:B0-----:R-:W0:-:S04]  /*0440*/  DMUL R12, R12, R26 ;  /* 0x0000001a0c0c7228 */ /* 0x001e080000000000 */
[----:B-----5:R-:W5:-:S04]  /*0450*/  DMUL R14, R14, R24 ;  /* 0x000000180e0e7228 */ /* 0x020f480000000000 */
[----:B-1----:R-:W1:-:S04]  /*0460*/  DMUL R16, R16, R22 ;  /* 0x0000001610107228 */ /* 0x002e480000000000 */
[----:B--2---:R-:W2:-:S04]  /*0470*/  DMUL R18, R18, R20 ;  /* 0x0000001412127228 */ /* 0x004e880000000000 */
[----:B------:R-:W-:-:S04]  /*0480*/  DMUL R4, R4, c[0x0][0x168] ;  /* 0x00005a0004047a28 */ /* 0x000fc80000000000 */
[----:B---3--:R-:W3:-:S04]  /*0490*/  DMUL R6, R6, c[0x0][0x168] ;  /* 0x00005a0006067a28 */ /* 0x008ec80000000000 */
[----:B----4-:R-:W-:-:S04]  /*04a0*/  DMUL R8, R8, c[0x0][0x168] ;  /* 0x00005a0008087a28 */ /* 0x010fc80000000000 */
[----:B------:R-:W4:-:S04]  /*04b0*/  DMUL R10, R10, c[0x0][0x168] ;  /* 0x00005a000a0a7a28 */ /* 0x000f080000000000 */
[----:B0-----:R-:W-:-:S04]  /*04c0*/  DMUL R12, R12, c[0x0][0x168] ;  /* 0x00005a000c0c7a28 */ /* 0x001fc80000000000 */
[----:B-----5:R-:W0:-:S04]  /*04d0*/  DMUL R14, R14, c[0x0][0x168] ;  /* 0x00005a000e0e7a28 */ /* 0x020e080000000000 */
[----:B-1----:R-:W-:-:S04]  /*04e0*/  DMUL R16, R16, c[0x0][0x168] ;  /* 0x00005a0010107a28 */ /* 0x002fc80000000000 */
[----:B--2---:R-:W1:Y:S01]  /*04f0*/  DMUL R18, R18, c[0x0][0x168] ;  /* 0x00005a0012127a28 */ /* 0x004e620000000000 */
[----:B---3--:R-:W-:Y:S04]  /*0500*/  STG.E.128 [R2.64], R4 ;  /* 0x0000000402007986 */ /* 0x008fe8000c101d04 */
[----:B----4-:R-:W-:Y:S04]  /*0510*/  STG.E.128 [R2.64+0x800], R8 ;  /* 0x0008000802007986 */ /* 0x010fe8000c101d04 */
[----:B0-----:R-:W-:Y:S04]  /*0520*/  STG.E.128 [R2.64+0x1000], R12 ;  /* 0x0010000c02007986 */ /* 0x001fe8000c101d04 */
[----:B-1----:R-:W-:Y:S01]  /*0530*/  STG.E.128 [R2.64+0x1800], R16 ;  /* 0x0018001002007986 */ /* 0x002fe2000c101d04 */
[----:B------:R-:W-:Y:S05]  /*0540*/  EXIT ;  /* 0x000000000000794d */ /* 0x000fea0003800000 */
.L_x_11297:
        /* <DEDUP_REMOVED lines=12> */
[----:B------:R-:W-:-:S05]  /*0610*/  @!P4 IADD3 R4, P1, R26, c[0x0][0x188], RZ ;  /* 0x000062001a04ca10 */ /* 0x000fca0007f3e0ff */
[----:B------:R-:W-:-:S05]  /*0620*/  @!P4 IMAD.X R5, RZ, RZ, c[0x0][0x18c], P1 ;  /* 0x00006300ff05c624 */ /* 0x000fca00008e06ff */
[----:B------:R0:W3:Y:S01]  /*0630*/  @!P4 LDG.E.U8 R16, [R4.64] ;  /* 0x000000040410c981 */ /* 0x0000e2000c1e1100 */
[----:B------:R-:W-:Y:S01]  /*0640*/  @!P5 IMAD.IADD R22, R2, 0x1, R3 ;  /* 0x000000010216d824 */ /* 0x000fe200078e0203 */
[----:B------:R-:W-:-:S04]  /*0650*/  @!P5 IADD3 R3, R3, 0x80, RZ ;  /* 0x000000800303d810 */ /* 0x000fc80007ffe0ff */
[----:B------:R-:W-:Y:S02]  /*0660*/  ISETP.GE.AND P2, PT, R3, R0, PT ;  /* 0x000000000300720c */ /* 0x000fe40003f46270 */
[----:B------:R-:W-:-:S05]  /*0670*/  @!P5 IADD3 R6, P1, R22, c[0x0][0x188], RZ ;  /* 0x000062001606da10 */ /* 0x000fca0007f3e0ff */
[----:B------:R-:W-:-:S05]  /*0680*/  @!P5 IMAD.X R7, RZ, RZ, c[0x0][0x18c], P1 ;  /* 0x00006300ff07d624 */ /* 0x000fca00008e06ff */
[----:B------:R1:W4:Y:S01]  /*0690*/  @!P5 LDG.E.U8 R17, [R6.64] ;  /* 0x000000040611d981 */ /* 0x000322000c1e1100 */
[----:B------:R-:W-:-:S05]  /*06a0*/  @!P2 IMAD.IADD R18, R2, 0x1, R3 ;  /* 0x000000010212a824 */ /* 0x000fca00078e0203 */
[----:B------:R-:W-:Y:S01]  /*06b0*/  @!P2 IADD3 R28, P1, R18, c[0x0][0x188], RZ ;  /* 0x00006200121caa10 */ /* 0x000fe20007f3e0ff */
[----:B------:R-:W-:-:S04]  /*06c0*/  @!P0 IMAD.MOV.U32 R13, RZ, RZ, 0x8 ;  /* 0x00000008ff0d8424 */ /* 0x000fc800078e00ff */
[----:B------:R-:W-:Y:S01]  /*06d0*/  @!P2 IMAD.X R29, RZ, RZ, c[0x0][0x18c], P1 ;  /* 0x00006300ff1da624 */ /* 0x000fe200008e06ff */
[----:B------:R-:W-:Y:S01]  /*06e0*/  CS2R R8, SRZ ;  /* 0x0000000000087805 */ /* 0x000fe2000001ff00 */
[----:B------:R-:W-:-:S03]  /*06f0*/  @!P0 IMAD.WIDE.U32 R12, R12, R13, c[0x0][0x180] ;  /* 0x000060000c0c8625 */ /* 0x000fc600078e000d */
[----:B------:R5:W4:Y:S04]  /*0700*/  @!P2 LDG.E.U8 R20, [R28.64] ;  /* 0x000000041c14a981 */ /* 0x000b28000c1e1100 */
[----:B------:R0:W4:Y:S01]  /*0710*/  @!P0 LDG.E.64 R8, [R12.64] ;  /* 0x000000040c088981 */ /* 0x000122000c1e1b00 */
[----:B------:R-:W-:-:S04]  /*0720*/  @!P2 IADD3 R3, R3, 0x80, RZ ;  /* 0x000000800303a810 */ /* 0x000fc80007ffe0ff */
[----:B------:R-:W-:Y:S01]  /*0730*/  ISETP.GE.AND P3, PT, R3, R0, PT ;  /* 0x000000000300720c */ /* 0x000fe20003f66270 */
[----:B------:R-:W-:-:S12]  /*0740*/  @!P5 IMAD.MOV.U32 R23, RZ, RZ, 0x8 ;  /* 0x00000008ff17d424 */ /* 0x000fd800078e00ff */
[----:B------:R-:W-:-:S05]  /*0750*/  @!P3 IMAD.IADD R21, R2, 0x1, R3 ;  /* 0x000000010215b824 */ /* 0x000fca00078e0203 */
[----:B------:R-:W-:Y:S01]  /*0760*/  @!P3 IADD3 R14, P1, R21, c[0x0][0x188], RZ ;  /* 0x00006200150eba10 */ /* 0x000fe20007f3e0ff */
[----:B0-----:R-:W-:-:S04]  /*0770*/  CS2R R4, SRZ ;  /* 0x0000000000047805 */ /* 0x001fc8000001ff00 */
[----:B------:R-:W-:Y:S02]  /*0780*/  @!P3 IMAD.X R15, RZ, RZ, c[0x0][0x18c], P1 ;  /* 0x00006300ff0fb624 */ /* 0x000fe400008e06ff */
[----:B------:R-:W-:Y:S01]  /*0790*/  @!P5 IMAD.WIDE.U32 R22, R22, R23, c[0x0][0x180] ;  /* 0x000060001616d625 */ /* 0x000fe200078e0017 */
[----:B------:R-:W-:-:S03]  /*07a0*/  @!P3 IADD3 R3, R3, 0x80, RZ ;  /* 0x000000800303b810 */ /* 0x000fc60007ffe0ff */
[----:B------:R-:W-:Y:S01]  /*07b0*/  @!P4 IMAD.MOV.U32 R27, RZ, RZ, 0x8 ;  /* 0x00000008ff1bc424 */ /* 0x000fe200078e00ff */
[----:B------:R0:W4:Y:S01]  /*07c0*/  @!P5 LDG.E.64 R4, [R22.64] ;  /* 0x000000041604d981 */ /* 0x000122000c1e1b00 */
[----:B-1----:R-:W-:Y:S02]  /*07d0*/  CS2R R6, SRZ ;  /* 0x0000000000067805 */ /* 0x002fe4000001ff00 */
[----:B------:R-:W-:Y:S01]  /*07e0*/  @!P4 IMAD.WIDE.U32 R26, R26, R27, c[0x0][0x180] ;  /* 0x000060001a1ac625 */ /* 0x000fe200078e001b */
[----:B------:R-:W-:Y:S01]  /*07f0*/  CS2R R12, SRZ ;  /* 0x00000000000c7805 */ /* 0x000fe2000001ff00 */
[----:B------:R1:W4:Y:S02]  /*0800*/  @!P3 LDG.E.U8 R24, [R14.64] ;  /* 0x000000040e18b981 */ /* 0x000324000c1e1100 */
[----:B------:R-:W-:Y:S02]  /*0810*/  @!P2 IMAD.MOV.U32 R19, RZ, RZ, 0x8 ;  /* 0x00000008ff13a424 */ /* 0x000fe400078e00ff */
[----:B------:R0:W4:Y:S02]  /*0820*/  @!P4 LDG.E.64 R6, [R26.64] ;  /* 0x000000041a06c981 */ /* 0x000124000c1e1b00 */
[----:B------:R-:W-:Y:S01]  /*0830*/  @!P2 IMAD.WIDE.U32 R18, R18, R19, c[0x0][0x180] ;  /* 0x000060001212a625 */ /* 0x000fe200078e0013 */
[----:B-1----:R-:W-:Y:S01]  /*0840*/  CS2R R14, SRZ ;  /* 0x00000000000e7805 */ /* 0x002fe2000001ff00 */
[----:B--2---:R-:W-:-:S04]  /*0850*/  @!P0 ISETP.NE.AND P1, PT, R10, RZ, PT ;  /* 0x000000ff0a00820c */ /* 0x004fc80003f25270 */
[----:B-----5:R-:W-:Y:S02]  /*0860*/  @!P0 FSEL R28, RZ, 1, !P1 ;  /* 0x3f800000ff1c8808 */ /* 0x020fe40004800000 */
[----:B---3--:R-:W-:-:S04]  /*0870*/  @!P4 ISETP.NE.AND P1, PT, R16, RZ, PT ;  /* 0x000000ff1000c20c */ /* 0x008fc80003f25270 */
[----:B0-----:R-:W-:Y:S02]  /*0880*/  @!P4 FSEL R22, RZ, 1, !P1 ;  /* 0x3f800000ff16c808 */ /* 0x001fe40004800000 */
[----:B------:R-:W-:Y:S01]  /*0890*/  ISETP.GE.AND P1, PT, R3, R0, PT ;  /* 0x000000000300720c */ /* 0x000fe20003f26270 */
[----:B------:R-:W-:Y:S01]  /*08a0*/  @!P0 FMUL.FTZ R26, R28, 1 ;  /* 0x3f8000001c1a8820 */ /* 0x000fe20000410000 */
[----:B------:R-:W-:Y:S01]  /*08b0*/  CS2R R10, SRZ ;  /* 0x00000000000a7805 */ /* 0x000fe2000001ff00 */
[----:B------:R-:W-:Y:S02]  /*08c0*/  @!P3 IMAD.MOV.U32 R28, RZ, RZ, 0x8 ;  /* 0x00000008ff1cb424 */ /* 0x000fe400078e00ff */
[----:B------:R0:W1:Y:S01]  /*08d0*/  @!P0 F2F.F64.F32 R12, R26 ;  /* 0x0000001a000c8310 */ /* 0x0000620000201800 */
[----:B------:R-:W-:Y:S02]  /*08e0*/  @!P4 FMUL.FTZ R27, R22, 1 ;  /* 0x3f800000161bc820 */ /* 0x000fe40000410000 */
[----:B------:R-:W-:Y:S01]  /*08f0*/  @!P3 IMAD.WIDE.U32 R28, R21, R28, c[0x0][0x180] ;  /* 0x00006000151cb625 */ /* 0x000fe200078e001c */
[----:B------:R2:W3:Y:S01]  /*0900*/  @!P2 LDG.E.64 R10, [R18.64] ;  /* 0x00000004120aa981 */ /* 0x0004e2000c1e1b00 */
[----:B----4-:R-:W-:-:S03]  /*0910*/  @!P5 ISETP.NE.AND P6, PT, R17, RZ, PT ;  /* 0x000000ff1100d20c */ /* 0x010fc60003fc5270 */
[----:B0-----:R-:W-:Y:S01]  /*0920*/  @!P1 IMAD.IADD R26, R2, 0x1, R3 ;  /* 0x00000001021a9824 */ /* 0x001fe200078e0203 */
[----:B------:R-:W-:Y:S02]  /*0930*/  @!P1 IADD3 R3, R3, 0x80, RZ ;  /* 0x0000008003039810 */ /* 0x000fe40007ffe0ff */
[----:B------:R-:W-:Y:S01]  /*0940*/  @!P5 FSEL R21, RZ, 1, !P6 ;  /* 0x3f800000ff15d808 */ /* 0x000fe20007000000 */
[----:B------:R-:W-:Y:S01]  /*0950*/  @!P4 F2F.F64.F32 R14, R27 ;  /* 0x0000001b000ec310 */ /* 0x000fe20000201800 */
[----:B--2---:R-:W-:Y:S01]  /*0960*/  CS2R R18, SRZ ;  /* 0x0000000000127805 */ /* 0x004fe2000001ff00 */
[----:B------:R-:W-:Y:S02]  /*0970*/  ISETP.GE.AND P4, PT, R3, R0, PT ;  /* 0x000000000300720c */ /* 0x000fe40003f86270 */
[----:B------:R-:W-:Y:S01]  /*0980*/  @!P5 FMUL.FTZ R21, R21, 1 ;  /* 0x3f8000001515d820 */ /* 0x000fe20000410000 */
[----:B------:R-:W-:Y:S01]  /*0990*/  CS2R R16, SRZ ;  /* 0x0000000000107805 */ /* 0x000fe2000001ff00 */
[----:B------:R-:W-:-:S02]  /*09a0*/  @!P1 IMAD.MOV.U32 R23, RZ, RZ, 0x8 ;  /* 0x00000008ff179424 */ /* 0x000fc400078e00ff */
[----:B------:R0:W2:Y:S01]  /*09b0*/  @!P5 F2F.F64.F32 R18, R21 ;  /* 0x000000150012d310 */ /* 0x0000a20000201800 */
[----:B------:R-:W-:Y:S02]  /*09c0*/  @!P2 ISETP.NE.AND P5, PT, R20, RZ, PT ;  /* 0x000000ff1400a20c */ /* 0x000fe40003fa5270 */
[----:B------:R4:W5:Y:S01]  /*09d0*/  @!P3 LDG.E.64 R16, [R28.64] ;  /* 0x000000041c10b981 */ /* 0x000962000c1e1b00 */
[C---:B0-----:R-:W-:Y:S02]  /*09e0*/  @!P1 IMAD.WIDE.U32 R20, R26.reuse, R23, c[0x0][0x180] ;  /* 0x000060001a149625 */ /* 0x041fe400078e0017 */
[----:B------:R-:W-:Y:S01]  /*09f0*/  CS2R R22, SRZ ;  /* 0x0000000000167805 */ /* 0x000fe2000001ff00 */
[----:B------:R-:W-:Y:S01]  /*0a00*/  @!P2 FSEL R27, RZ, 1, !P5 ;  /* 0x3f800000ff1ba808 */ /* 0x000fe20006800000 */
[----:B-1----:R0:W1:Y:S01]  /*0a10*/  DMUL R8, R12, R8 ;  /* 0x000000080c087228 */ /* 0x0020620000000000 */
[----:B----4-:R-:W-:Y:S01]  /*0a20*/  @!P1 IADD3 R28, P6, R26, c[0x0][0x188], RZ ;  /* 0x000062001a1c9a10 */ /* 0x010fe20007fde0ff */
[----:B0-----:R-:W-:-:S02]  /*0a30*/  CS2R R12, SRZ ;  /* 0x00000000000c7805 */ /* 0x001fc4000001ff00 */
[----:B------:R0:W4:Y:S01]  /*0a40*/  @!P1 LDG.E.64 R22, [R20.64] ;  /* 0x0000000414169981 */ /* 0x000122000c1e1b00 */
[----:B------:R-:W-:Y:S01]  /*0a50*/  @!P4 IADD3 R26, R2, R3, RZ ;  /* 0x00000003021ac210 */ /* 0x000fe20007ffe0ff */
[----:B------:R-:W-:Y:S02]  /*0a60*/  @!P2 FMUL.FTZ R27, R27, 1 ;  /* 0x3f8000001b1ba820 */ /* 0x000fe40000410000 */
[----:B------:R-:W-:Y:S02]  /*0a70*/  @!P1 IMAD.X R29, RZ, RZ, c[0x0][0x18c], P6 ;  /* 0x00006300ff1d9624 */ /* 0x000fe400030e06ff */
[----:B------:R1:W3:Y:S03]  /*0a80*/  @!P2 F2F.F64.F32 R12, R27 ;  /* 0x0000001b000ca310 */ /* 0x0002e60000201800 */
[----:B------:R1:W4:Y:S01]  /*0a90*/  @!P1 LDG.E.U8 R28, [R28.64] ;  /* 0x000000041c1c9981 */ /* 0x000322000c1e1100 */
[----:B0-----:R-:W-:-:S04]  /*0aa0*/  @!P4 IMAD.MOV.U32 R21, RZ, RZ, 0x8 ;  /* 0x00000008ff15c424 */ /* 0x001fc800078e00ff */
[C---:B------:R-:W-:Y:S01]  /*0ab0*/  @!P4 IMAD.WIDE.U32 R20, R26.reuse, R21, c[0x0][0x180] ;  /* 0x000060001a14c625 */ /* 0x040fe200078e0015 */
[----:B------:R-:W-:-:S05]  /*0ac0*/  @!P4 IADD3 R26, P2, R26, c[0x0][0x188], RZ ;  /* 0x000062001a1aca10 */ /* 0x000fca0007f5e0ff */
[----:B-1----:R-:W-:-:S05]  /*0ad0*/  @!P4 IMAD.X R27, RZ, RZ, c[0x0][0x18c], P2 ;  /* 0x00006300ff1bc624 */ /* 0x002fca00010e06ff */
[----:B------:R-:W5:Y:S01]  /*0ae0*/  @!P4 LDG.E.U8 R26, [R26.64] ;  /* 0x000000041a1ac981 */ /* 0x000f62000c1e1100 */
[----:B------:R-:W-:Y:S01]  /*0af0*/  @!P3 ISETP.NE.AND P5, PT, R24, RZ, PT ;  /* 0x000000ff1800b20c */ /* 0x000fe20003fa5270 */
[----:B--2---:R-:W-:Y:S01]  /*0b00*/  DMUL R4, R18, R4 ;  /* 0x0000000412047228 */ /* 0x004fe20000000000 */
[----:B------:R-:W-:-:S03]  /*0b10*/  @!P4 IADD3 R3, R3, 0x80, RZ ;  /* 0x000000800303c810 */ /* 0x000fc60007ffe0ff */
[----:B------:R0:W-:Y:S02]  /*0b20*/  DMUL R6, R14, R6 ;  /* 0x000000060e067228 */ /* 0x0001e40000000000 */
[----:B0-----:R-:W-:Y:S01]  /*0b30*/  @!P3 FSEL R14, RZ, 1, !P5 ;  /* 0x3f800000ff0eb808 */ /* 0x001fe20006800000 */
[----:B------:R-:W-:Y:S01]  /*0b40*/  CS2R R18, SRZ ;  /* 0x0000000000127805 */ /* 0x000fe2000001ff00 */
[----:B------:R-:W-:-:S03]  /*0b50*/  ISETP.GE.AND P2, PT, R3, R0, PT ;  /* 0x000000000300720c */ /* 0x000fc60003f46270 */
[----:B------:R-:W-:-:S04]  /*0b60*/  @!P3 FMUL.FTZ R24, R14, 1 ;  /* 0x3f8000000e18b820 */ /* 0x000fc80000410000 */
[----:B------:R0:W1:Y:S01]  /*0b70*/  @!P3 F2F.F64.F32 R18, R24 ;  /* 0x000000180012b310 */ /* 0x0000620000201800 */
[----:B------:R-:W-:-:S05]  /*0b80*/  CS2R R14, SRZ ;  /* 0x00000000000e7805 */ /* 0x000fca000001ff00 */
[----:B------:R-:W-:Y:S01]  /*0b90*/  @!P2 IMAD.MOV.U32 R29, RZ, RZ, 0x8 ;  /* 0x00000008ff1da424 */ /* 0x000fe200078e00ff */
[----:B------:R2:W5:Y:S02]  /*0ba0*/  @!P4 LDG.E.64 R14, [R20.64] ;  /* 0x00000004140ec981 */ /* 0x000564000c1e1b00 */
[----:B--2---:R-:W-:Y:S01]  /*0bb0*/  @!P2 IMAD.IADD R20, R2, 0x1, R3 ;  /* 0x000000010214a824 */ /* 0x004fe200078e0203 */
[----:B---3--:R2:W-:Y:S02]  /*0bc0*/  DMUL R10, R12, R10 ;  /* 0x0000000a0c0a7228 */ /* 0x0085e40000000000 */
[----:B--2---:R-:W-:Y:S01]  /*0bd0*/  CS2R R12, SRZ ;  /* 0x00000000000c7805 */ /* 0x004fe2000001ff00 */
[----:B----4-:R-:W-:-:S04]  /*0be0*/  @!P1 ISETP.NE.AND P3, PT, R28, RZ, PT ;  /* 0x000000ff1c00920c */ /* 0x010fc80003f65270 */
[----:B------:R-:W-:-:S05]  /*0bf0*/  @!P1 FSEL R28, RZ, 1, !P3 ;  /* 0x3f800000ff1c9808 */ /* 0x000fca0005800000 */
[----:B0-----:R-:W-:Y:S02]  /*0c00*/  @!P1 FMUL.FTZ R24, R28, 1 ;  /* 0x3f8000001c189820 */ /* 0x001fe40000410000 */
[----:B------:R-:W-:Y:S01]  /*0c10*/  @!P2 IMAD.WIDE.U32 R28, R20, R29, c[0x0][0x180] ;  /* 0x00006000141ca625 */ /* 0x000fe200078e001d */
[----:B-----5:R-:W-:Y:S01]  /*0c20*/  @!P4 ISETP.NE.AND P3, PT, R26, RZ, PT ;  /* 0x000000ff1a00c20c */ /* 0x020fe20003f65270 */
[----:B------:R0:W2:Y:S01]  /*0c30*/  @!P1 F2F.F64.F32 R12, R24 ;  /* 0x00000018000c9310 */ /* 0x0000a20000201800 */
[----:B------:R-:W-:Y:S02]  /*0c40*/  @!P2 IADD3 R20, P1, R20, c[0x0][0x188], RZ ;  /* 0x000062001414aa10 */ /* 0x000fe40007f3e0ff */
[----:B------:R-:W-:-:S05]  /*0c50*/  @!P4 FSEL R21, RZ, 1, !P3 ;  /* 0x3f800000ff15c808 */ /* 0x000fca0005800000 */
[----:B0-----:R-:W-:Y:S02]  /*0c60*/  @!P4 FMUL.FTZ R24, R21, 1 ;  /* 0x3f8000001518c820 */ /* 0x001fe40000410000 */
[----:B------:R-:W-:-:S05]  /*0c70*/  @!P2 IMAD.X R21, RZ, RZ, c[0x0][0x18c], P1 ;  /* 0x00006300ff15a624 */ /* 0x000fca00008e06ff */
[----:B------:R-:W3:Y:S01]  /*0c80*/  @!P2 LDG.E.U8 R20, [R20.64] ;  /* 0x000000041414a981 */ /* 0x000ee2000c1e1100 */
[----:B------:R-:W-:-:S06]  /*0c90*/  CS2R R26, SRZ ;  /* 0x00000000001a7805 */ /* 0x000fcc000001ff00 */
[----:B------:R-:W4:Y:S01]  /*0ca0*/  @!P2 LDG.E.64 R26, [R28.64] ;  /* 0x000000041c1aa981 */ /* 0x000f22000c1e1b00 */
[----:B-1----:R0:W-:Y:S02]  /*0cb0*/  DMUL R16, R18, R16 ;  /* 0x0000001012107228 */ /* 0x0021e40000000000 */
[----:B0-----:R-:W-:-:S06]  /*0cc0*/  CS2R R18, SRZ ;  /* 0x0000000000127805 */ /* 0x001fcc000001ff00 */
[----:B------:R-:W0:Y:S01]  /*0cd0*/  @!P4 F2F.F64.F32 R18, R24 ;  /* 0x000000180012c310 */ /* 0x000e220000201800 */
[----:B--2---:R1:W-:Y:S02]  /*0ce0*/  DMUL R12, R12, R22 ;  /* 0x000000160c0c7228 */ /* 0x0043e40000000000 */
[----:B-1----:R-:W-:Y:S02]  /*0cf0*/  IADD3 R22, R25, 0x80, RZ ;  /* 0x0000008019167810 */ /* 0x002fe40007ffe0ff */
[----:B------:R-:W1:-:S04]  /*0d00*/  DMUL R8, R8, c[0x0][0x168] ;  /* 0x00005a0008087a28 */ /* 0x000e480000000000 */
[----:B0-----:R0:W2:Y:S02]  /*0d10*/  DMUL R14, R18, R14 ;  /* 0x0000000e120e7228 */ /* 0x0010a40000000000 */
[----:B0-----:R-:W-:Y:S02]  /*0d20*/  @!P0 IMAD.IADD R18, R2, 0x1, R25 ;  /* 0x0000000102128824 */ /* 0x001fe400078e0219 */
[----:B------:R-:W-:Y:S02]  /*0d30*/  @!P0 IMAD.MOV.U32 R19, RZ, RZ, 0x8 ;  /* 0x00000008ff138424 */ /* 0x000fe400078e00ff */
[----:B------:R-:W-:Y:S02]  /*0d40*/  @!P0 IMAD.MOV.U32 R25, RZ, RZ, R22 ;  /* 0x000000ffff198224 */ /* 0x000fe400078e0016 */
[----:B------:R-:W-:-:S05]  /*0d50*/  @!P0 IMAD.WIDE.U32 R18, R18, R19, c[0x0][0x178] ;  /* 0x00005e0012128625 */ /* 0x000fca00078e0013 */
[----:B-1----:R0:W-:Y:S01]  /*0d60*/  @!P0 STG.E.64 [R18.64], R8 ;  /* 0x0000000812008986 */ /* 0x0021e2000c101b04 */
[----:B------:R-:W-:Y:S01]  /*0d70*/  ISETP.GE.AND P0, PT, R25, R0, PT ;  /* 0x000000001900720c */ /* 0x000fe20003f06270 */
[----:B------:R-:W-:Y:S01]  /*0d80*/  BSSY B0, `(.L_x_11298) ;  /* 0x0000039000007945 */ /* 0x000fe20003800000 */
[----:B------:R-:W-:Y:S01]  /*0d90*/  BSSY B1, `(.L_x_11299) ;  /* 0x0000031000017945 */ /* 0x000fe20003800000 */
[----:B------:R-:W-:-:S04]  /*0da0*/  DMUL R10, R10, c[0x0][0x168] ;  /* 0x00005a000a0a7a28 */ /* 0x000fc80000000000 */
[----:B------:R-:W-:-:S04]  /*0db0*/  DMUL R16, R16, c[0x0][0x168] ;  /* 0x00005a0010107a28 */ /* 0x000fc80000000000 */
[----:B------:R-:W-:-:S04]  /*0dc0*/  DMUL R12, R12, c[0x0][0x168] ;  /* 0x00005a000c0c7a28 */ /* 0x000fc80000000000 */
[----:B--2---:R-:W-:Y:S01]  /*0dd0*/  DMUL R14, R14, c[0x0][0x168] ;  /* 0x00005a000e0e7a28 */ /* 0x004fe20000000000 */
[----:B---3--:R-:W-:-:S04]  /*0de0*/  @!P2 ISETP.NE.AND P1, PT, R20, RZ, PT ;  /* 0x000000ff1400a20c */ /* 0x008fc80003f25270 */
[----:B------:R-:W-:Y:S01]  /*0df0*/  @!P2 FSEL R3, RZ, 1, !P1 ;  /* 0x3f800000ff03a808 */ /* 0x000fe20004800000 */
[----:B------:R-:W-:-:S04]  /*0e00*/  CS2R R20, SRZ ;  /* 0x0000000000147805 */ /* 0x000fc8000001ff00 */
[----:B------:R-:W-:-:S04]  /*0e10*/  @!P2 FMUL.FTZ R3, R3, 1 ;  /* 0x3f8000000303a820 */ /* 0x000fc80000410000 */
[----:B------:R-:W4:Y:S02]  /*0e20*/  @!P2 F2F.F64.F32 R20, R3 ;  /* 0x000000030014a310 */ /* 0x000f240000201800 */
[----:B----4-:R-:W1:-:S06]  /*0e30*/  DMUL R20, R20, R26 ;  /* 0x0000001a14147228 */ /* 0x010e4c0000000000 */
[----:B-1----:R-:W1:Y:S01]  /*0e40*/  DMUL R20, R20, c[0x0][0x168] ;  /* 0x00005a0014147a28 */ /* 0x002e620000000000 */
[----:B------:R-:W-:Y:S05]  /*0e50*/  @P0 BRA `(.L_x_11300) ;  /* 0x000000e000000947 */ /* 0x000fea0003800000 */
[----:B0-----:R-:W-:Y:S01]  /*0e60*/  IMAD.IADD R3, R2, 0x1, R25 ;  /* 0x0000000102037824 */ /* 0x001fe200078e0219 */
[----:B------:R0:W2:Y:S01]  /*0e70*/  DMUL R8, R6, c[0x0][0x168] ;  /* 0x00005a0006087a28 */ /* 0x0000a20000000000 */
[----:B------:R-:W-:Y:S01]  /*0e80*/  IMAD.MOV.U32 R18, RZ, RZ, 0x8 ;  /* 0x00000008ff127424 */ /* 0x000fe200078e00ff */
[----:B------:R-:W-:-:S03]  /*0e90*/  IADD3 R25, R25, 0x80, RZ ;  /* 0x0000008019197810 */ /* 0x000fc60007ffe0ff */
[----:B0-----:R-:W-:Y:S01]  /*0ea0*/  IMAD.WIDE.U32 R6, R3, R18, c[0x0][0x178] ;  /* 0x00005e0003067625 */ /* 0x001fe200078e0012 */
[----:B------:R-:W-:-:S04]  /*0eb0*/  ISETP.GE.AND P0, PT, R25, R0, PT ;  /* 0x000000001900720c */ /* 0x000fc80003f06270 */
[----:B--2---:R0:W-:Y:S09]  /*0ec0*/  STG.E.64 [R6.64], R8 ;  /* 0x0000000806007986 */ /* 0x0041f2000c101b04 */
[----:B------:R-:W-:Y:S05]  /*0ed0*/  @P0 BRA `(.L_x_11301) ;  /* 0x000000d000000947 */ /* 0x000fea0003800000 */
[----:B0-----:R-:W-:Y:S01]  /*0ee0*/  MOV R7, 0x8 ;  /* 0x0000000800077802 */ /* 0x001fe20000000f00 */
[----:B------:R-:W-:Y:S01]  /*0ef0*/  IMAD.IADD R6, R2, 0x1, R25 ;  /* 0x0000000102067824 */ /* 0x000fe200078e0219 */
[----:B------:R-:W0:Y:S01]  /*0f00*/  DMUL R4, R4, c[0x0][0x168] ;  /* 0x00005a0004047a28 */ /* 0x000e220000000000 */
[----:B------:R-:W-:-:S02]  /*0f10*/  IADD3 R25, R25, 0x80, RZ ;  /* 0x0000008019197810 */ /* 0x000fc40007ffe0ff */
[----:B------:R-:W-:-:S05]  /*0f20*/  IMAD.WIDE.U32 R6, R6, R7, c[0x0][0x178] ;  /* 0x00005e0006067625 */ /* 0x000fca00078e0007 */
[----:B0-----:R0:W-:Y:S03]  /*0f30*/  STG.E.64 [R6.64], R4 ;  /* 0x0000000406007986 */ /* 0x0011e6000c101b04 */
.L_x_11300:
[----:B0-----:R-:W-:-:S13]  /*0f40*/  ISETP.GE.AND P0, PT, R25, R0, PT ;  /* 0x000000001900720c */ /* 0x001fda0003f06270 */
[----:B------:R-:W-:Y:S05]  /*0f50*/  @P0 BRA `(.L_x_11302) ;  /* 0x000000c000000947 */ /* 0x000fea0003800000 */
[----:B------:R-:W-:Y:S01]  /*0f60*/  IMAD.IADD R4, R2, 0x1, R25 ;  /* 0x0000000102047824 */ /* 0x000fe200078e0219 */
[----:B------:R-:W-:Y:S01]  /*0f70*/  IADD3 R25, R25, 0x80, RZ ;  /* 0x0000008019197810 */ /* 0x000fe20007ffe0ff */
[----:B------:R-:W-:-:S04]  /*0f80*/  IMAD.MOV.U32 R5, RZ, RZ, 0x8 ;  /* 0x00000008ff057424 */ /* 0x000fc800078e00ff */
[----:B------:R-:W-:-:S05]  /*0f90*/  IMAD.WIDE.U32 R4, R4, R5, c[0x0][0x178] ;  /* 0x00005e0004047625 */ /* 0x000fca00078e0005 */
[----:B------:R0:W-:Y:S02]  /*0fa0*/  STG.E.64 [R4.64], R10 ;  /* 0x0000000a04007986 */ /* 0x0001e4000c101b04 */
.L_x_11301:
[----:B------:R-:W-:-:S13]  /*0fb0*/  ISETP.GE.AND P0, PT, R25, R0, PT ;  /* 0x000000001900720c */ /* 0x000fda0003f06270 */
[----:B------:R-:W-:Y:S05]  /*0fc0*/  @P0 BRA `(.L_x_11303) ;  /* 0x000000d000000947 */ /* 0x000fea0003800000 */
[----:B0-----:R-:W-:Y:S01]  /*0fd0*/  IMAD.IADD R4, R2, 0x1, R25 ;  /* 0x0000000102047824 */ /* 0x001fe200078e0219 */
[----:B------:R-:W-:Y:S01]  /*0fe0*/  IADD3 R25, R25, 0x80, RZ ;  /* 0x0000008019197810 */ /* 0x000fe20007ffe0ff */
[----:B------:R-:W-:-:S04]  /*0ff0*/  IMAD.MOV.U32 R5, RZ, RZ, 0x8 ;  /* 0x00000008ff057424 */ /* 0x000fc800078e00ff */
[----:B------:R-:W-:-:S05]  /*1000*/  IMAD.WIDE.U32 R4, R4, R5, c[0x0][0x178] ;  /* 0x00005e0004047625 */ /* 0x000fca00078e0005 */
[----:B------:R0:W-:Y:S02]  /*1010*/  STG.E.64 [R4.64], R16 ;  /* 0x0000001004007986 */ /* 0x0001e4000c101b04 */
.L_x_11302:
[----:B------:R-:W-:-:S13]  /*1020*/  ISETP.GE.AND P0, PT, R25, R0, PT ;  /* 0x000000001900720c */ /* 0x000fda0003f06270 */
[----:B------:R-:W-:Y:S01]  /*1030*/  @P0 BREAK B1 ;  /* 0x0000000000010942 */ /* 0x000fe20003800000 */
[----:B------:R-:W-:Y:S05]  /*1040*/  @P0 BRA `(.L_x_11304) ;  /* 0x000000c000000947 */ /* 0x000fea0003800000 */
[----:B0-----:R-:W-:Y:S01]  /*1050*/  IMAD.IADD R4, R2, 0x1, R25 ;  /* 0x0000000102047824 */ /* 0x001fe200078e0219 */
[----:B------:R-:W-:Y:S01]  /*1060*/  IADD3 R25, R25, 0x80, RZ ;  /* 0x0000008019197810 */ /* 0x000fe20007ffe0ff */
[----:B------:R-:W-:-:S04]  /*1070*/  IMAD.MOV.U32 R5, RZ, RZ, 0x8 ;  /* 0x00000008ff057424 */ /* 0x000fc800078e00ff */
[----:B------:R-:W-:-:S05]  /*1080*/  IMAD.WIDE.U32 R4, R4, R5, c[0x0][0x178] ;  /* 0x00005e0004047625 */ /* 0x000fca00078e0005 */
[----:B------:R0:W-:Y:S02]  /*1090*/  STG.E.64 [R4.64], R12 ;  /* 0x0000000c04007986 */ /* 0x0001e4000c101b04 */
.L_x_11303:
[----:B------:R-:W-:Y:S05]  /*10a0*/  BSYNC B1 ;  /* 0x0000000000017941 */ /* 0x000fea0003800000 */
.L_x_11299:
[----:B------:R-:W-:-:S13]  /*10b0*/  ISETP.GE.AND P0, PT, R25, R0, PT ;  /* 0x000000001900720c */ /* 0x000fda0003f06270 */
[----:B0-----:R-:W-:Y:S01]  /*10c0*/  @!P0 IMAD.IADD R4, R2, 0x1, R25 ;  /* 0x0000000102048824 */ /* 0x001fe200078e0219 */
[----:B------:R-:W-:Y:S01]  /*10d0*/  @!P0 IADD3 R25, R25, 0x80, RZ ;  /* 0x0000008019198810 */ /* 0x000fe20007ffe0ff */
[----:B------:R-:W-:-:S04]  /*10e0*/  @!P0 IMAD.MOV.U32 R5, RZ, RZ, 0x8 ;  /* 0x00000008ff058424 */ /* 0x000fc800078e00ff */
[----:B------:R-:W-:-:S05]  /*10f0*/  @!P0 IMAD.WIDE.U32 R4, R4, R5, c[0x0][0x178] ;  /* 0x00005e0004048625 */ /* 0x000fca00078e0005 */
[----:B------:R0:W-:Y:S02]  /*1100*/  @!P0 STG.E.64 [R4.64], R14 ;  /* 0x0000000e04008986 */ /* 0x0001e4000c101b04 */
.L_x_11304:
[----:B------:R-:W-:Y:S05]  /*1110*/  BSYNC B0 ;  /* 0x0000000000007941 */ /* 0x000fea0003800000 */
.L_x_11298:
[----:B------:R-:W-:Y:S01]  /*1120*/  WARPSYNC 0xffffffff ;  /* 0xffffffff00007948 */ /* 0x000fe20003800000 */
[----:B------:R-:W-:-:S13]  /*1130*/  ISETP.GE.AND P0, PT, R25, R0, PT ;  /* 0x000000001900720c */ /* 0x000fda0003f06270 */
[----:B------:R-:W-:Y:S05]  /*1140*/  @P0 EXIT ;  /* 0x000000000000094d */ /* 0x000fea0003800000 */
[----:B------:R-:W-:Y:S02]  /*1150*/  IMAD.IADD R2, R2, 0x1, R25 ;  /* 0x0000000102027824 */ /* 0x000fe400078e0219 */
[----:B------:R-:W-:-:S04]  /*1160*/  IMAD.MOV.U32 R3, RZ, RZ, 0x8 ;  /* 0x00000008ff037424 */ /* 0x000fc800078e00ff */
[----:B------:R-:W-:-:S05]  /*1170*/  IMAD.WIDE.U32 R2, R2, R3, c[0x0][0x178] ;  /* 0x00005e0002027625 */ /* 0x000fca00078e0003 */
[----:B-1----:R-:W-:Y:S01]  /*1180*/  STG.E.64 [R2.64], R20 ;  /* 0x0000001402007986 */ /* 0x002fe2000c101b04 */
[----:B------:R-:W-:Y:S05]  /*1190*/  EXIT ;  /* 0x000000000000794d */ /* 0x000fea0003800000 */
.L_x_11305:
        /* <DEDUP_REMOVED lines=14> */
.L_x_11617:


//--------------------- .text._ZN2at6native29vectorized_elementwise_kernelILi4EZNS0_43_GLOBAL__N__7cc8d1ed_10_Dropout_cu_0e96ed3819masked_scale_kernelIbddEEvRNS_6TensorERKS4_S7_T1_EUldbE_St5arrayIPcLm3EEEEviT0_S8_ --------------------------
	.section	.text._ZN2at6native29vectorized_elementwise_kernelILi4EZNS0_43_GLOBAL__N__7cc8d1ed_10_Dropout_cu_0e96ed3819masked_scale_kernelIbddEEvRNS_6TensorERKS4_S7_T1_EUldbE_St5arrayIPcLm3EEEEviT0_S8_,"ax",@progbits
	.sectioninfo	@"SHI_REGISTERS=32"
	.align	128
        .global         _ZN2at6native29vectorized_elementwise_kernelILi4EZNS0_43_GLOBAL__N__7cc8d1ed_10_Dropout_cu_0e96ed3819masked_scale_kernelIbddEEvRNS_6TensorERKS4_S7_T1_EUldbE_St5arrayIPcLm3EEEEviT0_S8_
        .type           _ZN2at6native29vectorized_elementwise_kernelILi4EZNS0_43_GLOBAL__N__7cc8d1ed_10_Dropout_cu_0e96ed3819masked_scale_kernelIbddEEvRNS_6TensorERKS4_S7_T1_EUldbE_St5arrayIPcLm3EEEEviT0_S8_,@function
        .size           _ZN2at6native29vectorized_elementwise_kernelILi4EZNS0_43_GLOBAL__N__7cc8d1ed_10_Dropout_cu_0e96ed3819masked_scale_kernelIbddEEvRNS_6TensorERKS4_S7_T1_EUldbE_St5arrayIPcLm3EEEEviT0_S8_,(.L_x_11618 - _ZN2at6native29vectorized_elementwise_kernelILi4EZNS0_43_GLOBAL__N__7cc8d1ed_10_Dropout_cu_0e96ed3819masked_scale_kernelIbddEEvRNS_6TensorERKS4_S7_T1_EUldbE_St5arrayIPcLm3EEEEviT0_S8_)
        .other          _ZN2at6native29vectorized_elementwise_kernelILi4EZNS0_43_GLOBAL__N__7cc8d1ed_10_Dropout_cu_0e96ed3819masked_scale_kernelIbddEEvRNS_6TensorERKS4_S7_T1_EUldbE_St5arrayIPcLm3EEEEviT0_S8_,@"STO_CUDA_ENTRY STV_DEFAULT"
_ZN2at6native29vectorized_elementwise_kernelILi4EZNS0_43_GLOBAL__N__7cc8d1ed_10_Dropout_cu_0e96ed3819masked_scale_kernelIbddEEvRNS_6TensorERKS4_S7_T1_EUldbE_St5arrayIPcLm3EEEEviT0_S8_:
.text._ZN2at6native29vectorized_elementwise_kernelILi4EZNS0_43_GLOBAL__N__7cc8d1ed_10_Dropout_cu_0e96ed3819masked_scale_kernelIbddEEvRNS_6TensorERKS4_S7_T1_EUldbE_St5arrayIPcLm3EEEEviT0_S8_:
        /* <DEDUP_REMOVED lines=11> */
[----:B------:R-:W2:Y:S01]  /*00b0*/  LDG.E R21, [R24.64] ;  /* 0x0000000418157981 */ /* 0x000ea2000c1e1900 */
[----:B------:R-:W-:-:S03]  /*00c0*/  IMAD.MOV.U32 R0, RZ, RZ, 0x8 ;  /* 0x00000008ff007424 */ /* 0x000fc600078e00ff */
[----:B------:R0:W3:Y:S01]  /*00d0*/  LDG.E R20, [R24.64+0x200] ;  /* 0x0002000418147981 */ /* 0x0000e2000c1e1900 */
[----:B------:R-:W-:-:S06]  /*00e0*/  IMAD.WIDE R4, R3, R0, c[0x0][0x180] ;  /* 0x0000600003047625 */ /* 0x000fcc00078e0200 */
[----:B------:R-:W-:-:S05]  /*00f0*/  IMAD.WIDE.U32 R22, R2, 0x20, R4 ;  /* 0x0000002002167825 */ /* 0x000fca00078e0004 */
[----:B------:R1:W4:Y:S04]  /*0100*/  LDG.E.128 R4, [R22.64] ;  /* 0x0000000416047981 */ /* 0x000328000c1e1d00 */
[----:B------:R1:W5:Y:S04]  /*0110*/  LDG.E.128 R8, [R22.64+0x10] ;  /* 0x0000100416087981 */ /* 0x000368000c1e1d00 */
[----:B------:R1:W3:Y:S04]  /*0120*/  LDG.E.128 R12, [R22.64+0x1000] ;  /* 0x00100004160c7981 */ /* 0x0002e8000c1e1d00 */
[----:B------:R1:W3:Y:S01]  /*0130*/  LDG.E.128 R16, [R22.64+0x1010] ;  /* 0x0010100416107981 */ /* 0x0002e2000c1e1d00 */
[----:B--2---:R-:W-:-:S04]  /*0140*/  PRMT R26, R21, 0x7770, RZ ;  /* 0x00007770151a7816 */ /* 0x004fc800000000ff */
[----:B------:R-:W-:Y:S02]  /*0150*/  ISETP.NE.AND P0, PT, R26, RZ, PT ;  /* 0x000000ff1a00720c */ /* 0x000fe40003f05270 */
[----:B------:R-:W-:Y:S02]  /*0160*/  PRMT R26, R21, 0x7771, RZ ;  /* 0x00007771151a7816 */ /* 0x000fe400000000ff */
[----:B------:R-:W-:Y:S02]  /*0170*/  FSEL R27, RZ, 1, !P0 ;  /* 0x3f800000ff1b7808 */ /* 0x000fe40004000000 */
[----:B------:R-:W-:-:S03]  /*0180*/  ISETP.NE.AND P0, PT, R26, RZ, PT ;  /* 0x000000ff1a00720c */ /* 0x000fc60003f05270 */
[----:B------:R-:W-:Y:S01]  /*0190*/  FMUL.FTZ R27, R27, 1 ;  /* 0x3f8000001b1b7820 */ /* 0x000fe20000410000 */
[----:B------:R-:W-:Y:S02]  /*01a0*/  FSEL R28, RZ, 1, !P0 ;  /* 0x3f800000ff1c7808 */ /* 0x000fe40004000000 */
[C---:B------:R-:W-:Y:S01]  /*01b0*/  PRMT R26, R21.reuse, 0x7772, RZ ;  /* 0x00007772151a7816 */ /* 0x040fe200000000ff */
[----:B0-----:R-:W4:Y:S01]  /*01c0*/  F2F.F64.F32 R24, R27 ;  /* 0x0000001b00187310 */ /* 0x001f220000201800 */
[----:B------:R-:W-:Y:S01]  /*01d0*/  PRMT R21, R21, 0x7773, RZ ;  /* 0x0000777315157816 */ /* 0x000fe200000000ff */
[----:B------:R-:W-:Y:S01]  /*01e0*/  FMUL.FTZ R28, R28, 1 ;  /* 0x3f8000001c1c7820 */ /* 0x000fe20000410000 */
[----:B------:R-:W-:Y:S02]  /*01f0*/  ISETP.NE.AND P0, PT, R26, RZ, PT ;  /* 0x000000ff1a00720c */ /* 0x000fe40003f05270 */
[----:B------:R-:W-:Y:S02]  /*0200*/  ISETP.NE.AND P1, PT, R21, RZ, PT ;  /* 0x000000ff1500720c */ /* 0x000fe40003f25270 */
[----:B------:R-:W-:Y:S01]  /*0210*/  FSEL R21, RZ, 1, !P0 ;  /* 0x3f800000ff157808 */ /* 0x000fe20004000000 */
[----:B-1----:R-:W0:Y:S04]  /*0220*/  F2F.F64.F32 R22, R28 ;  /* 0x0000001c00167310 */ /* 0x002e280000201800 */
[----:B------:R-:W-:Y:S01]  /*0230*/  FMUL.FTZ R26, R21, 1 ;  /* 0x3f800000151a7820 */ /* 0x000fe20000410000 */
[----:B------:R-:W-:Y:S01]  /*0240*/  FSEL R21, RZ, 1, !P1 ;  /* 0x3f800000ff157808 */ /* 0x000fe20004800000 */
[----:B----4-:R1:W2:-:S02]  /*0250*/  DMUL R4, R4, R24 ;  /* 0x0000001804047228 */ /* 0x0102840000000000 */
[----:B-1----:R-:W5:Y:S02]  /*0260*/  F2F.F64.F32 R24, R26 ;  /* 0x0000001a00187310 */ /* 0x002f640000201800 */
[----:B------:R-:W-:Y:S01]  /*0270*/  FMUL.FTZ R27, R21, 1 ;  /* 0x3f800000151b7820 */ /* 0x000fe20000410000 */
[----:B---3--:R-:W-:Y:S01]  /*0280*/  PRMT R21, R20, 0x7770, RZ ;  /* 0x0000777014157816 */ /* 0x008fe200000000ff */
[----:B0-----:R0:W1:-:S04]  /*0290*/  DMUL R6, R6, R22 ;  /* 0x0000001606067228 */ /* 0x0010480000000000 */
[----:B0-----:R-:W0:Y:S01]  /*02a0*/  F2F.F64.F32 R22, R27 ;  /* 0x0000001b00167310 */ /* 0x001e220000201800 */
[----:B------:R-:W-:Y:S02]  /*02b0*/  ISETP.NE.AND P0, PT, R21, RZ, PT ;  /* 0x000000ff1500720c */ /* 0x000fe40003f05270 */
[C---:B------:R-:W-:Y:S01]  /*02c0*/  PRMT R21, R20.reuse, 0x7771, RZ ;  /* 0x0000777114157816 */ /* 0x040fe200000000ff */
[----:B-----5:R3:W-:Y:S02]  /*02d0*/  DMUL R8, R8, R24 ;  /* 0x0000001808087228 */ /* 0x0207e40000000000 */
[----:B---3--:R-:W-:Y:S02]  /*02e0*/  FSEL R25, RZ, 1, !P0 ;  /* 0x3f800000ff197808 */ /* 0x008fe40004000000 */
[----:B------:R-:W-:Y:S02]  /*02f0*/  PRMT R24, R20, 0x7772, RZ ;  /* 0x0000777214187816 */ /* 0x000fe400000000ff */
[----:B------:R-:W-:-:S02]  /*0300*/  ISETP.NE.AND P0, PT, R21, RZ, PT ;  /* 0x000000ff1500720c */ /* 0x000fc40003f05270 */
[----:B------:R-:W-:Y:S02]  /*0310*/  PRMT R20, R20, 0x7773, RZ ;  /* 0x0000777314147816 */ /* 0x000fe400000000ff */
[----:B------:R-:W-:Y:S02]  /*0320*/  ISETP.NE.AND P1, PT, R24, RZ, PT ;  /* 0x000000ff1800720c */ /* 0x000fe40003f25270 */
[----:B------:R-:W-:Y:S01]  /*0330*/  FSEL R21, RZ, 1, !P0 ;  /* 0x3f800000ff157808 */ /* 0x000fe20004000000 */
[----:B0-----:R0:W3:Y:S01]  /*0340*/  DMUL R10, R10, R22 ;  /* 0x000000160a0a7228 */ /* 0x0010e20000000000 */
[----:B------:R-:W-:Y:S02]  /*0350*/  ISETP.NE.AND P0, PT, R20, RZ, PT ;  /* 0x000000ff1400720c */ /* 0x000fe40003f05270 */
[----:B0-----:R-:W-:Y:S02]  /*0360*/  FSEL R22, RZ, 1, !P1 ;  /* 0x3f800000ff167808 */ /* 0x001fe40004800000 */
[----:B------:R-:W-:Y:S01]  /*0370*/  FSEL R20, RZ, 1, !P0 ;  /* 0x3f800000ff147808 */ /* 0x000fe20004000000 */
[----:B------:R-:W-:-:S02]  /*0380*/  FMUL.FTZ R26, R25, 1 ;  /* 0x3f800000191a7820 */ /* 0x000fc40000410000 */
[----:B------:R-:W-:Y:S02]  /*0390*/  FMUL.FTZ R24, R21, 1 ;  /* 0x3f80000015187820 */ /* 0x000fe40000410000 */
[----:B------:R-:W-:Y:S02]  /*03a0*/  FMUL.FTZ R22, R22, 1 ;  /* 0x3f80000016167820 */ /* 0x000fe40000410000 */
[----:B------:R-:W-:Y:S01]  /*03b0*/  FMUL.FTZ R28, R20, 1 ;  /* 0x3f800000141c7820 */ /* 0x000fe20000410000 */
[----:B------:R-:W0:Y:S08]  /*03c0*/  F2F.F64.F32 R26, R26 ;  /* 0x0000001a001a7310 */ /* 0x000e300000201800 */
[----:B------:R-:W4:Y:S08]  /*03d0*/  F2F.F64.F32 R24, R24 ;  /* 0x0000001800187310 */ /* 0x000f300000201800 */
[----:B------:R-:W5:Y:S08]  /*03e0*/  F2F.F64.F32 R22, R22 ;  /* 0x0000001600167310 */ /* 0x000f700000201800 */
[----:B------:R-:W1:Y:S01]  /*03f0*/  F2F.F64.F32 R20, R28 ;  /* 0x0000001c00147310 */ /* 0x000e620000201800 */
[----:B0-----:R-:W0:-:S04]  /*0400*/  DMUL R12, R12, R26 ;  /* 0x0000001a0c0c7228 */ /* 0x001e080000000000 */
[----:B----4-:R-:W4:-:S04]  /*0410*/  DMUL R14, R14, R24 ;  /* 0x000000180e0e7228 */ /* 0x010f080000000000 */
[----:B-----5:R-:W5:-:S04]  /*0420*/  DMUL R16, R16, R22 ;  /* 0x0000001610107228 */ /* 0x020f480000000000 */
[----:B-1----:R1:W0:Y:S02]  /*0430*/  DMUL R18, R18, R20 ;  /* 0x0000001412127228 */ /* 0x0022240000000000 */
[----:B-1----:R-:W-:Y:S02]  /*0440*/  IMAD.WIDE.U32 R20, R3, R0, c[0x0][0x178] ;  /* 0x00005e0003147625 */ /* 0x002fe400078e0000 */
[----:B--2---:R-:W-:-:S04]  /*0450*/  DMUL R4, R4, c[0x0][0x168] ;  /* 0x00005a0004047a28 */ /* 0x004fc80000000000 */
[----:B------:R-:W1:Y:S01]  /*0460*/  DMUL R6, R6, c[0x0][0x168] ;  /* 0x00005a0006067a28 */ /* 0x000e620000000000 */
[----:B------:R-:W-:-:S03]  /*0470*/  IMAD.WIDE R20, R2, 0x20, R20 ;  /* 0x0000002002147825 */ /* 0x000fc600078e0214 */
[----:B---3--:R-:W-:-:S04]  /*0480*/  DMUL R10, R10, c[0x0][0x168] ;  /* 0x00005a000a0a7a28 */ /* 0x008fc80000000000 */
[----:B------:R-:W2:-:S04]  /*0490*/  DMUL R8, R8, c[0x0][0x168] ;  /* 0x00005a0008087a28 */ /* 0x000e880000000000 */
[----:B0-----:R-:W-:-:S04]  /*04a0*/  DMUL R12, R12, c[0x0][0x168] ;  /* 0x00005a000c0c7a28 */ /* 0x001fc80000000000 */
[----:B----4-:R-:W0:-:S04]  /*04b0*/  DMUL R14, R14, c[0x0][0x168] ;  /* 0x00005a000e0e7a28 */ /* 0x010e080000000000 */
[----:B-----5:R-:W-:-:S04]  /*04c0*/  DMUL R16, R16, c[0x0][0x168] ;  /* 0x00005a0010107a28 */ /* 0x020fc80000000000 */
[----:B------:R-:W3:Y:S01]  /*04d0*/  DMUL R18, R18, c[0x0][0x168] ;  /* 0x00005a0012127a28 */ /* 0x000ee20000000000 */
[----:B-1----:R-:W-:Y:S04]  /*04e0*/  STG.E.128 [R20.64], R4 ;  /* 0x0000000414007986 */ /* 0x002fe8000c101d04 */
[----:B--2---:R-:W-:Y:S04]  /*04f0*/  STG.E.128 [R20.64+0x10], R8 ;  /* 0x0000100814007986 */ /* 0x004fe8000c101d04 */
[----:B0-----:R-:W-:Y:S04]  /*0500*/  STG.E.128 [R20.64+0x1000], R12 ;  /* 0x0010000c14007986 */ /* 0x001fe8000c101d04 */
[----:B---3--:R-:W-:Y:S01]  /*0510*/  STG.E.128 [R20.64+0x1010], R16 ;  /* 0x0010101014007986 */ /* 0x008fe2000c101d04 */
[----:B------:R-:W-:Y:S05]  /*0520*/  EXIT ;  /* 0x000000000000794d */ /* 0x000fea0003800000 */
.L_x_11306:
        /* <DEDUP_REMOVED lines=159> */
.L_x_11309:
[----:B0-----:R-:W-:-:S13]  /*0f20*/  ISETP.GE.AND P0, PT, R2, R25, PT ;  /* 0x000000190200720c */ /* 0x001fda0003f06270 */
[----:B------:R-:W-:Y:S05]  /*0f30*/  @P0 BRA `(.L_x_11311) ;  /* 0x000000c000000947 */ /* 0x000fea0003800000 */
[----:B------:R-:W-:Y:S01]  /*0f40*/  IMAD.IADD R4, R3, 0x1, R2 ;  /* 0x0000000103047824 */ /* 0x000fe200078e0202 */
[----:B------:R-:W-:Y:S01]  /*0f50*/  IADD3 R2, R2, 0x80, RZ ;  /* 0x0000008002027810 */ /* 0x000fe20007ffe0ff */
[----:B------:R-:W-:-:S04]  /*0f60*/  IMAD.MOV.U32 R5, RZ, RZ, 0x8 ;  /* 0x00000008ff057424 */ /* 0x000fc800078e00ff */
[----:B------:R-:W-:-:S05]  /*0f70*/  IMAD.WIDE.U32 R4, R4, R5, c[0x0][0x178] ;  /* 0x00005e0004047625 */ /* 0x000fca00078e0005 */
[----:B------:R0:W-:Y:S02]  /*0f80*/  STG.E.64 [R4.64], R10 ;  /* 0x0000000a04007986 */ /* 0x0001e4000c101b04 */
.L_x_11310:
[----:B------:R-:W-:-:S13]  /*0f90*/  ISETP.GE.AND P0, PT, R2, R25, PT ;  /* 0x000000190200720c */ /* 0x000fda0003f06270 */
[----:B------:R-:W-:Y:S05]  /*0fa0*/  @P0 BRA `(.L_x_11312) ;  /* 0x000000d000000947 */ /* 0x000fea0003800000 */
[----:B0-----:R-:W-:Y:S01]  /*0fb0*/  IMAD.IADD R4, R3, 0x1, R2 ;  /* 0x0000000103047824 */ /* 0x001fe200078e0202 */
[----:B------:R-:W-:Y:S01]  /*0fc0*/  IADD3 R2, R2, 0x80, RZ ;  /* 0x0000008002027810 */ /* 0x000fe20007ffe0ff */
[----:B------:R-:W-:-:S04]  /*0fd0*/  IMAD.MOV.U32 R5, RZ, RZ, 0x8 ;  /* 0x00000008ff057424 */ /* 0x000fc800078e00ff */
[----:B------:R-:W-:-:S05]  /*0fe0*/  IMAD.WIDE.U32 R4, R4, R5, c[0x0][0x178] ;  /* 0x00005e0004047625 */ /* 0x000fca00078e0005 */
[----:B------:R0:W-:Y:S02]  /*0ff0*/  STG.E.64 [R4.64], R16 ;  /* 0x0000001004007986 */ /* 0x0001e4000c101b04 */
.L_x_11311:
        /* <DEDUP_REMOVED lines=8> */
.L_x_11312:
[----:B------:R-:W-:Y:S05]  /*1080*/  BSYNC B1 ;  /* 0x0000000000017941 */ /* 0x000fea0003800000 */
.L_x_11308:
[----:B------:R-:W-:-:S13]  /*1090*/  ISETP.GE.AND P0, PT, R2, R25, PT ;  /* 0x000000190200720c */ /* 0x000fda0003f06270 */
[----:B0-----:R-:W-:Y:S01]  /*10a0*/  @!P0 IMAD.IADD R4, R3, 0x1, R2 ;  /* 0x0000000103048824 */ /* 0x001fe200078e0202 */
[----:B------:R-:W-:Y:S01]  /*10b0*/  @!P0 IADD3 R2, R2, 0x80, RZ ;  /* 0x0000008002028810 */ /* 0x000fe20007ffe0ff */
[----:B------:R-:W-:-:S04]  /*10c0*/  @!P0 IMAD.MOV.U32 R5, RZ, RZ, 0x8 ;  /* 0x00000008ff058424 */ /* 0x000fc800078e00ff */
[----:B------:R-:W-:-:S05]  /*10d0*/  @!P0 IMAD.WIDE.U32 R4, R4, R5, c[0x0][0x178] ;  /* 0x00005e0004048625 */ /* 0x000fca00078e0005 */
[----:B------:R0:W-:Y:S02]  /*10e0*/  @!P0 STG.E.64 [R4.64], R14 ;  /* 0x0000000e04008986 */ /* 0x0001e4000c101b04 */
.L_x_11313:
[----:B------:R-:W-:Y:S05]  /*10f0*/  BSYNC B0 ;  /* 0x0000000000007941 */ /* 0x000fea0003800000 */
.L_x_11307:
        /* <DEDUP_REMOVED lines=8> */
.L_x_11314:
        /* <DEDUP_REMOVED lines=16> */
.L_x_11618:


//--------------------- .text._ZN2at6native29vectorized_elementwise_kernelILi8EZNS0_43_GLOBAL__N__7cc8d1ed_10_Dropout_cu_0e96ed3819masked_scale_kernelIbddEEvRNS_6TensorERKS4_S7_T1_EUldbE_St5arrayIPcLm3EEEEviT0_S8_ --------------------------
	.section	.text._ZN2at6native29vectorized_elementwise_kernelILi8EZNS0_43_GLOBAL__N__7cc8d1ed_10_Dropout_cu_0e96ed3819masked_scale_kernelIbddEEvRNS_6TensorERKS4_S7_T1_EUldbE_St5arrayIPcLm3EEEEviT0_S8_,"ax",@progbits
	.sectioninfo	@"SHI_REGISTERS=4"
	.align	128
        .global         _ZN2at6native29vectorized_elementwise_kernelILi8EZNS0_43_GLOBAL__N__7cc8d1ed_10_Dropout_cu_0e96ed3819masked_scale_kernelIbddEEvRNS_6TensorERKS4_S7_T1_EUldbE_St5arrayIPcLm3EEEEviT0_S8_
        .type           _ZN2at6native29vectorized_elementwise_kernelILi8EZNS0_43_GLOBAL__N__7cc8d1ed_10_Dropout_cu_0e96ed3819masked_scale_kernelIbddEEvRNS_6TensorERKS4_S7_T1_EUldbE_St5arrayIPcLm3EEEEviT0_S8_,@function
        .size           _ZN2at6native29vectorized_elementwise_kernelILi8EZNS0_43_GLOBAL__N__7cc8d1ed_10_Dropout_cu_0e96ed3819masked_scale_kernelIbddEEvRNS_6TensorERKS4_S7_T1_EUldbE_St5arrayIPcLm3EEEEviT0_S8_,(.L_x_11619 - _ZN2at6native29vectorized_elementwise_kernelILi8EZNS0_43_GLOBAL__N__7cc8d1ed_10_Dropout_cu_0e96ed3819masked_scale_kernelIbddEEvRNS_6TensorERKS4_S7_T1_EUldbE_St5arrayIPcLm3EEEEviT0_S8_)
        .other          _ZN2at6native29vectorized_elementwise_kernelILi8EZNS0_43_GLOBAL__N__7cc8d1ed_10_Dropout_cu_0e96ed3819masked_scale_kernelIbddEEvRNS_6TensorERKS4_S7_T1_EUldbE_St5arrayIPcLm3EEEEviT0_S8_,@"STO_CUDA_ENTRY STV_DEFAULT"
_ZN2at6native29vectorized_elementwise_kernelILi8EZNS0_43_GLOBAL__N__7cc8d1ed_10_Dropout_cu_0e96ed3819masked_scale_kernelIbddEEvRNS_6TensorERKS4_S7_T1_EUldbE_St5arrayIPcLm3EEEEviT0_S8_:
.text._ZN2at6native29vectorized_elementwise_kernelILi8EZNS0_43_GLOBAL__N__7cc8d1ed_10_Dropout_cu_0e96ed3819masked_scale_kernelIbddEEvRNS_6TensorERKS4_S7_T1_EUldbE_St5arrayIPcLm3EEEEviT0_S8_:
[----:B------:R-:W-:Y:S02]  /*0000*/  MOV R1, c[0x0][0x28] ;  /* 0x00000a0000017a02 */ /* 0x000fe40000000f00 */
[----:B------:R-:W-:Y:S05]  /*0010*/  EXIT ;  /* 0x000000000000794d */ /* 0x000fea0003800000 */
.L_x_11315:
        /* <DEDUP_REMOVED lines=14> */
.L_x_11619:


//--------------------- .nv.global.init           --------------------------
	.section	.nv.global.init,"aw",@progbits
	.align	4
.nv.global.init:
	.type		mrg32k3aM1SubSeq,@object
	.size		mrg32k3aM1SubSeq,(mrg32k3aM2SubSeq - mrg32k3aM1SubSeq)
mrg32k3aM1SubSeq:
        /*0000*/ 	.byte	0x0b, 0xcc, 0xee, 0x04, 0x73, 0x29, 0x8b, 0x6f, 0xf6, 0x53, 0x03, 0xf6, 0x23, 0xf6, 0xea, 0xda
        /* <DEDUP_REMOVED lines=125> */
	.type		mrg32k3aM2SubSeq,@object
	.size		mrg32k3aM2SubSeq,(mrg32k3aM1 - mrg32k3aM2SubSeq)
mrg32k3aM2SubSeq:
        /* <DEDUP_REMOVED lines=126> */
	.type		mrg32k3aM1,@object
	.size		mrg32k3aM1,(mrg32k3aM1Seq - mrg32k3aM1)
mrg32k3aM1:
        /* <DEDUP_REMOVED lines=144> */
	.type		mrg32k3aM1Seq,@object
	.size		mrg32k3aM1Seq,(mrg32k3aM2 - mrg32k3aM1Seq)
mrg32k3aM1Seq:
        /* <DEDUP_REMOVED lines=144> */
	.type		mrg32k3aM2,@object
	.size		mrg32k3aM2,(mrg32k3aM2Seq - mrg32k3aM2)
mrg32k3aM2:
        /* <DEDUP_REMOVED lines=144> */
	.type		mrg32k3aM2Seq,@object
	.size		mrg32k3aM2Seq,(precalc_xorwow_matrix - mrg32k3aM2Seq)
mrg32k3aM2Seq:
        /* <DEDUP_REMOVED lines=144> */
	.type		precalc_xorwow_matrix,@object
	.size		precalc_xorwow_matrix,(precalc_xorwow_offset_matrix - precalc_xorwow_matrix)
precalc_xorwow_matrix:
        /* <DEDUP_REMOVED lines=6400> */
	.type		precalc_xorwow_offset_matrix,@object
	.size		precalc_xorwow_offset_matrix,($str$6 - precalc_xorwow_offset_matrix)
precalc_xorwow_offset_matrix:
        /* <DEDUP_REMOVED lines=6400> */
	.type		$str$6,@object
	.size		$str$6,(__unnamed_3 - $str$6)
$str$6:
        /*353c0*/ 	.byte	0x66, 0x61, 0x6c, 0x73, 0x65, 0x00
	.type		__unnamed_3,@object
	.size		__unnamed_3,(__unnamed_7 - __unnamed_3)
__unnamed_3:
        /*353c6*/ 	.byte	0x63, 0x61, 0x73, 0x74, 0x5f, 0x61, 0x6e, 0x64, 0x5f, 0x73, 0x74, 0x6f, 0x72, 0x65, 0x00
	.type		__unnamed_7,@object
	.size		__unnamed_7,(__unnamed_9 - __unnamed_7)
__unnamed_7:
        /*353d5*/ 	.byte	0x63, 0x61, 0x73, 0x74, 0x5f, 0x61, 0x6e, 0x64, 0x5f, 0x73, 0x74, 0x6f, 0x72, 0x65, 0x00
	.type		__unnamed_9,@object
	.size		__unnamed_9,(__unnamed_1 - __unnamed_9)
__unnamed_9:
        /*353e4*/ 	.byte	0x63, 0x61, 0x73, 0x74, 0x5f, 0x61, 0x6e, 0x64, 0x5f, 0x73, 0x74, 0x6f, 0x72, 0x65, 0x00
	.type		__unnamed_1,@object
	.size		__unnamed_1,(__unnamed_5 - __unnamed_1)
__unnamed_1:
        /*353f3*/ 	.byte	0x66, 0x65, 0x74, 0x63, 0x68, 0x5f, 0x61, 0x6e, 0x64, 0x5f, 0x63, 0x61, 0x73, 0x74, 0x00
	.type		__unnamed_5,@object
	.size		__unnamed_5,(__unnamed_4 - __unnamed_5)
__unnamed_5:
        /*35402*/ 	.byte	0x63, 0x61, 0x73, 0x74, 0x5f, 0x61, 0x6e, 0x64, 0x5f, 0x73, 0x74, 0x6f, 0x72, 0x65, 0x00
	.type		__unnamed_4,@object
	.size		__unnamed_4,(__unnamed_8 - __unnamed_4)
__unnamed_4:
        /*35411*/ 	.byte	0x66, 0x65, 0x74, 0x63, 0x68, 0x5f, 0x61, 0x6e, 0x64, 0x5f, 0x63, 0x61, 0x73, 0x74, 0x00
	.type		__unnamed_8,@object
	.size		__unnamed_8,(__unnamed_10 - __unnamed_8)
__unnamed_8:
        /*35420*/ 	.byte	0x66, 0x65, 0x74, 0x63, 0x68, 0x5f, 0x61, 0x6e, 0x64, 0x5f, 0x63, 0x61, 0x73, 0x74, 0x00
	.type		__unnamed_10,@object
	.size		__unnamed_10,(__unnamed_2 - __unnamed_10)
__unnamed_10:
        /*3542f*/ 	.byte	0x66, 0x65, 0x74, 0x63, 0x68, 0x5f, 0x61, 0x6e, 0x64, 0x5f, 0x63, 0x61, 0x73, 0x74, 0x00
	.type		__unnamed_2,@object
	.size		__unnamed_2,(__unnamed_6 - __unnamed_2)
__unnamed_2:
        /*3543e*/ 	.byte	0x66, 0x65, 0x74, 0x63, 0x68, 0x5f, 0x61, 0x6e, 0x64, 0x5f, 0x63, 0x61, 0x73, 0x74, 0x00
	.type		__unnamed_6,@object
	.size		__unnamed_6,($str$7 - __unnamed_6)
__unnamed_6:
        /*3544d*/ 	.byte	0x66, 0x65, 0x74, 0x63, 0x68, 0x5f, 0x61, 0x6e, 0x64, 0x5f, 0x63, 0x61, 0x73, 0x74, 0x00
	.type		$str$7,@object
	.size		$str$7,(.L_48 - $str$7)
$str$7:
        /*3545c*/ 	.byte	0x2f, 0x72, 0x6f, 0x6f, 0x74, 0x2f, 0x2e, 0x70, 0x79, 0x65, 0x6e, 0x76, 0x2f, 0x76, 0x65, 0x72
        /*3546c*/ 	.byte	0x73, 0x69, 0x6f, 0x6e, 0x73, 0x2f, 0x33, 0x2e, 0x31, 0x33, 0x2e, 0x31, 0x32, 0x2f, 0x6c, 0x69
        /*3547c*/ 	.byte	0x62, 0x2f, 0x70, 0x79, 0x74, 0x68, 0x6f, 0x6e, 0x33, 0x2e, 0x31, 0x33, 0x2f, 0x73, 0x69, 0x74
        /*3548c*/ 	.byte	0x65, 0x2d, 0x70, 0x61, 0x63, 0x6b, 0x61, 0x67, 0x65, 0x73, 0x2f, 0x74, 0x6f, 0x72, 0x63, 0x68
        /*3549c*/ 	.byte	0x2f, 0x69, 0x6e, 0x63, 0x6c, 0x75, 0x64, 0x65, 0x2f, 0x63, 0x31, 0x30, 0x2f, 0x63, 0x6f, 0x72
        /*354ac*/ 	.byte	0x65, 0x2f, 0x44, 0x79, 0x6e, 0x61, 0x6d, 0x69, 0x63, 0x43, 0x61, 0x73, 0x74, 0x2e, 0x68, 0x00
.L_48:


//--------------------- .nv.global                --------------------------
	.section	.nv.global,"aw",@nobits
.nv.global:
	.type		_ZN41_INTERNAL_7cc8d1ed_10_Dropout_cu_0e96ed384cuda3std3__48in_placeE,@object
	.size		_ZN41_INTERNAL_7cc8d1ed_10_Dropout_cu_0e96ed384cuda3std3__48in_placeE,(_ZN41_INTERNAL_7cc8d1ed_10_Dropout_cu_0e96ed384cuda3std6ranges3__45__cpo8distanceE - _ZN41_INTERNAL_7cc8d1ed_10_Dropout_cu_0e96ed384cuda3std3__48in_placeE)
_ZN41_INTERNAL_7cc8d1ed_10_Dropout_cu_0e96ed384cuda3std3__48in_placeE:
	.zero		1
	.type		_ZN41_INTERNAL_7cc8d1ed_10_Dropout_cu_0e96ed384cuda3std6ranges3__45__cpo8distanceE,@object
	.size		_ZN41_INTERNAL_7cc8d1ed_10_Dropout_cu_0e96ed384cuda3std6ranges3__45__cpo8distanceE,(_ZN41_INTERNAL_7cc8d1ed_10_Dropout_cu_0e96ed384cuda3std3__45__cpo6cbeginE - _ZN41_INTERNAL_7cc8d1ed_10_Dropout_cu_0e96ed384cuda3std6ranges3__45__cpo8distanceE)
_ZN41_INTERNAL_7cc8d1ed_10_Dropout_cu_0e96ed384cuda3std6ranges3__45__cpo8distanceE:
	.zero		1
	.type		_ZN41_INTERNAL_7cc8d1ed_10_Dropout_cu_0e96ed384cuda3std3__45__cpo6cbeginE,@object
	.size		_ZN41_INTERNAL_7cc8d1ed_10_Dropout_cu_0e96ed384cuda3std3__45__cpo6cbeginE,(_ZN41_INTERNAL_7cc8d1ed_10_Dropout_cu_0e96ed384cuda3std6ranges3__45__cpo7advanceE - _ZN41_INTERNAL_7cc8d1ed_10_Dropout_cu_0e96ed384cuda3std3__45__cpo6cbeginE)
_ZN41_INTERNAL_7cc8d1ed_10_Dropout_cu_0e96ed384cuda3std3__45__cpo6cbeginE:
	.zero		1
	.type		_ZN41_INTERNAL_7cc8d1ed_10_Dropout_cu_0e96ed384cuda3std6ranges3__45__cpo7advanceE,@object
	.size		_ZN41_INTERNAL_7cc8d1ed_10_Dropout_cu_0e96ed384cuda3std6ranges3__45__cpo7advanceE,(_ZN41_INTERNAL_7cc8d1ed_10_Dropout_cu_0e96ed384cuda3std3__45__cpo7crbeginE - _ZN41_INTERNAL_7cc8d1ed_10_Dropout_cu_0e96ed384cuda3std6ranges3__45__cpo7advanceE)
_ZN41_INTERNAL_7cc8d1ed_10_Dropout_cu_0e96ed384cuda3std6ranges3__45__cpo7advanceE:
	.zero		1
	.type		_ZN41_INTERNAL_7cc8d1ed_10_Dropout_cu_0e96ed384cuda3std3__45__cpo7crbeginE,@object
	.size		_ZN41_INTERNAL_7cc8d1ed_10_Dropout_cu_0e96ed384cuda3std3__45__cpo7crbeginE,(_ZN41_INTERNAL_7cc8d1ed_10_Dropout_cu_0e96ed384cuda3std6ranges3__45__cpo4dataE - _ZN41_INTERNAL_7cc8d1ed_10_Dropout_cu_0e96ed384cuda3std3__45__cpo7crbeginE)
_ZN41_INTERNAL_7cc8d1ed_10_Dropout_cu_0e96ed384cuda3std3__45__cpo7crbeginE:
	.zero		1
	.type		_ZN41_INTERNAL_7cc8d1ed_10_Dropout_cu_0e96ed384cuda3std6ranges3__45__cpo4dataE,@object
	.size		_ZN41_INTERNAL_7cc8d1ed_10_Dropout_cu_0e96ed384cuda3std6ranges3__45__cpo4dataE,(_ZN41_INTERNAL_7cc8d1ed_10_Dropout_cu_0e96ed384cuda3std6ranges3__45__cpo5beginE - _ZN41_INTERNAL_7cc8d1ed_10_Dropout_cu_0e96ed384cuda3std6ranges3__45__cpo4dataE)
_ZN41_INTERNAL_7cc8d1ed_10_Dropout_cu_0e96ed384cuda3std6ranges3__45__cpo4dataE:
	.zero		1
	.type		_ZN41_INTERNAL_7cc8d1ed_10_Dropout_cu_0e96ed384cuda3std6ranges3__45__cpo5beginE,@object
	.size		_ZN41_INTERNAL_7cc8d1ed_10_Dropout_cu_0e96ed384cuda3std6ranges3__45__cpo5beginE,(_ZN41_INTERNAL_7cc8d1ed_10_Dropout_cu_0e96ed384cuda3std3__443_GLOBAL__N__7cc8d1ed_10_Dropout_cu_0e96ed386ignoreE - _ZN41_INTERNAL_7cc8d1ed_10_Dropout_cu_0e96ed384cuda3std6ranges3__45__cpo5beginE)
_ZN41_INTERNAL_7cc8d1ed_10_Dropout_cu_0e96ed384cuda3std6ranges3__45__cpo5beginE:
	.zero		1
	.type		_ZN41_INTERNAL_7cc8d1ed_10_Dropout_cu_0e96ed384cuda3std3__443_GLOBAL__N__7cc8d1ed_10_Dropout_cu_0e96ed386ignoreE,@object
	.size		_ZN41_INTERNAL_7cc8d1ed_10_Dropout_cu_0e96ed384cuda3std3__443_GLOBAL__N__7cc8d1ed_10_Dropout_cu_0e96ed386ignoreE,(_ZN41_INTERNAL_7cc8d1ed_10_Dropout_cu_0e96ed384cuda3std6ranges3__45__cpo4sizeE - _ZN41_INTERNAL_7cc8d1ed_10_Dropout_cu_0e96ed384cuda3std3__443_GLOBAL__N__7cc8d1ed_10_Dropout_cu_0e96ed386ignoreE)
_ZN41_INTERNAL_7cc8d1ed_10_Dropout_cu_0e96ed384cuda3std3__443_GLOBAL__N__7cc8d1ed_10_Dropout_cu_0e96ed386ignoreE:
	.zero		1
	.type		_ZN41_INTERNAL_7cc8d1ed_10_Dropout_cu_0e96ed384cuda3std6ranges3__45__cpo4sizeE,@object
	.size		_ZN41_INTERNAL_7cc8d1ed_10_Dropout_cu_0e96ed384cuda3std6ranges3__45__cpo4sizeE,(_ZN41_INTERNAL_7cc8d1ed_10_Dropout_cu_0e96ed384cuda3std3__45__cpo5beginE - _ZN41_INTERNAL_7cc8d1ed_10_Dropout_cu_0e96ed384cuda3std6ranges3__45__cpo4sizeE)
_ZN41_INTERNAL_7cc8d1ed_10_Dropout_cu_0e96ed384cuda3std6ranges3__45__cpo4sizeE:
	.zero		1
	.type		_ZN41_INTERNAL_7cc8d1ed_10_Dropout_cu_0e96ed384cuda3std3__45__cpo5beginE,@object
	.size		_ZN41_INTERNAL_7cc8d1ed_10_Dropout_cu_0e96ed384cuda3std3__45__cpo5beginE,(_ZN41_INTERNAL_7cc8d1ed_10_Dropout_cu_0e96ed384cuda3std6ranges3__45__cpo6cbeginE - _ZN41_INTERNAL_7cc8d1ed_10_Dropout_cu_0e96ed384cuda3std3__45__cpo5beginE)
_ZN41_INTERNAL_7cc8d1ed_10_Dropout_cu_0e96ed384cuda3std3__45__cpo5beginE:
	.zero		1
	.type		_ZN41_INTERNAL_7cc8d1ed_10_Dropout_cu_0e96ed384cuda3std6ranges3__45__cpo6cbeginE,@object
	.size		_ZN41_INTERNAL_7cc8d1ed_10_Dropout_cu_0e96ed384cuda3std6ranges3__45__cpo6cbeginE,(_ZN41_INTERNAL_7cc8d1ed_10_Dropout_cu_0e96ed384cuda3std3__45__cpo6rbeginE - _ZN41_INTERNAL_7cc8d1ed_10_Dropout_cu_0e96ed384cuda3std6ranges3__45__cpo6cbeginE)
_ZN41_INTERNAL_7cc8d1ed_10_Dropout_cu_0e96ed384cuda3std6ranges3__45__cpo6cbeginE:
	.zero		1
	.type		_ZN41_INTERNAL_7cc8d1ed_10_Dropout_cu_0e96ed384cuda3std3__45__cpo6rbeginE,@object
	.size		_ZN41_INTERNAL_7cc8d1ed_10_Dropout_cu_0e96ed384cuda3std3__45__cpo6rbeginE,(_ZN41_INTERNAL_7cc8d1ed_10_Dropout_cu_0e96ed384cuda3std6ranges3__45__cpo4nextE - _ZN41_INTERNAL_7cc8d1ed_10_Dropout_cu_0e96ed384cuda3std3__45__cpo6rbeginE)
_ZN41_INTERNAL_7cc8d1ed_10_Dropout_cu_0e96ed384cuda3std3__45__cpo6rbeginE:
	.zero		1
	.type		_ZN41_INTERNAL_7cc8d1ed_10_Dropout_cu_0e96ed384cuda3std6ranges3__45__cpo4nextE,@object
	.size		_ZN41_INTERNAL_7cc8d1ed_10_Dropout_cu_0e96ed384cuda3std6ranges3__45__cpo4nextE,(_ZN41_INTERNAL_7cc8d1ed_10_Dropout_cu_0e96ed384cuda3std6ranges3__45__cpo4swapE - _ZN41_INTERNAL_7cc8d1ed_10_Dropout_cu_0e96ed384cuda3std6ranges3__45__cpo4nextE)
_ZN41_INTERNAL_7cc8d1ed_10_Dropout_cu_0e96ed384cuda3std6ranges3__45__cpo4nextE:
	.zero		1
	.type		_ZN41_INTERNAL_7cc8d1ed_10_Dropout_cu_0e96ed384cuda3std6ranges3__45__cpo4swapE,@object
	.size		_ZN41_INTERNAL_7cc8d1ed_10_Dropout_cu_0e96ed384cuda3std6ranges3__45__cpo4swapE,(_ZN41_INTERNAL_7cc8d1ed_10_Dropout_cu_0e96ed384cuda3std3__420unreachable_sentinelE - _ZN41_INTERNAL_7cc8d1ed_10_Dropout_cu_0e96ed384cuda3std6ranges3__45__cpo4swapE)
_ZN41_INTERNAL_7cc8d1ed_10_Dropout_cu_0e96ed384cuda3std6ranges3__45__cpo4swapE:
	.zero		1
	.type		_ZN41_INTERNAL_7cc8d1ed_10_Dropout_cu_0e96ed384cuda3std3__420unreachable_sentinelE,@object
	.size		_ZN41_INTERNAL_7cc8d1ed_10_Dropout_cu_0e96ed384cuda3std3__420unreachable_sentinelE,(_ZN41_INTERNAL_7cc8d1ed_10_Dropout_cu_0e96ed386thrust23THRUST_300001_SM_800_NS6system6detail10sequential3seqE - _ZN41_INTERNAL_7cc8d1ed_10_Dropout_cu_0e96ed384cuda3std3__420unreachable_sentinelE)
_ZN41_INTERNAL_7cc8d1ed_10_Dropout_cu_0e96ed384cuda3std3__420unreachable_sentinelE:
	.zero		1
	.type		_ZN41_INTERNAL_7cc8d1ed_10_Dropout_cu_0e96ed386thrust23THRUST_300001_SM_800_NS6system6detail10sequential3seqE,@object
	.size		_ZN41_INTERNAL_7cc8d1ed_10_Dropout_cu_0e96ed386thrust23THRUST_300001_SM_800_NS6system6detail10sequential3seqE,(_ZN41_INTERNAL_7cc8d1ed_10_Dropout_cu_0e96ed384cuda3std3__45__cpo4cendE - _ZN41_INTERNAL_7cc8d1ed_10_Dropout_cu_0e96ed386thrust23THRUST_300001_SM_800_NS6system6detail10sequential3seqE)
_ZN41_INTERNAL_7cc8d1ed_10_Dropout_cu_0e96ed386thrust23THRUST_300001_SM_800_NS6system6detail10sequential3seqE:
	.zero		1
	.type		_ZN41_INTERNAL_7cc8d1ed_10_Dropout_cu_0e96ed384cuda3std3__45__cpo4cendE,@object
	.size		_ZN41_INTERNAL_7cc8d1ed_10_Dropout_cu_0e96ed384cuda3std3__45__cpo4cendE,(_ZN41_INTERNAL_7cc8d1ed_10_Dropout_cu_0e96ed384cuda3std6ranges3__45__cpo9iter_swapE - _ZN41_INTERNAL_7cc8d1ed_10_Dropout_cu_0e96ed384cuda3std3__45__cpo4cendE)
_ZN41_INTERNAL_7cc8d1ed_10_Dropout_cu_0e96ed384cuda3std3__45__cpo4cendE:
	.zero		1
	.type		_ZN41_INTERNAL_7cc8d1ed_10_Dropout_cu_0e96ed384cuda3std6ranges3__45__cpo9iter_swapE,@object
	.size		_ZN41_INTERNAL_7cc8d1ed_10_Dropout_cu_0e96ed384cuda3std6ranges3__45__cpo9iter_swapE,(_ZN41_INTERNAL_7cc8d1ed_10_Dropout_cu_0e96ed384cuda3std3__45__cpo5crendE - _ZN41_INTERNAL_7cc8d1ed_10_Dropout_cu_0e96ed384cuda3std6ranges3__45__cpo9iter_swapE)
_ZN41_INTERNAL_7cc8d1ed_10_Dropout_cu_0e96ed384cuda3std6ranges3__45__cpo9iter_swapE:
	.zero		1
	.type		_ZN41_INTERNAL_7cc8d1ed_10_Dropout_cu_0e96ed384cuda3std3__45__cpo5crendE,@object
	.size		_ZN41_INTERNAL_7cc8d1ed_10_Dropout_cu_0e96ed384cuda3std3__45__cpo5crendE,(_ZN41_INTERNAL_7cc8d1ed_10_Dropout_cu_0e96ed384cuda3std6ranges3__45__cpo5cdataE - _ZN41_INTERNAL_7cc8d1ed_10_Dropout_cu_0e96ed384cuda3std3__45__cpo5crendE)
_ZN41_INTERNAL_7cc8d1ed_10_Dropout_cu_0e96ed384cuda3std3__45__cpo5crendE:
	.zero		1
	.type		_ZN41_INTERNAL_7cc8d1ed_10_Dropout_cu_0e96ed384cuda3std6ranges3__45__cpo5cdataE,@object
	.size		_ZN41_INTERNAL_7cc8d1ed_10_Dropout_cu_0e96ed384cuda3std6ranges3__45__cpo5cdataE,(_ZN41_INTERNAL_7cc8d1ed_10_Dropout_cu_0e96ed384cuda3std6ranges3__45__cpo3endE - _ZN41_INTERNAL_7cc8d1ed_10_Dropout_cu_0e96ed384cuda3std6ranges3__45__cpo5cdataE)
_ZN41_INTERNAL_7cc8d1ed_10_Dropout_cu_0e96ed384cuda3std6ranges3__45__cpo5cdataE:
	.zero		1
	.type		_ZN41_INTERNAL_7cc8d1ed_10_Dropout_cu_0e96ed384cuda3std6ranges3__45__cpo3endE,@object
	.size		_ZN41_INTERNAL_7cc8d1ed_10_Dropout_cu_0e96ed384cuda3std6ranges3__45__cpo3endE,(_ZN41_INTERNAL_7cc8d1ed_10_Dropout_cu_0e96ed384cuda3std3__419piecewise_constructE - _ZN41_INTERNAL_7cc8d1ed_10_Dropout_cu_0e96ed384cuda3std6ranges3__45__cpo3endE)
_ZN41_INTERNAL_7cc8d1ed_10_Dropout_cu_0e96ed384cuda3std6ranges3__45__cpo3endE:
	.zero		1
	.type		_ZN41_INTERNAL_7cc8d1ed_10_Dropout_cu_0e96ed384cuda3std3__419piecewise_constructE,@object
	.size		_ZN41_INTERNAL_7cc8d1ed_10_Dropout_cu_0e96ed384cuda3std3__419piecewise_constructE,(_ZN41_INTERNAL_7cc8d1ed_10_Dropout_cu_0e96ed384cuda3std6ranges3__45__cpo5ssizeE - _ZN41_INTERNAL_7cc8d1ed_10_Dropout_cu_0e96ed384cuda3std3__419piecewise_constructE)
_ZN41_INTERNAL_7cc8d1ed_10_Dropout_cu_0e96ed384cuda3std3__419piecewise_constructE:
	.zero		1
	.type		_ZN41_INTERNAL_7cc8d1ed_10_Dropout_cu_0e96ed384cuda3std6ranges3__45__cpo5ssizeE,@object
	.size		_ZN41_INTERNAL_7cc8d1ed_10_Dropout_cu_0e96ed384cuda3std6ranges3__45__cpo5ssizeE,(_ZN41_INTERNAL_7cc8d1ed_10_Dropout_cu_0e96ed384cuda3std3__45__cpo3endE - _ZN41_INTERNAL_7cc8d1ed_10_Dropout_cu_0e96ed384cuda3std6ranges3__45__cpo5ssizeE)
_ZN41_INTERNAL_7cc8d1ed_10_Dropout_cu_0e96ed384cuda3std6ranges3__45__cpo5ssizeE:
	.zero		1
	.type		_ZN41_INTERNAL_7cc8d1ed_10_Dropout_cu_0e96ed384cuda3std3__45__cpo3endE,@object
	.size		_ZN41_INTERNAL_7cc8d1ed_10_Dropout_cu_0e96ed384cuda3std3__45__cpo3endE,(_ZN41_INTERNAL_7cc8d1ed_10_Dropout_cu_0e96ed384cuda3std6ranges3__45__cpo4cendE - _ZN41_INTERNAL_7cc8d1ed_10_Dropout_cu_0e96ed384cuda3std3__45__cpo3endE)
_ZN41_INTERNAL_7cc8d1ed_10_Dropout_cu_0e96ed384cuda3std3__45__cpo3endE:
	.zero		1
	.type		_ZN41_INTERNAL_7cc8d1ed_10_Dropout_cu_0e96ed384cuda3std6ranges3__45__cpo4cendE,@object
	.size		_ZN41_INTERNAL_7cc8d1ed_10_Dropout_cu_0e96ed384cuda3std6ranges3__45__cpo4cendE,(_ZN41_INTERNAL_7cc8d1ed_10_Dropout_cu_0e96ed384cuda3std3__45__cpo4rendE - _ZN41_INTERNAL_7cc8d1ed_10_Dropout_cu_0e96ed384cuda3std6ranges3__45__cpo4cendE)
_ZN41_INTERNAL_7cc8d1ed_10_Dropout_cu_0e96ed384cuda3std6ranges3__45__cpo4cendE:
	.zero		1
	.type		_ZN41_INTERNAL_7cc8d1ed_10_Dropout_cu_0e96ed384cuda3std3__45__cpo4rendE,@object
	.size		_ZN41_INTERNAL_7cc8d1ed_10_Dropout_cu_0e96ed384cuda3std3__45__cpo4rendE,(_ZN41_INTERNAL_7cc8d1ed_10_Dropout_cu_0e96ed384cuda3std6ranges3__45__cpo4prevE - _ZN41_INTERNAL_7cc8d1ed_10_Dropout_cu_0e96ed384cuda3std3__45__cpo4rendE)
_ZN41_INTERNAL_7cc8d1ed_10_Dropout_cu_0e96ed384cuda3std3__45__cpo4rendE:
	.zero		1
	.type		_ZN41_INTERNAL_7cc8d1ed_10_Dropout_cu_0e96ed384cuda3std6ranges3__45__cpo4prevE,@object
	.size		_ZN41_INTERNAL_7cc8d1ed_10_Dropout_cu_0e96ed384cuda3std6ranges3__45__cpo4prevE,(_ZN41_INTERNAL_7cc8d1ed_10_Dropout_cu_0e96ed384cuda3std6ranges3__45__cpo9iter_moveE - _ZN41_INTERNAL_7cc8d1ed_10_Dropout_cu_0e96ed384cuda3std6ranges3__45__cpo4prevE)
_ZN41_INTERNAL_7cc8d1ed_10_Dropout_cu_0e96ed384cuda3std6ranges3__45__cpo4prevE:
	.zero		1
	.type		_ZN41_INTERNAL_7cc8d1ed_10_Dropout_cu_0e96ed384cuda3std6ranges3__45__cpo9iter_moveE,@object
	.size		_ZN41_INTERNAL_7cc8d1ed_10_Dropout_cu_0e96ed384cuda3std6ranges3__45__cpo9iter_moveE,(.L_32 - _ZN41_INTERNAL_7cc8d1ed_10_Dropout_cu_0e96ed384cuda3std6ranges3__45__cpo9iter_moveE)
_ZN41_INTERNAL_7cc8d1ed_10_Dropout_cu_0e96ed384cuda3std6ranges3__45__cpo9iter_moveE:
	.zero		1
.L_32:


//--------------------- SYMBOLS --------------------------

	.type		__assertfail,@function
